	.target	sm_90a

	.elftype	@"ET_EXEC"


//--------------------- .note.nv.tkinfo           --------------------------
	.section	.note.nv.tkinfo,"",@"SHT_NOTE"
	.sectionflags	@"SHF_NOTE_NV_TKINFO"
	.tkinfo
        /*0018*/ 	.word	0x00000002
        /*0030*/ 	.string	""
        /*0030*/ 	.string	"ptxas"
        /*0030*/ 	.string	"Cuda compilation tools, release 13.0, V13.0.88"
        /*0030*/ 	.string	"Build cuda_13.0.r13.0/compiler.36424714_0"
        /*0030*/ 	.string	"-arch sm_90a -m 64 "



//--------------------- .note.nv.cuinfo           --------------------------
	.section	.note.nv.cuinfo,"",@"SHT_NOTE"
	.sectionflags	@"SHF_NOTE_NV_CUINFO"
        /*0018*/ 	.short	0x0002
        /*001a*/ 	.short	0x005a
        /*001c*/ 	.short	0x0082
	.zero		2


//--------------------- .nv.info                  --------------------------
	.section	.nv.info,"",@"SHT_CUDA_INFO"
	.align	4


	//----- nvinfo : EIATTR_REGCOUNT
	.align		4
        /*0000*/ 	.byte	0x04, 0x2f
        /*0002*/ 	.short	(.L_23 - .L_22)
	.align		4
.L_22:
        /*0004*/ 	.word	index@(_ZN7cutlass13device_kernelIN5flash11enable_sm90INS1_16FlashAttnFwdSm90INS1_25CollectiveMainloopFwdSm90ILi2EN4cute5tupleIJNS5_1CILi1EEES8_S8_EEENS6_IJNS7_ILi128EEENS7_ILi80EEENS7_ILi256EEEEEELi256ENS_6half_tEfNS_4arch4Sm90ELb1ELb0ELb0ELb1ELb0ELb1ELb0ELb1ELb1ELb0ELb0ELb0EEENS1_21CollectiveEpilogueFwdINS6_IJSA_SC_SB_EEES9_SE_SG_Li256ELb1ELb0ELb0ELb0EEENS1_36VarlenDynamicPersistentTileSchedulerILi128ELi80ELi256ELi32ELb0ELb0ELb1ELb1ELb1ELb1EEEEEEEEEvNT_6ParamsE)
        /*0008*/ 	.word	0x000000a8


	//----- nvinfo : EIATTR_FRAME_SIZE
	.align		4
.L_23:
        /*000c*/ 	.byte	0x04, 0x11
        /*000e*/ 	.short	(.L_25 - .L_24)
	.align		4
.L_24:
        /*0010*/ 	.word	index@(_ZN7cutlass13device_kernelIN5flash11enable_sm90INS1_16FlashAttnFwdSm90INS1_25CollectiveMainloopFwdSm90ILi2EN4cute5tupleIJNS5_1CILi1EEES8_S8_EEENS6_IJNS7_ILi128EEENS7_ILi80EEENS7_ILi256EEEEEELi256ENS_6half_tEfNS_4arch4Sm90ELb1ELb0ELb0ELb1ELb0ELb1ELb0ELb1ELb1ELb0ELb0ELb0EEENS1_21CollectiveEpilogueFwdINS6_IJSA_SC_SB_EEES9_SE_SG_Li256ELb1ELb0ELb0ELb0EEENS1_36VarlenDynamicPersistentTileSchedulerILi128ELi80ELi256ELi32ELb0ELb0ELb1ELb1ELb1ELb1EEEEEEEEEvNT_6ParamsE)
        /*0014*/ 	.word	0x00000098


	//----- nvinfo : EIATTR_REGCOUNT
	.align		4
.L_25:
        /*0018*/ 	.byte	0x04, 0x2f
        /*001a*/ 	.short	(.L_27 - .L_26)
	.align		4
.L_26:
        /*001c*/ 	.word	index@(_ZN7cutlass13device_kernelIN5flash11enable_sm90INS1_16FlashAttnFwdSm90INS1_25CollectiveMainloopFwdSm90ILi2EN4cute5tupleIJNS5_1CILi1EEES8_S8_EEENS6_IJNS7_ILi128EEENS7_ILi80EEENS7_ILi256EEEEEELi256ENS_6half_tEfNS_4arch4Sm90ELb1ELb0ELb0ELb1ELb0ELb0ELb0ELb1ELb1ELb0ELb0ELb0EEENS1_21CollectiveEpilogueFwdINS6_IJSA_SC_SB_EEES9_SE_SG_Li256ELb1ELb0ELb0ELb0EEENS1_36VarlenDynamicPersistentTileSchedulerILi128ELi80ELi256ELi32ELb0ELb0ELb1ELb1ELb1ELb1EEEEEEEEEvNT_6ParamsE)
        /*0020*/ 	.word	0x000000a8


	//----- nvinfo : EIATTR_FRAME_SIZE
	.align		4
.L_27:
        /*0024*/ 	.byte	0x04, 0x11
        /*0026*/ 	.short	(.L_29 - .L_28)
	.align		4
.L_28:
        /*0028*/ 	.word	index@(_ZN7cutlass13device_kernelIN5flash11enable_sm90INS1_16FlashAttnFwdSm90INS1_25CollectiveMainloopFwdSm90ILi2EN4cute5tupleIJNS5_1CILi1EEES8_S8_EEENS6_IJNS7_ILi128EEENS7_ILi80EEENS7_ILi256EEEEEELi256ENS_6half_tEfNS_4arch4Sm90ELb1ELb0ELb0ELb1ELb0ELb0ELb0ELb1ELb1ELb0ELb0ELb0EEENS1_21CollectiveEpilogueFwdINS6_IJSA_SC_SB_EEES9_SE_SG_Li256ELb1ELb0ELb0ELb0EEENS1_36VarlenDynamicPersistentTileSchedulerILi128ELi80ELi256ELi32ELb0ELb0ELb1ELb1ELb1ELb1EEEEEEEEEvNT_6ParamsE)
        /*002c*/ 	.word	0x00000030


	//----- nvinfo : EIATTR_REGCOUNT
	.align		4
.L_29:
        /*0030*/ 	.byte	0x04, 0x2f
        /*0032*/ 	.short	(.L_31 - .L_30)
	.align		4
.L_30:
        /*0034*/ 	.word	index@(_ZN7cutlass13device_kernelIN5flash11enable_sm90INS1_16FlashAttnFwdSm90INS1_25CollectiveMainloopFwdSm90ILi2EN4cute5tupleIJNS5_1CILi1EEES8_S8_EEENS6_IJNS7_ILi128EEENS7_ILi80EEENS7_ILi256EEEEEELi256ENS_6half_tEfNS_4arch4Sm90ELb1ELb0ELb0ELb0ELb0ELb0ELb0ELb1ELb1ELb0ELb0ELb0EEENS1_21CollectiveEpilogueFwdINS6_IJSA_SC_SB_EEES9_SE_SG_Li256ELb0ELb0ELb0ELb0EEENS1_30DynamicPersistentTileSchedulerILi256ELi32ELb0ELb0ELb1EEEEEEEEEvNT_6ParamsE)
        /*0038*/ 	.word	0x000000a8


	//----- nvinfo : EIATTR_FRAME_SIZE
	.align		4
.L_31:
        /*003c*/ 	.byte	0x04, 0x11
        /*003e*/ 	.short	(.L_33 - .L_32)
	.align		4
.L_32:
        /*0040*/ 	.word	index@(_ZN7cutlass13device_kernelIN5flash11enable_sm90INS1_16FlashAttnFwdSm90INS1_25CollectiveMainloopFwdSm90ILi2EN4cute5tupleIJNS5_1CILi1EEES8_S8_EEENS6_IJNS7_ILi128EEENS7_ILi80EEENS7_ILi256EEEEEELi256ENS_6half_tEfNS_4arch4Sm90ELb1ELb0ELb0ELb0ELb0ELb0ELb0ELb1ELb1ELb0ELb0ELb0EEENS1_21CollectiveEpilogueFwdINS6_IJSA_SC_SB_EEES9_SE_SG_Li256ELb0ELb0ELb0ELb0EEENS1_30DynamicPersistentTileSchedulerILi256ELi32ELb0ELb0ELb1EEEEEEEEEvNT_6ParamsE)
        /*0044*/ 	.word	0x00000008


	//----- nvinfo : EIATTR_REGCOUNT
	.align		4
.L_33:
        /*0048*/ 	.byte	0x04, 0x2f
        /*004a*/ 	.short	(.L_35 - .L_34)
	.align		4
.L_34:
        /*004c*/ 	.word	index@(_ZN7cutlass13device_kernelIN5flash11enable_sm90INS1_16FlashAttnFwdSm90INS1_25CollectiveMainloopFwdSm90ILi2EN4cute5tupleIJNS5_1CILi1EEES8_S8_EEENS6_IJNS7_ILi128EEENS7_ILi64EEENS7_ILi256EEEEEELi256ENS_6half_tEfNS_4arch4Sm90ELb0ELb1ELb0ELb1ELb0ELb1ELb0ELb1ELb1ELb0ELb0ELb0EEENS1_21CollectiveEpilogueFwdINS6_IJSA_SC_SB_EEES9_SE_SG_Li256ELb1ELb0ELb0ELb0EEENS1_36VarlenDynamicPersistentTileSchedulerILi128ELi64ELi256ELi32ELb0ELb0ELb1ELb1ELb0ELb1EEEEEEEEEvNT_6ParamsE)
        /*0050*/ 	.word	0x000000a8


	//----- nvinfo : EIATTR_FRAME_SIZE
	.align		4
.L_35:
        /*0054*/ 	.byte	0x04, 0x11
        /*0056*/ 	.short	(.L_37 - .L_36)
	.align		4
.L_36:
        /*0058*/ 	.word	index@(_ZN7cutlass13device_kernelIN5flash11enable_sm90INS1_16FlashAttnFwdSm90INS1_25CollectiveMainloopFwdSm90ILi2EN4cute5tupleIJNS5_1CILi1EEES8_S8_EEENS6_IJNS7_ILi128EEENS7_ILi64EEENS7_ILi256EEEEEELi256ENS_6half_tEfNS_4arch4Sm90ELb0ELb1ELb0ELb1ELb0ELb1ELb0ELb1ELb1ELb0ELb0ELb0EEENS1_21CollectiveEpilogueFwdINS6_IJSA_SC_SB_EEES9_SE_SG_Li256ELb1ELb0ELb0ELb0EEENS1_36VarlenDynamicPersistentTileSchedulerILi128ELi64ELi256ELi32ELb0ELb0ELb1ELb1ELb0ELb1EEEEEEEEEvNT_6ParamsE)
        /*005c*/ 	.word	0x000000a0


	//----- nvinfo : EIATTR_REGCOUNT
	.align		4
.L_37:
        /*0060*/ 	.byte	0x04, 0x2f
        /*0062*/ 	.short	(.L_39 - .L_38)
	.align		4
.L_38:
        /*0064*/ 	.word	index@(_ZN7cutlass13device_kernelIN5flash11enable_sm90INS1_16FlashAttnFwdSm90INS1_25CollectiveMainloopFwdSm90ILi2EN4cute5tupleIJNS5_1CILi1EEES8_S8_EEENS6_IJNS7_ILi128EEENS7_ILi64EEENS7_ILi256EEEEEELi256ENS_6half_tEfNS_4arch4Sm90ELb0ELb1ELb0ELb1ELb0ELb0ELb0ELb1ELb1ELb0ELb0ELb0EEENS1_21CollectiveEpilogueFwdINS6_IJSA_SC_SB_EEES9_SE_SG_Li256ELb1ELb0ELb0ELb0EEENS1_36VarlenDynamicPersistentTileSchedulerILi128ELi64ELi256ELi32ELb0ELb0ELb1ELb1ELb0ELb1EEEEEEEEEvNT_6ParamsE)
        /*0068*/ 	.word	0x000000a8


	//----- nvinfo : EIATTR_FRAME_SIZE
	.align		4
.L_39:
        /*006c*/ 	.byte	0x04, 0x11
        /*006e*/ 	.short	(.L_41 - .L_40)
	.align		4
.L_40:
        /*0070*/ 	.word	index@(_ZN7cutlass13device_kernelIN5flash11enable_sm90INS1_16FlashAttnFwdSm90INS1_25CollectiveMainloopFwdSm90ILi2EN4cute5tupleIJNS5_1CILi1EEES8_S8_EEENS6_IJNS7_ILi128EEENS7_ILi64EEENS7_ILi256EEEEEELi256ENS_6half_tEfNS_4arch4Sm90ELb0ELb1ELb0ELb1ELb0ELb0ELb0ELb1ELb1ELb0ELb0ELb0EEENS1_21CollectiveEpilogueFwdINS6_IJSA_SC_SB_EEES9_SE_SG_Li256ELb1ELb0ELb0ELb0EEENS1_36VarlenDynamicPersistentTileSchedulerILi128ELi64ELi256ELi32ELb0ELb0ELb1ELb1ELb0ELb1EEEEEEEEEvNT_6ParamsE)
        /*0074*/ 	.word	0x00000028


	//----- nvinfo : EIATTR_REGCOUNT
	.align		4
.L_41:
        /*0078*/ 	.byte	0x04, 0x2f
        /*007a*/ 	.short	(.L_43 - .L_42)
	.align		4
.L_42:
        /*007c*/ 	.word	index@(_ZN7cutlass13device_kernelIN5flash11enable_sm90INS1_16FlashAttnFwdSm90INS1_25CollectiveMainloopFwdSm90ILi2EN4cute5tupleIJNS5_1CILi1EEES8_S8_EEENS6_IJNS7_ILi128EEENS7_ILi64EEENS7_ILi256EEEEEELi256ENS_6half_tEfNS_4arch4Sm90ELb0ELb1ELb0ELb0ELb0ELb0ELb0ELb1ELb1ELb0ELb0ELb0EEENS1_21CollectiveEpilogueFwdINS6_IJSA_SC_SB_EEES9_SE_SG_Li256ELb0ELb0ELb0ELb0EEENS1_30DynamicPersistentTileSchedulerILi256ELi32ELb0ELb0ELb1EEEEEEEEEvNT_6ParamsE)
        /*0080*/ 	.word	0x000000a8


	//----- nvinfo : EIATTR_FRAME_SIZE
	.align		4
.L_43:
        /*0084*/ 	.byte	0x04, 0x11
        /*0086*/ 	.short	(.L_45 - .L_44)
	.align		4
.L_44:
        /*0088*/ 	.word	index@(_ZN7cutlass13device_kernelIN5flash11enable_sm90INS1_16FlashAttnFwdSm90INS1_25CollectiveMainloopFwdSm90ILi2EN4cute5tupleIJNS5_1CILi1EEES8_S8_EEENS6_IJNS7_ILi128EEENS7_ILi64EEENS7_ILi256EEEEEELi256ENS_6half_tEfNS_4arch4Sm90ELb0ELb1ELb0ELb0ELb0ELb0ELb0ELb1ELb1ELb0ELb0ELb0EEENS1_21CollectiveEpilogueFwdINS6_IJSA_SC_SB_EEES9_SE_SG_Li256ELb0ELb0ELb0ELb0EEENS1_30DynamicPersistentTileSchedulerILi256ELi32ELb0ELb0ELb1EEEEEEEEEvNT_6ParamsE)
        /*008c*/ 	.word	0x00000008


	//----- nvinfo : EIATTR_REGCOUNT
	.align		4
.L_45:
        /*0090*/ 	.byte	0x04, 0x2f
        /*0092*/ 	.short	(.L_47 - .L_46)
	.align		4
.L_46:
        /*0094*/ 	.word	index@(_ZN7cutlass13device_kernelIN5flash11enable_sm90INS1_16FlashAttnFwdSm90INS1_25CollectiveMainloopFwdSm90ILi2EN4cute5tupleIJNS5_1CILi1EEES8_S8_EEENS6_IJNS7_ILi128EEENS7_ILi80EEENS7_ILi256EEEEEELi256ENS_6half_tEfNS_4arch4Sm90ELb0ELb0ELb0ELb1ELb0ELb1ELb0ELb1ELb1ELb0ELb0ELb0EEENS1_21CollectiveEpilogueFwdINS6_IJSA_SC_SB_EEES9_SE_SG_Li256ELb1ELb0ELb0ELb0EEENS1_36VarlenDynamicPersistentTileSchedulerILi128ELi80ELi256ELi32ELb0ELb0ELb1ELb0ELb1ELb1EEEEEEEEEvNT_6ParamsE)
        /*0098*/ 	.word	0x000000a8


	//----- nvinfo : EIATTR_FRAME_SIZE
	.align		4
.L_47:
        /*009c*/ 	.byte	0x04, 0x11
        /*009e*/ 	.short	(.L_49 - .L_48)
	.align		4
.L_48:
        /*00a0*/ 	.word	index@(_ZN7cutlass13device_kernelIN5flash11enable_sm90INS1_16FlashAttnFwdSm90INS1_25CollectiveMainloopFwdSm90ILi2EN4cute5tupleIJNS5_1CILi1EEES8_S8_EEENS6_IJNS7_ILi128EEENS7_ILi80EEENS7_ILi256EEEEEELi256ENS_6half_tEfNS_4arch4Sm90ELb0ELb0ELb0ELb1ELb0ELb1ELb0ELb1ELb1ELb0ELb0ELb0EEENS1_21CollectiveEpilogueFwdINS6_IJSA_SC_SB_EEES9_SE_SG_Li256ELb1ELb0ELb0ELb0EEENS1_36VarlenDynamicPersistentTileSchedulerILi128ELi80ELi256ELi32ELb0ELb0ELb1ELb0ELb1ELb1EEEEEEEEEvNT_6ParamsE)
        /*00a4*/ 	.word	0x000000a0


	//----- nvinfo : EIATTR_REGCOUNT
	.align		4
.L_49:
        /*00a8*/ 	.byte	0x04, 0x2f
        /*00aa*/ 	.short	(.L_51 - .L_50)
	.align		4
.L_50:
        /*00ac*/ 	.word	index@(_ZN7cutlass13device_kernelIN5flash11enable_sm90INS1_16FlashAttnFwdSm90INS1_25CollectiveMainloopFwdSm90ILi2EN4cute5tupleIJNS5_1CILi1EEES8_S8_EEENS6_IJNS7_ILi128EEENS7_ILi80EEENS7_ILi256EEEEEELi256ENS_6half_tEfNS_4arch4Sm90ELb0ELb0ELb0ELb1ELb0ELb0ELb0ELb1ELb1ELb0ELb0ELb0EEENS1_21CollectiveEpilogueFwdINS6_IJSA_SC_SB_EEES9_SE_SG_Li256ELb1ELb0ELb0ELb0EEENS1_36VarlenDynamicPersistentTileSchedulerILi128ELi80ELi256ELi32ELb0ELb0ELb1ELb0ELb1ELb1EEEEEEEEEvNT_6ParamsE)
        /*00b0*/ 	.word	0x000000a8


	//----- nvinfo : EIATTR_FRAME_SIZE
	.align		4
.L_51:
        /*00b4*/ 	.byte	0x04, 0x11
        /*00b6*/ 	.short	(.L_53 - .L_52)
	.align		4
.L_52:
        /*00b8*/ 	.word	index@(_ZN7cutlass13device_kernelIN5flash11enable_sm90INS1_16FlashAttnFwdSm90INS1_25CollectiveMainloopFwdSm90ILi2EN4cute5tupleIJNS5_1CILi1EEES8_S8_EEENS6_IJNS7_ILi128EEENS7_ILi80EEENS7_ILi256EEEEEELi256ENS_6half_tEfNS_4arch4Sm90ELb0ELb0ELb0ELb1ELb0ELb0ELb0ELb1ELb1ELb0ELb0ELb0EEENS1_21CollectiveEpilogueFwdINS6_IJSA_SC_SB_EEES9_SE_SG_Li256ELb1ELb0ELb0ELb0EEENS1_36VarlenDynamicPersistentTileSchedulerILi128ELi80ELi256ELi32ELb0ELb0ELb1ELb0ELb1ELb1EEEEEEEEEvNT_6ParamsE)
        /*00bc*/ 	.word	0x00000038


	//----- nvinfo : EIATTR_REGCOUNT
	.align		4
.L_53:
        /*00c0*/ 	.byte	0x04, 0x2f
        /*00c2*/ 	.short	(.L_55 - .L_54)
	.align		4
.L_54:
        /*00c4*/ 	.word	index@(_ZN7cutlass13device_kernelIN5flash11enable_sm90INS1_16FlashAttnFwdSm90INS1_25CollectiveMainloopFwdSm90ILi2EN4cute5tupleIJNS5_1CILi2EEENS7_ILi1EEES9_EEENS6_IJNS7_ILi128EEENS7_ILi80EEENS7_ILi256EEEEEELi256ENS_6half_tEfNS_4arch4Sm90ELb0ELb0ELb0ELb0ELb0ELb0ELb0ELb1ELb1ELb0ELb0ELb0EEENS1_21CollectiveEpilogueFwdINS6_IJSB_SD_SC_EEESA_SF_SH_Li256ELb0ELb0ELb0ELb0EEENS1_29StaticPersistentTileSchedulerILb0EEEEEEEEEvNT_6ParamsE)
        /*00c8*/ 	.word	0x000000a8


	//----- nvinfo : EIATTR_FRAME_SIZE
	.align		4
.L_55:
        /*00cc*/ 	.byte	0x04, 0x11
        /*00ce*/ 	.short	(.L_57 - .L_56)
	.align		4
.L_56:
        /*00d0*/ 	.word	index@(_ZN7cutlass13device_kernelIN5flash11enable_sm90INS1_16FlashAttnFwdSm90INS1_25CollectiveMainloopFwdSm90ILi2EN4cute5tupleIJNS5_1CILi2EEENS7_ILi1EEES9_EEENS6_IJNS7_ILi128EEENS7_ILi80EEENS7_ILi256EEEEEELi256ENS_6half_tEfNS_4arch4Sm90ELb0ELb0ELb0ELb0ELb0ELb0ELb0ELb1ELb1ELb0ELb0ELb0EEENS1_21CollectiveEpilogueFwdINS6_IJSB_SD_SC_EEESA_SF_SH_Li256ELb0ELb0ELb0ELb0EEENS1_29StaticPersistentTileSchedulerILb0EEEEEEEEEvNT_6ParamsE)
        /*00d4*/ 	.word	0x00000028


	//----- nvinfo : EIATTR_REGCOUNT
	.align		4
.L_57:
        /*00d8*/ 	.byte	0x04, 0x2f
        /*00da*/ 	.short	(.L_59 - .L_58)
	.align		4
.L_58:
        /*00dc*/ 	.word	index@(_ZN7cutlass13device_kernelIN5flash11enable_sm90INS1_16FlashAttnFwdSm90INS1_25CollectiveMainloopFwdSm90ILi2EN4cute5tupleIJNS5_1CILi1EEES8_S8_EEENS6_IJNS7_ILi128EEENS7_ILi80EEENS7_ILi256EEEEEELi256ENS_6half_tEfNS_4arch4Sm90ELb0ELb0ELb0ELb0ELb0ELb0ELb0ELb1ELb1ELb0ELb0ELb0EEENS1_21CollectiveEpilogueFwdINS6_IJSA_SC_SB_EEES9_SE_SG_Li256ELb0ELb0ELb0ELb0EEENS1_29StaticPersistentTileSchedulerILb0EEEEEEEEEvNT_6ParamsE)
        /*00e0*/ 	.word	0x000000a8


	//----- nvinfo : EIATTR_FRAME_SIZE
	.align		4
.L_59:
        /*00e4*/ 	.byte	0x04, 0x11
        /*00e6*/ 	.short	(.L_61 - .L_60)
	.align		4
.L_60:
        /*00e8*/ 	.word	index@(_ZN7cutlass13device_kernelIN5flash11enable_sm90INS1_16FlashAttnFwdSm90INS1_25CollectiveMainloopFwdSm90ILi2EN4cute5tupleIJNS5_1CILi1EEES8_S8_EEENS6_IJNS7_ILi128EEENS7_ILi80EEENS7_ILi256EEEEEELi256ENS_6half_tEfNS_4arch4Sm90ELb0ELb0ELb0ELb0ELb0ELb0ELb0ELb1ELb1ELb0ELb0ELb0EEENS1_21CollectiveEpilogueFwdINS6_IJSA_SC_SB_EEES9_SE_SG_Li256ELb0ELb0ELb0ELb0EEENS1_29StaticPersistentTileSchedulerILb0EEEEEEEEEvNT_6ParamsE)
        /*00ec*/ 	.word	0x00000020


	//----- nvinfo : EIATTR_MIN_STACK_SIZE
	.align		4
.L_61:
        /*00f0*/ 	.byte	0x04, 0x12
        /*00f2*/ 	.short	(.L_63 - .L_62)
	.align		4
.L_62:
        /*00f4*/ 	.word	index@(_ZN7cutlass13device_kernelIN5flash11enable_sm90INS1_16FlashAttnFwdSm90INS1_25CollectiveMainloopFwdSm90ILi2EN4cute5tupleIJNS5_1CILi1EEES8_S8_EEENS6_IJNS7_ILi128EEENS7_ILi80EEENS7_ILi256EEEEEELi256ENS_6half_tEfNS_4arch4Sm90ELb0ELb0ELb0ELb0ELb0ELb0ELb0ELb1ELb1ELb0ELb0ELb0EEENS1_21CollectiveEpilogueFwdINS6_IJSA_SC_SB_EEES9_SE_SG_Li256ELb0ELb0ELb0ELb0EEENS1_29StaticPersistentTileSchedulerILb0EEEEEEEEEvNT_6ParamsE)
        /*00f8*/ 	.word	0x00000020


	//----- nvinfo : EIATTR_MIN_STACK_SIZE
	.align		4
.L_63:
        /*00fc*/ 	.byte	0x04, 0x12
        /*00fe*/ 	.short	(.L_65 - .L_64)
	.align		4
.L_64:
        /*0100*/ 	.word	index@(_ZN7cutlass13device_kernelIN5flash11enable_sm90INS1_16FlashAttnFwdSm90INS1_25CollectiveMainloopFwdSm90ILi2EN4cute5tupleIJNS5_1CILi2EEENS7_ILi1EEES9_EEENS6_IJNS7_ILi128EEENS7_ILi80EEENS7_ILi256EEEEEELi256ENS_6half_tEfNS_4arch4Sm90ELb0ELb0ELb0ELb0ELb0ELb0ELb0ELb1ELb1ELb0ELb0ELb0EEENS1_21CollectiveEpilogueFwdINS6_IJSB_SD_SC_EEESA_SF_SH_Li256ELb0ELb0ELb0ELb0EEENS1_29StaticPersistentTileSchedulerILb0EEEEEEEEEvNT_6ParamsE)
        /*0104*/ 	.word	0x00000028


	//----- nvinfo : EIATTR_MIN_STACK_SIZE
	.align		4
.L_65:
        /*0108*/ 	.byte	0x04, 0x12
        /*010a*/ 	.short	(.L_67 - .L_66)
	.align		4
.L_66:
        /*010c*/ 	.word	index@(_ZN7cutlass13device_kernelIN5flash11enable_sm90INS1_16FlashAttnFwdSm90INS1_25CollectiveMainloopFwdSm90ILi2EN4cute5tupleIJNS5_1CILi1EEES8_S8_EEENS6_IJNS7_ILi128EEENS7_ILi80EEENS7_ILi256EEEEEELi256ENS_6half_tEfNS_4arch4Sm90ELb0ELb0ELb0ELb1ELb0ELb0ELb0ELb1ELb1ELb0ELb0ELb0EEENS1_21CollectiveEpilogueFwdINS6_IJSA_SC_SB_EEES9_SE_SG_Li256ELb1ELb0ELb0ELb0EEENS1_36VarlenDynamicPersistentTileSchedulerILi128ELi80ELi256ELi32ELb0ELb0ELb1ELb0ELb1ELb1EEEEEEEEEvNT_6ParamsE)
        /*0110*/ 	.word	0x00000038


	//----- nvinfo : EIATTR_MIN_STACK_SIZE
	.align		4
.L_67:
        /*0114*/ 	.byte	0x04, 0x12
        /*0116*/ 	.short	(.L_69 - .L_68)
	.align		4
.L_68:
        /*0118*/ 	.word	index@(_ZN7cutlass13device_kernelIN5flash11enable_sm90INS1_16FlashAttnFwdSm90INS1_25CollectiveMainloopFwdSm90ILi2EN4cute5tupleIJNS5_1CILi1EEES8_S8_EEENS6_IJNS7_ILi128EEENS7_ILi80EEENS7_ILi256EEEEEELi256ENS_6half_tEfNS_4arch4Sm90ELb0ELb0ELb0ELb1ELb0ELb1ELb0ELb1ELb1ELb0ELb0ELb0EEENS1_21CollectiveEpilogueFwdINS6_IJSA_SC_SB_EEES9_SE_SG_Li256ELb1ELb0ELb0ELb0EEENS1_36VarlenDynamicPersistentTileSchedulerILi128ELi80ELi256ELi32ELb0ELb0ELb1ELb0ELb1ELb1EEEEEEEEEvNT_6ParamsE)
        /*011c*/ 	.word	0x000000a0


	//----- nvinfo : EIATTR_MIN_STACK_SIZE
	.align		4
.L_69:
        /*0120*/ 	.byte	0x04, 0x12
        /*0122*/ 	.short	(.L_71 - .L_70)
	.align		4
.L_70:
        /*0124*/ 	.word	index@(_ZN7cutlass13device_kernelIN5flash11enable_sm90INS1_16FlashAttnFwdSm90INS1_25CollectiveMainloopFwdSm90ILi2EN4cute5tupleIJNS5_1CILi1EEES8_S8_EEENS6_IJNS7_ILi128EEENS7_ILi64EEENS7_ILi256EEEEEELi256ENS_6half_tEfNS_4arch4Sm90ELb0ELb1ELb0ELb0ELb0ELb0ELb0ELb1ELb1ELb0ELb0ELb0EEENS1_21CollectiveEpilogueFwdINS6_IJSA_SC_SB_EEES9_SE_SG_Li256ELb0ELb0ELb0ELb0EEENS1_30DynamicPersistentTileSchedulerILi256ELi32ELb0ELb0ELb1EEEEEEEEEvNT_6ParamsE)
        /*0128*/ 	.word	0x00000008


	//----- nvinfo : EIATTR_MIN_STACK_SIZE
	.align		4
.L_71:
        /*012c*/ 	.byte	0x04, 0x12
        /*012e*/ 	.short	(.L_73 - .L_72)
	.align		4
.L_72:
        /*0130*/ 	.word	index@(_ZN7cutlass13device_kernelIN5flash11enable_sm90INS1_16FlashAttnFwdSm90INS1_25CollectiveMainloopFwdSm90ILi2EN4cute5tupleIJNS5_1CILi1EEES8_S8_EEENS6_IJNS7_ILi128EEENS7_ILi64EEENS7_ILi256EEEEEELi256ENS_6half_tEfNS_4arch4Sm90ELb0ELb1ELb0ELb1ELb0ELb0ELb0ELb1ELb1ELb0ELb0ELb0EEENS1_21CollectiveEpilogueFwdINS6_IJSA_SC_SB_EEES9_SE_SG_Li256ELb1ELb0ELb0ELb0EEENS1_36VarlenDynamicPersistentTileSchedulerILi128ELi64ELi256ELi32ELb0ELb0ELb1ELb1ELb0ELb1EEEEEEEEEvNT_6ParamsE)
        /*0134*/ 	.word	0x00000028


	//----- nvinfo : EIATTR_MIN_STACK_SIZE
	.align		4
.L_73:
        /*0138*/ 	.byte	0x04, 0x12
        /*013a*/ 	.short	(.L_75 - .L_74)
	.align		4
.L_74:
        /*013c*/ 	.word	index@(_ZN7cutlass13device_kernelIN5flash11enable_sm90INS1_16FlashAttnFwdSm90INS1_25CollectiveMainloopFwdSm90ILi2EN4cute5tupleIJNS5_1CILi1EEES8_S8_EEENS6_IJNS7_ILi128EEENS7_ILi64EEENS7_ILi256EEEEEELi256ENS_6half_tEfNS_4arch4Sm90ELb0ELb1ELb0ELb1ELb0ELb1ELb0ELb1ELb1ELb0ELb0ELb0EEENS1_21CollectiveEpilogueFwdINS6_IJSA_SC_SB_EEES9_SE_SG_Li256ELb1ELb0ELb0ELb0EEENS1_36VarlenDynamicPersistentTileSchedulerILi128ELi64ELi256ELi32ELb0ELb0ELb1ELb1ELb0ELb1EEEEEEEEEvNT_6ParamsE)
        /*0140*/ 	.word	0x000000a0


	//----- nvinfo : EIATTR_MIN_STACK_SIZE
	.align		4
.L_75:
        /*0144*/ 	.byte	0x04, 0x12
        /*0146*/ 	.short	(.L_77 - .L_76)
	.align		4
.L_76:
        /*0148*/ 	.word	index@(_ZN7cutlass13device_kernelIN5flash11enable_sm90INS1_16FlashAttnFwdSm90INS1_25CollectiveMainloopFwdSm90ILi2EN4cute5tupleIJNS5_1CILi1EEES8_S8_EEENS6_IJNS7_ILi128EEENS7_ILi80EEENS7_ILi256EEEEEELi256ENS_6half_tEfNS_4arch4Sm90ELb1ELb0ELb0ELb0ELb0ELb0ELb0ELb1ELb1ELb0ELb0ELb0EEENS1_21CollectiveEpilogueFwdINS6_IJSA_SC_SB_EEES9_SE_SG_Li256ELb0ELb0ELb0ELb0EEENS1_30DynamicPersistentTileSchedulerILi256ELi32ELb0ELb0ELb1EEEEEEEEEvNT_6ParamsE)
        /*014c*/ 	.word	0x00000008


	//----- nvinfo : EIATTR_MIN_STACK_SIZE
	.align		4
.L_77:
        /*0150*/ 	.byte	0x04, 0x12
        /*0152*/ 	.short	(.L_79 - .L_78)
	.align		4
.L_78:
        /*0154*/ 	.word	index@(_ZN7cutlass13device_kernelIN5flash11enable_sm90INS1_16FlashAttnFwdSm90INS1_25CollectiveMainloopFwdSm90ILi2EN4cute5tupleIJNS5_1CILi1EEES8_S8_EEENS6_IJNS7_ILi128EEENS7_ILi80EEENS7_ILi256EEEEEELi256ENS_6half_tEfNS_4arch4Sm90ELb1ELb0ELb0ELb1ELb0ELb0ELb0ELb1ELb1ELb0ELb0ELb0EEENS1_21CollectiveEpilogueFwdINS6_IJSA_SC_SB_EEES9_SE_SG_Li256ELb1ELb0ELb0ELb0EEENS1_36VarlenDynamicPersistentTileSchedulerILi128ELi80ELi256ELi32ELb0ELb0ELb1ELb1ELb1ELb1EEEEEEEEEvNT_6ParamsE)
        /*0158*/ 	.word	0x00000030


	//----- nvinfo : EIATTR_MIN_STACK_SIZE
	.align		4
.L_79:
        /*015c*/ 	.byte	0x04, 0x12
        /*015e*/ 	.short	(.L_81 - .L_80)
	.align		4
.L_80:
        /*0160*/ 	.word	index@(_ZN7cutlass13device_kernelIN5flash11enable_sm90INS1_16FlashAttnFwdSm90INS1_25CollectiveMainloopFwdSm90ILi2EN4cute5tupleIJNS5_1CILi1EEES8_S8_EEENS6_IJNS7_ILi128EEENS7_ILi80EEENS7_ILi256EEEEEELi256ENS_6half_tEfNS_4arch4Sm90ELb1ELb0ELb0ELb1ELb0ELb1ELb0ELb1ELb1ELb0ELb0ELb0EEENS1_21CollectiveEpilogueFwdINS6_IJSA_SC_SB_EEES9_SE_SG_Li256ELb1ELb0ELb0ELb0EEENS1_36VarlenDynamicPersistentTileSchedulerILi128ELi80ELi256ELi32ELb0ELb0ELb1ELb1ELb1ELb1EEEEEEEEEvNT_6ParamsE)
        /*0164*/ 	.word	0x00000098
.L_81:


//--------------------- .nv.compat                --------------------------
	.section	.nv.compat,"",@"SHT_CUDA_COMPAT_INFO"
	.align	4
        /*0000*/ 	.byte	0x02, 0x09, 0x01, 0x00, 0x02, 0x02, 0x04, 0x00, 0x02, 0x05, 0x05, 0x00, 0x03, 0x07, 0x01, 0x01
        /*0010*/ 	.byte	0x02, 0x03, 0x01, 0x00, 0x02, 0x06, 0x01, 0x00, 0x04, 0x0b, 0x08, 0x00, 0x00, 0x00, 0x00, 0x00
        /*0020*/ 	.byte	0x00, 0x00, 0x00, 0x00


//--------------------- .nv.info._ZN7cutlass13device_kernelIN5flash11enable_sm90INS1_16FlashAttnFwdSm90INS1_25CollectiveMainloopFwdSm90ILi2EN4cute5tupleIJNS5_1CILi1EEES8_S8_EEENS6_IJNS7_ILi128EEENS7_ILi80EEENS7_ILi256EEEEEELi256ENS_6half_tEfNS_4arch4Sm90ELb0ELb0ELb0ELb0ELb0ELb0ELb0ELb1ELb1ELb0ELb0ELb0EEENS1_21CollectiveEpilogueFwdINS6_IJSA_SC_SB_EEES9_SE_SG_Li256ELb0ELb0ELb0ELb0EEENS1_29StaticPersistentTileSchedulerILb0EEEEEEEEEvNT_6ParamsE --------------------------
	.section	.nv.info._ZN7cutlass13device_kernelIN5flash11enable_sm90INS1_16FlashAttnFwdSm90INS1_25CollectiveMainloopFwdSm90ILi2EN4cute5tupleIJNS5_1CILi1EEES8_S8_EEENS6_IJNS7_ILi128EEENS7_ILi80EEENS7_ILi256EEEEEELi256ENS_6half_tEfNS_4arch4Sm90ELb0ELb0ELb0ELb0ELb0ELb0ELb0ELb1ELb1ELb0ELb0ELb0EEENS1_21CollectiveEpilogueFwdINS6_IJSA_SC_SB_EEES9_SE_SG_Li256ELb0ELb0ELb0ELb0EEENS1_29StaticPersistentTileSchedulerILb0EEEEEEEEEvNT_6ParamsE,"",@"SHT_CUDA_INFO"
	.sectionflags	@""
	.align	4


	//----- nvinfo : EIATTR_CUDA_API_VERSION
	.align		4
        /*0000*/ 	.byte	0x04, 0x37
        /*0002*/ 	.short	(.L_83 - .L_82)
.L_82:
        /*0004*/ 	.word	0x00000082


	//----- nvinfo : EIATTR_KPARAM_INFO
	.align		4
.L_83:
        /*0008*/ 	.byte	0x04, 0x17
        /*000a*/ 	.short	(.L_85 - .L_84)
.L_84:
        /*000c*/ 	.word	0x00000000
        /*0010*/ 	.short	0x0000
        /*0012*/ 	.short	0x0070
        /*0014*/ 	.byte	0x00, 0xf0, 0x01, 0x2e


	//----- nvinfo : EIATTR_SPARSE_MMA_MASK
	.align		4
.L_85:
        /*0018*/ 	.byte	0x03, 0x50
        /*001a*/ 	.short	0x0000


	//----- nvinfo : EIATTR_MAXREG_COUNT
	.align		4
        /*001c*/ 	.byte	0x03, 0x1b
        /*001e*/ 	.short	0x00a8


	//----- nvinfo : EIATTR_NUM_BARRIERS
	.align		4
        /*0020*/ 	.byte	0x02, 0x4c
        /*0022*/ 	.byte	0x09
	.zero		1


	//----- nvinfo : EIATTR_EXTERNS
	.align		4
        /*0024*/ 	.byte	0x04, 0x0f
        /*0026*/ 	.short	(.L_87 - .L_86)


	//   ....[0]....
	.align		4
.L_86:
        /*0028*/ 	.word	index@(__assertfail)


	//----- nvinfo : EIATTR_ANNOTATIONS
	.align		4
.L_87:
        /*002c*/ 	.byte	0x04, 0x55
        /*002e*/ 	.short	(.L_89 - .L_88)


	//   ....[0]....
.L_88:
        /*0030*/ 	.word	0x00000001
        /*0034*/ 	.byte	0x40, 0x09, 0x00, 0x00, 0x01, 0x00, 0x00, 0x00, 0x00, 0x0a, 0x00, 0x00, 0x01, 0x00, 0x00, 0x00
        /* <DEDUP_REMOVED lines=14> */
        /*0124*/ 	.byte	0x70, 0xe2, 0x00, 0x00, 0x01, 0x00, 0x00, 0x00, 0x10, 0xe4, 0x00, 0x00


	//----- nvinfo : EIATTR_MERCURY_ISA_VERSION
	.align		4
.L_89:
        /*0130*/ 	.byte	0x03, 0x5f
        /*0132*/ 	.short	0x0101


	//----- nvinfo : EIATTR_INT_WARP_WIDE_INSTR_OFFSETS
	.align		4
        /*0134*/ 	.byte	0x04, 0x31
        /*0136*/ 	.short	(.L_91 - .L_90)


	//   ....[0]....
.L_90:
        /*0138*/ 	.word	0x00000180


	//   ....[1]....
        /*013c*/ 	.word	0x000001b0


	//   ....[2]....
        /*0140*/ 	.word	0x00000240


	//   ....[3]....
        /*0144*/ 	.word	0x0000b7e0


	//   ....[4]....
        /*0148*/ 	.word	0x0000b810


	//   ....[5]....
        /*014c*/ 	.word	0x0000b900


	//   ....[6]....
        /*0150*/ 	.word	0x0000b9c0


	//   ....[7]....
        /*0154*/ 	.word	0x0000ba80


	//----- nvinfo : EIATTR_COOP_GROUP_MASK_REGIDS
	.align		4
.L_91:
        /*0158*/ 	.byte	0x04, 0x29
        /*015a*/ 	.short	(.L_93 - .L_92)


	//   ....[0]....
.L_92:
        /*015c*/ 	.word	0xffffffff


	//   ....[1]....
        /*0160*/ 	.word	0xffffffff


	//   ....[2]....
        /*0164*/ 	.word	0xffffffff


	//   ....[3]....
        /*0168*/ 	.word	0xffffffff


	//   ....[4]....
        /*016c*/ 	.word	0xffffffff


	//   ....[5]....
        /*0170*/ 	.word	0xffffffff


	//   ....[6]....
        /*0174*/ 	.word	0xffffffff


	//   ....[7]....
        /*0178*/ 	.word	0xffffffff


	//   ....[8]....
        /*017c*/ 	.word	0xffffffff


	//   ....[9]....
        /*0180*/ 	.word	0xffffffff


	//   ....[10]....
        /*0184*/ 	.word	0xffffffff


	//   ....[11]....
        /*0188*/ 	.word	0xffffffff


	//   ....[12]....
        /*018c*/ 	.word	0xffffffff


	//   ....[13]....
        /*0190*/ 	.word	0xffffffff


	//   ....[14]....
        /*0194*/ 	.word	0xffffffff


	//   ....[15]....
        /*0198*/ 	.word	0xffffffff


	//   ....[16]....
        /*019c*/ 	.word	0xffffffff


	//   ....[17]....
        /*01a0*/ 	.word	0xffffffff


	//   ....[18]....
        /*01a4*/ 	.word	0xffffffff


	//   ....[19]....
        /*01a8*/ 	.word	0xffffffff


	//   ....[20]....
        /*01ac*/ 	.word	0xffffffff


	//   ....[21]....
        /*01b0*/ 	.word	0xffffffff


	//   ....[22]....
        /*01b4*/ 	.word	0xffffffff


	//   ....[23]....
        /*01b8*/ 	.word	0x0500000f


	//   ....[24]....
        /*01bc*/ 	.word	0x0500000f


	//----- nvinfo : EIATTR_COOP_GROUP_INSTR_OFFSETS
	.align		4
.L_93:
        /*01c0*/ 	.byte	0x04, 0x28
        /*01c2*/ 	.short	(.L_95 - .L_94)


	//   ....[0]....
.L_94:
        /*01c4*/ 	.word	0x00000060


	//   ....[1]....
        /*01c8*/ 	.word	0x00000190


	//   ....[2]....
        /*01cc*/ 	.word	0x00000250


	//   ....[3]....
        /*01d0*/ 	.word	0x000003c0


	//   ....[4]....
        /*01d4*/ 	.word	0x00000520


	//   ....[5]....
        /*01d8*/ 	.word	0x00000640


	//   ....[6]....
        /*01dc*/ 	.word	0x000007a0


	//   ....[7]....
        /*01e0*/ 	.word	0x00000d40


	//   ....[8]....
        /*01e4*/ 	.word	0x00003d00


	//   ....[9]....
        /*01e8*/ 	.word	0x00003d40


	//   ....[10]....
        /*01ec*/ 	.word	0x00004120


	//   ....[11]....
        /*01f0*/ 	.word	0x000041a0


	//   ....[12]....
        /*01f4*/ 	.word	0x00007cb0


	//   ....[13]....
        /*01f8*/ 	.word	0x00007de0


	//   ....[14]....
        /*01fc*/ 	.word	0x00008190


	//   ....[15]....
        /*0200*/ 	.word	0x000081f0


	//   ....[16]....
        /*0204*/ 	.word	0x000092b0


	//   ....[17]....
        /*0208*/ 	.word	0x000092f0


	//   ....[18]....
        /*020c*/ 	.word	0x00009470


	//   ....[19]....
        /*0210*/ 	.word	0x000094a0


	//   ....[20]....
        /*0214*/ 	.word	0x0000ac60


	//   ....[21]....
        /*0218*/ 	.word	0x0000afd0


	//   ....[22]....
        /*021c*/ 	.word	0x0000e390


	//   ....[23]....
        /*0220*/ 	.word	0x0000e870


	//   ....[24]....
        /*0224*/ 	.word	0x0000ed10


	//----- nvinfo : EIATTR_REG_RECONFIG
	.align		4
.L_95:
        /*0228*/ 	.byte	0x01, 0x54
	.zero		2


	//----- nvinfo : EIATTR_SYSCALL_OFFSETS
	.align		4
        /*022c*/ 	.byte	0x04, 0x46
        /*022e*/ 	.short	(.L_97 - .L_96)


	//   ....[0]....
.L_96:
        /*0230*/ 	.word	0x000010b0


	//   ....[1]....
        /*0234*/ 	.word	0x0000b430


	//   ....[2]....
        /*0238*/ 	.word	0x0000b570


	//   ....[3]....
        /*023c*/ 	.word	0x0000b670


	//----- nvinfo : EIATTR_MBARRIER_INSTR_OFFSETS
	.align		4
.L_97:
        /*0240*/ 	.byte	0x04, 0x39
        /*0242*/ 	.short	(.L_99 - .L_98)


	//   ....[0]....
.L_98:
        /*0244*/ 	.word	0x00000270
        /*0248*/ 	.word	0x000000ff
        /*024c*/ 	.word	0x00038800
        /*0250*/ 	.short	0x0100
        /*0252*/ 	.byte	0x06
	.zero		1


	//   ....[1]....
        /*0254*/ 	.word	0x00000280
        /*0258*/ 	.word	0x000000ff
        /*025c*/ 	.word	0x00038820
        /*0260*/ 	.short	0x0100
        /*0262*/ 	.byte	0x06
	.zero		1


	//   ....[2]....
        /*0264*/ 	.word	0x00000370
        /*0268*/ 	.word	0x000000ff
        /*026c*/ 	.word	0x00038830
        /*0270*/ 	.short	0x0100
        /*0272*/ 	.byte	0x08
	.zero		1


	//   ....[3]....
        /*0274*/ 	.word	0x00000380
        /*0278*/ 	.word	0x000000ff
        /*027c*/ 	.word	0x00038840
        /*0280*/ 	.short	0x0100
        /*0282*/ 	.byte	0x08
	.zero		1


	//   ....[4]....
        /*0284*/ 	.word	0x00000390
        /*0288*/ 	.word	0x000000ff
        /*028c*/ 	.word	0x00038838
        /*0290*/ 	.short	0x0100
        /*0292*/ 	.byte	0x08
	.zero		1


	//   ....[5]....
        /*0294*/ 	.word	0x000003a0
        /*0298*/ 	.word	0x000000ff
        /*029c*/ 	.word	0x00038848
        /*02a0*/ 	.short	0x0100
        /*02a2*/ 	.byte	0x08
	.zero		1


	//   ....[6]....
        /*02a4*/ 	.word	0x000004d0
        /*02a8*/ 	.word	0x000000ff
        /*02ac*/ 	.word	0x00038850
        /*02b0*/ 	.short	0x0100
        /*02b2*/ 	.byte	0x08
	.zero		1


	//   ....[7]....
        /*02b4*/ 	.word	0x000004e0
        /*02b8*/ 	.word	0x000000ff
        /*02bc*/ 	.word	0x00038860
        /*02c0*/ 	.short	0x0100
        /*02c2*/ 	.byte	0x08
	.zero		1


	//   ....[8]....
        /*02c4*/ 	.word	0x000004f0
        /*02c8*/ 	.word	0x000000ff
        /*02cc*/ 	.word	0x00038858
        /*02d0*/ 	.short	0x0100
        /*02d2*/ 	.byte	0x08
	.zero		1


	//   ....[9]....
        /*02d4*/ 	.word	0x00000500
        /*02d8*/ 	.word	0x000000ff
        /*02dc*/ 	.word	0x00038868
        /*02e0*/ 	.short	0x0100
        /*02e2*/ 	.byte	0x08
	.zero		1


	//   ....[10]....
        /*02e4*/ 	.word	0x000005f0
        /*02e8*/ 	.word	0x000000ff
        /*02ec*/ 	.word	0x00038870
        /*02f0*/ 	.short	0x0100
        /*02f2*/ 	.byte	0x06
	.zero		1


	//   ....[11]....
        /*02f4*/ 	.word	0x00000600
        /*02f8*/ 	.word	0x000000ff
        /*02fc*/ 	.word	0x00038880
        /*0300*/ 	.short	0x0100
        /*0302*/ 	.byte	0x06
	.zero		1


	//   ....[12]....
        /*0304*/ 	.word	0x00000610
        /*0308*/ 	.word	0x000000ff
        /*030c*/ 	.word	0x00038878
        /*0310*/ 	.short	0x0100
        /*0312*/ 	.byte	0x06
	.zero		1


	//   ....[13]....
        /*0314*/ 	.word	0x00000620
        /*0318*/ 	.word	0x000000ff
        /*031c*/ 	.word	0x00038888
        /*0320*/ 	.short	0x0100
        /*0322*/ 	.byte	0x06
	.zero		1


	//   ....[14]....
        /*0324*/ 	.word	0x00000750
        /*0328*/ 	.word	0x000000ff
        /*032c*/ 	.word	0x00038890
        /*0330*/ 	.short	0x0100
        /*0332*/ 	.byte	0x08
	.zero		1


	//   ....[15]....
        /*0334*/ 	.word	0x00000760
        /*0338*/ 	.word	0x000000ff
        /*033c*/ 	.word	0x000388a0
        /*0340*/ 	.short	0x0100
        /*0342*/ 	.byte	0x08
	.zero		1


	//   ....[16]....
        /*0344*/ 	.word	0x00000770
        /*0348*/ 	.word	0x000000ff
        /*034c*/ 	.word	0x00038898
        /*0350*/ 	.short	0x0100
        /*0352*/ 	.byte	0x08
	.zero		1


	//   ....[17]....
        /*0354*/ 	.word	0x00000780
        /*0358*/ 	.word	0x000000ff
        /*035c*/ 	.word	0x000388a8
        /*0360*/ 	.short	0x0100
        /*0362*/ 	.byte	0x08
	.zero		1


	//   ....[18]....
        /*0364*/ 	.word	0x000008b0
        /*0368*/ 	.word	0x000000ff
        /*036c*/ 	.word	0x000388b0
        /*0370*/ 	.short	0x0100
        /*0372*/ 	.byte	0x08
	.zero		1


	//   ....[19]....
        /*0374*/ 	.word	0x000008c0
        /*0378*/ 	.word	0x000000ff
        /*037c*/ 	.word	0x000388c0
        /*0380*/ 	.short	0x0100
        /*0382*/ 	.byte	0x08
	.zero		1


	//   ....[20]....
        /*0384*/ 	.word	0x000008d0
        /*0388*/ 	.word	0x000000ff
        /*038c*/ 	.word	0x000388b8
        /*0390*/ 	.short	0x0100
        /*0392*/ 	.byte	0x08
	.zero		1


	//   ....[21]....
        /*0394*/ 	.word	0x000008e0
        /*0398*/ 	.word	0x000000ff
        /*039c*/ 	.word	0x000388c8
        /*03a0*/ 	.short	0x0100
        /*03a2*/ 	.byte	0x08
	.zero		1


	//   ....[22]....
        /*03a4*/ 	.word	0x000010f0
        /*03a8*/ 	.word	0x000000ff
        /*03ac*/ 	.word	0x00038800
        /*03b0*/ 	.short	0x010a
        /*03b2*/ 	.byte	0x3d
	.zero		1


	//   ....[23]....
        /*03b4*/ 	.word	0x00001180
        /*03b8*/ 	.word	0x00000000
        /*03bc*/ 	.word	0x00038830
        /*03c0*/ 	.short	0x010a
        /*03c2*/ 	.byte	0x3f
	.zero		1


	//   ....[24]....
        /*03c4*/ 	.word	0x00001200
        /*03c8*/ 	.word	0x00000000
        /*03cc*/ 	.word	0x00038830
        /*03d0*/ 	.short	0x010a
        /*03d2*/ 	.byte	0x3f
	.zero		1


	//   ....[25]....
        /*03d4*/ 	.word	0x00003c30
        /*03d8*/ 	.word	0x00000000
        /*03dc*/ 	.word	0x00000000
        /*03e0*/ 	.short	0x0101
        /*03e2*/ 	.byte	0x3f
	.zero		1


	//   ....[26]....
        /*03e4*/ 	.word	0x00005070
        /*03e8*/ 	.word	0x000000ff
        /*03ec*/ 	.word	0x00038830
        /*03f0*/ 	.short	0x010a
        /*03f2*/ 	.byte	0x27
	.zero		1


	//   ....[27]....
        /*03f4*/ 	.word	0x000050b0
        /*03f8*/ 	.word	0x000000ff
        /*03fc*/ 	.word	0x00038830
        /*0400*/ 	.short	0x010a
        /*0402*/ 	.byte	0x27
	.zero		1


	//   ....[28]....
        /*0404*/ 	.word	0x00007a00
        /*0408*/ 	.word	0x000000ff
        /*040c*/ 	.word	0x00038850
        /*0410*/ 	.short	0x010a
        /*0412*/ 	.byte	0x05
	.zero		1


	//   ....[29]....
        /*0414*/ 	.word	0x00007a40
        /*0418*/ 	.word	0x000000ff
        /*041c*/ 	.word	0x00038850
        /*0420*/ 	.short	0x010a
        /*0422*/ 	.byte	0x05
	.zero		1


	//   ....[30]....
        /*0424*/ 	.word	0x00008560
        /*0428*/ 	.word	0x000000ab
        /*042c*/ 	.word	0x00000000
        /*0430*/ 	.short	0x0101
        /*0432*/ 	.byte	0x3f
	.zero		1


	//   ....[31]....
        /*0434*/ 	.word	0x00008590
        /*0438*/ 	.word	0x000000b2
        /*043c*/ 	.word	0x00000000
        /*0440*/ 	.short	0x0101
        /*0442*/ 	.byte	0x3f
	.zero		1


	//   ....[32]....
        /*0444*/ 	.word	0x00009220
        /*0448*/ 	.word	0x000000ff
        /*044c*/ 	.word	0x00038850
        /*0450*/ 	.short	0x010a
        /*0452*/ 	.byte	0x07
	.zero		1


	//   ....[33]....
        /*0454*/ 	.word	0x00009260
        /*0458*/ 	.word	0x000000ff
        /*045c*/ 	.word	0x00038850
        /*0460*/ 	.short	0x010a
        /*0462*/ 	.byte	0x07
	.zero		1


	//   ....[34]....
        /*0464*/ 	.word	0x00009e20
        /*0468*/ 	.word	0x0000000d
        /*046c*/ 	.word	0x00000000
        /*0470*/ 	.short	0x0101
        /*0472*/ 	.byte	0x3f
	.zero		1


	//   ....[35]....
        /*0474*/ 	.word	0x0000aeb0
        /*0478*/ 	.word	0x000000ff
        /*047c*/ 	.word	0x00000000
        /*0480*/ 	.short	0x0101
        /*0482*/ 	.byte	0x06
	.zero		1


	//   ....[36]....
        /*0484*/ 	.word	0x0000bdc0
        /*0488*/ 	.word	0x00000006
        /*048c*/ 	.word	0x00038840
        /*0490*/ 	.short	0x010a
        /*0492*/ 	.byte	0x3f
	.zero		1


	//   ....[37]....
        /*0494*/ 	.word	0x0000c3f0
        /*0498*/ 	.word	0x00000009
        /*049c*/ 	.word	0x00038820
        /*04a0*/ 	.short	0x010a
        /*04a2*/ 	.byte	0x3f
	.zero		1


	//   ....[38]....
        /*04a4*/ 	.word	0x0000c6d0
        /*04a8*/ 	.word	0x00000002
        /*04ac*/ 	.word	0x00038840
        /*04b0*/ 	.short	0x010a
        /*04b2*/ 	.byte	0x3f
	.zero		1


	//   ....[39]....
        /*04b4*/ 	.word	0x0000c9e0
        /*04b8*/ 	.word	0x00000002
        /*04bc*/ 	.word	0x00000060
        /*04c0*/ 	.short	0x010a
        /*04c2*/ 	.byte	0x3f
	.zero		1


	//   ....[40]....
        /*04c4*/ 	.word	0x0000cfd0
        /*04c8*/ 	.word	0x00000002
        /*04cc*/ 	.word	0x00038840
        /*04d0*/ 	.short	0x010a
        /*04d2*/ 	.byte	0x3f
	.zero		1


	//   ....[41]....
        /*04d4*/ 	.word	0x0000d2e0
        /*04d8*/ 	.word	0x00000002
        /*04dc*/ 	.word	0x00000060
        /*04e0*/ 	.short	0x010a
        /*04e2*/ 	.byte	0x3f
	.zero		1


	//   ....[42]....
        /*04e4*/ 	.word	0x0000d7f0
        /*04e8*/ 	.word	0x00000002
        /*04ec*/ 	.word	0x00038840
        /*04f0*/ 	.short	0x010a
        /*04f2*/ 	.byte	0x3f
	.zero		1


	//   ....[43]....
        /*04f4*/ 	.word	0x0000db10
        /*04f8*/ 	.word	0x00000002
        /*04fc*/ 	.word	0x00000060
        /*0500*/ 	.short	0x010a
        /*0502*/ 	.byte	0x3f
	.zero		1


	//   ....[44]....
        /*0504*/ 	.word	0x0000dee0
        /*0508*/ 	.word	0x00000003
        /*050c*/ 	.word	0x00038860
        /*0510*/ 	.short	0x010a
        /*0512*/ 	.byte	0x3f
	.zero		1


	//   ....[45]....
        /*0514*/ 	.word	0x0000e310
        /*0518*/ 	.word	0x00000000
        /*051c*/ 	.word	0x00038820
        /*0520*/ 	.short	0x010a
        /*0522*/ 	.byte	0x3f
	.zero		1


	//   ....[46]....
        /*0524*/ 	.word	0x0000e4b0
        /*0528*/ 	.word	0x00000006
        /*052c*/ 	.word	0x00000000
        /*0530*/ 	.short	0x010a
        /*0532*/ 	.byte	0x3f
	.zero		1


	//   ....[47]....
        /*0534*/ 	.word	0x0000e520
        /*0538*/ 	.word	0x00000003
        /*053c*/ 	.word	0x00000000
        /*0540*/ 	.short	0x010a
        /*0542*/ 	.byte	0x3f
	.zero		1


	//   ....[48]....
        /*0544*/ 	.word	0x0000e580
        /*0548*/ 	.word	0x00000010
        /*054c*/ 	.word	0x00000000
        /*0550*/ 	.short	0x010a
        /*0552*/ 	.byte	0x3f
	.zero		1


	//   ....[49]....
        /*0554*/ 	.word	0x0000e5b0
        /*0558*/ 	.word	0x00000003
        /*055c*/ 	.word	0x00000000
        /*0560*/ 	.short	0x010a
        /*0562*/ 	.byte	0x3f
	.zero		1


	//   ....[50]....
        /*0564*/ 	.word	0x0000e620
        /*0568*/ 	.word	0x00000003
        /*056c*/ 	.word	0x00038800
        /*0570*/ 	.short	0x010a
        /*0572*/ 	.byte	0x3f
	.zero		1


	//   ....[51]....
        /*0574*/ 	.word	0x0000e670
        /*0578*/ 	.word	0x00000000
        /*057c*/ 	.word	0x00038830
        /*0580*/ 	.short	0x010a
        /*0582*/ 	.byte	0x3f
	.zero		1


	//   ....[52]....
        /*0584*/ 	.word	0x0000e6d0
        /*0588*/ 	.word	0x00000005
        /*058c*/ 	.word	0x00038830
        /*0590*/ 	.short	0x010a
        /*0592*/ 	.byte	0x3f
	.zero		1


	//   ....[53]....
        /*0594*/ 	.word	0x0000e730
        /*0598*/ 	.word	0x00000003
        /*059c*/ 	.word	0x00038850
        /*05a0*/ 	.short	0x010a
        /*05a2*/ 	.byte	0x3f
	.zero		1


	//   ....[54]....
        /*05a4*/ 	.word	0x0000e790
        /*05a8*/ 	.word	0x00000003
        /*05ac*/ 	.word	0x00038850
        /*05b0*/ 	.short	0x010a
        /*05b2*/ 	.byte	0x3f
	.zero		1


	//   ....[55]....
        /*05b4*/ 	.word	0x0000e930
        /*05b8*/ 	.word	0x00000006
        /*05bc*/ 	.word	0x00038840
        /*05c0*/ 	.short	0x010a
        /*05c2*/ 	.byte	0x3f
	.zero		1


	//   ....[56]....
        /*05c4*/ 	.word	0x0000e9b0
        /*05c8*/ 	.word	0x00000007
        /*05cc*/ 	.word	0x00038820
        /*05d0*/ 	.short	0x010a
        /*05d2*/ 	.byte	0x3f
	.zero		1


	//   ....[57]....
        /*05d4*/ 	.word	0x0000ea00
        /*05d8*/ 	.word	0x00000002
        /*05dc*/ 	.word	0x00038840
        /*05e0*/ 	.short	0x010a
        /*05e2*/ 	.byte	0x3f
	.zero		1


	//   ....[58]....
        /*05e4*/ 	.word	0x0000ea50
        /*05e8*/ 	.word	0x00000002
        /*05ec*/ 	.word	0x00000060
        /*05f0*/ 	.short	0x010a
        /*05f2*/ 	.byte	0x3f
	.zero		1


	//   ....[59]....
        /*05f4*/ 	.word	0x0000eaa0
        /*05f8*/ 	.word	0x00000002
        /*05fc*/ 	.word	0x00038840
        /*0600*/ 	.short	0x010a
        /*0602*/ 	.byte	0x3f
	.zero		1


	//   ....[60]....
        /*0604*/ 	.word	0x0000eaf0
        /*0608*/ 	.word	0x00000002
        /*060c*/ 	.word	0x00000060
        /*0610*/ 	.short	0x010a
        /*0612*/ 	.byte	0x3f
	.zero		1


	//   ....[61]....
        /*0614*/ 	.word	0x0000eb40
        /*0618*/ 	.word	0x00000002
        /*061c*/ 	.word	0x00038840
        /*0620*/ 	.short	0x010a
        /*0622*/ 	.byte	0x3f
	.zero		1


	//   ....[62]....
        /*0624*/ 	.word	0x0000eb90
        /*0628*/ 	.word	0x00000002
        /*062c*/ 	.word	0x00000060
        /*0630*/ 	.short	0x010a
        /*0632*/ 	.byte	0x3f
	.zero		1


	//   ....[63]....
        /*0634*/ 	.word	0x0000ebe0
        /*0638*/ 	.word	0x00000003
        /*063c*/ 	.word	0x00038860
        /*0640*/ 	.short	0x010a
        /*0642*/ 	.byte	0x3f
	.zero		1


	//   ....[64]....
        /*0644*/ 	.word	0x0000ec30
        /*0648*/ 	.word	0x00000000
        /*064c*/ 	.word	0x00038820
        /*0650*/ 	.short	0x010a
        /*0652*/ 	.byte	0x3f
	.zero		1


	//   ....[65]....
        /*0654*/ 	.word	0x0000edd0
        /*0658*/ 	.word	0x00000006
        /*065c*/ 	.word	0x00000000
        /*0660*/ 	.short	0x010a
        /*0662*/ 	.byte	0x3f
	.zero		1


	//   ....[66]....
        /*0664*/ 	.word	0x0000ee20
        /*0668*/ 	.word	0x00000003
        /*066c*/ 	.word	0x00000000
        /*0670*/ 	.short	0x010a
        /*0672*/ 	.byte	0x3f
	.zero		1


	//   ....[67]....
        /*0674*/ 	.word	0x0000ee70
        /*0678*/ 	.word	0x00000010
        /*067c*/ 	.word	0x00000000
        /*0680*/ 	.short	0x010a
        /*0682*/ 	.byte	0x3f
	.zero		1


	//----- nvinfo : EIATTR_NUM_MBARRIERS
	.align		4
.L_99:
        /*0684*/ 	.byte	0x03, 0x38
        /*0686*/ 	.short	0x0016


	//----- nvinfo : EIATTR_EXIT_INSTR_OFFSETS
	.align		4
        /*0688*/ 	.byte	0x04, 0x1c
        /*068a*/ 	.short	(.L_101 - .L_100)


	//   ....[0]....
.L_100:
        /*068c*/ 	.word	0x000009f0


	//   ....[1]....
        /*0690*/ 	.word	0x0000af90


	//   ....[2]....
        /*0694*/ 	.word	0x0000aff0


	//   ....[3]....
        /*0698*/ 	.word	0x0000e600


	//----- nvinfo : EIATTR_MAX_THREADS
	.align		4
.L_101:
        /*069c*/ 	.byte	0x04, 0x05
        /*069e*/ 	.short	(.L_103 - .L_102)
.L_102:
        /*06a0*/ 	.word	0x00000180
        /*06a4*/ 	.word	0x00000001
        /*06a8*/ 	.word	0x00000001


	//----- nvinfo : EIATTR_CRS_STACK_SIZE
	.align		4
.L_103:
        /*06ac*/ 	.byte	0x04, 0x1e
        /*06ae*/ 	.short	(.L_105 - .L_104)
.L_104:
        /*06b0*/ 	.word	0x00000000


	//----- nvinfo : EIATTR_CBANK_PARAM_SIZE
	.align		4
.L_105:
        /*06b4*/ 	.byte	0x03, 0x19
        /*06b6*/ 	.short	0x0bf0


	//----- nvinfo : EIATTR_PARAM_CBANK
	.align		4
        /*06b8*/ 	.byte	0x04, 0x0a
        /*06ba*/ 	.short	(.L_107 - .L_106)
	.align		4
.L_106:
        /*06bc*/ 	.word	index@(.nv.constant0._ZN7cutlass13device_kernelIN5flash11enable_sm90INS1_16FlashAttnFwdSm90INS1_25CollectiveMainloopFwdSm90ILi2EN4cute5tupleIJNS5_1CILi1EEES8_S8_EEENS6_IJNS7_ILi128EEENS7_ILi80EEENS7_ILi256EEEEEELi256ENS_6half_tEfNS_4arch4Sm90ELb0ELb0ELb0ELb0ELb0ELb0ELb0ELb1ELb1ELb0ELb0ELb0EEENS1_21CollectiveEpilogueFwdINS6_IJSA_SC_SB_EEES9_SE_SG_Li256ELb0ELb0ELb0ELb0EEENS1_29StaticPersistentTileSchedulerILb0EEEEEEEEEvNT_6ParamsE)
        /*06c0*/ 	.short	0x0210
        /*06c2*/ 	.short	0x0bf0


	//----- nvinfo : EIATTR_SW_WAR
	.align		4
.L_107:
        /*06c4*/ 	.byte	0x04, 0x36
        /*06c6*/ 	.short	(.L_109 - .L_108)
.L_108:
        /*06c8*/ 	.word	0x00000008
.L_109:


//--------------------- .nv.info._ZN7cutlass13device_kernelIN5flash11enable_sm90INS1_16FlashAttnFwdSm90INS1_25CollectiveMainloopFwdSm90ILi2EN4cute5tupleIJNS5_1CILi2EEENS7_ILi1EEES9_EEENS6_IJNS7_ILi128EEENS7_ILi80EEENS7_ILi256EEEEEELi256ENS_6half_tEfNS_4arch4Sm90ELb0ELb0ELb0ELb0ELb0ELb0ELb0ELb1ELb1ELb0ELb0ELb0EEENS1_21CollectiveEpilogueFwdINS6_IJSB_SD_SC_EEESA_SF_SH_Li256ELb0ELb0ELb0ELb0EEENS1_29StaticPersistentTileSchedulerILb0EEEEEEEEEvNT_6ParamsE --------------------------
	.section	.nv.info._ZN7cutlass13device_kernelIN5flash11enable_sm90INS1_16FlashAttnFwdSm90INS1_25CollectiveMainloopFwdSm90ILi2EN4cute5tupleIJNS5_1CILi2EEENS7_ILi1EEES9_EEENS6_IJNS7_ILi128EEENS7_ILi80EEENS7_ILi256EEEEEELi256ENS_6half_tEfNS_4arch4Sm90ELb0ELb0ELb0ELb0ELb0ELb0ELb0ELb1ELb1ELb0ELb0ELb0EEENS1_21CollectiveEpilogueFwdINS6_IJSB_SD_SC_EEESA_SF_SH_Li256ELb0ELb0ELb0ELb0EEENS1_29StaticPersistentTileSchedulerILb0EEEEEEEEEvNT_6ParamsE,"",@"SHT_CUDA_INFO"
	.sectionflags	@""
	.align	4


	//----- nvinfo : EIATTR_CUDA_API_VERSION
	.align		4
        /*0000*/ 	.byte	0x04, 0x37
        /*0002*/ 	.short	(.L_111 - .L_110)
.L_110:
        /*0004*/ 	.word	0x00000082


	//----- nvinfo : EIATTR_KPARAM_INFO
	.align		4
.L_111:
        /*0008*/ 	.byte	0x04, 0x17
        /*000a*/ 	.short	(.L_113 - .L_112)
.L_112:
        /*000c*/ 	.word	0x00000000
        /*0010*/ 	.short	0x0000
        /*0012*/ 	.short	0x0070
        /*0014*/ 	.byte	0x00, 0xf0, 0x01, 0x2e


	//----- nvinfo : EIATTR_SPARSE_MMA_MASK
	.align		4
.L_113:
        /*0018*/ 	.byte	0x03, 0x50
        /*001a*/ 	.short	0x0000


	//----- nvinfo : EIATTR_MAXREG_COUNT
	.align		4
        /*001c*/ 	.byte	0x03, 0x1b
        /*001e*/ 	.short	0x00a8


	//----- nvinfo : EIATTR_NUM_BARRIERS
	.align		4
        /*0020*/ 	.byte	0x02, 0x4c
        /*0022*/ 	.byte	0x09
	.zero		1


	//----- nvinfo : EIATTR_EXTERNS
	.align		4
        /*0024*/ 	.byte	0x04, 0x0f
        /*0026*/ 	.short	(.L_115 - .L_114)


	//   ....[0]....
	.align		4
.L_114:
        /*0028*/ 	.word	index@(__assertfail)


	//----- nvinfo : EIATTR_ANNOTATIONS
	.align		4
.L_115:
        /*002c*/ 	.byte	0x04, 0x55
        /*002e*/ 	.short	(.L_117 - .L_116)


	//   ....[0]....
.L_116:
        /* <DEDUP_REMOVED lines=26> */


	//----- nvinfo : EIATTR_MERCURY_ISA_VERSION
	.align		4
.L_117:
        /*01c0*/ 	.byte	0x03, 0x5f
        /*01c2*/ 	.short	0x0101


	//----- nvinfo : EIATTR_INT_WARP_WIDE_INSTR_OFFSETS
	.align		4
        /*01c4*/ 	.byte	0x04, 0x31
        /*01c6*/ 	.short	(.L_119 - .L_118)


	//   ....[0]....
.L_118:
        /*01c8*/ 	.word	0x00000190


	//   ....[1]....
        /*01cc*/ 	.word	0x000001d0


	//   ....[2]....
        /*01d0*/ 	.word	0x00000240


	//   ....[3]....
        /*01d4*/ 	.word	0x0000b6f0


	//   ....[4]....
        /*01d8*/ 	.word	0x0000b740


	//   ....[5]....
        /*01dc*/ 	.word	0x0000b800


	//   ....[6]....
        /*01e0*/ 	.word	0x0000b8c0


	//   ....[7]....
        /*01e4*/ 	.word	0x0000b980


	//----- nvinfo : EIATTR_COOP_GROUP_MASK_REGIDS
	.align		4
.L_119:
        /*01e8*/ 	.byte	0x04, 0x29
        /*01ea*/ 	.short	(.L_121 - .L_120)


	//   ....[0]....
.L_120:
        /*01ec*/ 	.word	0xffffffff


	//   ....[1]....
        /*01f0*/ 	.word	0xffffffff


	//   ....[2]....
        /*01f4*/ 	.word	0xffffffff


	//   ....[3]....
        /*01f8*/ 	.word	0xffffffff


	//   ....[4]....
        /*01fc*/ 	.word	0xffffffff


	//   ....[5]....
        /*0200*/ 	.word	0xffffffff


	//   ....[6]....
        /*0204*/ 	.word	0xffffffff


	//   ....[7]....
        /*0208*/ 	.word	0xffffffff


	//   ....[8]....
        /*020c*/ 	.word	0xffffffff


	//   ....[9]....
        /*0210*/ 	.word	0xffffffff


	//   ....[10]....
        /*0214*/ 	.word	0xffffffff


	//   ....[11]....
        /*0218*/ 	.word	0xffffffff


	//   ....[12]....
        /*021c*/ 	.word	0xffffffff


	//   ....[13]....
        /*0220*/ 	.word	0xffffffff


	//   ....[14]....
        /*0224*/ 	.word	0xffffffff


	//   ....[15]....
        /*0228*/ 	.word	0xffffffff


	//   ....[16]....
        /*022c*/ 	.word	0xffffffff


	//   ....[17]....
        /*0230*/ 	.word	0xffffffff


	//   ....[18]....
        /*0234*/ 	.word	0xffffffff


	//   ....[19]....
        /*0238*/ 	.word	0xffffffff


	//   ....[20]....
        /*023c*/ 	.word	0xffffffff


	//   ....[21]....
        /*0240*/ 	.word	0xffffffff


	//   ....[22]....
        /*0244*/ 	.word	0xffffffff


	//   ....[23]....
        /*0248*/ 	.word	0xffffffff


	//   ....[24]....
        /*024c*/ 	.word	0x0500000f


	//   ....[25]....
        /*0250*/ 	.word	0x0500000f


	//----- nvinfo : EIATTR_COOP_GROUP_INSTR_OFFSETS
	.align		4
.L_121:
        /*0254*/ 	.byte	0x04, 0x28
        /*0256*/ 	.short	(.L_123 - .L_122)


	//   ....[0]....
.L_122:
        /*0258*/ 	.word	0x00000060


	//   ....[1]....
        /*025c*/ 	.word	0x000001a0


	//   ....[2]....
        /*0260*/ 	.word	0x000001f0


	//   ....[3]....
        /*0264*/ 	.word	0x00000430


	//   ....[4]....
        /*0268*/ 	.word	0x00000660


	//   ....[5]....
        /*026c*/ 	.word	0x00000890


	//   ....[6]....
        /*0270*/ 	.word	0x00000b20


	//   ....[7]....
        /*0274*/ 	.word	0x00000e50


	//   ....[8]....
        /*0278*/ 	.word	0x00001330


	//   ....[9]....
        /*027c*/ 	.word	0x00004340


	//   ....[10]....
        /*0280*/ 	.word	0x00004390


	//   ....[11]....
        /*0284*/ 	.word	0x00004710


	//   ....[12]....
        /*0288*/ 	.word	0x00004790


	//   ....[13]....
        /*028c*/ 	.word	0x00007c60


	//   ....[14]....
        /*0290*/ 	.word	0x00007c70


	//   ....[15]....
        /*0294*/ 	.word	0x00007ca0


	//   ....[16]....
        /*0298*/ 	.word	0x00007cb0


	//   ....[17]....
        /*029c*/ 	.word	0x00009060


	//   ....[18]....
        /*02a0*/ 	.word	0x00009070


	//   ....[19]....
        /*02a4*/ 	.word	0x00009110


	//   ....[20]....
        /*02a8*/ 	.word	0x00009130


	//   ....[21]....
        /*02ac*/ 	.word	0x0000aa40


	//   ....[22]....
        /*02b0*/ 	.word	0x0000ae20


	//   ....[23]....
        /*02b4*/ 	.word	0x0000e4d0


	//   ....[24]....
        /*02b8*/ 	.word	0x0000e9e0


	//   ....[25]....
        /*02bc*/ 	.word	0x0000ee80


	//----- nvinfo : EIATTR_REG_RECONFIG
	.align		4
.L_123:
        /*02c0*/ 	.byte	0x01, 0x54
	.zero		2


	//----- nvinfo : EIATTR_SYSCALL_OFFSETS
	.align		4
        /*02c4*/ 	.byte	0x04, 0x46
        /*02c6*/ 	.short	(.L_125 - .L_124)


	//   ....[0]....
.L_124:
        /*02c8*/ 	.word	0x000016b0


	//   ....[1]....
        /*02cc*/ 	.word	0x0000b330


	//   ....[2]....
        /*02d0*/ 	.word	0x0000b470


	//   ....[3]....
        /*02d4*/ 	.word	0x0000b570


	//----- nvinfo : EIATTR_MBARRIER_INSTR_OFFSETS
	.align		4
.L_125:
        /*02d8*/ 	.byte	0x04, 0x39
        /*02da*/ 	.short	(.L_127 - .L_126)


	//   ....[0]....
.L_126:
        /*02dc*/ 	.word	0x000002d0
        /*02e0*/ 	.word	0x000000ff
        /*02e4*/ 	.word	0x00038800
        /*02e8*/ 	.short	0x0100
        /*02ea*/ 	.byte	0x08
	.zero		1


	//   ....[1]....
        /*02ec*/ 	.word	0x000002e0
        /*02f0*/ 	.word	0x000000ff
        /*02f4*/ 	.word	0x00038820
        /*02f8*/ 	.short	0x0100
        /*02fa*/ 	.byte	0x08
	.zero		1


	//   ....[2]....
        /*02fc*/ 	.word	0x000003d0
        /*0300*/ 	.word	0x000000ff
        /*0304*/ 	.word	0x00038830
        /*0308*/ 	.short	0x0100
        /*030a*/ 	.byte	0x08
	.zero		1


	//   ....[3]....
        /*030c*/ 	.word	0x000003e0
        /*0310*/ 	.word	0x000000ff
        /*0314*/ 	.word	0x00038840
        /*0318*/ 	.short	0x0100
        /*031a*/ 	.byte	0x08
	.zero		1


	//   ....[4]....
        /*031c*/ 	.word	0x000003f0
        /*0320*/ 	.word	0x000000ff
        /*0324*/ 	.word	0x00038838
        /*0328*/ 	.short	0x0100
        /*032a*/ 	.byte	0x08
	.zero		1


	//   ....[5]....
        /*032c*/ 	.word	0x00000400
        /*0330*/ 	.word	0x000000ff
        /*0334*/ 	.word	0x00038848
        /*0338*/ 	.short	0x0100
        /*033a*/ 	.byte	0x08
	.zero		1


	//   ....[6]....
        /*033c*/ 	.word	0x00000610
        /*0340*/ 	.word	0x000000ff
        /*0344*/ 	.word	0x00038850
        /*0348*/ 	.short	0x0100
        /*034a*/ 	.byte	0x08
	.zero		1


	//   ....[7]....
        /*034c*/ 	.word	0x00000620
        /*0350*/ 	.word	0x000000ff
        /*0354*/ 	.word	0x00038860
        /*0358*/ 	.short	0x0100
        /*035a*/ 	.byte	0x08
	.zero		1


	//   ....[8]....
        /*035c*/ 	.word	0x00000630
        /*0360*/ 	.word	0x000000ff
        /*0364*/ 	.word	0x00038858
        /*0368*/ 	.short	0x0100
        /*036a*/ 	.byte	0x08
	.zero		1


	//   ....[9]....
        /*036c*/ 	.word	0x00000640
        /*0370*/ 	.word	0x000000ff
        /*0374*/ 	.word	0x00038868
        /*0378*/ 	.short	0x0100
        /*037a*/ 	.byte	0x08
	.zero		1


	//   ....[10]....
        /*037c*/ 	.word	0x00000840
        /*0380*/ 	.word	0x000000ff
        /*0384*/ 	.word	0x00038870
        /*0388*/ 	.short	0x0100
        /*038a*/ 	.byte	0x08
	.zero		1


	//   ....[11]....
        /*038c*/ 	.word	0x00000850
        /*0390*/ 	.word	0x000000ff
        /*0394*/ 	.word	0x00038880
        /*0398*/ 	.short	0x0100
        /*039a*/ 	.byte	0x08
	.zero		1


	//   ....[12]....
        /*039c*/ 	.word	0x00000860
        /*03a0*/ 	.word	0x000000ff
        /*03a4*/ 	.word	0x00038878
        /*03a8*/ 	.short	0x0100
        /*03aa*/ 	.byte	0x08
	.zero		1


	//   ....[13]....
        /*03ac*/ 	.word	0x00000870
        /*03b0*/ 	.word	0x000000ff
        /*03b4*/ 	.word	0x00038888
        /*03b8*/ 	.short	0x0100
        /*03ba*/ 	.byte	0x08
	.zero		1


	//   ....[14]....
        /*03bc*/ 	.word	0x00000ad0
        /*03c0*/ 	.word	0x000000ff
        /*03c4*/ 	.word	0x00038890
        /*03c8*/ 	.short	0x0100
        /*03ca*/ 	.byte	0x08
	.zero		1


	//   ....[15]....
        /*03cc*/ 	.word	0x00000ae0
        /*03d0*/ 	.word	0x000000ff
        /*03d4*/ 	.word	0x000388a0
        /*03d8*/ 	.short	0x0100
        /*03da*/ 	.byte	0x08
	.zero		1


	//   ....[16]....
        /*03dc*/ 	.word	0x00000af0
        /*03e0*/ 	.word	0x000000ff
        /*03e4*/ 	.word	0x00038898
        /*03e8*/ 	.short	0x0100
        /*03ea*/ 	.byte	0x08
	.zero		1


	//   ....[17]....
        /*03ec*/ 	.word	0x00000b00
        /*03f0*/ 	.word	0x000000ff
        /*03f4*/ 	.word	0x000388a8
        /*03f8*/ 	.short	0x0100
        /*03fa*/ 	.byte	0x08
	.zero		1


	//   ....[18]....
        /*03fc*/ 	.word	0x00000da0
        /*0400*/ 	.word	0x000000ff
        /*0404*/ 	.word	0x000388b0
        /*0408*/ 	.short	0x0100
        /*040a*/ 	.byte	0x08
	.zero		1


	//   ....[19]....
        /*040c*/ 	.word	0x00000db0
        /*0410*/ 	.word	0x000000ff
        /*0414*/ 	.word	0x000388c0
        /*0418*/ 	.short	0x0100
        /*041a*/ 	.byte	0x08
	.zero		1


	//   ....[20]....
        /*041c*/ 	.word	0x00000dc0
        /*0420*/ 	.word	0x000000ff
        /*0424*/ 	.word	0x000388b8
        /*0428*/ 	.short	0x0100
        /*042a*/ 	.byte	0x08
	.zero		1


	//   ....[21]....
        /*042c*/ 	.word	0x00000dd0
        /*0430*/ 	.word	0x000000ff
        /*0434*/ 	.word	0x000388c8
        /*0438*/ 	.short	0x0100
        /*043a*/ 	.byte	0x08
	.zero		1


	//   ....[22]....
        /*043c*/ 	.word	0x00001740
        /*0440*/ 	.word	0x000000ff
        /*0444*/ 	.word	0x00038800
        /*0448*/ 	.short	0x010a
        /*044a*/ 	.byte	0x06
	.zero		1


	//   ....[23]....
        /*044c*/ 	.word	0x000017e0
        /*0450*/ 	.word	0x00000000
        /*0454*/ 	.word	0x00038830
        /*0458*/ 	.short	0x010a
        /*045a*/ 	.byte	0x3f
	.zero		1


	//   ....[24]....
        /*045c*/ 	.word	0x00001820
        /*0460*/ 	.word	0x00000000
        /*0464*/ 	.word	0x00038830
        /*0468*/ 	.short	0x010a
        /*046a*/ 	.byte	0x3f
	.zero		1


	//   ....[25]....
        /*046c*/ 	.word	0x00004a30
        /*0470*/ 	.word	0x00000000
        /*0474*/ 	.word	0x00000000
        /*0478*/ 	.short	0x0101
        /*047a*/ 	.byte	0x3f
	.zero		1


	//   ....[26]....
        /*047c*/ 	.word	0x00005150
        /*0480*/ 	.word	0x000000ff
        /*0484*/ 	.word	0x00038830
        /*0488*/ 	.short	0x010a
        /*048a*/ 	.byte	0x27
	.zero		1


	//   ....[27]....
        /*048c*/ 	.word	0x00005190
        /*0490*/ 	.word	0x000000ff
        /*0494*/ 	.word	0x00038830
        /*0498*/ 	.short	0x010a
        /*049a*/ 	.byte	0x27
	.zero		1


	//   ....[28]....
        /*049c*/ 	.word	0x00007700
        /*04a0*/ 	.word	0x000000ff
        /*04a4*/ 	.word	0x00038850
        /*04a8*/ 	.short	0x010a
        /*04aa*/ 	.byte	0x04
	.zero		1


	//   ....[29]....
        /*04ac*/ 	.word	0x00007740
        /*04b0*/ 	.word	0x000000ff
        /*04b4*/ 	.word	0x00038850
        /*04b8*/ 	.short	0x010a
        /*04ba*/ 	.byte	0x04
	.zero		1


	//   ....[30]....
        /*04bc*/ 	.word	0x00008350
        /*04c0*/ 	.word	0x00000005
        /*04c4*/ 	.word	0x00000000
        /*04c8*/ 	.short	0x0101
        /*04ca*/ 	.byte	0x3f
	.zero		1


	//   ....[31]....
        /*04cc*/ 	.word	0x00008710
        /*04d0*/ 	.word	0x00000098
        /*04d4*/ 	.word	0x00000000
        /*04d8*/ 	.short	0x0101
        /*04da*/ 	.byte	0x3f
	.zero		1


	//   ....[32]....
        /*04dc*/ 	.word	0x00008fd0
        /*04e0*/ 	.word	0x000000ff
        /*04e4*/ 	.word	0x00038850
        /*04e8*/ 	.short	0x010a
        /*04ea*/ 	.byte	0x08
	.zero		1


	//   ....[33]....
        /*04ec*/ 	.word	0x00009010
        /*04f0*/ 	.word	0x000000ff
        /*04f4*/ 	.word	0x00038850
        /*04f8*/ 	.short	0x010a
        /*04fa*/ 	.byte	0x08
	.zero		1


	//   ....[34]....
        /*04fc*/ 	.word	0x0000a390
        /*0500*/ 	.word	0x00000014
        /*0504*/ 	.word	0x00000000
        /*0508*/ 	.short	0x0101
        /*050a*/ 	.byte	0x3f
	.zero		1


	//   ....[35]....
        /*050c*/ 	.word	0x0000acd0
        /*0510*/ 	.word	0x000000ff
        /*0514*/ 	.word	0x00000000
        /*0518*/ 	.short	0x0101
        /*051a*/ 	.byte	0x07
	.zero		1


	//   ....[36]....
        /*051c*/ 	.word	0x0000ace0
        /*0520*/ 	.word	0x000000ff
        /*0524*/ 	.word	0x00000000
        /*0528*/ 	.short	0x0101
        /*052a*/ 	.byte	0x06
	.zero		1


	//   ....[37]....
        /*052c*/ 	.word	0x0000bcf0
        /*0530*/ 	.word	0x00000004
        /*0534*/ 	.word	0x00038840
        /*0538*/ 	.short	0x010a
        /*053a*/ 	.byte	0x3f
	.zero		1


	//   ....[38]....
        /*053c*/ 	.word	0x0000c380
        /*0540*/ 	.word	0x0000000a
        /*0544*/ 	.word	0x00038820
        /*0548*/ 	.short	0x010a
        /*054a*/ 	.byte	0x3f
	.zero		1


	//   ....[39]....
        /*054c*/ 	.word	0x0000c670
        /*0550*/ 	.word	0x00000002
        /*0554*/ 	.word	0x00038840
        /*0558*/ 	.short	0x010a
        /*055a*/ 	.byte	0x3f
	.zero		1


	//   ....[40]....
        /*055c*/ 	.word	0x0000c9c0
        /*0560*/ 	.word	0x00000002
        /*0564*/ 	.word	0x00038860
        /*0568*/ 	.short	0x010a
        /*056a*/ 	.byte	0x3f
	.zero		1


	//   ....[41]....
        /*056c*/ 	.word	0x0000cfb0
        /*0570*/ 	.word	0x00000002
        /*0574*/ 	.word	0x00038840
        /*0578*/ 	.short	0x010a
        /*057a*/ 	.byte	0x3f
	.zero		1


	//   ....[42]....
        /*057c*/ 	.word	0x0000d300
        /*0580*/ 	.word	0x00000002
        /*0584*/ 	.word	0x00038860
        /*0588*/ 	.short	0x010a
        /*058a*/ 	.byte	0x3f
	.zero		1


	//   ....[43]....
        /*058c*/ 	.word	0x0000d860
        /*0590*/ 	.word	0x00000002
        /*0594*/ 	.word	0x00038840
        /*0598*/ 	.short	0x010a
        /*059a*/ 	.byte	0x3f
	.zero		1


	//   ....[44]....
        /*059c*/ 	.word	0x0000dbb0
        /*05a0*/ 	.word	0x00000002
        /*05a4*/ 	.word	0x00038860
        /*05a8*/ 	.short	0x010a
        /*05aa*/ 	.byte	0x3f
	.zero		1


	//   ....[45]....
        /*05ac*/ 	.word	0x0000dfb0
        /*05b0*/ 	.word	0x00000003
        /*05b4*/ 	.word	0x00038860
        /*05b8*/ 	.short	0x010a
        /*05ba*/ 	.byte	0x3f
	.zero		1


	//   ....[46]....
        /*05bc*/ 	.word	0x0000e450
        /*05c0*/ 	.word	0x00000000
        /*05c4*/ 	.word	0x00038820
        /*05c8*/ 	.short	0x010a
        /*05ca*/ 	.byte	0x3f
	.zero		1


	//   ....[47]....
        /*05cc*/ 	.word	0x0000e610
        /*05d0*/ 	.word	0x00000006
        /*05d4*/ 	.word	0x00000000
        /*05d8*/ 	.short	0x010a
        /*05da*/ 	.byte	0x3f
	.zero		1


	//   ....[48]....
        /*05dc*/ 	.word	0x0000e680
        /*05e0*/ 	.word	0x00000003
        /*05e4*/ 	.word	0x00000000
        /*05e8*/ 	.short	0x010a
        /*05ea*/ 	.byte	0x3f
	.zero		1


	//   ....[49]....
        /*05ec*/ 	.word	0x0000e6e0
        /*05f0*/ 	.word	0x00000010
        /*05f4*/ 	.word	0x00000000
        /*05f8*/ 	.short	0x010a
        /*05fa*/ 	.byte	0x3f
	.zero		1


	//   ....[50]....
        /*05fc*/ 	.word	0x0000e710
        /*0600*/ 	.word	0x00000003
        /*0604*/ 	.word	0x00000000
        /*0608*/ 	.short	0x010a
        /*060a*/ 	.byte	0x3f
	.zero		1


	//   ....[51]....
        /*060c*/ 	.word	0x0000e790
        /*0610*/ 	.word	0x00000003
        /*0614*/ 	.word	0x00038800
        /*0618*/ 	.short	0x010a
        /*061a*/ 	.byte	0x3f
	.zero		1


	//   ....[52]....
        /*061c*/ 	.word	0x0000e7e0
        /*0620*/ 	.word	0x00000000
        /*0624*/ 	.word	0x00038830
        /*0628*/ 	.short	0x010a
        /*062a*/ 	.byte	0x3f
	.zero		1


	//   ....[53]....
        /*062c*/ 	.word	0x0000e840
        /*0630*/ 	.word	0x00000004
        /*0634*/ 	.word	0x00038830
        /*0638*/ 	.short	0x010a
        /*063a*/ 	.byte	0x3f
	.zero		1


	//   ....[54]....
        /*063c*/ 	.word	0x0000e8a0
        /*0640*/ 	.word	0x00000003
        /*0644*/ 	.word	0x00038850
        /*0648*/ 	.short	0x010a
        /*064a*/ 	.byte	0x3f
	.zero		1


	//   ....[55]....
        /*064c*/ 	.word	0x0000e900
        /*0650*/ 	.word	0x00000007
        /*0654*/ 	.word	0x00038850
        /*0658*/ 	.short	0x010a
        /*065a*/ 	.byte	0x3f
	.zero		1


	//   ....[56]....
        /*065c*/ 	.word	0x0000eaa0
        /*0660*/ 	.word	0x00000004
        /*0664*/ 	.word	0x00038840
        /*0668*/ 	.short	0x010a
        /*066a*/ 	.byte	0x3f
	.zero		1


	//   ....[57]....
        /*066c*/ 	.word	0x0000eb20
        /*0670*/ 	.word	0x00000007
        /*0674*/ 	.word	0x00038820
        /*0678*/ 	.short	0x010a
        /*067a*/ 	.byte	0x3f
	.zero		1


	//   ....[58]....
        /*067c*/ 	.word	0x0000eb70
        /*0680*/ 	.word	0x00000002
        /*0684*/ 	.word	0x00038840
        /*0688*/ 	.short	0x010a
        /*068a*/ 	.byte	0x3f
	.zero		1


	//   ....[59]....
        /*068c*/ 	.word	0x0000ebc0
        /*0690*/ 	.word	0x00000002
        /*0694*/ 	.word	0x00038860
        /*0698*/ 	.short	0x010a
        /*069a*/ 	.byte	0x3f
	.zero		1


	//   ....[60]....
        /*069c*/ 	.word	0x0000ec10
        /*06a0*/ 	.word	0x00000002
        /*06a4*/ 	.word	0x00038840
        /*06a8*/ 	.short	0x010a
        /*06aa*/ 	.byte	0x3f
	.zero		1


	//   ....[61]....
        /*06ac*/ 	.word	0x0000ec60
        /*06b0*/ 	.word	0x00000002
        /*06b4*/ 	.word	0x00038860
        /*06b8*/ 	.short	0x010a
        /*06ba*/ 	.byte	0x3f
	.zero		1


	//   ....[62]....
        /*06bc*/ 	.word	0x0000ecb0
        /*06c0*/ 	.word	0x00000002
        /*06c4*/ 	.word	0x00038840
        /*06c8*/ 	.short	0x010a
        /*06ca*/ 	.byte	0x3f
	.zero		1


	//   ....[63]....
        /*06cc*/ 	.word	0x0000ed00
        /*06d0*/ 	.word	0x00000002
        /*06d4*/ 	.word	0x00038860
        /*06d8*/ 	.short	0x010a
        /*06da*/ 	.byte	0x3f
	.zero		1


	//   ....[64]....
        /*06dc*/ 	.word	0x0000ed50
        /*06e0*/ 	.word	0x00000003
        /*06e4*/ 	.word	0x00038860
        /*06e8*/ 	.short	0x010a
        /*06ea*/ 	.byte	0x3f
	.zero		1


	//   ....[65]....
        /*06ec*/ 	.word	0x0000eda0
        /*06f0*/ 	.word	0x00000000
        /*06f4*/ 	.word	0x00038820
        /*06f8*/ 	.short	0x010a
        /*06fa*/ 	.byte	0x3f
	.zero		1


	//   ....[66]....
        /*06fc*/ 	.word	0x0000ef40
        /*0700*/ 	.word	0x00000006
        /*0704*/ 	.word	0x00000000
        /*0708*/ 	.short	0x010a
        /*070a*/ 	.byte	0x3f
	.zero		1


	//   ....[67]....
        /*070c*/ 	.word	0x0000ef90
        /*0710*/ 	.word	0x00000003
        /*0714*/ 	.word	0x00000000
        /*0718*/ 	.short	0x010a
        /*071a*/ 	.byte	0x3f
	.zero		1


	//   ....[68]....
        /*071c*/ 	.word	0x0000efe0
        /*0720*/ 	.word	0x00000010
        /*0724*/ 	.word	0x00000000
        /*0728*/ 	.short	0x010a
        /*072a*/ 	.byte	0x3f
	.zero		1


	//----- nvinfo : EIATTR_NUM_MBARRIERS
	.align		4
.L_127:
        /*072c*/ 	.byte	0x03, 0x38
        /*072e*/ 	.short	0x0016


	//----- nvinfo : EIATTR_EXIT_INSTR_OFFSETS
	.align		4
        /*0730*/ 	.byte	0x04, 0x1c
        /*0732*/ 	.short	(.L_129 - .L_128)


	//   ....[0]....
.L_128:
        /*0734*/ 	.word	0x00000f90


	//   ....[1]....
        /*0738*/ 	.word	0x0000ade0


	//   ....[2]....
        /*073c*/ 	.word	0x0000ae40


	//   ....[3]....
        /*0740*/ 	.word	0x0000e760


	//----- nvinfo : EIATTR_MAX_THREADS
	.align		4
.L_129:
        /*0744*/ 	.byte	0x04, 0x05
        /*0746*/ 	.short	(.L_131 - .L_130)
.L_130:
        /*0748*/ 	.word	0x00000180
        /*074c*/ 	.word	0x00000001
        /*0750*/ 	.word	0x00000001


	//----- nvinfo : EIATTR_CRS_STACK_SIZE
	.align		4
.L_131:
        /*0754*/ 	.byte	0x04, 0x1e
        /*0756*/ 	.short	(.L_133 - .L_132)
.L_132:
        /*0758*/ 	.word	0x00000000


	//----- nvinfo : EIATTR_CBANK_PARAM_SIZE
	.align		4
.L_133:
        /*075c*/ 	.byte	0x03, 0x19
        /*075e*/ 	.short	0x0bf0


	//----- nvinfo : EIATTR_PARAM_CBANK
	.align		4
        /*0760*/ 	.byte	0x04, 0x0a
        /*0762*/ 	.short	(.L_135 - .L_134)
	.align		4
.L_134:
        /*0764*/ 	.word	index@(.nv.constant0._ZN7cutlass13device_kernelIN5flash11enable_sm90INS1_16FlashAttnFwdSm90INS1_25CollectiveMainloopFwdSm90ILi2EN4cute5tupleIJNS5_1CILi2EEENS7_ILi1EEES9_EEENS6_IJNS7_ILi128EEENS7_ILi80EEENS7_ILi256EEEEEELi256ENS_6half_tEfNS_4arch4Sm90ELb0ELb0ELb0ELb0ELb0ELb0ELb0ELb1ELb1ELb0ELb0ELb0EEENS1_21CollectiveEpilogueFwdINS6_IJSB_SD_SC_EEESA_SF_SH_Li256ELb0ELb0ELb0ELb0EEENS1_29StaticPersistentTileSchedulerILb0EEEEEEEEEvNT_6ParamsE)
        /*0768*/ 	.short	0x0210
        /*076a*/ 	.short	0x0bf0


	//----- nvinfo : EIATTR_SW_WAR
	.align		4
.L_135:
        /*076c*/ 	.byte	0x04, 0x36
        /*076e*/ 	.short	(.L_137 - .L_136)
.L_136:
        /*0770*/ 	.word	0x00000008
.L_137:


//--------------------- .nv.info._ZN7cutlass13device_kernelIN5flash11enable_sm90INS1_16FlashAttnFwdSm90INS1_25CollectiveMainloopFwdSm90ILi2EN4cute5tupleIJNS5_1CILi1EEES8_S8_EEENS6_IJNS7_ILi128EEENS7_ILi80EEENS7_ILi256EEEEEELi256ENS_6half_tEfNS_4arch4Sm90ELb0ELb0ELb0ELb1ELb0ELb0ELb0ELb1ELb1ELb0ELb0ELb0EEENS1_21CollectiveEpilogueFwdINS6_IJSA_SC_SB_EEES9_SE_SG_Li256ELb1ELb0ELb0ELb0EEENS1_36VarlenDynamicPersistentTileSchedulerILi128ELi80ELi256ELi32ELb0ELb0ELb1ELb0ELb1ELb1EEEEEEEEEvNT_6ParamsE --------------------------
	.section	.nv.info._ZN7cutlass13device_kernelIN5flash11enable_sm90INS1_16FlashAttnFwdSm90INS1_25CollectiveMainloopFwdSm90ILi2EN4cute5tupleIJNS5_1CILi1EEES8_S8_EEENS6_IJNS7_ILi128EEENS7_ILi80EEENS7_ILi256EEEEEELi256ENS_6half_tEfNS_4arch4Sm90ELb0ELb0ELb0ELb1ELb0ELb0ELb0ELb1ELb1ELb0ELb0ELb0EEENS1_21CollectiveEpilogueFwdINS6_IJSA_SC_SB_EEES9_SE_SG_Li256ELb1ELb0ELb0ELb0EEENS1_36VarlenDynamicPersistentTileSchedulerILi128ELi80ELi256ELi32ELb0ELb0ELb1ELb0ELb1ELb1EEEEEEEEEvNT_6ParamsE,"",@"SHT_CUDA_INFO"
	.sectionflags	@""
	.align	4


	//----- nvinfo : EIATTR_CUDA_API_VERSION
	.align		4
        /*0000*/ 	.byte	0x04, 0x37
        /*0002*/ 	.short	(.L_139 - .L_138)
.L_138:
        /*0004*/ 	.word	0x00000082


	//----- nvinfo : EIATTR_KPARAM_INFO
	.align		4
.L_139:
        /*0008*/ 	.byte	0x04, 0x17
        /*000a*/ 	.short	(.L_141 - .L_140)
.L_140:
        /*000c*/ 	.word	0x00000000
        /*0010*/ 	.short	0x0000
        /*0012*/ 	.short	0x0070
        /*0014*/ 	.byte	0x00, 0xf0, 0x01, 0x28


	//----- nvinfo : EIATTR_SPARSE_MMA_MASK
	.align		4
.L_141:
        /*0018*/ 	.byte	0x03, 0x50
        /*001a*/ 	.short	0x0000


	//----- nvinfo : EIATTR_MAXREG_COUNT
	.align		4
        /*001c*/ 	.byte	0x03, 0x1b
        /*001e*/ 	.short	0x00a8


	//----- nvinfo : EIATTR_NUM_BARRIERS
	.align		4
        /*0020*/ 	.byte	0x02, 0x4c
        /*0022*/ 	.byte	0x09
	.zero		1


	//----- nvinfo : EIATTR_EXTERNS
	.align		4
        /*0024*/ 	.byte	0x04, 0x0f
        /*0026*/ 	.short	(.L_143 - .L_142)


	//   ....[0]....
	.align		4
.L_142:
        /*0028*/ 	.word	index@(__assertfail)


	//----- nvinfo : EIATTR_ANNOTATIONS
	.align		4
.L_143:
        /*002c*/ 	.byte	0x04, 0x55
        /*002e*/ 	.short	(.L_145 - .L_144)


	//   ....[0]....
.L_144:
        /* <DEDUP_REMOVED lines=39> */


	//----- nvinfo : EIATTR_MERCURY_ISA_VERSION
	.align		4
.L_145:
        /*0290*/ 	.byte	0x03, 0x5f
        /*0292*/ 	.short	0x0101


	//----- nvinfo : EIATTR_UNUSED_LOAD_BYTE_OFFSET
	.align		4
        /*0294*/ 	.byte	0x04, 0x44
        /*0296*/ 	.short	(.L_147 - .L_146)


	//   ....[0]....
.L_146:
        /*0298*/ 	.word	0x00000a40
        /*029c*/ 	.word	0x0000fff0


	//   ....[1]....
        /*02a0*/ 	.word	0x0000a630
        /*02a4*/ 	.word	0x0000fff0


	//----- nvinfo : EIATTR_INT_WARP_WIDE_INSTR_OFFSETS
	.align		4
.L_147:
        /*02a8*/ 	.byte	0x04, 0x31
        /*02aa*/ 	.short	(.L_149 - .L_148)


	//   ....[0]....
.L_148:
        /*02ac*/ 	.word	0x00000160


	//   ....[1]....
        /*02b0*/ 	.word	0x000001a0


	//   ....[2]....
        /*02b4*/ 	.word	0x00000210


	//   ....[3]....
        /*02b8*/ 	.word	0x00008120


	//   ....[4]....
        /*02bc*/ 	.word	0x0000e150


	//   ....[5]....
        /*02c0*/ 	.word	0x0000e1f0


	//   ....[6]....
        /*02c4*/ 	.word	0x0000e680


	//   ....[7]....
        /*02c8*/ 	.word	0x0000e6b0


	//   ....[8]....
        /*02cc*/ 	.word	0x0000e8c0


	//   ....[9]....
        /*02d0*/ 	.word	0x0000e9b0


	//   ....[10]....
        /*02d4*/ 	.word	0x0000eaa0


	//   ....[11]....
        /*02d8*/ 	.word	0x000111a0


	//   ....[12]....
        /*02dc*/ 	.word	0x00011240


	//----- nvinfo : EIATTR_COOP_GROUP_MASK_REGIDS
	.align		4
.L_149:
        /*02e0*/ 	.byte	0x04, 0x29
        /*02e2*/ 	.short	(.L_151 - .L_150)


	//   ....[0]....
.L_150:
        /*02e4*/ 	.word	0xffffffff


	//   ....[1]....
        /*02e8*/ 	.word	0xffffffff


	//   ....[2]....
        /*02ec*/ 	.word	0xffffffff


	//   ....[3]....
        /*02f0*/ 	.word	0xffffffff


	//   ....[4]....
        /*02f4*/ 	.word	0xffffffff


	//   ....[5]....
        /*02f8*/ 	.word	0xffffffff


	//   ....[6]....
        /*02fc*/ 	.word	0xffffffff


	//   ....[7]....
        /*0300*/ 	.word	0xffffffff


	//   ....[8]....
        /*0304*/ 	.word	0xffffffff


	//   ....[9]....
        /*0308*/ 	.word	0xffffffff


	//   ....[10]....
        /*030c*/ 	.word	0xffffffff


	//   ....[11]....
        /*0310*/ 	.word	0xffffffff


	//   ....[12]....
        /*0314*/ 	.word	0xffffffff


	//   ....[13]....
        /*0318*/ 	.word	0xffffffff


	//   ....[14]....
        /*031c*/ 	.word	0xffffffff


	//   ....[15]....
        /*0320*/ 	.word	0xffffffff


	//   ....[16]....
        /*0324*/ 	.word	0xffffffff


	//   ....[17]....
        /*0328*/ 	.word	0xffffffff


	//   ....[18]....
        /*032c*/ 	.word	0xffffffff


	//   ....[19]....
        /*0330*/ 	.word	0xffffffff


	//   ....[20]....
        /*0334*/ 	.word	0xffffffff


	//   ....[21]....
        /*0338*/ 	.word	0xffffffff


	//   ....[22]....
        /*033c*/ 	.word	0xffffffff


	//   ....[23]....
        /*0340*/ 	.word	0xffffffff


	//   ....[24]....
        /*0344*/ 	.word	0xffffffff


	//   ....[25]....
        /*0348*/ 	.word	0xffffffff


	//   ....[26]....
        /*034c*/ 	.word	0xffffffff


	//   ....[27]....
        /*0350*/ 	.word	0xffffffff


	//   ....[28]....
        /*0354*/ 	.word	0xffffffff


	//   ....[29]....
        /*0358*/ 	.word	0xffffffff


	//   ....[30]....
        /*035c*/ 	.word	0xffffffff


	//   ....[31]....
        /*0360*/ 	.word	0xffffffff


	//   ....[32]....
        /*0364*/ 	.word	0xffffffff


	//   ....[33]....
        /*0368*/ 	.word	0xffffffff


	//   ....[34]....
        /*036c*/ 	.word	0xffffffff


	//   ....[35]....
        /*0370*/ 	.word	0xffffffff


	//   ....[36]....
        /*0374*/ 	.word	0xffffffff


	//   ....[37]....
        /*0378*/ 	.word	0xffffffff


	//   ....[38]....
        /*037c*/ 	.word	0xffffffff


	//   ....[39]....
        /*0380*/ 	.word	0xffffffff


	//   ....[40]....
        /*0384*/ 	.word	0xffffffff


	//   ....[41]....
        /*0388*/ 	.word	0xffffffff


	//   ....[42]....
        /*038c*/ 	.word	0xffffffff


	//   ....[43]....
        /*0390*/ 	.word	0xffffffff


	//   ....[44]....
        /*0394*/ 	.word	0xffffffff


	//   ....[45]....
        /*0398*/ 	.word	0xffffffff


	//   ....[46]....
        /*039c*/ 	.word	0xffffffff


	//   ....[47]....
        /*03a0*/ 	.word	0xffffffff


	//   ....[48]....
        /*03a4*/ 	.word	0xffffffff


	//   ....[49]....
        /*03a8*/ 	.word	0xffffffff


	//   ....[50]....
        /*03ac*/ 	.word	0xffffffff


	//   ....[51]....
        /*03b0*/ 	.word	0xffffffff


	//   ....[52]....
        /*03b4*/ 	.word	0xffffffff


	//   ....[53]....
        /*03b8*/ 	.word	0xffffffff


	//   ....[54]....
        /*03bc*/ 	.word	0x0500000f


	//   ....[55]....
        /*03c0*/ 	.word	0x0500000f


	//   ....[56]....
        /*03c4*/ 	.word	0x0500000f


	//   ....[57]....
        /*03c8*/ 	.word	0x0500000f


	//   ....[58]....
        /*03cc*/ 	.word	0x0500000f


	//   ....[59]....
        /*03d0*/ 	.word	0x0500000f


	//   ....[60]....
        /*03d4*/ 	.word	0x0500000f


	//   ....[61]....
        /*03d8*/ 	.word	0x0500000f


	//   ....[62]....
        /*03dc*/ 	.word	0x0500000f


	//   ....[63]....
        /*03e0*/ 	.word	0x0500000f


	//   ....[64]....
        /*03e4*/ 	.word	0x0500000f


	//   ....[65]....
        /*03e8*/ 	.word	0x0500000f


	//   ....[66]....
        /*03ec*/ 	.word	0x0500000f


	//   ....[67]....
        /*03f0*/ 	.word	0x0500000f


	//   ....[68]....
        /*03f4*/ 	.word	0x0500000f


	//   ....[69]....
        /*03f8*/ 	.word	0x0500000f


	//   ....[70]....
        /*03fc*/ 	.word	0x0500000f


	//   ....[71]....
        /*0400*/ 	.word	0x0500000f


	//   ....[72]....
        /*0404*/ 	.word	0x0500000f


	//----- nvinfo : EIATTR_COOP_GROUP_INSTR_OFFSETS
	.align		4
.L_151:
        /*0408*/ 	.byte	0x04, 0x28
        /*040a*/ 	.short	(.L_153 - .L_152)


	//   ....[0]....
.L_152:
        /*040c*/ 	.word	0x00000060


	//   ....[1]....
        /*0410*/ 	.word	0x00000170


	//   ....[2]....
        /*0414*/ 	.word	0x000001c0


	//   ....[3]....
        /*0418*/ 	.word	0x000003f0


	//   ....[4]....
        /*041c*/ 	.word	0x00000550


	//   ....[5]....
        /*0420*/ 	.word	0x00000670


	//   ....[6]....
        /*0424*/ 	.word	0x000007d0


	//   ....[7]....
        /*0428*/ 	.word	0x00001600


	//   ....[8]....
        /*042c*/ 	.word	0x000044a0


	//   ....[9]....
        /*0430*/ 	.word	0x000044e0


	//   ....[10]....
        /*0434*/ 	.word	0x00004880


	//   ....[11]....
        /*0438*/ 	.word	0x00004900


	//   ....[12]....
        /*043c*/ 	.word	0x00008380


	//   ....[13]....
        /*0440*/ 	.word	0x000084a0


	//   ....[14]....
        /*0444*/ 	.word	0x00008930


	//   ....[15]....
        /*0448*/ 	.word	0x00008950


	//   ....[16]....
        /*044c*/ 	.word	0x00009940


	//   ....[17]....
        /*0450*/ 	.word	0x00009a00


	//   ....[18]....
        /*0454*/ 	.word	0x00009ad0


	//   ....[19]....
        /*0458*/ 	.word	0x00009cb0


	//   ....[20]....
        /*045c*/ 	.word	0x0000d270


	//   ....[21]....
        /*0460*/ 	.word	0x0000d410


	//   ....[22]....
        /*0464*/ 	.word	0x0000d440


	//   ....[23]....
        /*0468*/ 	.word	0x0000d480


	//   ....[24]....
        /*046c*/ 	.word	0x0000d4e0


	//   ....[25]....
        /*0470*/ 	.word	0x0000d540


	//   ....[26]....
        /*0474*/ 	.word	0x0000d580


	//   ....[27]....
        /*0478*/ 	.word	0x0000d740


	//   ....[28]....
        /*047c*/ 	.word	0x0000d7a0


	//   ....[29]....
        /*0480*/ 	.word	0x0000d7e0


	//   ....[30]....
        /*0484*/ 	.word	0x0000d820


	//   ....[31]....
        /*0488*/ 	.word	0x0000d850


	//   ....[32]....
        /*048c*/ 	.word	0x0000d880


	//   ....[33]....
        /*0490*/ 	.word	0x0000d910


	//   ....[34]....
        /*0494*/ 	.word	0x0000d940


	//   ....[35]....
        /*0498*/ 	.word	0x0000d9d0


	//   ....[36]....
        /*049c*/ 	.word	0x00011700


	//   ....[37]....
        /*04a0*/ 	.word	0x00011710


	//   ....[38]....
        /*04a4*/ 	.word	0x00011830


	//   ....[39]....
        /*04a8*/ 	.word	0x00011890


	//   ....[40]....
        /*04ac*/ 	.word	0x000118d0


	//   ....[41]....
        /*04b0*/ 	.word	0x00011910


	//   ....[42]....
        /*04b4*/ 	.word	0x00011940


	//   ....[43]....
        /*04b8*/ 	.word	0x00011970


	//   ....[44]....
        /*04bc*/ 	.word	0x00011b10


	//   ....[45]....
        /*04c0*/ 	.word	0x00011b70


	//   ....[46]....
        /*04c4*/ 	.word	0x00011bb0


	//   ....[47]....
        /*04c8*/ 	.word	0x00011bf0


	//   ....[48]....
        /*04cc*/ 	.word	0x00011c20


	//   ....[49]....
        /*04d0*/ 	.word	0x00011c50


	//   ....[50]....
        /*04d4*/ 	.word	0x00011d10


	//   ....[51]....
        /*04d8*/ 	.word	0x00011d30


	//   ....[52]....
        /*04dc*/ 	.word	0x00011da0


	//   ....[53]....
        /*04e0*/ 	.word	0x000121f0


	//   ....[54]....
        /*04e4*/ 	.word	0x00012700


	//   ....[55]....
        /*04e8*/ 	.word	0x00012b20


	//   ....[56]....
        /*04ec*/ 	.word	0x00012bb0


	//   ....[57]....
        /*04f0*/ 	.word	0x00012c50


	//   ....[58]....
        /*04f4*/ 	.word	0x00012d00


	//   ....[59]....
        /*04f8*/ 	.word	0x00012d80


	//   ....[60]....
        /*04fc*/ 	.word	0x00012e00


	//   ....[61]....
        /*0500*/ 	.word	0x00012e80


	//   ....[62]....
        /*0504*/ 	.word	0x00012f00


	//   ....[63]....
        /*0508*/ 	.word	0x00012f90


	//   ....[64]....
        /*050c*/ 	.word	0x00013040


	//   ....[65]....
        /*0510*/ 	.word	0x000130c0


	//   ....[66]....
        /*0514*/ 	.word	0x00013140


	//   ....[67]....
        /*0518*/ 	.word	0x000131c0


	//   ....[68]....
        /*051c*/ 	.word	0x00013240


	//   ....[69]....
        /*0520*/ 	.word	0x000132b0


	//   ....[70]....
        /*0524*/ 	.word	0x00013350


	//   ....[71]....
        /*0528*/ 	.word	0x000133e0


	//   ....[72]....
        /*052c*/ 	.word	0x00013500


	//----- nvinfo : EIATTR_REG_RECONFIG
	.align		4
.L_153:
        /*0530*/ 	.byte	0x01, 0x54
	.zero		2


	//----- nvinfo : EIATTR_SYSCALL_OFFSETS
	.align		4
        /*0534*/ 	.byte	0x04, 0x46
        /*0536*/ 	.short	(.L_155 - .L_154)


	//   ....[0]....
.L_154:
        /*0538*/ 	.word	0x000017e0


	//   ....[1]....
        /*053c*/ 	.word	0x0000e380


	//   ....[2]....
        /*0540*/ 	.word	0x0000e4c0


	//   ....[3]....
        /*0544*/ 	.word	0x0000e5c0


	//----- nvinfo : EIATTR_MBARRIER_INSTR_OFFSETS
	.align		4
.L_155:
        /*0548*/ 	.byte	0x04, 0x39
        /*054a*/ 	.short	(.L_157 - .L_156)


	//   ....[0]....
.L_156:
        /*054c*/ 	.word	0x000002a0
        /*0550*/ 	.word	0x000000ff
        /*0554*/ 	.word	0x00038800
        /*0558*/ 	.short	0x0100
        /*055a*/ 	.byte	0x08
	.zero		1


	//   ....[1]....
        /*055c*/ 	.word	0x000002b0
        /*0560*/ 	.word	0x000000ff
        /*0564*/ 	.word	0x00038820
        /*0568*/ 	.short	0x0100
        /*056a*/ 	.byte	0x08
	.zero		1


	//   ....[2]....
        /*056c*/ 	.word	0x000003a0
        /*0570*/ 	.word	0x000000ff
        /*0574*/ 	.word	0x00038830
        /*0578*/ 	.short	0x0100
        /*057a*/ 	.byte	0x08
	.zero		1


	//   ....[3]....
        /*057c*/ 	.word	0x000003b0
        /*0580*/ 	.word	0x000000ff
        /*0584*/ 	.word	0x00038840
        /*0588*/ 	.short	0x0100
        /*058a*/ 	.byte	0x08
	.zero		1


	//   ....[4]....
        /*058c*/ 	.word	0x000003c0
        /*0590*/ 	.word	0x000000ff
        /*0594*/ 	.word	0x00038838
        /*0598*/ 	.short	0x0100
        /*059a*/ 	.byte	0x08
	.zero		1


	//   ....[5]....
        /*059c*/ 	.word	0x000003d0
        /*05a0*/ 	.word	0x000000ff
        /*05a4*/ 	.word	0x00038848
        /*05a8*/ 	.short	0x0100
        /*05aa*/ 	.byte	0x08
	.zero		1


	//   ....[6]....
        /*05ac*/ 	.word	0x00000500
        /*05b0*/ 	.word	0x000000ff
        /*05b4*/ 	.word	0x00038850
        /*05b8*/ 	.short	0x0100
        /*05ba*/ 	.byte	0x08
	.zero		1


	//   ....[7]....
        /*05bc*/ 	.word	0x00000510
        /*05c0*/ 	.word	0x000000ff
        /*05c4*/ 	.word	0x00038860
        /*05c8*/ 	.short	0x0100
        /*05ca*/ 	.byte	0x08
	.zero		1


	//   ....[8]....
        /*05cc*/ 	.word	0x00000520
        /*05d0*/ 	.word	0x000000ff
        /*05d4*/ 	.word	0x00038858
        /*05d8*/ 	.short	0x0100
        /*05da*/ 	.byte	0x08
	.zero		1


	//   ....[9]....
        /*05dc*/ 	.word	0x00000530
        /*05e0*/ 	.word	0x000000ff
        /*05e4*/ 	.word	0x00038868
        /*05e8*/ 	.short	0x0100
        /*05ea*/ 	.byte	0x08
	.zero		1


	//   ....[10]....
        /*05ec*/ 	.word	0x00000620
        /*05f0*/ 	.word	0x000000ff
        /*05f4*/ 	.word	0x00038870
        /*05f8*/ 	.short	0x0100
        /*05fa*/ 	.byte	0x06
	.zero		1


	//   ....[11]....
        /*05fc*/ 	.word	0x00000630
        /*0600*/ 	.word	0x000000ff
        /*0604*/ 	.word	0x00038880
        /*0608*/ 	.short	0x0100
        /*060a*/ 	.byte	0x06
	.zero		1


	//   ....[12]....
        /*060c*/ 	.word	0x00000640
        /*0610*/ 	.word	0x000000ff
        /*0614*/ 	.word	0x00038878
        /*0618*/ 	.short	0x0100
        /*061a*/ 	.byte	0x06
	.zero		1


	//   ....[13]....
        /*061c*/ 	.word	0x00000650
        /*0620*/ 	.word	0x000000ff
        /*0624*/ 	.word	0x00038888
        /*0628*/ 	.short	0x0100
        /*062a*/ 	.byte	0x06
	.zero		1


	//   ....[14]....
        /*062c*/ 	.word	0x00000780
        /*0630*/ 	.word	0x000000ff
        /*0634*/ 	.word	0x00038890
        /*0638*/ 	.short	0x0100
        /*063a*/ 	.byte	0x08
	.zero		1


	//   ....[15]....
        /*063c*/ 	.word	0x00000790
        /*0640*/ 	.word	0x000000ff
        /*0644*/ 	.word	0x000388a0
        /*0648*/ 	.short	0x0100
        /*064a*/ 	.byte	0x08
	.zero		1


	//   ....[16]....
        /*064c*/ 	.word	0x000007a0
        /*0650*/ 	.word	0x000000ff
        /*0654*/ 	.word	0x00038898
        /*0658*/ 	.short	0x0100
        /*065a*/ 	.byte	0x08
	.zero		1


	//   ....[17]....
        /*065c*/ 	.word	0x000007b0
        /*0660*/ 	.word	0x000000ff
        /*0664*/ 	.word	0x000388a8
        /*0668*/ 	.short	0x0100
        /*066a*/ 	.byte	0x08
	.zero		1


	//   ....[18]....
        /*066c*/ 	.word	0x000008e0
        /*0670*/ 	.word	0x000000ff
        /*0674*/ 	.word	0x000388b0
        /*0678*/ 	.short	0x0100
        /*067a*/ 	.byte	0x08
	.zero		1


	//   ....[19]....
        /*067c*/ 	.word	0x000008f0
        /*0680*/ 	.word	0x000000ff
        /*0684*/ 	.word	0x000388c0
        /*0688*/ 	.short	0x0100
        /*068a*/ 	.byte	0x08
	.zero		1


	//   ....[20]....
        /*068c*/ 	.word	0x00000900
        /*0690*/ 	.word	0x000000ff
        /*0694*/ 	.word	0x000388b8
        /*0698*/ 	.short	0x0100
        /*069a*/ 	.byte	0x08
	.zero		1


	//   ....[21]....
        /*069c*/ 	.word	0x00000910
        /*06a0*/ 	.word	0x000000ff
        /*06a4*/ 	.word	0x000388c8
        /*06a8*/ 	.short	0x0100
        /*06aa*/ 	.byte	0x08
	.zero		1


	//   ....[22]....
        /*06ac*/ 	.word	0x000018b0
        /*06b0*/ 	.word	0x00000005
        /*06b4*/ 	.word	0x00038800
        /*06b8*/ 	.short	0x010a
        /*06ba*/ 	.byte	0x3f
	.zero		1


	//   ....[23]....
        /*06bc*/ 	.word	0x00001920
        /*06c0*/ 	.word	0x00000000
        /*06c4*/ 	.word	0x00038830
        /*06c8*/ 	.short	0x010a
        /*06ca*/ 	.byte	0x3f
	.zero		1


	//   ....[24]....
        /*06cc*/ 	.word	0x00001990
        /*06d0*/ 	.word	0x00000000
        /*06d4*/ 	.word	0x00038830
        /*06d8*/ 	.short	0x010a
        /*06da*/ 	.byte	0x3f
	.zero		1


	//   ....[25]....
        /*06dc*/ 	.word	0x000043f0
        /*06e0*/ 	.word	0x00000000
        /*06e4*/ 	.word	0x00000000
        /*06e8*/ 	.short	0x0101
        /*06ea*/ 	.byte	0x3f
	.zero		1


	//   ....[26]....
        /*06ec*/ 	.word	0x00005790
        /*06f0*/ 	.word	0x000000ff
        /*06f4*/ 	.word	0x00038830
        /*06f8*/ 	.short	0x010a
        /*06fa*/ 	.byte	0x3d
	.zero		1


	//   ....[27]....
        /*06fc*/ 	.word	0x000057d0
        /*0700*/ 	.word	0x000000ff
        /*0704*/ 	.word	0x00038830
        /*0708*/ 	.short	0x010a
        /*070a*/ 	.byte	0x3d
	.zero		1


	//   ....[28]....
        /*070c*/ 	.word	0x00008070
        /*0710*/ 	.word	0x000000ff
        /*0714*/ 	.word	0x00038850
        /*0718*/ 	.short	0x010a
        /*071a*/ 	.byte	0x04
	.zero		1


	//   ....[29]....
        /*071c*/ 	.word	0x000080b0
        /*0720*/ 	.word	0x000000ff
        /*0724*/ 	.word	0x00038850
        /*0728*/ 	.short	0x010a
        /*072a*/ 	.byte	0x04
	.zero		1


	//   ....[30]....
        /*072c*/ 	.word	0x00008e70
        /*0730*/ 	.word	0x000000ff
        /*0734*/ 	.word	0x00000000
        /*0738*/ 	.short	0x0101
        /*073a*/ 	.byte	0x3d
	.zero		1


	//   ....[31]....
        /*073c*/ 	.word	0x00008ed0
        /*0740*/ 	.word	0x000000ff
        /*0744*/ 	.word	0x00000000
        /*0748*/ 	.short	0x0101
        /*074a*/ 	.byte	0x04
	.zero		1


	//   ....[32]....
        /*074c*/ 	.word	0x000098a0
        /*0750*/ 	.word	0x0000000b
        /*0754*/ 	.word	0x00038850
        /*0758*/ 	.short	0x010a
        /*075a*/ 	.byte	0x3f
	.zero		1


	//   ....[33]....
        /*075c*/ 	.word	0x000098e0
        /*0760*/ 	.word	0x0000000b
        /*0764*/ 	.word	0x00038850
        /*0768*/ 	.short	0x010a
        /*076a*/ 	.byte	0x3f
	.zero		1


	//   ....[34]....
        /*076c*/ 	.word	0x00009dd0
        /*0770*/ 	.word	0x0000000b
        /*0774*/ 	.word	0x00000000
        /*0778*/ 	.short	0x0101
        /*077a*/ 	.byte	0x3f
	.zero		1


	//   ....[35]....
        /*077c*/ 	.word	0x0000be20
        /*0780*/ 	.word	0x000000ad
        /*0784*/ 	.word	0x00000000
        /*0788*/ 	.short	0x0101
        /*078a*/ 	.byte	0x3f
	.zero		1


	//   ....[36]....
        /*078c*/ 	.word	0x0000ee10
        /*0790*/ 	.word	0x00000008
        /*0794*/ 	.word	0x00038840
        /*0798*/ 	.short	0x010a
        /*079a*/ 	.byte	0x3f
	.zero		1


	//   ....[37]....
        /*079c*/ 	.word	0x0000f490
        /*07a0*/ 	.word	0x00000009
        /*07a4*/ 	.word	0x00038820
        /*07a8*/ 	.short	0x010a
        /*07aa*/ 	.byte	0x3f
	.zero		1


	//   ....[38]....
        /*07ac*/ 	.word	0x0000f7e0
        /*07b0*/ 	.word	0x00000002
        /*07b4*/ 	.word	0x00038840
        /*07b8*/ 	.short	0x010a
        /*07ba*/ 	.byte	0x3f
	.zero		1


	//   ....[39]....
        /*07bc*/ 	.word	0x0000fb30
        /*07c0*/ 	.word	0x00000003
        /*07c4*/ 	.word	0x00000060
        /*07c8*/ 	.short	0x010a
        /*07ca*/ 	.byte	0x3f
	.zero		1


	//   ....[40]....
        /*07cc*/ 	.word	0x000101b0
        /*07d0*/ 	.word	0x00000002
        /*07d4*/ 	.word	0x00038840
        /*07d8*/ 	.short	0x010a
        /*07da*/ 	.byte	0x3f
	.zero		1


	//   ....[41]....
        /*07dc*/ 	.word	0x00010500
        /*07e0*/ 	.word	0x00000002
        /*07e4*/ 	.word	0x00000060
        /*07e8*/ 	.short	0x010a
        /*07ea*/ 	.byte	0x3f
	.zero		1


	//   ....[42]....
        /*07ec*/ 	.word	0x00010a80
        /*07f0*/ 	.word	0x00000002
        /*07f4*/ 	.word	0x00038840
        /*07f8*/ 	.short	0x010a
        /*07fa*/ 	.byte	0x3f
	.zero		1


	//   ....[43]....
        /*07fc*/ 	.word	0x00010dd0
        /*0800*/ 	.word	0x00000002
        /*0804*/ 	.word	0x00000060
        /*0808*/ 	.short	0x010a
        /*080a*/ 	.byte	0x3f
	.zero		1


	//   ....[44]....
        /*080c*/ 	.word	0x00011300
        /*0810*/ 	.word	0x00000003
        /*0814*/ 	.word	0x00038860
        /*0818*/ 	.short	0x010a
        /*081a*/ 	.byte	0x3f
	.zero		1


	//   ....[45]....
        /*081c*/ 	.word	0x00012170
        /*0820*/ 	.word	0x00000000
        /*0824*/ 	.word	0x00038820
        /*0828*/ 	.short	0x010a
        /*082a*/ 	.byte	0x3f
	.zero		1


	//   ....[46]....
        /*082c*/ 	.word	0x00012350
        /*0830*/ 	.word	0x00000006
        /*0834*/ 	.word	0x00000000
        /*0838*/ 	.short	0x010a
        /*083a*/ 	.byte	0x3f
	.zero		1


	//   ....[47]....
        /*083c*/ 	.word	0x000123c0
        /*0840*/ 	.word	0x00000007
        /*0844*/ 	.word	0x00000000
        /*0848*/ 	.short	0x010a
        /*084a*/ 	.byte	0x3f
	.zero		1


	//   ....[48]....
        /*084c*/ 	.word	0x00012430
        /*0850*/ 	.word	0x00000004
        /*0854*/ 	.word	0x00000000
        /*0858*/ 	.short	0x010a
        /*085a*/ 	.byte	0x3f
	.zero		1


	//   ....[49]....
        /*085c*/ 	.word	0x00012460
        /*0860*/ 	.word	0x00000003
        /*0864*/ 	.word	0x00000000
        /*0868*/ 	.short	0x010a
        /*086a*/ 	.byte	0x3f
	.zero		1


	//   ....[50]....
        /*086c*/ 	.word	0x000124c0
        /*0870*/ 	.word	0x00000005
        /*0874*/ 	.word	0x00038800
        /*0878*/ 	.short	0x010a
        /*087a*/ 	.byte	0x3f
	.zero		1


	//   ....[51]....
        /*087c*/ 	.word	0x00012510
        /*0880*/ 	.word	0x00000000
        /*0884*/ 	.word	0x00038830
        /*0888*/ 	.short	0x010a
        /*088a*/ 	.byte	0x3f
	.zero		1


	//   ....[52]....
        /*088c*/ 	.word	0x00012570
        /*0890*/ 	.word	0x00000004
        /*0894*/ 	.word	0x00038830
        /*0898*/ 	.short	0x010a
        /*089a*/ 	.byte	0x3f
	.zero		1


	//   ....[53]....
        /*089c*/ 	.word	0x000125d0
        /*08a0*/ 	.word	0x00000003
        /*08a4*/ 	.word	0x00038850
        /*08a8*/ 	.short	0x010a
        /*08aa*/ 	.byte	0x3f
	.zero		1


	//   ....[54]....
        /*08ac*/ 	.word	0x00012620
        /*08b0*/ 	.word	0x0000000b
        /*08b4*/ 	.word	0x00038850
        /*08b8*/ 	.short	0x010a
        /*08ba*/ 	.byte	0x3f
	.zero		1


	//   ....[55]....
        /*08bc*/ 	.word	0x000127c0
        /*08c0*/ 	.word	0x00000008
        /*08c4*/ 	.word	0x00038840
        /*08c8*/ 	.short	0x010a
        /*08ca*/ 	.byte	0x3f
	.zero		1


	//   ....[56]....
        /*08cc*/ 	.word	0x00012840
        /*08d0*/ 	.word	0x00000008
        /*08d4*/ 	.word	0x00038820
        /*08d8*/ 	.short	0x010a
        /*08da*/ 	.byte	0x3f
	.zero		1


	//   ....[57]....
        /*08dc*/ 	.word	0x00012890
        /*08e0*/ 	.word	0x00000002
        /*08e4*/ 	.word	0x00038840
        /*08e8*/ 	.short	0x010a
        /*08ea*/ 	.byte	0x3f
	.zero		1


	//   ....[58]....
        /*08ec*/ 	.word	0x000128e0
        /*08f0*/ 	.word	0x00000003
        /*08f4*/ 	.word	0x00000060
        /*08f8*/ 	.short	0x010a
        /*08fa*/ 	.byte	0x3f
	.zero		1


	//   ....[59]....
        /*08fc*/ 	.word	0x00012930
        /*0900*/ 	.word	0x00000002
        /*0904*/ 	.word	0x00038840
        /*0908*/ 	.short	0x010a
        /*090a*/ 	.byte	0x3f
	.zero		1


	//   ....[60]....
        /*090c*/ 	.word	0x00012980
        /*0910*/ 	.word	0x00000002
        /*0914*/ 	.word	0x00000060
        /*0918*/ 	.short	0x010a
        /*091a*/ 	.byte	0x3f
	.zero		1


	//   ....[61]....
        /*091c*/ 	.word	0x000129d0
        /*0920*/ 	.word	0x00000002
        /*0924*/ 	.word	0x00038840
        /*0928*/ 	.short	0x010a
        /*092a*/ 	.byte	0x3f
	.zero		1


	//   ....[62]....
        /*092c*/ 	.word	0x00012a20
        /*0930*/ 	.word	0x00000002
        /*0934*/ 	.word	0x00000060
        /*0938*/ 	.short	0x010a
        /*093a*/ 	.byte	0x3f
	.zero		1


	//   ....[63]....
        /*093c*/ 	.word	0x00012a70
        /*0940*/ 	.word	0x00000003
        /*0944*/ 	.word	0x00038860
        /*0948*/ 	.short	0x010a
        /*094a*/ 	.byte	0x3f
	.zero		1


	//   ....[64]....
        /*094c*/ 	.word	0x00013420
        /*0950*/ 	.word	0x00000000
        /*0954*/ 	.word	0x00038820
        /*0958*/ 	.short	0x010a
        /*095a*/ 	.byte	0x3f
	.zero		1


	//   ....[65]....
        /*095c*/ 	.word	0x000135c0
        /*0960*/ 	.word	0x00000006
        /*0964*/ 	.word	0x00000000
        /*0968*/ 	.short	0x010a
        /*096a*/ 	.byte	0x3f
	.zero		1


	//   ....[66]....
        /*096c*/ 	.word	0x00013610
        /*0970*/ 	.word	0x00000007
        /*0974*/ 	.word	0x00000000
        /*0978*/ 	.short	0x010a
        /*097a*/ 	.byte	0x3f
	.zero		1


	//   ....[67]....
        /*097c*/ 	.word	0x00013660
        /*0980*/ 	.word	0x00000004
        /*0984*/ 	.word	0x00000000
        /*0988*/ 	.short	0x010a
        /*098a*/ 	.byte	0x3f
	.zero		1


	//----- nvinfo : EIATTR_NUM_MBARRIERS
	.align		4
.L_157:
        /*098c*/ 	.byte	0x03, 0x38
        /*098e*/ 	.short	0x0016


	//----- nvinfo : EIATTR_EXIT_INSTR_OFFSETS
	.align		4
        /*0990*/ 	.byte	0x04, 0x1c
        /*0992*/ 	.short	(.L_159 - .L_158)


	//   ....[0]....
.L_158:
        /*0994*/ 	.word	0x00000a80


	//   ....[1]....
        /*0998*/ 	.word	0x0000d230


	//   ....[2]....
        /*099c*/ 	.word	0x0000d290


	//   ....[3]....
        /*09a0*/ 	.word	0x000124b0


	//----- nvinfo : EIATTR_MAX_THREADS
	.align		4
.L_159:
        /*09a4*/ 	.byte	0x04, 0x05
        /*09a6*/ 	.short	(.L_161 - .L_160)
.L_160:
        /*09a8*/ 	.word	0x00000180
        /*09ac*/ 	.word	0x00000001
        /*09b0*/ 	.word	0x00000001


	//----- nvinfo : EIATTR_CRS_STACK_SIZE
	.align		4
.L_161:
        /*09b4*/ 	.byte	0x04, 0x1e
        /*09b6*/ 	.short	(.L_163 - .L_162)
.L_162:
        /*09b8*/ 	.word	0x00000000


	//----- nvinfo : EIATTR_CBANK_PARAM_SIZE
	.align		4
.L_163:
        /*09bc*/ 	.byte	0x03, 0x19
        /*09be*/ 	.short	0x0a70


	//----- nvinfo : EIATTR_PARAM_CBANK
	.align		4
        /*09c0*/ 	.byte	0x04, 0x0a
        /*09c2*/ 	.short	(.L_165 - .L_164)
	.align		4
.L_164:
        /*09c4*/ 	.word	index@(.nv.constant0._ZN7cutlass13device_kernelIN5flash11enable_sm90INS1_16FlashAttnFwdSm90INS1_25CollectiveMainloopFwdSm90ILi2EN4cute5tupleIJNS5_1CILi1EEES8_S8_EEENS6_IJNS7_ILi128EEENS7_ILi80EEENS7_ILi256EEEEEELi256ENS_6half_tEfNS_4arch4Sm90ELb0ELb0ELb0ELb1ELb0ELb0ELb0ELb1ELb1ELb0ELb0ELb0EEENS1_21CollectiveEpilogueFwdINS6_IJSA_SC_SB_EEES9_SE_SG_Li256ELb1ELb0ELb0ELb0EEENS1_36VarlenDynamicPersistentTileSchedulerILi128ELi80ELi256ELi32ELb0ELb0ELb1ELb0ELb1ELb1EEEEEEEEEvNT_6ParamsE)
        /*09c8*/ 	.short	0x0210
        /*09ca*/ 	.short	0x0a70


	//----- nvinfo : EIATTR_SW_WAR
	.align		4
.L_165:
        /*09cc*/ 	.byte	0x04, 0x36
        /*09ce*/ 	.short	(.L_167 - .L_166)
.L_166:
        /*09d0*/ 	.word	0x00000008
.L_167:


//--------------------- .nv.info._ZN7cutlass13device_kernelIN5flash11enable_sm90INS1_16FlashAttnFwdSm90INS1_25CollectiveMainloopFwdSm90ILi2EN4cute5tupleIJNS5_1CILi1EEES8_S8_EEENS6_IJNS7_ILi128EEENS7_ILi80EEENS7_ILi256EEEEEELi256ENS_6half_tEfNS_4arch4Sm90ELb0ELb0ELb0ELb1ELb0ELb1ELb0ELb1ELb1ELb0ELb0ELb0EEENS1_21CollectiveEpilogueFwdINS6_IJSA_SC_SB_EEES9_SE_SG_Li256ELb1ELb0ELb0ELb0EEENS1_36VarlenDynamicPersistentTileSchedulerILi128ELi80ELi256ELi32ELb0ELb0ELb1ELb0ELb1ELb1EEEEEEEEEvNT_6ParamsE --------------------------
	.section	.nv.info._ZN7cutlass13device_kernelIN5flash11enable_sm90INS1_16FlashAttnFwdSm90INS1_25CollectiveMainloopFwdSm90ILi2EN4cute5tupleIJNS5_1CILi1EEES8_S8_EEENS6_IJNS7_ILi128EEENS7_ILi80EEENS7_ILi256EEEEEELi256ENS_6half_tEfNS_4arch4Sm90ELb0ELb0ELb0ELb1ELb0ELb1ELb0ELb1ELb1ELb0ELb0ELb0EEENS1_21CollectiveEpilogueFwdINS6_IJSA_SC_SB_EEES9_SE_SG_Li256ELb1ELb0ELb0ELb0EEENS1_36VarlenDynamicPersistentTileSchedulerILi128ELi80ELi256ELi32ELb0ELb0ELb1ELb0ELb1ELb1EEEEEEEEEvNT_6ParamsE,"",@"SHT_CUDA_INFO"
	.sectionflags	@""
	.align	4


	//----- nvinfo : EIATTR_CUDA_API_VERSION
	.align		4
        /*0000*/ 	.byte	0x04, 0x37
        /*0002*/ 	.short	(.L_169 - .L_168)
.L_168:
        /*0004*/ 	.word	0x00000082


	//----- nvinfo : EIATTR_KPARAM_INFO
	.align		4
.L_169:
        /*0008*/ 	.byte	0x04, 0x17
        /*000a*/ 	.short	(.L_171 - .L_170)
.L_170:
        /*000c*/ 	.word	0x00000000
        /*0010*/ 	.short	0x0000
        /*0012*/ 	.short	0x0070
        /*0014*/ 	.byte	0x00, 0xf0, 0x01, 0x28


	//----- nvinfo : EIATTR_SPARSE_MMA_MASK
	.align		4
.L_171:
        /*0018*/ 	.byte	0x03, 0x50
        /*001a*/ 	.short	0x0000


	//----- nvinfo : EIATTR_MAXREG_COUNT
	.align		4
        /*001c*/ 	.byte	0x03, 0x1b
        /*001e*/ 	.short	0x00a8


	//----- nvinfo : EIATTR_NUM_BARRIERS
	.align		4
        /*0020*/ 	.byte	0x02, 0x4c
        /*0022*/ 	.byte	0x10
	.zero		1


	//----- nvinfo : EIATTR_EXTERNS
	.align		4
        /*0024*/ 	.byte	0x04, 0x0f
        /*0026*/ 	.short	(.L_173 - .L_172)


	//   ....[0]....
	.align		4
.L_172:
        /*0028*/ 	.word	index@(__assertfail)


	//----- nvinfo : EIATTR_ANNOTATIONS
	.align		4
.L_173:
        /*002c*/ 	.byte	0x04, 0x55
        /*002e*/ 	.short	(.L_175 - .L_174)


	//   ....[0]....
.L_174:
        /* <DEDUP_REMOVED lines=84> */
        /*0564*/ 	.byte	0x10, 0x4e, 0x02, 0x00


	//----- nvinfo : EIATTR_MERCURY_ISA_VERSION
	.align		4
.L_175:
        /*0568*/ 	.byte	0x03, 0x5f
        /*056a*/ 	.short	0x0101


	//----- nvinfo : EIATTR_UNUSED_LOAD_BYTE_OFFSET
	.align		4
        /*056c*/ 	.byte	0x04, 0x44
        /*056e*/ 	.short	(.L_177 - .L_176)


	//   ....[0]....
.L_176:
        /*0570*/ 	.word	0x00000aa0
        /*0574*/ 	.word	0x0000fff0


	//   ....[1]....
        /*0578*/ 	.word	0x0001c230
        /*057c*/ 	.word	0x0000fff0


	//----- nvinfo : EIATTR_INT_WARP_WIDE_INSTR_OFFSETS
	.align		4
.L_177:
        /*0580*/ 	.byte	0x04, 0x31
        /*0582*/ 	.short	(.L_179 - .L_178)


	//   ....[0]....
.L_178:
        /*0584*/ 	.word	0x000001b0


	//   ....[1]....
        /*0588*/ 	.word	0x000001f0


	//   ....[2]....
        /*058c*/ 	.word	0x000002b0


	//   ....[3]....
        /*0590*/ 	.word	0x00020b80


	//   ....[4]....
        /*0594*/ 	.word	0x00020c20


	//   ....[5]....
        /*0598*/ 	.word	0x000210b0


	//   ....[6]....
        /*059c*/ 	.word	0x000210e0


	//   ....[7]....
        /*05a0*/ 	.word	0x000212f0


	//   ....[8]....
        /*05a4*/ 	.word	0x000213e0


	//   ....[9]....
        /*05a8*/ 	.word	0x000214d0


	//   ....[10]....
        /*05ac*/ 	.word	0x00023be0


	//   ....[11]....
        /*05b0*/ 	.word	0x00023c80


	//----- nvinfo : EIATTR_COOP_GROUP_MASK_REGIDS
	.align		4
.L_179:
        /*05b4*/ 	.byte	0x04, 0x29
        /*05b6*/ 	.short	(.L_181 - .L_180)


	//   ....[0]....
.L_180:
        /*05b8*/ 	.word	0xffffffff


	//   ....[1]....
        /*05bc*/ 	.word	0xffffffff


	//   ....[2]....
        /*05c0*/ 	.word	0xffffffff


	//   ....[3]....
        /*05c4*/ 	.word	0xffffffff


	//   ....[4]....
        /*05c8*/ 	.word	0xffffffff


	//   ....[5]....
        /*05cc*/ 	.word	0xffffffff


	//   ....[6]....
        /*05d0*/ 	.word	0xffffffff


	//   ....[7]....
        /*05d4*/ 	.word	0xffffffff


	//   ....[8]....
        /*05d8*/ 	.word	0xffffffff


	//   ....[9]....
        /*05dc*/ 	.word	0xffffffff


	//   ....[10]....
        /*05e0*/ 	.word	0xffffffff


	//   ....[11]....
        /*05e4*/ 	.word	0xffffffff


	//   ....[12]....
        /*05e8*/ 	.word	0xffffffff


	//   ....[13]....
        /*05ec*/ 	.word	0xffffffff


	//   ....[14]....
        /*05f0*/ 	.word	0xffffffff


	//   ....[15]....
        /*05f4*/ 	.word	0xffffffff


	//   ....[16]....
        /*05f8*/ 	.word	0xffffffff


	//   ....[17]....
        /*05fc*/ 	.word	0xffffffff


	//   ....[18]....
        /*0600*/ 	.word	0xffffffff


	//   ....[19]....
        /*0604*/ 	.word	0xffffffff


	//   ....[20]....
        /*0608*/ 	.word	0xffffffff


	//   ....[21]....
        /*060c*/ 	.word	0xffffffff


	//   ....[22]....
        /*0610*/ 	.word	0xffffffff


	//   ....[23]....
        /*0614*/ 	.word	0xffffffff


	//   ....[24]....
        /*0618*/ 	.word	0xffffffff


	//   ....[25]....
        /*061c*/ 	.word	0xffffffff


	//   ....[26]....
        /*0620*/ 	.word	0xffffffff


	//   ....[27]....
        /*0624*/ 	.word	0xffffffff


	//   ....[28]....
        /*0628*/ 	.word	0xffffffff


	//   ....[29]....
        /*062c*/ 	.word	0xffffffff


	//   ....[30]....
        /*0630*/ 	.word	0xffffffff


	//   ....[31]....
        /*0634*/ 	.word	0xffffffff


	//   ....[32]....
        /*0638*/ 	.word	0xffffffff


	//   ....[33]....
        /*063c*/ 	.word	0xffffffff


	//   ....[34]....
        /*0640*/ 	.word	0xffffffff


	//   ....[35]....
        /*0644*/ 	.word	0xffffffff


	//   ....[36]....
        /*0648*/ 	.word	0xffffffff


	//   ....[37]....
        /*064c*/ 	.word	0xffffffff


	//   ....[38]....
        /*0650*/ 	.word	0xffffffff


	//   ....[39]....
        /*0654*/ 	.word	0xffffffff


	//   ....[40]....
        /*0658*/ 	.word	0xffffffff


	//   ....[41]....
        /*065c*/ 	.word	0xffffffff


	//   ....[42]....
        /*0660*/ 	.word	0xffffffff


	//   ....[43]....
        /*0664*/ 	.word	0xffffffff


	//   ....[44]....
        /*0668*/ 	.word	0xffffffff


	//   ....[45]....
        /*066c*/ 	.word	0xffffffff


	//   ....[46]....
        /*0670*/ 	.word	0xffffffff


	//   ....[47]....
        /*0674*/ 	.word	0xffffffff


	//   ....[48]....
        /*0678*/ 	.word	0xffffffff


	//   ....[49]....
        /*067c*/ 	.word	0xffffffff


	//   ....[50]....
        /*0680*/ 	.word	0xffffffff


	//   ....[51]....
        /*0684*/ 	.word	0xffffffff


	//   ....[52]....
        /*0688*/ 	.word	0xffffffff


	//   ....[53]....
        /*068c*/ 	.word	0xffffffff


	//   ....[54]....
        /*0690*/ 	.word	0x0500000f


	//   ....[55]....
        /*0694*/ 	.word	0x0500000f


	//   ....[56]....
        /*0698*/ 	.word	0x0500000f


	//   ....[57]....
        /*069c*/ 	.word	0x0500000f


	//   ....[58]....
        /*06a0*/ 	.word	0x0500000f


	//   ....[59]....
        /*06a4*/ 	.word	0x0500000f


	//   ....[60]....
        /*06a8*/ 	.word	0x0500000f


	//   ....[61]....
        /*06ac*/ 	.word	0x0500000f


	//   ....[62]....
        /*06b0*/ 	.word	0x0500000f


	//   ....[63]....
        /*06b4*/ 	.word	0x0500000f


	//   ....[64]....
        /*06b8*/ 	.word	0x0500000f


	//   ....[65]....
        /*06bc*/ 	.word	0x0500000f


	//   ....[66]....
        /*06c0*/ 	.word	0x0500000f


	//   ....[67]....
        /*06c4*/ 	.word	0x0500000f


	//   ....[68]....
        /*06c8*/ 	.word	0x0500000f


	//   ....[69]....
        /*06cc*/ 	.word	0x0500000f


	//   ....[70]....
        /*06d0*/ 	.word	0x0500000f


	//   ....[71]....
        /*06d4*/ 	.word	0x0500000f


	//   ....[72]....
        /*06d8*/ 	.word	0x0500000f


	//   ....[73]....
        /*06dc*/ 	.word	0x0500000f


	//   ....[74]....
        /*06e0*/ 	.word	0x0500000f


	//   ....[75]....
        /*06e4*/ 	.word	0x0500000f


	//   ....[76]....
        /*06e8*/ 	.word	0x0500000f


	//   ....[77]....
        /*06ec*/ 	.word	0x0500000f


	//   ....[78]....
        /*06f0*/ 	.word	0x0500000f


	//   ....[79]....
        /*06f4*/ 	.word	0x0500000f


	//   ....[80]....
        /*06f8*/ 	.word	0x0500000f


	//   ....[81]....
        /*06fc*/ 	.word	0x0500000f


	//----- nvinfo : EIATTR_COOP_GROUP_INSTR_OFFSETS
	.align		4
.L_181:
        /*0700*/ 	.byte	0x04, 0x28
        /*0702*/ 	.short	(.L_183 - .L_182)


	//   ....[0]....
.L_182:
        /*0704*/ 	.word	0x00000060


	//   ....[1]....
        /*0708*/ 	.word	0x000001c0


	//   ....[2]....
        /*070c*/ 	.word	0x000002c0


	//   ....[3]....
        /*0710*/ 	.word	0x00000430


	//   ....[4]....
        /*0714*/ 	.word	0x00000590


	//   ....[5]....
        /*0718*/ 	.word	0x000006b0


	//   ....[6]....
        /*071c*/ 	.word	0x00000810


	//   ....[7]....
        /*0720*/ 	.word	0x0000a910


	//   ....[8]....
        /*0724*/ 	.word	0x00015280


	//   ....[9]....
        /*0728*/ 	.word	0x000152a0


	//   ....[10]....
        /*072c*/ 	.word	0x00015630


	//   ....[11]....
        /*0730*/ 	.word	0x000156a0


	//   ....[12]....
        /*0734*/ 	.word	0x00019ff0


	//   ....[13]....
        /*0738*/ 	.word	0x0001a010


	//   ....[14]....
        /*073c*/ 	.word	0x0001a170


	//   ....[15]....
        /*0740*/ 	.word	0x0001a190


	//   ....[16]....
        /*0744*/ 	.word	0x0001b790


	//   ....[17]....
        /*0748*/ 	.word	0x0001b800


	//   ....[18]....
        /*074c*/ 	.word	0x0001b820


	//   ....[19]....
        /*0750*/ 	.word	0x0001b840


	//   ....[20]....
        /*0754*/ 	.word	0x0001ebb0


	//   ....[21]....
        /*0758*/ 	.word	0x0001ed40


	//   ....[22]....
        /*075c*/ 	.word	0x0001ed70


	//   ....[23]....
        /*0760*/ 	.word	0x0001edb0


	//   ....[24]....
        /*0764*/ 	.word	0x0001ee10


	//   ....[25]....
        /*0768*/ 	.word	0x0001ee70


	//   ....[26]....
        /*076c*/ 	.word	0x0001eeb0


	//   ....[27]....
        /*0770*/ 	.word	0x0001f070


	//   ....[28]....
        /*0774*/ 	.word	0x0001f0d0


	//   ....[29]....
        /*0778*/ 	.word	0x0001f110


	//   ....[30]....
        /*077c*/ 	.word	0x0001f150


	//   ....[31]....
        /*0780*/ 	.word	0x0001f180


	//   ....[32]....
        /*0784*/ 	.word	0x0001f1b0


	//   ....[33]....
        /*0788*/ 	.word	0x0001f240


	//   ....[34]....
        /*078c*/ 	.word	0x0001f270


	//   ....[35]....
        /*0790*/ 	.word	0x0001f300


	//   ....[36]....
        /*0794*/ 	.word	0x00024140


	//   ....[37]....
        /*0798*/ 	.word	0x00024150


	//   ....[38]....
        /*079c*/ 	.word	0x00024270


	//   ....[39]....
        /*07a0*/ 	.word	0x000242d0


	//   ....[40]....
        /*07a4*/ 	.word	0x00024310


	//   ....[41]....
        /*07a8*/ 	.word	0x00024350


	//   ....[42]....
        /*07ac*/ 	.word	0x00024380


	//   ....[43]....
        /*07b0*/ 	.word	0x000243b0


	//   ....[44]....
        /*07b4*/ 	.word	0x00024550


	//   ....[45]....
        /*07b8*/ 	.word	0x000245b0


	//   ....[46]....
        /*07bc*/ 	.word	0x000245f0


	//   ....[47]....
        /*07c0*/ 	.word	0x00024630


	//   ....[48]....
        /*07c4*/ 	.word	0x00024660


	//   ....[49]....
        /*07c8*/ 	.word	0x00024690


	//   ....[50]....
        /*07cc*/ 	.word	0x00024750


	//   ....[51]....
        /*07d0*/ 	.word	0x00024770


	//   ....[52]....
        /*07d4*/ 	.word	0x000247e0


	//   ....[53]....
        /*07d8*/ 	.word	0x00024c30


	//   ....[54]....
        /*07dc*/ 	.word	0x00025070


	//   ....[55]....
        /*07e0*/ 	.word	0x00025110


	//   ....[56]....
        /*07e4*/ 	.word	0x000251b0


	//   ....[57]....
        /*07e8*/ 	.word	0x00025250


	//   ....[58]....
        /*07ec*/ 	.word	0x00025340


	//   ....[59]....
        /*07f0*/ 	.word	0x000253e0


	//   ....[60]....
        /*07f4*/ 	.word	0x00025480


	//   ....[61]....
        /*07f8*/ 	.word	0x00025520


	//   ....[62]....
        /*07fc*/ 	.word	0x00025780


	//   ....[63]....
        /*0800*/ 	.word	0x00025a60


	//   ....[64]....
        /*0804*/ 	.word	0x00025e80


	//   ....[65]....
        /*0808*/ 	.word	0x00025f10


	//   ....[66]....
        /*080c*/ 	.word	0x00025fb0


	//   ....[67]....
        /*0810*/ 	.word	0x00026060


	//   ....[68]....
        /*0814*/ 	.word	0x000260e0


	//   ....[69]....
        /*0818*/ 	.word	0x00026160


	//   ....[70]....
        /*081c*/ 	.word	0x000261e0


	//   ....[71]....
        /*0820*/ 	.word	0x00026260


	//   ....[72]....
        /*0824*/ 	.word	0x000262f0


	//   ....[73]....
        /*0828*/ 	.word	0x000263a0


	//   ....[74]....
        /*082c*/ 	.word	0x00026420


	//   ....[75]....
        /*0830*/ 	.word	0x000264a0


	//   ....[76]....
        /*0834*/ 	.word	0x00026520


	//   ....[77]....
        /*0838*/ 	.word	0x000265a0


	//   ....[78]....
        /*083c*/ 	.word	0x00026610


	//   ....[79]....
        /*0840*/ 	.word	0x000266b0


	//   ....[80]....
        /*0844*/ 	.word	0x00026740


	//   ....[81]....
        /*0848*/ 	.word	0x00026860


	//----- nvinfo : EIATTR_REG_RECONFIG
	.align		4
.L_183:
        /*084c*/ 	.byte	0x01, 0x54
	.zero		2


	//----- nvinfo : EIATTR_SYSCALL_OFFSETS
	.align		4
        /*0850*/ 	.byte	0x04, 0x46
        /*0852*/ 	.short	(.L_185 - .L_184)


	//   ....[0]....
.L_184:
        /*0854*/ 	.word	0x00001950


	//   ....[1]....
        /*0858*/ 	.word	0x00001aa0


	//   ....[2]....
        /*085c*/ 	.word	0x0000aa90


	//   ....[3]....
        /*0860*/ 	.word	0x0000af20


	//   ....[4]....
        /*0864*/ 	.word	0x00020db0


	//   ....[5]....
        /*0868*/ 	.word	0x00020ef0


	//   ....[6]....
        /*086c*/ 	.word	0x00020ff0


	//----- nvinfo : EIATTR_MBARRIER_INSTR_OFFSETS
	.align		4
.L_185:
        /*0870*/ 	.byte	0x04, 0x39
        /*0872*/ 	.short	(.L_187 - .L_186)


	//   ....[0]....
.L_186:
        /*0874*/ 	.word	0x000002e0
        /*0878*/ 	.word	0x000000ff
        /*087c*/ 	.word	0x00038800
        /*0880*/ 	.short	0x0100
        /*0882*/ 	.byte	0x08
	.zero		1


	//   ....[1]....
        /*0884*/ 	.word	0x000002f0
        /*0888*/ 	.word	0x000000ff
        /*088c*/ 	.word	0x00038820
        /*0890*/ 	.short	0x0100
        /*0892*/ 	.byte	0x08
	.zero		1


	//   ....[2]....
        /*0894*/ 	.word	0x000003e0
        /*0898*/ 	.word	0x000000ff
        /*089c*/ 	.word	0x00038830
        /*08a0*/ 	.short	0x0100
        /*08a2*/ 	.byte	0x08
	.zero		1


	//   ....[3]....
        /*08a4*/ 	.word	0x000003f0
        /*08a8*/ 	.word	0x000000ff
        /*08ac*/ 	.word	0x00038840
        /*08b0*/ 	.short	0x0100
        /*08b2*/ 	.byte	0x08
	.zero		1


	//   ....[4]....
        /*08b4*/ 	.word	0x00000400
        /*08b8*/ 	.word	0x000000ff
        /*08bc*/ 	.word	0x00038838
        /*08c0*/ 	.short	0x0100
        /*08c2*/ 	.byte	0x08
	.zero		1


	//   ....[5]....
        /*08c4*/ 	.word	0x00000410
        /*08c8*/ 	.word	0x000000ff
        /*08cc*/ 	.word	0x00038848
        /*08d0*/ 	.short	0x0100
        /*08d2*/ 	.byte	0x08
	.zero		1


	//   ....[6]....
        /*08d4*/ 	.word	0x00000540
        /*08d8*/ 	.word	0x000000ff
        /*08dc*/ 	.word	0x00038850
        /*08e0*/ 	.short	0x0100
        /*08e2*/ 	.byte	0x08
	.zero		1


	//   ....[7]....
        /*08e4*/ 	.word	0x00000550
        /*08e8*/ 	.word	0x000000ff
        /*08ec*/ 	.word	0x00038860
        /*08f0*/ 	.short	0x0100
        /*08f2*/ 	.byte	0x08
	.zero		1


	//   ....[8]....
        /*08f4*/ 	.word	0x00000560
        /*08f8*/ 	.word	0x000000ff
        /*08fc*/ 	.word	0x00038858
        /*0900*/ 	.short	0x0100
        /*0902*/ 	.byte	0x08
	.zero		1


	//   ....[9]....
        /*0904*/ 	.word	0x00000570
        /*0908*/ 	.word	0x000000ff
        /*090c*/ 	.word	0x00038868
        /*0910*/ 	.short	0x0100
        /*0912*/ 	.byte	0x08
	.zero		1


	//   ....[10]....
        /*0914*/ 	.word	0x00000660
        /*0918*/ 	.word	0x000000ff
        /*091c*/ 	.word	0x00038870
        /*0920*/ 	.short	0x0100
        /*0922*/ 	.byte	0x06
	.zero		1


	//   ....[11]....
        /*0924*/ 	.word	0x00000670
        /*0928*/ 	.word	0x000000ff
        /*092c*/ 	.word	0x00038880
        /*0930*/ 	.short	0x0100
        /*0932*/ 	.byte	0x06
	.zero		1


	//   ....[12]....
        /*0934*/ 	.word	0x00000680
        /*0938*/ 	.word	0x000000ff
        /*093c*/ 	.word	0x00038878
        /*0940*/ 	.short	0x0100
        /*0942*/ 	.byte	0x06
	.zero		1


	//   ....[13]....
        /*0944*/ 	.word	0x00000690
        /*0948*/ 	.word	0x000000ff
        /*094c*/ 	.word	0x00038888
        /*0950*/ 	.short	0x0100
        /*0952*/ 	.byte	0x06
	.zero		1


	//   ....[14]....
        /*0954*/ 	.word	0x000007c0
        /*0958*/ 	.word	0x000000ff
        /*095c*/ 	.word	0x00038890
        /*0960*/ 	.short	0x0100
        /*0962*/ 	.byte	0x08
	.zero		1


	//   ....[15]....
        /*0964*/ 	.word	0x000007d0
        /*0968*/ 	.word	0x000000ff
        /*096c*/ 	.word	0x000388a0
        /*0970*/ 	.short	0x0100
        /*0972*/ 	.byte	0x08
	.zero		1


	//   ....[16]....
        /*0974*/ 	.word	0x000007e0
        /*0978*/ 	.word	0x000000ff
        /*097c*/ 	.word	0x00038898
        /*0980*/ 	.short	0x0100
        /*0982*/ 	.byte	0x08
	.zero		1


	//   ....[17]....
        /*0984*/ 	.word	0x000007f0
        /*0988*/ 	.word	0x000000ff
        /*098c*/ 	.word	0x000388a8
        /*0990*/ 	.short	0x0100
        /*0992*/ 	.byte	0x08
	.zero		1


	//   ....[18]....
        /*0994*/ 	.word	0x00000920
        /*0998*/ 	.word	0x000000ff
        /*099c*/ 	.word	0x000388b0
        /*09a0*/ 	.short	0x0100
        /*09a2*/ 	.byte	0x08
	.zero		1


	//   ....[19]....
        /*09a4*/ 	.word	0x00000930
        /*09a8*/ 	.word	0x000000ff
        /*09ac*/ 	.word	0x000388c0
        /*09b0*/ 	.short	0x0100
        /*09b2*/ 	.byte	0x08
	.zero		1


	//   ....[20]....
        /*09b4*/ 	.word	0x00000940
        /*09b8*/ 	.word	0x000000ff
        /*09bc*/ 	.word	0x000388b8
        /*09c0*/ 	.short	0x0100
        /*09c2*/ 	.byte	0x08
	.zero		1


	//   ....[21]....
        /*09c4*/ 	.word	0x00000950
        /*09c8*/ 	.word	0x000000ff
        /*09cc*/ 	.word	0x000388c8
        /*09d0*/ 	.short	0x0100
        /*09d2*/ 	.byte	0x08
	.zero		1


	//   ....[22]....
        /*09d4*/ 	.word	0x00003560
        /*09d8*/ 	.word	0x00000000
        /*09dc*/ 	.word	0x00038890
        /*09e0*/ 	.short	0x010a
        /*09e2*/ 	.byte	0x3f
	.zero		1


	//   ....[23]....
        /*09e4*/ 	.word	0x000068c0
        /*09e8*/ 	.word	0x00000000
        /*09ec*/ 	.word	0x00038890
        /*09f0*/ 	.short	0x010a
        /*09f2*/ 	.byte	0x3f
	.zero		1


	//   ....[24]....
        /*09f4*/ 	.word	0x00009900
        /*09f8*/ 	.word	0x00000000
        /*09fc*/ 	.word	0x00038890
        /*0a00*/ 	.short	0x010a
        /*0a02*/ 	.byte	0x3f
	.zero		1


	//   ....[25]....
        /*0a04*/ 	.word	0x00009d40
        /*0a08*/ 	.word	0x00000028
        /*0a0c*/ 	.word	0x00000000
        /*0a10*/ 	.short	0x0101
        /*0a12*/ 	.byte	0x3f
	.zero		1


	//   ....[26]....
        /*0a14*/ 	.word	0x00009d80
        /*0a18*/ 	.word	0x00000000
        /*0a1c*/ 	.word	0x000388b0
        /*0a20*/ 	.short	0x010a
        /*0a22*/ 	.byte	0x3f
	.zero		1


	//   ....[27]....
        /*0a24*/ 	.word	0x0000a3b0
        /*0a28*/ 	.word	0x00000000
        /*0a2c*/ 	.word	0x00000000
        /*0a30*/ 	.short	0x0101
        /*0a32*/ 	.byte	0x3f
	.zero		1


	//   ....[28]....
        /*0a34*/ 	.word	0x0000ab20
        /*0a38*/ 	.word	0x00000010
        /*0a3c*/ 	.word	0x00038800
        /*0a40*/ 	.short	0x010a
        /*0a42*/ 	.byte	0x3f
	.zero		1


	//   ....[29]....
        /*0a44*/ 	.word	0x0000ab70
        /*0a48*/ 	.word	0x00000010
        /*0a4c*/ 	.word	0x00038800
        /*0a50*/ 	.short	0x010a
        /*0a52*/ 	.byte	0x3f
	.zero		1


	//   ....[30]....
        /*0a54*/ 	.word	0x0000b460
        /*0a58*/ 	.word	0x00000010
        /*0a5c*/ 	.word	0x00038800
        /*0a60*/ 	.short	0x010a
        /*0a62*/ 	.byte	0x3f
	.zero		1


	//   ....[31]....
        /*0a64*/ 	.word	0x0000e510
        /*0a68*/ 	.word	0x00000010
        /*0a6c*/ 	.word	0x00038800
        /*0a70*/ 	.short	0x010a
        /*0a72*/ 	.byte	0x3f
	.zero		1


	//   ....[32]....
        /*0a74*/ 	.word	0x00011780
        /*0a78*/ 	.word	0x00000000
        /*0a7c*/ 	.word	0x00038830
        /*0a80*/ 	.short	0x010a
        /*0a82*/ 	.byte	0x3f
	.zero		1


	//   ....[33]....
        /*0a84*/ 	.word	0x00011820
        /*0a88*/ 	.word	0x00000000
        /*0a8c*/ 	.word	0x00038830
        /*0a90*/ 	.short	0x010a
        /*0a92*/ 	.byte	0x3f
	.zero		1


	//   ....[34]....
        /*0a94*/ 	.word	0x000151a0
        /*0a98*/ 	.word	0x00000000
        /*0a9c*/ 	.word	0x00000000
        /*0aa0*/ 	.short	0x0101
        /*0aa2*/ 	.byte	0x3f
	.zero		1


	//   ....[35]....
        /*0aa4*/ 	.word	0x000164e0
        /*0aa8*/ 	.word	0x0000000b
        /*0aac*/ 	.word	0x00038830
        /*0ab0*/ 	.short	0x010a
        /*0ab2*/ 	.byte	0x3f
	.zero		1


	//   ....[36]....
        /*0ab4*/ 	.word	0x00016560
        /*0ab8*/ 	.word	0x0000000b
        /*0abc*/ 	.word	0x00038830
        /*0ac0*/ 	.short	0x010a
        /*0ac2*/ 	.byte	0x3f
	.zero		1


	//   ....[37]....
        /*0ac4*/ 	.word	0x00019bf0
        /*0ac8*/ 	.word	0x00000009
        /*0acc*/ 	.word	0x00038850
        /*0ad0*/ 	.short	0x010a
        /*0ad2*/ 	.byte	0x3f
	.zero		1


	//   ....[38]....
        /*0ad4*/ 	.word	0x00019c40
        /*0ad8*/ 	.word	0x00000009
        /*0adc*/ 	.word	0x00038850
        /*0ae0*/ 	.short	0x010a
        /*0ae2*/ 	.byte	0x3f
	.zero		1


	//   ....[39]....
        /*0ae4*/ 	.word	0x0001a6a0
        /*0ae8*/ 	.word	0x000000a4
        /*0aec*/ 	.word	0x00000000
        /*0af0*/ 	.short	0x0101
        /*0af2*/ 	.byte	0x3f
	.zero		1


	//   ....[40]....
        /*0af4*/ 	.word	0x0001a6c0
        /*0af8*/ 	.word	0x00000009
        /*0afc*/ 	.word	0x00000000
        /*0b00*/ 	.short	0x0101
        /*0b02*/ 	.byte	0x3f
	.zero		1


	//   ....[41]....
        /*0b04*/ 	.word	0x0001b470
        /*0b08*/ 	.word	0x00000000
        /*0b0c*/ 	.word	0x00038850
        /*0b10*/ 	.short	0x010a
        /*0b12*/ 	.byte	0x3f
	.zero		1


	//   ....[42]....
        /*0b14*/ 	.word	0x0001b510
        /*0b18*/ 	.word	0x00000000
        /*0b1c*/ 	.word	0x00038850
        /*0b20*/ 	.short	0x010a
        /*0b22*/ 	.byte	0x3f
	.zero		1


	//   ....[43]....
        /*0b24*/ 	.word	0x0001ba20
        /*0b28*/ 	.word	0x0000000b
        /*0b2c*/ 	.word	0x00000000
        /*0b30*/ 	.short	0x0101
        /*0b32*/ 	.byte	0x3f
	.zero		1


	//   ....[44]....
        /*0b34*/ 	.word	0x0001d940
        /*0b38*/ 	.word	0x00000000
        /*0b3c*/ 	.word	0x00000000
        /*0b40*/ 	.short	0x0101
        /*0b42*/ 	.byte	0x3f
	.zero		1


	//   ....[45]....
        /*0b44*/ 	.word	0x0001fd70
        /*0b48*/ 	.word	0x00000009
        /*0b4c*/ 	.word	0x00038820
        /*0b50*/ 	.short	0x010a
        /*0b52*/ 	.byte	0x3f
	.zero		1


	//   ....[46]....
        /*0b54*/ 	.word	0x0001fe00
        /*0b58*/ 	.word	0x00000005
        /*0b5c*/ 	.word	0x000388a0
        /*0b60*/ 	.short	0x010a
        /*0b62*/ 	.byte	0x3f
	.zero		1


	//   ....[47]....
        /*0b64*/ 	.word	0x000200d0
        /*0b68*/ 	.word	0x00000005
        /*0b6c*/ 	.word	0x000388c0
        /*0b70*/ 	.short	0x010a
        /*0b72*/ 	.byte	0x3f
	.zero		1


	//   ....[48]....
        /*0b74*/ 	.word	0x000204c0
        /*0b78*/ 	.word	0x00000006
        /*0b7c*/ 	.word	0x000388a0
        /*0b80*/ 	.short	0x010a
        /*0b82*/ 	.byte	0x3f
	.zero		1


	//   ....[49]....
        /*0b84*/ 	.word	0x00020770
        /*0b88*/ 	.word	0x00000006
        /*0b8c*/ 	.word	0x000388c0
        /*0b90*/ 	.short	0x010a
        /*0b92*/ 	.byte	0x3f
	.zero		1


	//   ....[50]....
        /*0b94*/ 	.word	0x00021840
        /*0b98*/ 	.word	0x00000006
        /*0b9c*/ 	.word	0x00038840
        /*0ba0*/ 	.short	0x010a
        /*0ba2*/ 	.byte	0x3f
	.zero		1


	//   ....[51]....
        /*0ba4*/ 	.word	0x00021ed0
        /*0ba8*/ 	.word	0x00000007
        /*0bac*/ 	.word	0x00038820
        /*0bb0*/ 	.short	0x010a
        /*0bb2*/ 	.byte	0x3f
	.zero		1


	//   ....[52]....
        /*0bb4*/ 	.word	0x00022230
        /*0bb8*/ 	.word	0x00000008
        /*0bbc*/ 	.word	0x00038840
        /*0bc0*/ 	.short	0x010a
        /*0bc2*/ 	.byte	0x3f
	.zero		1


	//   ....[53]....
        /*0bc4*/ 	.word	0x00022580
        /*0bc8*/ 	.word	0x00000009
        /*0bcc*/ 	.word	0x00000060
        /*0bd0*/ 	.short	0x010a
        /*0bd2*/ 	.byte	0x3f
	.zero		1


	//   ....[54]....
        /*0bd4*/ 	.word	0x00022c00
        /*0bd8*/ 	.word	0x00000002
        /*0bdc*/ 	.word	0x00038840
        /*0be0*/ 	.short	0x010a
        /*0be2*/ 	.byte	0x3f
	.zero		1


	//   ....[55]....
        /*0be4*/ 	.word	0x00022f50
        /*0be8*/ 	.word	0x00000003
        /*0bec*/ 	.word	0x00000060
        /*0bf0*/ 	.short	0x010a
        /*0bf2*/ 	.byte	0x3f
	.zero		1


	//   ....[56]....
        /*0bf4*/ 	.word	0x000234d0
        /*0bf8*/ 	.word	0x00000002
        /*0bfc*/ 	.word	0x00038840
        /*0c00*/ 	.short	0x010a
        /*0c02*/ 	.byte	0x3f
	.zero		1


	//   ....[57]....
        /*0c04*/ 	.word	0x00023820
        /*0c08*/ 	.word	0x00000002
        /*0c0c*/ 	.word	0x00000060
        /*0c10*/ 	.short	0x010a
        /*0c12*/ 	.byte	0x3f
	.zero		1


	//   ....[58]....
        /*0c14*/ 	.word	0x00023d40
        /*0c18*/ 	.word	0x00000003
        /*0c1c*/ 	.word	0x00038860
        /*0c20*/ 	.short	0x010a
        /*0c22*/ 	.byte	0x3f
	.zero		1


	//   ....[59]....
        /*0c24*/ 	.word	0x00024bb0
        /*0c28*/ 	.word	0x00000000
        /*0c2c*/ 	.word	0x00038820
        /*0c30*/ 	.short	0x010a
        /*0c32*/ 	.byte	0x3f
	.zero		1


	//   ....[60]....
        /*0c34*/ 	.word	0x00024d60
        /*0c38*/ 	.word	0x00000006
        /*0c3c*/ 	.word	0x00000000
        /*0c40*/ 	.short	0x010a
        /*0c42*/ 	.byte	0x3f
	.zero		1


	//   ....[61]....
        /*0c44*/ 	.word	0x00024dd0
        /*0c48*/ 	.word	0x00000007
        /*0c4c*/ 	.word	0x00000000
        /*0c50*/ 	.short	0x010a
        /*0c52*/ 	.byte	0x3f
	.zero		1


	//   ....[62]....
        /*0c54*/ 	.word	0x00024e40
        /*0c58*/ 	.word	0x00000004
        /*0c5c*/ 	.word	0x00000000
        /*0c60*/ 	.short	0x010a
        /*0c62*/ 	.byte	0x3f
	.zero		1


	//   ....[63]....
        /*0c64*/ 	.word	0x00024e70
        /*0c68*/ 	.word	0x00000003
        /*0c6c*/ 	.word	0x00000000
        /*0c70*/ 	.short	0x010a
        /*0c72*/ 	.byte	0x3f
	.zero		1


	//   ....[64]....
        /*0c74*/ 	.word	0x00024ed0
        /*0c78*/ 	.word	0x00000000
        /*0c7c*/ 	.word	0x00038890
        /*0c80*/ 	.short	0x010a
        /*0c82*/ 	.byte	0x3f
	.zero		1


	//   ....[65]....
        /*0c84*/ 	.word	0x00024f20
        /*0c88*/ 	.word	0x00000000
        /*0c8c*/ 	.word	0x00038890
        /*0c90*/ 	.short	0x010a
        /*0c92*/ 	.byte	0x3f
	.zero		1


	//   ....[66]....
        /*0c94*/ 	.word	0x00024f70
        /*0c98*/ 	.word	0x00000000
        /*0c9c*/ 	.word	0x00038890
        /*0ca0*/ 	.short	0x010a
        /*0ca2*/ 	.byte	0x3f
	.zero		1


	//   ....[67]....
        /*0ca4*/ 	.word	0x00024fc0
        /*0ca8*/ 	.word	0x00000000
        /*0cac*/ 	.word	0x000388b0
        /*0cb0*/ 	.short	0x010a
        /*0cb2*/ 	.byte	0x3f
	.zero		1


	//   ....[68]....
        /*0cb4*/ 	.word	0x00025290
        /*0cb8*/ 	.word	0x00000010
        /*0cbc*/ 	.word	0x00038800
        /*0cc0*/ 	.short	0x010a
        /*0cc2*/ 	.byte	0x3f
	.zero		1


	//   ....[69]....
        /*0cc4*/ 	.word	0x00025560
        /*0cc8*/ 	.word	0x00000010
        /*0ccc*/ 	.word	0x00038800
        /*0cd0*/ 	.short	0x010a
        /*0cd2*/ 	.byte	0x3f
	.zero		1


	//   ....[70]....
        /*0cd4*/ 	.word	0x000255b0
        /*0cd8*/ 	.word	0x00000000
        /*0cdc*/ 	.word	0x00038830
        /*0ce0*/ 	.short	0x010a
        /*0ce2*/ 	.byte	0x3f
	.zero		1


	//   ....[71]....
        /*0ce4*/ 	.word	0x00025600
        /*0ce8*/ 	.word	0x0000000b
        /*0cec*/ 	.word	0x00038830
        /*0cf0*/ 	.short	0x010a
        /*0cf2*/ 	.byte	0x3f
	.zero		1


	//   ....[72]....
        /*0cf4*/ 	.word	0x00025650
        /*0cf8*/ 	.word	0x00000009
        /*0cfc*/ 	.word	0x00038850
        /*0d00*/ 	.short	0x010a
        /*0d02*/ 	.byte	0x3f
	.zero		1


	//   ....[73]....
        /*0d04*/ 	.word	0x000256a0
        /*0d08*/ 	.word	0x00000000
        /*0d0c*/ 	.word	0x00038850
        /*0d10*/ 	.short	0x010a
        /*0d12*/ 	.byte	0x3f
	.zero		1


	//   ....[74]....
        /*0d14*/ 	.word	0x00025840
        /*0d18*/ 	.word	0x00000009
        /*0d1c*/ 	.word	0x00038820
        /*0d20*/ 	.short	0x010a
        /*0d22*/ 	.byte	0x3f
	.zero		1


	//   ....[75]....
        /*0d24*/ 	.word	0x00025890
        /*0d28*/ 	.word	0x00000005
        /*0d2c*/ 	.word	0x000388a0
        /*0d30*/ 	.short	0x010a
        /*0d32*/ 	.byte	0x3f
	.zero		1


	//   ....[76]....
        /*0d34*/ 	.word	0x000258e0
        /*0d38*/ 	.word	0x00000005
        /*0d3c*/ 	.word	0x000388c0
        /*0d40*/ 	.short	0x010a
        /*0d42*/ 	.byte	0x3f
	.zero		1


	//   ....[77]....
        /*0d44*/ 	.word	0x00025930
        /*0d48*/ 	.word	0x00000006
        /*0d4c*/ 	.word	0x000388a0
        /*0d50*/ 	.short	0x010a
        /*0d52*/ 	.byte	0x3f
	.zero		1


	//   ....[78]....
        /*0d54*/ 	.word	0x00025980
        /*0d58*/ 	.word	0x00000006
        /*0d5c*/ 	.word	0x000388c0
        /*0d60*/ 	.short	0x010a
        /*0d62*/ 	.byte	0x3f
	.zero		1


	//   ....[79]....
        /*0d64*/ 	.word	0x00025b20
        /*0d68*/ 	.word	0x00000006
        /*0d6c*/ 	.word	0x00038840
        /*0d70*/ 	.short	0x010a
        /*0d72*/ 	.byte	0x3f
	.zero		1


	//   ....[80]....
        /*0d74*/ 	.word	0x00025ba0
        /*0d78*/ 	.word	0x00000006
        /*0d7c*/ 	.word	0x00038820
        /*0d80*/ 	.short	0x010a
        /*0d82*/ 	.byte	0x3f
	.zero		1


	//   ....[81]....
        /*0d84*/ 	.word	0x00025bf0
        /*0d88*/ 	.word	0x00000008
        /*0d8c*/ 	.word	0x00038840
        /*0d90*/ 	.short	0x010a
        /*0d92*/ 	.byte	0x3f
	.zero		1


	//   ....[82]....
        /*0d94*/ 	.word	0x00025c40
        /*0d98*/ 	.word	0x00000009
        /*0d9c*/ 	.word	0x00000060
        /*0da0*/ 	.short	0x010a
        /*0da2*/ 	.byte	0x3f
	.zero		1


	//   ....[83]....
        /*0da4*/ 	.word	0x00025c90
        /*0da8*/ 	.word	0x00000002
        /*0dac*/ 	.word	0x00038840
        /*0db0*/ 	.short	0x010a
        /*0db2*/ 	.byte	0x3f
	.zero		1


	//   ....[84]....
        /*0db4*/ 	.word	0x00025ce0
        /*0db8*/ 	.word	0x00000003
        /*0dbc*/ 	.word	0x00000060
        /*0dc0*/ 	.short	0x010a
        /*0dc2*/ 	.byte	0x3f
	.zero		1


	//   ....[85]....
        /*0dc4*/ 	.word	0x00025d30
        /*0dc8*/ 	.word	0x00000002
        /*0dcc*/ 	.word	0x00038840
        /*0dd0*/ 	.short	0x010a
        /*0dd2*/ 	.byte	0x3f
	.zero		1


	//   ....[86]....
        /*0dd4*/ 	.word	0x00025d80
        /*0dd8*/ 	.word	0x00000002
        /*0ddc*/ 	.word	0x00000060
        /*0de0*/ 	.short	0x010a
        /*0de2*/ 	.byte	0x3f
	.zero		1


	//   ....[87]....
        /*0de4*/ 	.word	0x00025dd0
        /*0de8*/ 	.word	0x00000003
        /*0dec*/ 	.word	0x00038860
        /*0df0*/ 	.short	0x010a
        /*0df2*/ 	.byte	0x3f
	.zero		1


	//   ....[88]....
        /*0df4*/ 	.word	0x00026780
        /*0df8*/ 	.word	0x00000000
        /*0dfc*/ 	.word	0x00038820
        /*0e00*/ 	.short	0x010a
        /*0e02*/ 	.byte	0x3f
	.zero		1


	//   ....[89]....
        /*0e04*/ 	.word	0x00026920
        /*0e08*/ 	.word	0x00000006
        /*0e0c*/ 	.word	0x00000000
        /*0e10*/ 	.short	0x010a
        /*0e12*/ 	.byte	0x3f
	.zero		1


	//   ....[90]....
        /*0e14*/ 	.word	0x00026970
        /*0e18*/ 	.word	0x00000007
        /*0e1c*/ 	.word	0x00000000
        /*0e20*/ 	.short	0x010a
        /*0e22*/ 	.byte	0x3f
	.zero		1


	//   ....[91]....
        /*0e24*/ 	.word	0x000269c0
        /*0e28*/ 	.word	0x00000004
        /*0e2c*/ 	.word	0x00000000
        /*0e30*/ 	.short	0x010a
        /*0e32*/ 	.byte	0x3f
	.zero		1


	//----- nvinfo : EIATTR_NUM_MBARRIERS
	.align		4
.L_187:
        /*0e34*/ 	.byte	0x03, 0x38
        /*0e36*/ 	.short	0x0016


	//----- nvinfo : EIATTR_EXIT_INSTR_OFFSETS
	.align		4
        /*0e38*/ 	.byte	0x04, 0x1c
        /*0e3a*/ 	.short	(.L_189 - .L_188)


	//   ....[0]....
.L_188:
        /*0e3c*/ 	.word	0x00024ec0


	//----- nvinfo : EIATTR_MAX_THREADS
	.align		4
.L_189:
        /*0e40*/ 	.byte	0x04, 0x05
        /*0e42*/ 	.short	(.L_191 - .L_190)
.L_190:
        /*0e44*/ 	.word	0x00000180
        /*0e48*/ 	.word	0x00000001
        /*0e4c*/ 	.word	0x00000001


	//----- nvinfo : EIATTR_CRS_STACK_SIZE
	.align		4
.L_191:
        /*0e50*/ 	.byte	0x04, 0x1e
        /*0e52*/ 	.short	(.L_193 - .L_192)
.L_192:
        /*0e54*/ 	.word	0x00000000


	//----- nvinfo : EIATTR_CBANK_PARAM_SIZE
	.align		4
.L_193:
        /*0e58*/ 	.byte	0x03, 0x19
        /*0e5a*/ 	.short	0x0a70


	//----- nvinfo : EIATTR_PARAM_CBANK
	.align		4
        /*0e5c*/ 	.byte	0x04, 0x0a
        /*0e5e*/ 	.short	(.L_195 - .L_194)
	.align		4
.L_194:
        /*0e60*/ 	.word	index@(.nv.constant0._ZN7cutlass13device_kernelIN5flash11enable_sm90INS1_16FlashAttnFwdSm90INS1_25CollectiveMainloopFwdSm90ILi2EN4cute5tupleIJNS5_1CILi1EEES8_S8_EEENS6_IJNS7_ILi128EEENS7_ILi80EEENS7_ILi256EEEEEELi256ENS_6half_tEfNS_4arch4Sm90ELb0ELb0ELb0ELb1ELb0ELb1ELb0ELb1ELb1ELb0ELb0ELb0EEENS1_21CollectiveEpilogueFwdINS6_IJSA_SC_SB_EEES9_SE_SG_Li256ELb1ELb0ELb0ELb0EEENS1_36VarlenDynamicPersistentTileSchedulerILi128ELi80ELi256ELi32ELb0ELb0ELb1ELb0ELb1ELb1EEEEEEEEEvNT_6ParamsE)
        /*0e64*/ 	.short	0x0210
        /*0e66*/ 	.short	0x0a70


	//----- nvinfo : EIATTR_SW_WAR
	.align		4
.L_195:
        /*0e68*/ 	.byte	0x04, 0x36
        /*0e6a*/ 	.short	(.L_197 - .L_196)
.L_196:
        /*0e6c*/ 	.word	0x00000008
.L_197:


//--------------------- .nv.info._ZN7cutlass13device_kernelIN5flash11enable_sm90INS1_16FlashAttnFwdSm90INS1_25CollectiveMainloopFwdSm90ILi2EN4cute5tupleIJNS5_1CILi1EEES8_S8_EEENS6_IJNS7_ILi128EEENS7_ILi64EEENS7_ILi256EEEEEELi256ENS_6half_tEfNS_4arch4Sm90ELb0ELb1ELb0ELb0ELb0ELb0ELb0ELb1ELb1ELb0ELb0ELb0EEENS1_21CollectiveEpilogueFwdINS6_IJSA_SC_SB_EEES9_SE_SG_Li256ELb0ELb0ELb0ELb0EEENS1_30DynamicPersistentTileSchedulerILi256ELi32ELb0ELb0ELb1EEEEEEEEEvNT_6ParamsE --------------------------
	.section	.nv.info._ZN7cutlass13device_kernelIN5flash11enable_sm90INS1_16FlashAttnFwdSm90INS1_25CollectiveMainloopFwdSm90ILi2EN4cute5tupleIJNS5_1CILi1EEES8_S8_EEENS6_IJNS7_ILi128EEENS7_ILi64EEENS7_ILi256EEEEEELi256ENS_6half_tEfNS_4arch4Sm90ELb0ELb1ELb0ELb0ELb0ELb0ELb0ELb1ELb1ELb0ELb0ELb0EEENS1_21CollectiveEpilogueFwdINS6_IJSA_SC_SB_EEES9_SE_SG_Li256ELb0ELb0ELb0ELb0EEENS1_30DynamicPersistentTileSchedulerILi256ELi32ELb0ELb0ELb1EEEEEEEEEvNT_6ParamsE,"",@"SHT_CUDA_INFO"
	.sectionflags	@""
	.align	4


	//----- nvinfo : EIATTR_CUDA_API_VERSION
	.align		4
        /*0000*/ 	.byte	0x04, 0x37
        /*0002*/ 	.short	(.L_199 - .L_198)
.L_198:
        /*0004*/ 	.word	0x00000082


	//----- nvinfo : EIATTR_KPARAM_INFO
	.align		4
.L_199:
        /*0008*/ 	.byte	0x04, 0x17
        /*000a*/ 	.short	(.L_201 - .L_200)
.L_200:
        /*000c*/ 	.word	0x00000000
        /*0010*/ 	.short	0x0000
        /*0012*/ 	.short	0x0070
        /*0014*/ 	.byte	0x00, 0xf0, 0x01, 0x2e


	//----- nvinfo : EIATTR_SPARSE_MMA_MASK
	.align		4
.L_201:
        /*0018*/ 	.byte	0x03, 0x50
        /*001a*/ 	.short	0x0000


	//----- nvinfo : EIATTR_MAXREG_COUNT
	.align		4
        /*001c*/ 	.byte	0x03, 0x1b
        /*001e*/ 	.short	0x00a8


	//----- nvinfo : EIATTR_NUM_BARRIERS
	.align		4
        /*0020*/ 	.byte	0x02, 0x4c
        /*0022*/ 	.byte	0x09
	.zero		1


	//----- nvinfo : EIATTR_EXTERNS
	.align		4
        /*0024*/ 	.byte	0x04, 0x0f
        /*0026*/ 	.short	(.L_203 - .L_202)


	//   ....[0]....
	.align		4
.L_202:
        /*0028*/ 	.word	index@(__assertfail)


	//----- nvinfo : EIATTR_ANNOTATIONS
	.align		4
.L_203:
        /*002c*/ 	.byte	0x04, 0x55
        /*002e*/ 	.short	(.L_205 - .L_204)


	//   ....[0]....
.L_204:
        /*0030*/ 	.word	0x00000001
        /*0034*/ 	.byte	0x70, 0x09, 0x00, 0x00, 0x01, 0x00, 0x00, 0x00, 0x40, 0x0a, 0x00, 0x00, 0x01, 0x00, 0x00, 0x00
        /*0044*/ 	.byte	0xe0, 0x15, 0x01, 0x00


	//----- nvinfo : EIATTR_MERCURY_ISA_VERSION
	.align		4
.L_205:
        /*0048*/ 	.byte	0x03, 0x5f
        /*004a*/ 	.short	0x0101


	//----- nvinfo : EIATTR_INT_WARP_WIDE_INSTR_OFFSETS
	.align		4
        /*004c*/ 	.byte	0x04, 0x31
        /*004e*/ 	.short	(.L_207 - .L_206)


	//   ....[0]....
.L_206:
        /*0050*/ 	.word	0x00000190


	//   ....[1]....
        /*0054*/ 	.word	0x000001c0


	//   ....[2]....
        /*0058*/ 	.word	0x000001d0


	//   ....[3]....
        /*005c*/ 	.word	0x0000e830


	//   ....[4]....
        /*0060*/ 	.word	0x0000e8d0


	//   ....[5]....
        /*0064*/ 	.word	0x0000ee80


	//   ....[6]....
        /*0068*/ 	.word	0x00010f40


	//   ....[7]....
        /*006c*/ 	.word	0x00010fe0


	//----- nvinfo : EIATTR_COOP_GROUP_MASK_REGIDS
	.align		4
.L_207:
        /*0070*/ 	.byte	0x04, 0x29
        /*0072*/ 	.short	(.L_209 - .L_208)


	//   ....[0]....
.L_208:
        /*0074*/ 	.word	0xffffffff


	//   ....[1]....
        /*0078*/ 	.word	0xffffffff


	//   ....[2]....
        /*007c*/ 	.word	0xffffffff


	//   ....[3]....
        /*0080*/ 	.word	0xffffffff


	//   ....[4]....
        /*0084*/ 	.word	0xffffffff


	//   ....[5]....
        /*0088*/ 	.word	0xffffffff


	//   ....[6]....
        /*008c*/ 	.word	0xffffffff


	//   ....[7]....
        /*0090*/ 	.word	0xffffffff


	//   ....[8]....
        /*0094*/ 	.word	0xffffffff


	//   ....[9]....
        /*0098*/ 	.word	0xffffffff


	//   ....[10]....
        /*009c*/ 	.word	0xffffffff


	//   ....[11]....
        /*00a0*/ 	.word	0xffffffff


	//   ....[12]....
        /*00a4*/ 	.word	0xffffffff


	//   ....[13]....
        /*00a8*/ 	.word	0xffffffff


	//   ....[14]....
        /*00ac*/ 	.word	0xffffffff


	//   ....[15]....
        /*00b0*/ 	.word	0xffffffff


	//   ....[16]....
        /*00b4*/ 	.word	0xffffffff


	//   ....[17]....
        /*00b8*/ 	.word	0xffffffff


	//   ....[18]....
        /*00bc*/ 	.word	0xffffffff


	//   ....[19]....
        /*00c0*/ 	.word	0xffffffff


	//   ....[20]....
        /*00c4*/ 	.word	0xffffffff


	//   ....[21]....
        /*00c8*/ 	.word	0xffffffff


	//   ....[22]....
        /*00cc*/ 	.word	0xffffffff


	//   ....[23]....
        /*00d0*/ 	.word	0xffffffff


	//   ....[24]....
        /*00d4*/ 	.word	0xffffffff


	//   ....[25]....
        /*00d8*/ 	.word	0xffffffff


	//   ....[26]....
        /*00dc*/ 	.word	0xffffffff


	//   ....[27]....
        /*00e0*/ 	.word	0xffffffff


	//   ....[28]....
        /*00e4*/ 	.word	0xffffffff


	//   ....[29]....
        /*00e8*/ 	.word	0xffffffff


	//   ....[30]....
        /*00ec*/ 	.word	0xffffffff


	//   ....[31]....
        /*00f0*/ 	.word	0xffffffff


	//   ....[32]....
        /*00f4*/ 	.word	0x0500000f


	//   ....[33]....
        /*00f8*/ 	.word	0x0500000f


	//----- nvinfo : EIATTR_COOP_GROUP_INSTR_OFFSETS
	.align		4
.L_209:
        /*00fc*/ 	.byte	0x04, 0x28
        /*00fe*/ 	.short	(.L_211 - .L_210)


	//   ....[0]....
.L_210:
        /*0100*/ 	.word	0x00000060


	//   ....[1]....
        /*0104*/ 	.word	0x000001a0


	//   ....[2]....
        /*0108*/ 	.word	0x000001f0


	//   ....[3]....
        /*010c*/ 	.word	0x000003e0


	//   ....[4]....
        /*0110*/ 	.word	0x00000540


	//   ....[5]....
        /*0114*/ 	.word	0x00000660


	//   ....[6]....
        /*0118*/ 	.word	0x000007c0


	//   ....[7]....
        /*011c*/ 	.word	0x00001970


	//   ....[8]....
        /*0120*/ 	.word	0x000031c0


	//   ....[9]....
        /*0124*/ 	.word	0x00003350


	//   ....[10]....
        /*0128*/ 	.word	0x00003610


	//   ....[11]....
        /*012c*/ 	.word	0x00003700


	//   ....[12]....
        /*0130*/ 	.word	0x00005dd0


	//   ....[13]....
        /*0134*/ 	.word	0x00005ed0


	//   ....[14]....
        /*0138*/ 	.word	0x00006280


	//   ....[15]....
        /*013c*/ 	.word	0x000062d0


	//   ....[16]....
        /*0140*/ 	.word	0x00007dc0


	//   ....[17]....
        /*0144*/ 	.word	0x00007ef0


	//   ....[18]....
        /*0148*/ 	.word	0x00008130


	//   ....[19]....
        /*014c*/ 	.word	0x00008190


	//   ....[20]....
        /*0150*/ 	.word	0x0000a3e0


	//   ....[21]....
        /*0154*/ 	.word	0x0000a4e0


	//   ....[22]....
        /*0158*/ 	.word	0x0000a880


	//   ....[23]....
        /*015c*/ 	.word	0x0000a8e0


	//   ....[24]....
        /*0160*/ 	.word	0x0000b8b0


	//   ....[25]....
        /*0164*/ 	.word	0x0000b8f0


	//   ....[26]....
        /*0168*/ 	.word	0x0000ba30


	//   ....[27]....
        /*016c*/ 	.word	0x0000ba50


	//   ....[28]....
        /*0170*/ 	.word	0x0000d260


	//   ....[29]....
        /*0174*/ 	.word	0x0000df90


	//   ....[30]....
        /*0178*/ 	.word	0x000113b0


	//   ....[31]....
        /*017c*/ 	.word	0x00011580


	//   ....[32]....
        /*0180*/ 	.word	0x00011bd0


	//   ....[33]....
        /*0184*/ 	.word	0x00011fb0


	//----- nvinfo : EIATTR_REG_RECONFIG
	.align		4
.L_211:
        /*0188*/ 	.byte	0x01, 0x54
	.zero		2


	//----- nvinfo : EIATTR_SYSCALL_OFFSETS
	.align		4
        /*018c*/ 	.byte	0x04, 0x46
        /*018e*/ 	.short	(.L_213 - .L_212)


	//   ....[0]....
.L_212:
        /*0190*/ 	.word	0x00001b20


	//   ....[1]....
        /*0194*/ 	.word	0x0000ea60


	//   ....[2]....
        /*0198*/ 	.word	0x0000eba0


	//   ....[3]....
        /*019c*/ 	.word	0x0000ec90


	//----- nvinfo : EIATTR_MBARRIER_INSTR_OFFSETS
	.align		4
.L_213:
        /*01a0*/ 	.byte	0x04, 0x39
        /*01a2*/ 	.short	(.L_215 - .L_214)


	//   ....[0]....
.L_214:
        /*01a4*/ 	.word	0x00000290
        /*01a8*/ 	.word	0x000000ff
        /*01ac*/ 	.word	0x00030800
        /*01b0*/ 	.short	0x0100
        /*01b2*/ 	.byte	0x06
	.zero		1


	//   ....[1]....
        /*01b4*/ 	.word	0x000002a0
        /*01b8*/ 	.word	0x000000ff
        /*01bc*/ 	.word	0x00030820
        /*01c0*/ 	.short	0x0100
        /*01c2*/ 	.byte	0x06
	.zero		1


	//   ....[2]....
        /*01c4*/ 	.word	0x00000390
        /*01c8*/ 	.word	0x000000ff
        /*01cc*/ 	.word	0x00030830
        /*01d0*/ 	.short	0x0100
        /*01d2*/ 	.byte	0x08
	.zero		1


	//   ....[3]....
        /*01d4*/ 	.word	0x000003a0
        /*01d8*/ 	.word	0x000000ff
        /*01dc*/ 	.word	0x00030840
        /*01e0*/ 	.short	0x0100
        /*01e2*/ 	.byte	0x08
	.zero		1


	//   ....[4]....
        /*01e4*/ 	.word	0x000003b0
        /*01e8*/ 	.word	0x000000ff
        /*01ec*/ 	.word	0x00030838
        /*01f0*/ 	.short	0x0100
        /*01f2*/ 	.byte	0x08
	.zero		1


	//   ....[5]....
        /*01f4*/ 	.word	0x000003c0
        /*01f8*/ 	.word	0x000000ff
        /*01fc*/ 	.word	0x00030848
        /*0200*/ 	.short	0x0100
        /*0202*/ 	.byte	0x08
	.zero		1


	//   ....[6]....
        /*0204*/ 	.word	0x000004f0
        /*0208*/ 	.word	0x000000ff
        /*020c*/ 	.word	0x00030850
        /*0210*/ 	.short	0x0100
        /*0212*/ 	.byte	0x08
	.zero		1


	//   ....[7]....
        /*0214*/ 	.word	0x00000500
        /*0218*/ 	.word	0x000000ff
        /*021c*/ 	.word	0x00030860
        /*0220*/ 	.short	0x0100
        /*0222*/ 	.byte	0x08
	.zero		1


	//   ....[8]....
        /*0224*/ 	.word	0x00000510
        /*0228*/ 	.word	0x000000ff
        /*022c*/ 	.word	0x00030858
        /*0230*/ 	.short	0x0100
        /*0232*/ 	.byte	0x08
	.zero		1


	//   ....[9]....
        /*0234*/ 	.word	0x00000520
        /*0238*/ 	.word	0x000000ff
        /*023c*/ 	.word	0x00030868
        /*0240*/ 	.short	0x0100
        /*0242*/ 	.byte	0x08
	.zero		1


	//   ....[10]....
        /*0244*/ 	.word	0x00000610
        /*0248*/ 	.word	0x000000ff
        /*024c*/ 	.word	0x00030870
        /*0250*/ 	.short	0x0100
        /*0252*/ 	.byte	0x06
	.zero		1


	//   ....[11]....
        /*0254*/ 	.word	0x00000620
        /*0258*/ 	.word	0x000000ff
        /*025c*/ 	.word	0x00030880
        /*0260*/ 	.short	0x0100
        /*0262*/ 	.byte	0x06
	.zero		1


	//   ....[12]....
        /*0264*/ 	.word	0x00000630
        /*0268*/ 	.word	0x000000ff
        /*026c*/ 	.word	0x00030878
        /*0270*/ 	.short	0x0100
        /*0272*/ 	.byte	0x06
	.zero		1


	//   ....[13]....
        /*0274*/ 	.word	0x00000640
        /*0278*/ 	.word	0x000000ff
        /*027c*/ 	.word	0x00030888
        /*0280*/ 	.short	0x0100
        /*0282*/ 	.byte	0x06
	.zero		1


	//   ....[14]....
        /*0284*/ 	.word	0x00000770
        /*0288*/ 	.word	0x000000ff
        /*028c*/ 	.word	0x00030890
        /*0290*/ 	.short	0x0100
        /*0292*/ 	.byte	0x08
	.zero		1


	//   ....[15]....
        /*0294*/ 	.word	0x00000780
        /*0298*/ 	.word	0x000000ff
        /*029c*/ 	.word	0x000308a0
        /*02a0*/ 	.short	0x0100
        /*02a2*/ 	.byte	0x08
	.zero		1


	//   ....[16]....
        /*02a4*/ 	.word	0x00000790
        /*02a8*/ 	.word	0x000000ff
        /*02ac*/ 	.word	0x00030898
        /*02b0*/ 	.short	0x0100
        /*02b2*/ 	.byte	0x08
	.zero		1


	//   ....[17]....
        /*02b4*/ 	.word	0x000007a0
        /*02b8*/ 	.word	0x000000ff
        /*02bc*/ 	.word	0x000308a8
        /*02c0*/ 	.short	0x0100
        /*02c2*/ 	.byte	0x08
	.zero		1


	//   ....[18]....
        /*02c4*/ 	.word	0x000008d0
        /*02c8*/ 	.word	0x000000ff
        /*02cc*/ 	.word	0x000308b0
        /*02d0*/ 	.short	0x0100
        /*02d2*/ 	.byte	0x08
	.zero		1


	//   ....[19]....
        /*02d4*/ 	.word	0x000008e0
        /*02d8*/ 	.word	0x000000ff
        /*02dc*/ 	.word	0x000308c0
        /*02e0*/ 	.short	0x0100
        /*02e2*/ 	.byte	0x08
	.zero		1


	//   ....[20]....
        /*02e4*/ 	.word	0x000008f0
        /*02e8*/ 	.word	0x000000ff
        /*02ec*/ 	.word	0x000308b8
        /*02f0*/ 	.short	0x0100
        /*02f2*/ 	.byte	0x08
	.zero		1


	//   ....[21]....
        /*02f4*/ 	.word	0x00000900
        /*02f8*/ 	.word	0x000000ff
        /*02fc*/ 	.word	0x000308c8
        /*0300*/ 	.short	0x0100
        /*0302*/ 	.byte	0x08
	.zero		1


	//   ....[22]....
        /*0304*/ 	.word	0x00001bc0
        /*0308*/ 	.word	0x000000ff
        /*030c*/ 	.word	0x00030800
        /*0310*/ 	.short	0x010a
        /*0312*/ 	.byte	0x26
	.zero		1


	//   ....[23]....
        /*0314*/ 	.word	0x00001c40
        /*0318*/ 	.word	0x00000003
        /*031c*/ 	.word	0x00030830
        /*0320*/ 	.short	0x010a
        /*0322*/ 	.byte	0x3f
	.zero		1


	//   ....[24]....
        /*0324*/ 	.word	0x00001ca0
        /*0328*/ 	.word	0x00000003
        /*032c*/ 	.word	0x00030830
        /*0330*/ 	.short	0x010a
        /*0332*/ 	.byte	0x3f
	.zero		1


	//   ....[25]....
        /*0334*/ 	.word	0x000026d0
        /*0338*/ 	.word	0x00000002
        /*033c*/ 	.word	0x00000000
        /*0340*/ 	.short	0x0101
        /*0342*/ 	.byte	0x3f
	.zero		1


	//   ....[26]....
        /*0344*/ 	.word	0x00004370
        /*0348*/ 	.word	0x000000ff
        /*034c*/ 	.word	0x00030830
        /*0350*/ 	.short	0x010a
        /*0352*/ 	.byte	0x27
	.zero		1


	//   ....[27]....
        /*0354*/ 	.word	0x000043b0
        /*0358*/ 	.word	0x000000ff
        /*035c*/ 	.word	0x00030830
        /*0360*/ 	.short	0x010a
        /*0362*/ 	.byte	0x27
	.zero		1


	//   ....[28]....
        /*0364*/ 	.word	0x00005210
        /*0368*/ 	.word	0x000000ff
        /*036c*/ 	.word	0x00030850
        /*0370*/ 	.short	0x010a
        /*0372*/ 	.byte	0x0a
	.zero		1


	//   ....[29]....
        /*0374*/ 	.word	0x00005250
        /*0378*/ 	.word	0x000000ff
        /*037c*/ 	.word	0x00030850
        /*0380*/ 	.short	0x010a
        /*0382*/ 	.byte	0x0a
	.zero		1


	//   ....[30]....
        /*0384*/ 	.word	0x000054d0
        /*0388*/ 	.word	0x00000002
        /*038c*/ 	.word	0x00000000
        /*0390*/ 	.short	0x0101
        /*0392*/ 	.byte	0x3f
	.zero		1


	//   ....[31]....
        /*0394*/ 	.word	0x000065a0
        /*0398*/ 	.word	0x0000009b
        /*039c*/ 	.word	0x00000000
        /*03a0*/ 	.short	0x0101
        /*03a2*/ 	.byte	0x3f
	.zero		1


	//   ....[32]....
        /*03a4*/ 	.word	0x00006cc0
        /*03a8*/ 	.word	0x000000ff
        /*03ac*/ 	.word	0x00030830
        /*03b0*/ 	.short	0x010a
        /*03b2*/ 	.byte	0x06
	.zero		1


	//   ....[33]....
        /*03b4*/ 	.word	0x00006d00
        /*03b8*/ 	.word	0x000000ff
        /*03bc*/ 	.word	0x00030830
        /*03c0*/ 	.short	0x010a
        /*03c2*/ 	.byte	0x06
	.zero		1


	//   ....[34]....
        /*03c4*/ 	.word	0x00007b60
        /*03c8*/ 	.word	0x000000ff
        /*03cc*/ 	.word	0x00030850
        /*03d0*/ 	.short	0x010a
        /*03d2*/ 	.byte	0x0e
	.zero		1


	//   ....[35]....
        /*03d4*/ 	.word	0x00007ba0
        /*03d8*/ 	.word	0x000000ff
        /*03dc*/ 	.word	0x00030850
        /*03e0*/ 	.short	0x010a
        /*03e2*/ 	.byte	0x0e
	.zero		1


	//   ....[36]....
        /*03e4*/ 	.word	0x000084c0
        /*03e8*/ 	.word	0x0000009f
        /*03ec*/ 	.word	0x00000000
        /*03f0*/ 	.short	0x0101
        /*03f2*/ 	.byte	0x3f
	.zero		1


	//   ....[37]....
        /*03f4*/ 	.word	0x00008520
        /*03f8*/ 	.word	0x000000a3
        /*03fc*/ 	.word	0x00000000
        /*0400*/ 	.short	0x0101
        /*0402*/ 	.byte	0x3f
	.zero		1


	//   ....[38]....
        /*0404*/ 	.word	0x000089c0
        /*0408*/ 	.word	0x000000ff
        /*040c*/ 	.word	0x00030830
        /*0410*/ 	.short	0x010a
        /*0412*/ 	.byte	0x06
	.zero		1


	//   ....[39]....
        /*0414*/ 	.word	0x00008a00
        /*0418*/ 	.word	0x000000ff
        /*041c*/ 	.word	0x00030830
        /*0420*/ 	.short	0x010a
        /*0422*/ 	.byte	0x06
	.zero		1


	//   ....[40]....
        /*0424*/ 	.word	0x00009860
        /*0428*/ 	.word	0x000000ff
        /*042c*/ 	.word	0x00030850
        /*0430*/ 	.short	0x010a
        /*0432*/ 	.byte	0x0a
	.zero		1


	//   ....[41]....
        /*0434*/ 	.word	0x000098a0
        /*0438*/ 	.word	0x000000ff
        /*043c*/ 	.word	0x00030850
        /*0440*/ 	.short	0x010a
        /*0442*/ 	.byte	0x0a
	.zero		1


	//   ....[42]....
        /*0444*/ 	.word	0x00009b50
        /*0448*/ 	.word	0x00000002
        /*044c*/ 	.word	0x00000000
        /*0450*/ 	.short	0x0101
        /*0452*/ 	.byte	0x3f
	.zero		1


	//   ....[43]....
        /*0454*/ 	.word	0x0000ac50
        /*0458*/ 	.word	0x0000009f
        /*045c*/ 	.word	0x00000000
        /*0460*/ 	.short	0x0101
        /*0462*/ 	.byte	0x3f
	.zero		1


	//   ....[44]....
        /*0464*/ 	.word	0x0000b820
        /*0468*/ 	.word	0x000000ff
        /*046c*/ 	.word	0x00030850
        /*0470*/ 	.short	0x010a
        /*0472*/ 	.byte	0x05
	.zero		1


	//   ....[45]....
        /*0474*/ 	.word	0x0000b860
        /*0478*/ 	.word	0x000000ff
        /*047c*/ 	.word	0x00030850
        /*0480*/ 	.short	0x010a
        /*0482*/ 	.byte	0x05
	.zero		1


	//   ....[46]....
        /*0484*/ 	.word	0x0000bdd0
        /*0488*/ 	.word	0x00000007
        /*048c*/ 	.word	0x00000000
        /*0490*/ 	.short	0x0101
        /*0492*/ 	.byte	0x3f
	.zero		1


	//   ....[47]....
        /*0494*/ 	.word	0x0000d4a0
        /*0498*/ 	.word	0x000000ff
        /*049c*/ 	.word	0x00000000
        /*04a0*/ 	.short	0x0101
        /*04a2*/ 	.byte	0x05
	.zero		1


	//   ....[48]....
        /*04a4*/ 	.word	0x0000f180
        /*04a8*/ 	.word	0x00000008
        /*04ac*/ 	.word	0x00030840
        /*04b0*/ 	.short	0x010a
        /*04b2*/ 	.byte	0x3f
	.zero		1


	//   ....[49]....
        /*04b4*/ 	.word	0x0000f6c0
        /*04b8*/ 	.word	0x000000ff
        /*04bc*/ 	.word	0x00030820
        /*04c0*/ 	.short	0x010a
        /*04c2*/ 	.byte	0x28
	.zero		1


	//   ....[50]....
        /*04c4*/ 	.word	0x0000f9b0
        /*04c8*/ 	.word	0x00000003
        /*04cc*/ 	.word	0x00030840
        /*04d0*/ 	.short	0x010a
        /*04d2*/ 	.byte	0x3f
	.zero		1


	//   ....[51]....
        /*04d4*/ 	.word	0x0000fc60
        /*04d8*/ 	.word	0x00000002
        /*04dc*/ 	.word	0x00000060
        /*04e0*/ 	.short	0x010a
        /*04e2*/ 	.byte	0x3f
	.zero		1


	//   ....[52]....
        /*04e4*/ 	.word	0x000101e0
        /*04e8*/ 	.word	0x00000003
        /*04ec*/ 	.word	0x00030840
        /*04f0*/ 	.short	0x010a
        /*04f2*/ 	.byte	0x3f
	.zero		1


	//   ....[53]....
        /*04f4*/ 	.word	0x00010490
        /*04f8*/ 	.word	0x00000002
        /*04fc*/ 	.word	0x00000060
        /*0500*/ 	.short	0x010a
        /*0502*/ 	.byte	0x3f
	.zero		1


	//   ....[54]....
        /*0504*/ 	.word	0x00010930
        /*0508*/ 	.word	0x00000002
        /*050c*/ 	.word	0x00030840
        /*0510*/ 	.short	0x010a
        /*0512*/ 	.byte	0x3f
	.zero		1


	//   ....[55]....
        /*0514*/ 	.word	0x00010c10
        /*0518*/ 	.word	0x00000002
        /*051c*/ 	.word	0x00000060
        /*0520*/ 	.short	0x010a
        /*0522*/ 	.byte	0x3f
	.zero		1


	//   ....[56]....
        /*0524*/ 	.word	0x00011080
        /*0528*/ 	.word	0x00000003
        /*052c*/ 	.word	0x00030860
        /*0530*/ 	.short	0x010a
        /*0532*/ 	.byte	0x3f
	.zero		1


	//   ....[57]....
        /*0534*/ 	.word	0x00011530
        /*0538*/ 	.word	0x00000007
        /*053c*/ 	.word	0x00030820
        /*0540*/ 	.short	0x010a
        /*0542*/ 	.byte	0x3f
	.zero		1


	//   ....[58]....
        /*0544*/ 	.word	0x000116a0
        /*0548*/ 	.word	0x00000005
        /*054c*/ 	.word	0x00000000
        /*0550*/ 	.short	0x010a
        /*0552*/ 	.byte	0x3f
	.zero		1


	//   ....[59]....
        /*0554*/ 	.word	0x00011710
        /*0558*/ 	.word	0x00000003
        /*055c*/ 	.word	0x00000000
        /*0560*/ 	.short	0x010a
        /*0562*/ 	.byte	0x3f
	.zero		1


	//   ....[60]....
        /*0564*/ 	.word	0x00011770
        /*0568*/ 	.word	0x00000005
        /*056c*/ 	.word	0x00000000
        /*0570*/ 	.short	0x010a
        /*0572*/ 	.byte	0x3f
	.zero		1


	//   ....[61]....
        /*0574*/ 	.word	0x000117a0
        /*0578*/ 	.word	0x00000003
        /*057c*/ 	.word	0x00000000
        /*0580*/ 	.short	0x010a
        /*0582*/ 	.byte	0x3f
	.zero		1


	//   ....[62]....
        /*0584*/ 	.word	0x00011810
        /*0588*/ 	.word	0x00000003
        /*058c*/ 	.word	0x00030800
        /*0590*/ 	.short	0x010a
        /*0592*/ 	.byte	0x3f
	.zero		1


	//   ....[63]....
        /*0594*/ 	.word	0x00011860
        /*0598*/ 	.word	0x00000003
        /*059c*/ 	.word	0x00030830
        /*05a0*/ 	.short	0x010a
        /*05a2*/ 	.byte	0x3f
	.zero		1


	//   ....[64]....
        /*05a4*/ 	.word	0x000118c0
        /*05a8*/ 	.word	0x00000099
        /*05ac*/ 	.word	0x00030830
        /*05b0*/ 	.short	0x010a
        /*05b2*/ 	.byte	0x3f
	.zero		1


	//   ....[65]....
        /*05b4*/ 	.word	0x00011920
        /*05b8*/ 	.word	0x000000d7
        /*05bc*/ 	.word	0x00030850
        /*05c0*/ 	.short	0x010a
        /*05c2*/ 	.byte	0x3f
	.zero		1


	//   ....[66]....
        /*05c4*/ 	.word	0x00011980
        /*05c8*/ 	.word	0x00000004
        /*05cc*/ 	.word	0x00030830
        /*05d0*/ 	.short	0x010a
        /*05d2*/ 	.byte	0x3f
	.zero		1


	//   ....[67]....
        /*05d4*/ 	.word	0x000119e0
        /*05d8*/ 	.word	0x00000003
        /*05dc*/ 	.word	0x00030850
        /*05e0*/ 	.short	0x010a
        /*05e2*/ 	.byte	0x3f
	.zero		1


	//   ....[68]....
        /*05e4*/ 	.word	0x00011a40
        /*05e8*/ 	.word	0x00000004
        /*05ec*/ 	.word	0x00030830
        /*05f0*/ 	.short	0x010a
        /*05f2*/ 	.byte	0x3f
	.zero		1


	//   ....[69]....
        /*05f4*/ 	.word	0x00011aa0
        /*05f8*/ 	.word	0x00000003
        /*05fc*/ 	.word	0x00030850
        /*0600*/ 	.short	0x010a
        /*0602*/ 	.byte	0x3f
	.zero		1


	//   ....[70]....
        /*0604*/ 	.word	0x00011b00
        /*0608*/ 	.word	0x00000005
        /*060c*/ 	.word	0x00030850
        /*0610*/ 	.short	0x010a
        /*0612*/ 	.byte	0x3f
	.zero		1


	//   ....[71]....
        /*0614*/ 	.word	0x00011c80
        /*0618*/ 	.word	0x00000008
        /*061c*/ 	.word	0x00030840
        /*0620*/ 	.short	0x010a
        /*0622*/ 	.byte	0x3f
	.zero		1


	//   ....[72]....
        /*0624*/ 	.word	0x00011ce0
        /*0628*/ 	.word	0x00000008
        /*062c*/ 	.word	0x00030820
        /*0630*/ 	.short	0x010a
        /*0632*/ 	.byte	0x3f
	.zero		1


	//   ....[73]....
        /*0634*/ 	.word	0x00011d30
        /*0638*/ 	.word	0x00000003
        /*063c*/ 	.word	0x00030840
        /*0640*/ 	.short	0x010a
        /*0642*/ 	.byte	0x3f
	.zero		1


	//   ....[74]....
        /*0644*/ 	.word	0x00011d80
        /*0648*/ 	.word	0x00000002
        /*064c*/ 	.word	0x00000060
        /*0650*/ 	.short	0x010a
        /*0652*/ 	.byte	0x3f
	.zero		1


	//   ....[75]....
        /*0654*/ 	.word	0x00011dd0
        /*0658*/ 	.word	0x00000003
        /*065c*/ 	.word	0x00030840
        /*0660*/ 	.short	0x010a
        /*0662*/ 	.byte	0x3f
	.zero		1


	//   ....[76]....
        /*0664*/ 	.word	0x00011e20
        /*0668*/ 	.word	0x00000002
        /*066c*/ 	.word	0x00000060
        /*0670*/ 	.short	0x010a
        /*0672*/ 	.byte	0x3f
	.zero		1


	//   ....[77]....
        /*0674*/ 	.word	0x00011e70
        /*0678*/ 	.word	0x00000002
        /*067c*/ 	.word	0x00030840
        /*0680*/ 	.short	0x010a
        /*0682*/ 	.byte	0x3f
	.zero		1


	//   ....[78]....
        /*0684*/ 	.word	0x00011ec0
        /*0688*/ 	.word	0x00000002
        /*068c*/ 	.word	0x00000060
        /*0690*/ 	.short	0x010a
        /*0692*/ 	.byte	0x3f
	.zero		1


	//   ....[79]....
        /*0694*/ 	.word	0x00011f10
        /*0698*/ 	.word	0x00000003
        /*069c*/ 	.word	0x00030860
        /*06a0*/ 	.short	0x010a
        /*06a2*/ 	.byte	0x3f
	.zero		1


	//   ....[80]....
        /*06a4*/ 	.word	0x00011ff0
        /*06a8*/ 	.word	0x00000007
        /*06ac*/ 	.word	0x00030820
        /*06b0*/ 	.short	0x010a
        /*06b2*/ 	.byte	0x3f
	.zero		1


	//   ....[81]....
        /*06b4*/ 	.word	0x00012040
        /*06b8*/ 	.word	0x00000005
        /*06bc*/ 	.word	0x00000000
        /*06c0*/ 	.short	0x010a
        /*06c2*/ 	.byte	0x3f
	.zero		1


	//   ....[82]....
        /*06c4*/ 	.word	0x00012090
        /*06c8*/ 	.word	0x00000003
        /*06cc*/ 	.word	0x00000000
        /*06d0*/ 	.short	0x010a
        /*06d2*/ 	.byte	0x3f
	.zero		1


	//   ....[83]....
        /*06d4*/ 	.word	0x000120e0
        /*06d8*/ 	.word	0x00000005
        /*06dc*/ 	.word	0x00000000
        /*06e0*/ 	.short	0x010a
        /*06e2*/ 	.byte	0x3f
	.zero		1


	//----- nvinfo : EIATTR_NUM_MBARRIERS
	.align		4
.L_215:
        /*06e4*/ 	.byte	0x03, 0x38
        /*06e6*/ 	.short	0x0016


	//----- nvinfo : EIATTR_EXIT_INSTR_OFFSETS
	.align		4
        /*06e8*/ 	.byte	0x04, 0x1c
        /*06ea*/ 	.short	(.L_217 - .L_216)


	//   ....[0]....
.L_216:
        /*06ec*/ 	.word	0x00000a30


	//   ....[1]....
        /*06f0*/ 	.word	0x0000df50


	//   ....[2]....
        /*06f4*/ 	.word	0x0000dfb0


	//   ....[3]....
        /*06f8*/ 	.word	0x000115a0


	//   ....[4]....
        /*06fc*/ 	.word	0x000117f0


	//----- nvinfo : EIATTR_MAX_THREADS
	.align		4
.L_217:
        /*0700*/ 	.byte	0x04, 0x05
        /*0702*/ 	.short	(.L_219 - .L_218)
.L_218:
        /*0704*/ 	.word	0x00000180
        /*0708*/ 	.word	0x00000001
        /*070c*/ 	.word	0x00000001


	//----- nvinfo : EIATTR_CRS_STACK_SIZE
	.align		4
.L_219:
        /*0710*/ 	.byte	0x04, 0x1e
        /*0712*/ 	.short	(.L_221 - .L_220)
.L_220:
        /*0714*/ 	.word	0x00000000


	//----- nvinfo : EIATTR_CBANK_PARAM_SIZE
	.align		4
.L_221:
        /*0718*/ 	.byte	0x03, 0x19
        /*071a*/ 	.short	0x0bf0


	//----- nvinfo : EIATTR_PARAM_CBANK
	.align		4
        /*071c*/ 	.byte	0x04, 0x0a
        /*071e*/ 	.short	(.L_223 - .L_222)
	.align		4
.L_222:
        /*0720*/ 	.word	index@(.nv.constant0._ZN7cutlass13device_kernelIN5flash11enable_sm90INS1_16FlashAttnFwdSm90INS1_25CollectiveMainloopFwdSm90ILi2EN4cute5tupleIJNS5_1CILi1EEES8_S8_EEENS6_IJNS7_ILi128EEENS7_ILi64EEENS7_ILi256EEEEEELi256ENS_6half_tEfNS_4arch4Sm90ELb0ELb1ELb0ELb0ELb0ELb0ELb0ELb1ELb1ELb0ELb0ELb0EEENS1_21CollectiveEpilogueFwdINS6_IJSA_SC_SB_EEES9_SE_SG_Li256ELb0ELb0ELb0ELb0EEENS1_30DynamicPersistentTileSchedulerILi256ELi32ELb0ELb0ELb1EEEEEEEEEvNT_6ParamsE)
        /*0724*/ 	.short	0x0210
        /*0726*/ 	.short	0x0bf0


	//----- nvinfo : EIATTR_SW_WAR
	.align		4
.L_223:
        /*0728*/ 	.byte	0x04, 0x36
        /*072a*/ 	.short	(.L_225 - .L_224)
.L_224:
        /*072c*/ 	.word	0x00000008
.L_225:


//--------------------- .nv.info._ZN7cutlass13device_kernelIN5flash11enable_sm90INS1_16FlashAttnFwdSm90INS1_25CollectiveMainloopFwdSm90ILi2EN4cute5tupleIJNS5_1CILi1EEES8_S8_EEENS6_IJNS7_ILi128EEENS7_ILi64EEENS7_ILi256EEEEEELi256ENS_6half_tEfNS_4arch4Sm90ELb0ELb1ELb0ELb1ELb0ELb0ELb0ELb1ELb1ELb0ELb0ELb0EEENS1_21CollectiveEpilogueFwdINS6_IJSA_SC_SB_EEES9_SE_SG_Li256ELb1ELb0ELb0ELb0EEENS1_36VarlenDynamicPersistentTileSchedulerILi128ELi64ELi256ELi32ELb0ELb0ELb1ELb1ELb0ELb1EEEEEEEEEvNT_6ParamsE --------------------------
	.section	.nv.info._ZN7cutlass13device_kernelIN5flash11enable_sm90INS1_16FlashAttnFwdSm90INS1_25CollectiveMainloopFwdSm90ILi2EN4cute5tupleIJNS5_1CILi1EEES8_S8_EEENS6_IJNS7_ILi128EEENS7_ILi64EEENS7_ILi256EEEEEELi256ENS_6half_tEfNS_4arch4Sm90ELb0ELb1ELb0ELb1ELb0ELb0ELb0ELb1ELb1ELb0ELb0ELb0EEENS1_21CollectiveEpilogueFwdINS6_IJSA_SC_SB_EEES9_SE_SG_Li256ELb1ELb0ELb0ELb0EEENS1_36VarlenDynamicPersistentTileSchedulerILi128ELi64ELi256ELi32ELb0ELb0ELb1ELb1ELb0ELb1EEEEEEEEEvNT_6ParamsE,"",@"SHT_CUDA_INFO"
	.sectionflags	@""
	.align	4


	//----- nvinfo : EIATTR_CUDA_API_VERSION
	.align		4
        /*0000*/ 	.byte	0x04, 0x37
        /*0002*/ 	.short	(.L_227 - .L_226)
.L_226:
        /*0004*/ 	.word	0x00000082


	//----- nvinfo : EIATTR_KPARAM_INFO
	.align		4
.L_227:
        /*0008*/ 	.byte	0x04, 0x17
        /*000a*/ 	.short	(.L_229 - .L_228)
.L_228:
        /*000c*/ 	.word	0x00000000
        /*0010*/ 	.short	0x0000
        /*0012*/ 	.short	0x0070
        /*0014*/ 	.byte	0x00, 0xf0, 0x01, 0x28


	//----- nvinfo : EIATTR_SPARSE_MMA_MASK
	.align		4
.L_229:
        /*0018*/ 	.byte	0x03, 0x50
        /*001a*/ 	.short	0x0000


	//----- nvinfo : EIATTR_MAXREG_COUNT
	.align		4
        /*001c*/ 	.byte	0x03, 0x1b
        /*001e*/ 	.short	0x00a8


	//----- nvinfo : EIATTR_NUM_BARRIERS
	.align		4
        /*0020*/ 	.byte	0x02, 0x4c
        /*0022*/ 	.byte	0x09
	.zero		1


	//----- nvinfo : EIATTR_EXTERNS
	.align		4
        /*0024*/ 	.byte	0x04, 0x0f
        /*0026*/ 	.short	(.L_231 - .L_230)


	//   ....[0]....
	.align		4
.L_230:
        /*0028*/ 	.word	index@(__assertfail)


	//----- nvinfo : EIATTR_ANNOTATIONS
	.align		4
.L_231:
        /*002c*/ 	.byte	0x04, 0x55
        /*002e*/ 	.short	(.L_233 - .L_232)


	//   ....[0]....
.L_232:
        /* <DEDUP_REMOVED lines=32> */


	//----- nvinfo : EIATTR_MERCURY_ISA_VERSION
	.align		4
.L_233:
        /*0220*/ 	.byte	0x03, 0x5f
        /*0222*/ 	.short	0x0101


	//----- nvinfo : EIATTR_UNUSED_LOAD_BYTE_OFFSET
	.align		4
        /*0224*/ 	.byte	0x04, 0x44
        /*0226*/ 	.short	(.L_235 - .L_234)


	//   ....[0]....
.L_234:
        /*0228*/ 	.word	0x00000a50
        /*022c*/ 	.word	0x0000fff0


	//   ....[1]....
        /*0230*/ 	.word	0x0000c550
        /*0234*/ 	.word	0x0000fff0


	//----- nvinfo : EIATTR_INT_WARP_WIDE_INSTR_OFFSETS
	.align		4
.L_235:
        /*0238*/ 	.byte	0x04, 0x31
        /*023a*/ 	.short	(.L_237 - .L_236)


	//   ....[0]....
.L_236:
        /*023c*/ 	.word	0x00000160


	//   ....[1]....
        /*0240*/ 	.word	0x000001a0


	//   ....[2]....
        /*0244*/ 	.word	0x00000210


	//   ....[3]....
        /*0248*/ 	.word	0x000104f0


	//   ....[4]....
        /*024c*/ 	.word	0x00010580


	//   ....[5]....
        /*0250*/ 	.word	0x00010a80


	//   ....[6]....
        /*0254*/ 	.word	0x00010b00


	//   ....[7]....
        /*0258*/ 	.word	0x00010c10


	//   ....[8]....
        /*025c*/ 	.word	0x00010d00


	//   ....[9]....
        /*0260*/ 	.word	0x00010df0


	//   ....[10]....
        /*0264*/ 	.word	0x00013490


	//   ....[11]....
        /*0268*/ 	.word	0x00013520


	//----- nvinfo : EIATTR_COOP_GROUP_MASK_REGIDS
	.align		4
.L_237:
        /*026c*/ 	.byte	0x04, 0x29
        /*026e*/ 	.short	(.L_239 - .L_238)


	//   ....[0]....
.L_238:
        /*0270*/ 	.word	0xffffffff


	//   ....[1]....
        /*0274*/ 	.word	0xffffffff


	//   ....[2]....
        /*0278*/ 	.word	0xffffffff


	//   ....[3]....
        /*027c*/ 	.word	0xffffffff


	//   ....[4]....
        /*0280*/ 	.word	0xffffffff


	//   ....[5]....
        /*0284*/ 	.word	0xffffffff


	//   ....[6]....
        /*0288*/ 	.word	0xffffffff


	//   ....[7]....
        /*028c*/ 	.word	0xffffffff


	//   ....[8]....
        /*0290*/ 	.word	0xffffffff


	//   ....[9]....
        /*0294*/ 	.word	0xffffffff


	//   ....[10]....
        /*0298*/ 	.word	0xffffffff


	//   ....[11]....
        /*029c*/ 	.word	0xffffffff


	//   ....[12]....
        /*02a0*/ 	.word	0xffffffff


	//   ....[13]....
        /*02a4*/ 	.word	0xffffffff


	//   ....[14]....
        /*02a8*/ 	.word	0xffffffff


	//   ....[15]....
        /*02ac*/ 	.word	0xffffffff


	//   ....[16]....
        /*02b0*/ 	.word	0xffffffff


	//   ....[17]....
        /*02b4*/ 	.word	0xffffffff


	//   ....[18]....
        /*02b8*/ 	.word	0xffffffff


	//   ....[19]....
        /*02bc*/ 	.word	0xffffffff


	//   ....[20]....
        /*02c0*/ 	.word	0xffffffff


	//   ....[21]....
        /*02c4*/ 	.word	0xffffffff


	//   ....[22]....
        /*02c8*/ 	.word	0xffffffff


	//   ....[23]....
        /*02cc*/ 	.word	0xffffffff


	//   ....[24]....
        /*02d0*/ 	.word	0xffffffff


	//   ....[25]....
        /*02d4*/ 	.word	0xffffffff


	//   ....[26]....
        /*02d8*/ 	.word	0xffffffff


	//   ....[27]....
        /*02dc*/ 	.word	0xffffffff


	//   ....[28]....
        /*02e0*/ 	.word	0xffffffff


	//   ....[29]....
        /*02e4*/ 	.word	0xffffffff


	//   ....[30]....
        /*02e8*/ 	.word	0xffffffff


	//   ....[31]....
        /*02ec*/ 	.word	0xffffffff


	//   ....[32]....
        /*02f0*/ 	.word	0xffffffff


	//   ....[33]....
        /*02f4*/ 	.word	0xffffffff


	//   ....[34]....
        /*02f8*/ 	.word	0xffffffff


	//   ....[35]....
        /*02fc*/ 	.word	0xffffffff


	//   ....[36]....
        /*0300*/ 	.word	0xffffffff


	//   ....[37]....
        /*0304*/ 	.word	0xffffffff


	//   ....[38]....
        /*0308*/ 	.word	0xffffffff


	//   ....[39]....
        /*030c*/ 	.word	0xffffffff


	//   ....[40]....
        /*0310*/ 	.word	0xffffffff


	//   ....[41]....
        /*0314*/ 	.word	0xffffffff


	//   ....[42]....
        /*0318*/ 	.word	0xffffffff


	//   ....[43]....
        /*031c*/ 	.word	0xffffffff


	//   ....[44]....
        /*0320*/ 	.word	0xffffffff


	//   ....[45]....
        /*0324*/ 	.word	0xffffffff


	//   ....[46]....
        /*0328*/ 	.word	0xffffffff


	//   ....[47]....
        /*032c*/ 	.word	0xffffffff


	//   ....[48]....
        /*0330*/ 	.word	0xffffffff


	//   ....[49]....
        /*0334*/ 	.word	0xffffffff


	//   ....[50]....
        /*0338*/ 	.word	0xffffffff


	//   ....[51]....
        /*033c*/ 	.word	0xffffffff


	//   ....[52]....
        /*0340*/ 	.word	0xffffffff


	//   ....[53]....
        /*0344*/ 	.word	0xffffffff


	//   ....[54]....
        /*0348*/ 	.word	0xffffffff


	//   ....[55]....
        /*034c*/ 	.word	0xffffffff


	//   ....[56]....
        /*0350*/ 	.word	0xffffffff


	//   ....[57]....
        /*0354*/ 	.word	0xffffffff


	//   ....[58]....
        /*0358*/ 	.word	0xffffffff


	//   ....[59]....
        /*035c*/ 	.word	0xffffffff


	//   ....[60]....
        /*0360*/ 	.word	0xffffffff


	//   ....[61]....
        /*0364*/ 	.word	0xffffffff


	//   ....[62]....
        /*0368*/ 	.word	0x0500000f


	//   ....[63]....
        /*036c*/ 	.word	0x0500000f


	//   ....[64]....
        /*0370*/ 	.word	0x0500000f


	//   ....[65]....
        /*0374*/ 	.word	0x0500000f


	//   ....[66]....
        /*0378*/ 	.word	0x0500000f


	//   ....[67]....
        /*037c*/ 	.word	0x0500000f


	//   ....[68]....
        /*0380*/ 	.word	0x0500000f


	//   ....[69]....
        /*0384*/ 	.word	0x0500000f


	//   ....[70]....
        /*0388*/ 	.word	0x0500000f


	//   ....[71]....
        /*038c*/ 	.word	0x0500000f


	//   ....[72]....
        /*0390*/ 	.word	0x0500000f


	//   ....[73]....
        /*0394*/ 	.word	0x0500000f


	//   ....[74]....
        /*0398*/ 	.word	0x0500000f


	//   ....[75]....
        /*039c*/ 	.word	0x0500000f


	//   ....[76]....
        /*03a0*/ 	.word	0x0500000f


	//   ....[77]....
        /*03a4*/ 	.word	0x0500000f


	//   ....[78]....
        /*03a8*/ 	.word	0x0500000f


	//   ....[79]....
        /*03ac*/ 	.word	0x0500000f


	//   ....[80]....
        /*03b0*/ 	.word	0x0500000f


	//----- nvinfo : EIATTR_COOP_GROUP_INSTR_OFFSETS
	.align		4
.L_239:
        /*03b4*/ 	.byte	0x04, 0x28
        /*03b6*/ 	.short	(.L_241 - .L_240)


	//   ....[0]....
.L_240:
        /*03b8*/ 	.word	0x00000060


	//   ....[1]....
        /*03bc*/ 	.word	0x00000170


	//   ....[2]....
        /*03c0*/ 	.word	0x000001c0


	//   ....[3]....
        /*03c4*/ 	.word	0x000003f0


	//   ....[4]....
        /*03c8*/ 	.word	0x00000550


	//   ....[5]....
        /*03cc*/ 	.word	0x00000670


	//   ....[6]....
        /*03d0*/ 	.word	0x000007d0


	//   ....[7]....
        /*03d4*/ 	.word	0x000019e0


	//   ....[8]....
        /*03d8*/ 	.word	0x000031c0


	//   ....[9]....
        /*03dc*/ 	.word	0x00003370


	//   ....[10]....
        /*03e0*/ 	.word	0x00003630


	//   ....[11]....
        /*03e4*/ 	.word	0x000036d0


	//   ....[12]....
        /*03e8*/ 	.word	0x00005e00


	//   ....[13]....
        /*03ec*/ 	.word	0x00005f00


	//   ....[14]....
        /*03f0*/ 	.word	0x000062b0


	//   ....[15]....
        /*03f4*/ 	.word	0x00006320


	//   ....[16]....
        /*03f8*/ 	.word	0x00007e00


	//   ....[17]....
        /*03fc*/ 	.word	0x00007f30


	//   ....[18]....
        /*0400*/ 	.word	0x00008180


	//   ....[19]....
        /*0404*/ 	.word	0x00008210


	//   ....[20]....
        /*0408*/ 	.word	0x0000a410


	//   ....[21]....
        /*040c*/ 	.word	0x0000a510


	//   ....[22]....
        /*0410*/ 	.word	0x0000a8c0


	//   ....[23]....
        /*0414*/ 	.word	0x0000a920


	//   ....[24]....
        /*0418*/ 	.word	0x0000b900


	//   ....[25]....
        /*041c*/ 	.word	0x0000b940


	//   ....[26]....
        /*0420*/ 	.word	0x0000ba70


	//   ....[27]....
        /*0424*/ 	.word	0x0000ba80


	//   ....[28]....
        /*0428*/ 	.word	0x0000f090


	//   ....[29]....
        /*042c*/ 	.word	0x0000f210


	//   ....[30]....
        /*0430*/ 	.word	0x0000f240


	//   ....[31]....
        /*0434*/ 	.word	0x0000f280


	//   ....[32]....
        /*0438*/ 	.word	0x0000f2f0


	//   ....[33]....
        /*043c*/ 	.word	0x0000f350


	//   ....[34]....
        /*0440*/ 	.word	0x0000f390


	//   ....[35]....
        /*0444*/ 	.word	0x0000f530


	//   ....[36]....
        /*0448*/ 	.word	0x0000f590


	//   ....[37]....
        /*044c*/ 	.word	0x0000f5d0


	//   ....[38]....
        /*0450*/ 	.word	0x0000f610


	//   ....[39]....
        /*0454*/ 	.word	0x0000f640


	//   ....[40]....
        /*0458*/ 	.word	0x0000f670


	//   ....[41]....
        /*045c*/ 	.word	0x0000f700


	//   ....[42]....
        /*0460*/ 	.word	0x0000f760


	//   ....[43]....
        /*0464*/ 	.word	0x0000f7f0


	//   ....[44]....
        /*0468*/ 	.word	0x000139d0


	//   ....[45]....
        /*046c*/ 	.word	0x000139e0


	//   ....[46]....
        /*0470*/ 	.word	0x00013af0


	//   ....[47]....
        /*0474*/ 	.word	0x00013b50


	//   ....[48]....
        /*0478*/ 	.word	0x00013b90


	//   ....[49]....
        /*047c*/ 	.word	0x00013bd0


	//   ....[50]....
        /*0480*/ 	.word	0x00013c00


	//   ....[51]....
        /*0484*/ 	.word	0x00013c30


	//   ....[52]....
        /*0488*/ 	.word	0x00013dc0


	//   ....[53]....
        /*048c*/ 	.word	0x00013e20


	//   ....[54]....
        /*0490*/ 	.word	0x00013e60


	//   ....[55]....
        /*0494*/ 	.word	0x00013ea0


	//   ....[56]....
        /*0498*/ 	.word	0x00013ed0


	//   ....[57]....
        /*049c*/ 	.word	0x00013f00


	//   ....[58]....
        /*04a0*/ 	.word	0x00013fc0


	//   ....[59]....
        /*04a4*/ 	.word	0x00013fe0


	//   ....[60]....
        /*04a8*/ 	.word	0x00014050


	//   ....[61]....
        /*04ac*/ 	.word	0x000146e0


	//   ....[62]....
        /*04b0*/ 	.word	0x00014d90


	//   ....[63]....
        /*04b4*/ 	.word	0x000151b0


	//   ....[64]....
        /*04b8*/ 	.word	0x00015240


	//   ....[65]....
        /*04bc*/ 	.word	0x000152e0


	//   ....[66]....
        /*04c0*/ 	.word	0x00015390


	//   ....[67]....
        /*04c4*/ 	.word	0x00015410


	//   ....[68]....
        /*04c8*/ 	.word	0x00015490


	//   ....[69]....
        /*04cc*/ 	.word	0x00015510


	//   ....[70]....
        /*04d0*/ 	.word	0x00015590


	//   ....[71]....
        /*04d4*/ 	.word	0x00015620


	//   ....[72]....
        /*04d8*/ 	.word	0x000156d0


	//   ....[73]....
        /*04dc*/ 	.word	0x00015750


	//   ....[74]....
        /*04e0*/ 	.word	0x000157d0


	//   ....[75]....
        /*04e4*/ 	.word	0x00015850


	//   ....[76]....
        /*04e8*/ 	.word	0x000158d0


	//   ....[77]....
        /*04ec*/ 	.word	0x00015940


	//   ....[78]....
        /*04f0*/ 	.word	0x000159e0


	//   ....[79]....
        /*04f4*/ 	.word	0x00015a70


	//   ....[80]....
        /*04f8*/ 	.word	0x00015ba0


	//----- nvinfo : EIATTR_REG_RECONFIG
	.align		4
.L_241:
        /*04fc*/ 	.byte	0x01, 0x54
	.zero		2


	//----- nvinfo : EIATTR_SYSCALL_OFFSETS
	.align		4
        /*0500*/ 	.byte	0x04, 0x46
        /*0502*/ 	.short	(.L_243 - .L_242)


	//   ....[0]....
.L_242:
        /*0504*/ 	.word	0x00001bc0


	//   ....[1]....
        /*0508*/ 	.word	0x00010710


	//   ....[2]....
        /*050c*/ 	.word	0x00010850


	//   ....[3]....
        /*0510*/ 	.word	0x00010950


	//----- nvinfo : EIATTR_MBARRIER_INSTR_OFFSETS
	.align		4
.L_243:
        /*0514*/ 	.byte	0x04, 0x39
        /*0516*/ 	.short	(.L_245 - .L_244)


	//   ....[0]....
.L_244:
        /*0518*/ 	.word	0x000002a0
        /*051c*/ 	.word	0x000000ff
        /*0520*/ 	.word	0x00030800
        /*0524*/ 	.short	0x0100
        /*0526*/ 	.byte	0x08
	.zero		1


	//   ....[1]....
        /*0528*/ 	.word	0x000002b0
        /*052c*/ 	.word	0x000000ff
        /*0530*/ 	.word	0x00030820
        /*0534*/ 	.short	0x0100
        /*0536*/ 	.byte	0x08
	.zero		1


	//   ....[2]....
        /*0538*/ 	.word	0x000003a0
        /*053c*/ 	.word	0x000000ff
        /*0540*/ 	.word	0x00030830
        /*0544*/ 	.short	0x0100
        /*0546*/ 	.byte	0x08
	.zero		1


	//   ....[3]....
        /*0548*/ 	.word	0x000003b0
        /*054c*/ 	.word	0x000000ff
        /*0550*/ 	.word	0x00030840
        /*0554*/ 	.short	0x0100
        /*0556*/ 	.byte	0x08
	.zero		1


	//   ....[4]....
        /*0558*/ 	.word	0x000003c0
        /*055c*/ 	.word	0x000000ff
        /*0560*/ 	.word	0x00030838
        /*0564*/ 	.short	0x0100
        /*0566*/ 	.byte	0x08
	.zero		1


	//   ....[5]....
        /*0568*/ 	.word	0x000003d0
        /*056c*/ 	.word	0x000000ff
        /*0570*/ 	.word	0x00030848
        /*0574*/ 	.short	0x0100
        /*0576*/ 	.byte	0x08
	.zero		1


	//   ....[6]....
        /*0578*/ 	.word	0x00000500
        /*057c*/ 	.word	0x000000ff
        /*0580*/ 	.word	0x00030850
        /*0584*/ 	.short	0x0100
        /*0586*/ 	.byte	0x08
	.zero		1


	//   ....[7]....
        /*0588*/ 	.word	0x00000510
        /*058c*/ 	.word	0x000000ff
        /*0590*/ 	.word	0x00030860
        /*0594*/ 	.short	0x0100
        /*0596*/ 	.byte	0x08
	.zero		1


	//   ....[8]....
        /*0598*/ 	.word	0x00000520
        /*059c*/ 	.word	0x000000ff
        /*05a0*/ 	.word	0x00030858
        /*05a4*/ 	.short	0x0100
        /*05a6*/ 	.byte	0x08
	.zero		1


	//   ....[9]....
        /*05a8*/ 	.word	0x00000530
        /*05ac*/ 	.word	0x000000ff
        /*05b0*/ 	.word	0x00030868
        /*05b4*/ 	.short	0x0100
        /*05b6*/ 	.byte	0x08
	.zero		1


	//   ....[10]....
        /*05b8*/ 	.word	0x00000620
        /*05bc*/ 	.word	0x000000ff
        /*05c0*/ 	.word	0x00030870
        /*05c4*/ 	.short	0x0100
        /*05c6*/ 	.byte	0x06
	.zero		1


	//   ....[11]....
        /*05c8*/ 	.word	0x00000630
        /*05cc*/ 	.word	0x000000ff
        /*05d0*/ 	.word	0x00030880
        /*05d4*/ 	.short	0x0100
        /*05d6*/ 	.byte	0x06
	.zero		1


	//   ....[12]....
        /*05d8*/ 	.word	0x00000640
        /*05dc*/ 	.word	0x000000ff
        /*05e0*/ 	.word	0x00030878
        /*05e4*/ 	.short	0x0100
        /*05e6*/ 	.byte	0x06
	.zero		1


	//   ....[13]....
        /*05e8*/ 	.word	0x00000650
        /*05ec*/ 	.word	0x000000ff
        /*05f0*/ 	.word	0x00030888
        /*05f4*/ 	.short	0x0100
        /*05f6*/ 	.byte	0x06
	.zero		1


	//   ....[14]....
        /*05f8*/ 	.word	0x00000780
        /*05fc*/ 	.word	0x000000ff
        /*0600*/ 	.word	0x00030890
        /*0604*/ 	.short	0x0100
        /*0606*/ 	.byte	0x08
	.zero		1


	//   ....[15]....
        /*0608*/ 	.word	0x00000790
        /*060c*/ 	.word	0x000000ff
        /*0610*/ 	.word	0x000308a0
        /*0614*/ 	.short	0x0100
        /*0616*/ 	.byte	0x08
	.zero		1


	//   ....[16]....
        /*0618*/ 	.word	0x000007a0
        /*061c*/ 	.word	0x000000ff
        /*0620*/ 	.word	0x00030898
        /*0624*/ 	.short	0x0100
        /*0626*/ 	.byte	0x08
	.zero		1


	//   ....[17]....
        /*0628*/ 	.word	0x000007b0
        /*062c*/ 	.word	0x000000ff
        /*0630*/ 	.word	0x000308a8
        /*0634*/ 	.short	0x0100
        /*0636*/ 	.byte	0x08
	.zero		1


	//   ....[18]....
        /*0638*/ 	.word	0x000008e0
        /*063c*/ 	.word	0x000000ff
        /*0640*/ 	.word	0x000308b0
        /*0644*/ 	.short	0x0100
        /*0646*/ 	.byte	0x08
	.zero		1


	//   ....[19]....
        /*0648*/ 	.word	0x000008f0
        /*064c*/ 	.word	0x000000ff
        /*0650*/ 	.word	0x000308c0
        /*0654*/ 	.short	0x0100
        /*0656*/ 	.byte	0x08
	.zero		1


	//   ....[20]....
        /*0658*/ 	.word	0x00000900
        /*065c*/ 	.word	0x000000ff
        /*0660*/ 	.word	0x000308b8
        /*0664*/ 	.short	0x0100
        /*0666*/ 	.byte	0x08
	.zero		1


	//   ....[21]....
        /*0668*/ 	.word	0x00000910
        /*066c*/ 	.word	0x000000ff
        /*0670*/ 	.word	0x000308c8
        /*0674*/ 	.short	0x0100
        /*0676*/ 	.byte	0x08
	.zero		1


	//   ....[22]....
        /*0678*/ 	.word	0x00001c60
        /*067c*/ 	.word	0x000000ff
        /*0680*/ 	.word	0x00030800
        /*0684*/ 	.short	0x010a
        /*0686*/ 	.byte	0x26
	.zero		1


	//   ....[23]....
        /*0688*/ 	.word	0x00001ce0
        /*068c*/ 	.word	0x00000005
        /*0690*/ 	.word	0x00030830
        /*0694*/ 	.short	0x010a
        /*0696*/ 	.byte	0x3f
	.zero		1


	//   ....[24]....
        /*0698*/ 	.word	0x00001d40
        /*069c*/ 	.word	0x00000005
        /*06a0*/ 	.word	0x00030830
        /*06a4*/ 	.short	0x010a
        /*06a6*/ 	.byte	0x3f
	.zero		1


	//   ....[25]....
        /*06a8*/ 	.word	0x00002710
        /*06ac*/ 	.word	0x00000000
        /*06b0*/ 	.word	0x00000000
        /*06b4*/ 	.short	0x0101
        /*06b6*/ 	.byte	0x3f
	.zero		1


	//   ....[26]....
        /*06b8*/ 	.word	0x000043e0
        /*06bc*/ 	.word	0x000000ff
        /*06c0*/ 	.word	0x00030830
        /*06c4*/ 	.short	0x010a
        /*06c6*/ 	.byte	0x05
	.zero		1


	//   ....[27]....
        /*06c8*/ 	.word	0x00004420
        /*06cc*/ 	.word	0x000000ff
        /*06d0*/ 	.word	0x00030830
        /*06d4*/ 	.short	0x010a
        /*06d6*/ 	.byte	0x05
	.zero		1


	//   ....[28]....
        /*06d8*/ 	.word	0x00005260
        /*06dc*/ 	.word	0x000000ff
        /*06e0*/ 	.word	0x00030850
        /*06e4*/ 	.short	0x010a
        /*06e6*/ 	.byte	0x06
	.zero		1


	//   ....[29]....
        /*06e8*/ 	.word	0x000052a0
        /*06ec*/ 	.word	0x000000ff
        /*06f0*/ 	.word	0x00030850
        /*06f4*/ 	.short	0x010a
        /*06f6*/ 	.byte	0x06
	.zero		1


	//   ....[30]....
        /*06f8*/ 	.word	0x00005520
        /*06fc*/ 	.word	0x00000000
        /*0700*/ 	.word	0x00000000
        /*0704*/ 	.short	0x0101
        /*0706*/ 	.byte	0x3f
	.zero		1


	//   ....[31]....
        /*0708*/ 	.word	0x000065f0
        /*070c*/ 	.word	0x0000009b
        /*0710*/ 	.word	0x00000000
        /*0714*/ 	.short	0x0101
        /*0716*/ 	.byte	0x3f
	.zero		1


	//   ....[32]....
        /*0718*/ 	.word	0x00006d30
        /*071c*/ 	.word	0x000000ff
        /*0720*/ 	.word	0x00030830
        /*0724*/ 	.short	0x010a
        /*0726*/ 	.byte	0x05
	.zero		1


	//   ....[33]....
        /*0728*/ 	.word	0x00006d70
        /*072c*/ 	.word	0x000000ff
        /*0730*/ 	.word	0x00030830
        /*0734*/ 	.short	0x010a
        /*0736*/ 	.byte	0x05
	.zero		1


	//   ....[34]....
        /*0738*/ 	.word	0x00007bb0
        /*073c*/ 	.word	0x000000ff
        /*0740*/ 	.word	0x00030850
        /*0744*/ 	.short	0x010a
        /*0746*/ 	.byte	0x0b
	.zero		1


	//   ....[35]....
        /*0748*/ 	.word	0x00007bf0
        /*074c*/ 	.word	0x000000ff
        /*0750*/ 	.word	0x00030850
        /*0754*/ 	.short	0x010a
        /*0756*/ 	.byte	0x0b
	.zero		1


	//   ....[36]....
        /*0758*/ 	.word	0x00008550
        /*075c*/ 	.word	0x0000009f
        /*0760*/ 	.word	0x00000000
        /*0764*/ 	.short	0x0101
        /*0766*/ 	.byte	0x3f
	.zero		1


	//   ....[37]....
        /*0768*/ 	.word	0x00008580
        /*076c*/ 	.word	0x000000a2
        /*0770*/ 	.word	0x00000000
        /*0774*/ 	.short	0x0101
        /*0776*/ 	.byte	0x3f
	.zero		1


	//   ....[38]....
        /*0778*/ 	.word	0x00008a30
        /*077c*/ 	.word	0x000000ff
        /*0780*/ 	.word	0x00030830
        /*0784*/ 	.short	0x010a
        /*0786*/ 	.byte	0x05
	.zero		1


	//   ....[39]....
        /*0788*/ 	.word	0x00008a70
        /*078c*/ 	.word	0x000000ff
        /*0790*/ 	.word	0x00030830
        /*0794*/ 	.short	0x010a
        /*0796*/ 	.byte	0x05
	.zero		1


	//   ....[40]....
        /*0798*/ 	.word	0x000098b0
        /*079c*/ 	.word	0x000000ff
        /*07a0*/ 	.word	0x00030850
        /*07a4*/ 	.short	0x010a
        /*07a6*/ 	.byte	0x0b
	.zero		1


	//   ....[41]....
        /*07a8*/ 	.word	0x000098f0
        /*07ac*/ 	.word	0x000000ff
        /*07b0*/ 	.word	0x00030850
        /*07b4*/ 	.short	0x010a
        /*07b6*/ 	.byte	0x0b
	.zero		1


	//   ....[42]....
        /*07b8*/ 	.word	0x00009b90
        /*07bc*/ 	.word	0x00000002
        /*07c0*/ 	.word	0x00000000
        /*07c4*/ 	.short	0x0101
        /*07c6*/ 	.byte	0x3f
	.zero		1


	//   ....[43]....
        /*07c8*/ 	.word	0x0000abd0
        /*07cc*/ 	.word	0x0000009b
        /*07d0*/ 	.word	0x00000000
        /*07d4*/ 	.short	0x0101
        /*07d6*/ 	.byte	0x3f
	.zero		1


	//   ....[44]....
        /*07d8*/ 	.word	0x0000b870
        /*07dc*/ 	.word	0x000000ff
        /*07e0*/ 	.word	0x00030850
        /*07e4*/ 	.short	0x010a
        /*07e6*/ 	.byte	0x05
	.zero		1


	//   ....[45]....
        /*07e8*/ 	.word	0x0000b8b0
        /*07ec*/ 	.word	0x000000ff
        /*07f0*/ 	.word	0x00030850
        /*07f4*/ 	.short	0x010a
        /*07f6*/ 	.byte	0x05
	.zero		1


	//   ....[46]....
        /*07f8*/ 	.word	0x0000bcf0
        /*07fc*/ 	.word	0x00000009
        /*0800*/ 	.word	0x00000000
        /*0804*/ 	.short	0x0101
        /*0806*/ 	.byte	0x3f
	.zero		1


	//   ....[47]....
        /*0808*/ 	.word	0x0000dce0
        /*080c*/ 	.word	0x00000013
        /*0810*/ 	.word	0x00000000
        /*0814*/ 	.short	0x0101
        /*0816*/ 	.byte	0x3f
	.zero		1


	//   ....[48]....
        /*0818*/ 	.word	0x00011130
        /*081c*/ 	.word	0x00000009
        /*0820*/ 	.word	0x00030840
        /*0824*/ 	.short	0x010a
        /*0826*/ 	.byte	0x3f
	.zero		1


	//   ....[49]....
        /*0828*/ 	.word	0x000117a0
        /*082c*/ 	.word	0x0000000a
        /*0830*/ 	.word	0x00030820
        /*0834*/ 	.short	0x010a
        /*0836*/ 	.byte	0x3f
	.zero		1


	//   ....[50]....
        /*0838*/ 	.word	0x00011ae0
        /*083c*/ 	.word	0x00000002
        /*0840*/ 	.word	0x00030840
        /*0844*/ 	.short	0x010a
        /*0846*/ 	.byte	0x3f
	.zero		1


	//   ....[51]....
        /*0848*/ 	.word	0x00011e30
        /*084c*/ 	.word	0x00000003
        /*0850*/ 	.word	0x00000060
        /*0854*/ 	.short	0x010a
        /*0856*/ 	.byte	0x3f
	.zero		1


	//   ....[52]....
        /*0858*/ 	.word	0x000124c0
        /*085c*/ 	.word	0x00000002
        /*0860*/ 	.word	0x00030840
        /*0864*/ 	.short	0x010a
        /*0866*/ 	.byte	0x3f
	.zero		1


	//   ....[53]....
        /*0868*/ 	.word	0x00012810
        /*086c*/ 	.word	0x00000003
        /*0870*/ 	.word	0x00000060
        /*0874*/ 	.short	0x010a
        /*0876*/ 	.byte	0x3f
	.zero		1


	//   ....[54]....
        /*0878*/ 	.word	0x00012d80
        /*087c*/ 	.word	0x00000002
        /*0880*/ 	.word	0x00030840
        /*0884*/ 	.short	0x010a
        /*0886*/ 	.byte	0x3f
	.zero		1


	//   ....[55]....
        /*0888*/ 	.word	0x000130d0
        /*088c*/ 	.word	0x00000002
        /*0890*/ 	.word	0x00000060
        /*0894*/ 	.short	0x010a
        /*0896*/ 	.byte	0x3f
	.zero		1


	//   ....[56]....
        /*0898*/ 	.word	0x000135e0
        /*089c*/ 	.word	0x00000003
        /*08a0*/ 	.word	0x00030860
        /*08a4*/ 	.short	0x010a
        /*08a6*/ 	.byte	0x3f
	.zero		1


	//   ....[57]....
        /*08a8*/ 	.word	0x00014660
        /*08ac*/ 	.word	0x00000000
        /*08b0*/ 	.word	0x00030820
        /*08b4*/ 	.short	0x010a
        /*08b6*/ 	.byte	0x3f
	.zero		1


	//   ....[58]....
        /*08b8*/ 	.word	0x00014840
        /*08bc*/ 	.word	0x00000006
        /*08c0*/ 	.word	0x00000000
        /*08c4*/ 	.short	0x010a
        /*08c6*/ 	.byte	0x3f
	.zero		1


	//   ....[59]....
        /*08c8*/ 	.word	0x000148b0
        /*08cc*/ 	.word	0x00000007
        /*08d0*/ 	.word	0x00000000
        /*08d4*/ 	.short	0x010a
        /*08d6*/ 	.byte	0x3f
	.zero		1


	//   ....[60]....
        /*08d8*/ 	.word	0x00014920
        /*08dc*/ 	.word	0x00000004
        /*08e0*/ 	.word	0x00000000
        /*08e4*/ 	.short	0x010a
        /*08e6*/ 	.byte	0x3f
	.zero		1


	//   ....[61]....
        /*08e8*/ 	.word	0x00014950
        /*08ec*/ 	.word	0x00000003
        /*08f0*/ 	.word	0x00000000
        /*08f4*/ 	.short	0x010a
        /*08f6*/ 	.byte	0x3f
	.zero		1


	//   ....[62]....
        /*08f8*/ 	.word	0x000149c0
        /*08fc*/ 	.word	0x00000003
        /*0900*/ 	.word	0x00030800
        /*0904*/ 	.short	0x010a
        /*0906*/ 	.byte	0x3f
	.zero		1


	//   ....[63]....
        /*0908*/ 	.word	0x00014a10
        /*090c*/ 	.word	0x00000005
        /*0910*/ 	.word	0x00030830
        /*0914*/ 	.short	0x010a
        /*0916*/ 	.byte	0x3f
	.zero		1


	//   ....[64]....
        /*0918*/ 	.word	0x00014a70
        /*091c*/ 	.word	0x00000099
        /*0920*/ 	.word	0x00030830
        /*0924*/ 	.short	0x010a
        /*0926*/ 	.byte	0x3f
	.zero		1


	//   ....[65]....
        /*0928*/ 	.word	0x00014ad0
        /*092c*/ 	.word	0x000000dd
        /*0930*/ 	.word	0x00030850
        /*0934*/ 	.short	0x010a
        /*0936*/ 	.byte	0x3f
	.zero		1


	//   ....[66]....
        /*0938*/ 	.word	0x00014b30
        /*093c*/ 	.word	0x00000098
        /*0940*/ 	.word	0x00030830
        /*0944*/ 	.short	0x010a
        /*0946*/ 	.byte	0x3f
	.zero		1


	//   ....[67]....
        /*0948*/ 	.word	0x00014b90
        /*094c*/ 	.word	0x00000003
        /*0950*/ 	.word	0x00030850
        /*0954*/ 	.short	0x010a
        /*0956*/ 	.byte	0x3f
	.zero		1


	//   ....[68]....
        /*0958*/ 	.word	0x00014bf0
        /*095c*/ 	.word	0x00000098
        /*0960*/ 	.word	0x00030830
        /*0964*/ 	.short	0x010a
        /*0966*/ 	.byte	0x3f
	.zero		1


	//   ....[69]....
        /*0968*/ 	.word	0x00014c50
        /*096c*/ 	.word	0x00000003
        /*0970*/ 	.word	0x00030850
        /*0974*/ 	.short	0x010a
        /*0976*/ 	.byte	0x3f
	.zero		1


	//   ....[70]....
        /*0978*/ 	.word	0x00014cb0
        /*097c*/ 	.word	0x00000007
        /*0980*/ 	.word	0x00030850
        /*0984*/ 	.short	0x010a
        /*0986*/ 	.byte	0x3f
	.zero		1


	//   ....[71]....
        /*0988*/ 	.word	0x00014e50
        /*098c*/ 	.word	0x00000009
        /*0990*/ 	.word	0x00030840
        /*0994*/ 	.short	0x010a
        /*0996*/ 	.byte	0x3f
	.zero		1


	//   ....[72]....
        /*0998*/ 	.word	0x00014ed0
        /*099c*/ 	.word	0x00000008
        /*09a0*/ 	.word	0x00030820
        /*09a4*/ 	.short	0x010a
        /*09a6*/ 	.byte	0x3f
	.zero		1


	//   ....[73]....
        /*09a8*/ 	.word	0x00014f20
        /*09ac*/ 	.word	0x00000002
        /*09b0*/ 	.word	0x00030840
        /*09b4*/ 	.short	0x010a
        /*09b6*/ 	.byte	0x3f
	.zero		1


	//   ....[74]....
        /*09b8*/ 	.word	0x00014f70
        /*09bc*/ 	.word	0x00000003
        /*09c0*/ 	.word	0x00000060
        /*09c4*/ 	.short	0x010a
        /*09c6*/ 	.byte	0x3f
	.zero		1


	//   ....[75]....
        /*09c8*/ 	.word	0x00014fc0
        /*09cc*/ 	.word	0x00000002
        /*09d0*/ 	.word	0x00030840
        /*09d4*/ 	.short	0x010a
        /*09d6*/ 	.byte	0x3f
	.zero		1


	//   ....[76]....
        /*09d8*/ 	.word	0x00015010
        /*09dc*/ 	.word	0x00000003
        /*09e0*/ 	.word	0x00000060
        /*09e4*/ 	.short	0x010a
        /*09e6*/ 	.byte	0x3f
	.zero		1


	//   ....[77]....
        /*09e8*/ 	.word	0x00015060
        /*09ec*/ 	.word	0x00000002
        /*09f0*/ 	.word	0x00030840
        /*09f4*/ 	.short	0x010a
        /*09f6*/ 	.byte	0x3f
	.zero		1


	//   ....[78]....
        /*09f8*/ 	.word	0x000150b0
        /*09fc*/ 	.word	0x00000002
        /*0a00*/ 	.word	0x00000060
        /*0a04*/ 	.short	0x010a
        /*0a06*/ 	.byte	0x3f
	.zero		1


	//   ....[79]....
        /*0a08*/ 	.word	0x00015100
        /*0a0c*/ 	.word	0x00000003
        /*0a10*/ 	.word	0x00030860
        /*0a14*/ 	.short	0x010a
        /*0a16*/ 	.byte	0x3f
	.zero		1


	//   ....[80]....
        /*0a18*/ 	.word	0x00015ac0
        /*0a1c*/ 	.word	0x00000000
        /*0a20*/ 	.word	0x00030820
        /*0a24*/ 	.short	0x010a
        /*0a26*/ 	.byte	0x3f
	.zero		1


	//   ....[81]....
        /*0a28*/ 	.word	0x00015c60
        /*0a2c*/ 	.word	0x00000006
        /*0a30*/ 	.word	0x00000000
        /*0a34*/ 	.short	0x010a
        /*0a36*/ 	.byte	0x3f
	.zero		1


	//   ....[82]....
        /*0a38*/ 	.word	0x00015cb0
        /*0a3c*/ 	.word	0x00000007
        /*0a40*/ 	.word	0x00000000
        /*0a44*/ 	.short	0x010a
        /*0a46*/ 	.byte	0x3f
	.zero		1


	//   ....[83]....
        /*0a48*/ 	.word	0x00015d00
        /*0a4c*/ 	.word	0x00000004
        /*0a50*/ 	.word	0x00000000
        /*0a54*/ 	.short	0x010a
        /*0a56*/ 	.byte	0x3f
	.zero		1


	//----- nvinfo : EIATTR_NUM_MBARRIERS
	.align		4
.L_245:
        /*0a58*/ 	.byte	0x03, 0x38
        /*0a5a*/ 	.short	0x0016


	//----- nvinfo : EIATTR_EXIT_INSTR_OFFSETS
	.align		4
        /*0a5c*/ 	.byte	0x04, 0x1c
        /*0a5e*/ 	.short	(.L_247 - .L_246)


	//   ....[0]....
.L_246:
        /*0a60*/ 	.word	0x00000a90


	//   ....[1]....
        /*0a64*/ 	.word	0x0000f050


	//   ....[2]....
        /*0a68*/ 	.word	0x0000f0b0


	//   ....[3]....
        /*0a6c*/ 	.word	0x000149a0


	//----- nvinfo : EIATTR_MAX_THREADS
	.align		4
.L_247:
        /*0a70*/ 	.byte	0x04, 0x05
        /*0a72*/ 	.short	(.L_249 - .L_248)
.L_248:
        /*0a74*/ 	.word	0x00000180
        /*0a78*/ 	.word	0x00000001
        /*0a7c*/ 	.word	0x00000001


	//----- nvinfo : EIATTR_CRS_STACK_SIZE
	.align		4
.L_249:
        /*0a80*/ 	.byte	0x04, 0x1e
        /*0a82*/ 	.short	(.L_251 - .L_250)
.L_250:
        /*0a84*/ 	.word	0x00000000


	//----- nvinfo : EIATTR_CBANK_PARAM_SIZE
	.align		4
.L_251:
        /*0a88*/ 	.byte	0x03, 0x19
        /*0a8a*/ 	.short	0x0a70


	//----- nvinfo : EIATTR_PARAM_CBANK
	.align		4
        /*0a8c*/ 	.byte	0x04, 0x0a
        /*0a8e*/ 	.short	(.L_253 - .L_252)
	.align		4
.L_252:
        /*0a90*/ 	.word	index@(.nv.constant0._ZN7cutlass13device_kernelIN5flash11enable_sm90INS1_16FlashAttnFwdSm90INS1_25CollectiveMainloopFwdSm90ILi2EN4cute5tupleIJNS5_1CILi1EEES8_S8_EEENS6_IJNS7_ILi128EEENS7_ILi64EEENS7_ILi256EEEEEELi256ENS_6half_tEfNS_4arch4Sm90ELb0ELb1ELb0ELb1ELb0ELb0ELb0ELb1ELb1ELb0ELb0ELb0EEENS1_21CollectiveEpilogueFwdINS6_IJSA_SC_SB_EEES9_SE_SG_Li256ELb1ELb0ELb0ELb0EEENS1_36VarlenDynamicPersistentTileSchedulerILi128ELi64ELi256ELi32ELb0ELb0ELb1ELb1ELb0ELb1EEEEEEEEEvNT_6ParamsE)
        /*0a94*/ 	.short	0x0210
        /*0a96*/ 	.short	0x0a70


	//----- nvinfo : EIATTR_SW_WAR
	.align		4
.L_253:
        /*0a98*/ 	.byte	0x04, 0x36
        /*0a9a*/ 	.short	(.L_255 - .L_254)
.L_254:
        /*0a9c*/ 	.word	0x00000008
.L_255:


//--------------------- .nv.info._ZN7cutlass13device_kernelIN5flash11enable_sm90INS1_16FlashAttnFwdSm90INS1_25CollectiveMainloopFwdSm90ILi2EN4cute5tupleIJNS5_1CILi1EEES8_S8_EEENS6_IJNS7_ILi128EEENS7_ILi64EEENS7_ILi256EEEEEELi256ENS_6half_tEfNS_4arch4Sm90ELb0ELb1ELb0ELb1ELb0ELb1ELb0ELb1ELb1ELb0ELb0ELb0EEENS1_21CollectiveEpilogueFwdINS6_IJSA_SC_SB_EEES9_SE_SG_Li256ELb1ELb0ELb0ELb0EEENS1_36VarlenDynamicPersistentTileSchedulerILi128ELi64ELi256ELi32ELb0ELb0ELb1ELb1ELb0ELb1EEEEEEEEEvNT_6ParamsE --------------------------
	.section	.nv.info._ZN7cutlass13device_kernelIN5flash11enable_sm90INS1_16FlashAttnFwdSm90INS1_25CollectiveMainloopFwdSm90ILi2EN4cute5tupleIJNS5_1CILi1EEES8_S8_EEENS6_IJNS7_ILi128EEENS7_ILi64EEENS7_ILi256EEEEEELi256ENS_6half_tEfNS_4arch4Sm90ELb0ELb1ELb0ELb1ELb0ELb1ELb0ELb1ELb1ELb0ELb0ELb0EEENS1_21CollectiveEpilogueFwdINS6_IJSA_SC_SB_EEES9_SE_SG_Li256ELb1ELb0ELb0ELb0EEENS1_36VarlenDynamicPersistentTileSchedulerILi128ELi64ELi256ELi32ELb0ELb0ELb1ELb1ELb0ELb1EEEEEEEEEvNT_6ParamsE,"",@"SHT_CUDA_INFO"
	.sectionflags	@""
	.align	4


	//----- nvinfo : EIATTR_CUDA_API_VERSION
	.align		4
        /*0000*/ 	.byte	0x04, 0x37
        /*0002*/ 	.short	(.L_257 - .L_256)
.L_256:
        /*0004*/ 	.word	0x00000082


	//----- nvinfo : EIATTR_KPARAM_INFO
	.align		4
.L_257:
        /*0008*/ 	.byte	0x04, 0x17
        /*000a*/ 	.short	(.L_259 - .L_258)
.L_258:
        /*000c*/ 	.word	0x00000000
        /*0010*/ 	.short	0x0000
        /*0012*/ 	.short	0x0070
        /*0014*/ 	.byte	0x00, 0xf0, 0x01, 0x28


	//----- nvinfo : EIATTR_SPARSE_MMA_MASK
	.align		4
.L_259:
        /*0018*/ 	.byte	0x03, 0x50
        /*001a*/ 	.short	0x0000


	//----- nvinfo : EIATTR_MAXREG_COUNT
	.align		4
        /*001c*/ 	.byte	0x03, 0x1b
        /*001e*/ 	.short	0x00a8


	//----- nvinfo : EIATTR_NUM_BARRIERS
	.align		4
        /*0020*/ 	.byte	0x02, 0x4c
        /*0022*/ 	.byte	0x10
	.zero		1


	//----- nvinfo : EIATTR_EXTERNS
	.align		4
        /*0024*/ 	.byte	0x04, 0x0f
        /*0026*/ 	.short	(.L_261 - .L_260)


	//   ....[0]....
	.align		4
.L_260:
        /*0028*/ 	.word	index@(__assertfail)


	//----- nvinfo : EIATTR_ANNOTATIONS
	.align		4
.L_261:
        /*002c*/ 	.byte	0x04, 0x55
        /*002e*/ 	.short	(.L_263 - .L_262)


	//   ....[0]....
.L_262:
        /* <DEDUP_REMOVED lines=123> */


	//----- nvinfo : EIATTR_MERCURY_ISA_VERSION
	.align		4
.L_263:
        /*07d0*/ 	.byte	0x03, 0x5f
        /*07d2*/ 	.short	0x0101


	//----- nvinfo : EIATTR_UNUSED_LOAD_BYTE_OFFSET
	.align		4
        /*07d4*/ 	.byte	0x04, 0x44
        /*07d6*/ 	.short	(.L_265 - .L_264)


	//   ....[0]....
.L_264:
        /*07d8*/ 	.word	0x00000aa0
        /*07dc*/ 	.word	0x0000fff0


	//   ....[1]....
        /*07e0*/ 	.word	0x0001dba0
        /*07e4*/ 	.word	0x0000fff0


	//----- nvinfo : EIATTR_INT_WARP_WIDE_INSTR_OFFSETS
	.align		4
.L_265:
        /*07e8*/ 	.byte	0x04, 0x31
        /*07ea*/ 	.short	(.L_267 - .L_266)


	//   ....[0]....
.L_266:
        /*07ec*/ 	.word	0x000001b0


	//   ....[1]....
        /*07f0*/ 	.word	0x000001f0


	//   ....[2]....
        /*07f4*/ 	.word	0x000002b0


	//   ....[3]....
        /*07f8*/ 	.word	0x00022e60


	//   ....[4]....
        /*07fc*/ 	.word	0x00022f00


	//   ....[5]....
        /*0800*/ 	.word	0x00023470


	//   ....[6]....
        /*0804*/ 	.word	0x000234a0


	//   ....[7]....
        /*0808*/ 	.word	0x000235a0


	//   ....[8]....
        /*080c*/ 	.word	0x00023690


	//   ....[9]....
        /*0810*/ 	.word	0x00023780


	//   ....[10]....
        /*0814*/ 	.word	0x00025e50


	//   ....[11]....
        /*0818*/ 	.word	0x00025ef0


	//----- nvinfo : EIATTR_COOP_GROUP_MASK_REGIDS
	.align		4
.L_267:
        /*081c*/ 	.byte	0x04, 0x29
        /*081e*/ 	.short	(.L_269 - .L_268)


	//   ....[0]....
.L_268:
        /*0820*/ 	.word	0xffffffff


	//   ....[1]....
        /*0824*/ 	.word	0xffffffff


	//   ....[2]....
        /*0828*/ 	.word	0xffffffff


	//   ....[3]....
        /*082c*/ 	.word	0xffffffff


	//   ....[4]....
        /*0830*/ 	.word	0xffffffff


	//   ....[5]....
        /*0834*/ 	.word	0xffffffff


	//   ....[6]....
        /*0838*/ 	.word	0xffffffff


	//   ....[7]....
        /*083c*/ 	.word	0xffffffff


	//   ....[8]....
        /*0840*/ 	.word	0xffffffff


	//   ....[9]....
        /*0844*/ 	.word	0xffffffff


	//   ....[10]....
        /*0848*/ 	.word	0xffffffff


	//   ....[11]....
        /*084c*/ 	.word	0xffffffff


	//   ....[12]....
        /*0850*/ 	.word	0xffffffff


	//   ....[13]....
        /*0854*/ 	.word	0xffffffff


	//   ....[14]....
        /*0858*/ 	.word	0xffffffff


	//   ....[15]....
        /*085c*/ 	.word	0xffffffff


	//   ....[16]....
        /*0860*/ 	.word	0xffffffff


	//   ....[17]....
        /*0864*/ 	.word	0xffffffff


	//   ....[18]....
        /*0868*/ 	.word	0xffffffff


	//   ....[19]....
        /*086c*/ 	.word	0xffffffff


	//   ....[20]....
        /*0870*/ 	.word	0xffffffff


	//   ....[21]....
        /*0874*/ 	.word	0xffffffff


	//   ....[22]....
        /*0878*/ 	.word	0xffffffff


	//   ....[23]....
        /*087c*/ 	.word	0xffffffff


	//   ....[24]....
        /*0880*/ 	.word	0xffffffff


	//   ....[25]....
        /*0884*/ 	.word	0xffffffff


	//   ....[26]....
        /*0888*/ 	.word	0xffffffff


	//   ....[27]....
        /*088c*/ 	.word	0xffffffff


	//   ....[28]....
        /*0890*/ 	.word	0xffffffff


	//   ....[29]....
        /*0894*/ 	.word	0xffffffff


	//   ....[30]....
        /*0898*/ 	.word	0xffffffff


	//   ....[31]....
        /*089c*/ 	.word	0xffffffff


	//   ....[32]....
        /*08a0*/ 	.word	0xffffffff


	//   ....[33]....
        /*08a4*/ 	.word	0xffffffff


	//   ....[34]....
        /*08a8*/ 	.word	0xffffffff


	//   ....[35]....
        /*08ac*/ 	.word	0xffffffff


	//   ....[36]....
        /*08b0*/ 	.word	0xffffffff


	//   ....[37]....
        /*08b4*/ 	.word	0xffffffff


	//   ....[38]....
        /*08b8*/ 	.word	0xffffffff


	//   ....[39]....
        /*08bc*/ 	.word	0xffffffff


	//   ....[40]....
        /*08c0*/ 	.word	0xffffffff


	//   ....[41]....
        /*08c4*/ 	.word	0xffffffff


	//   ....[42]....
        /*08c8*/ 	.word	0xffffffff


	//   ....[43]....
        /*08cc*/ 	.word	0xffffffff


	//   ....[44]....
        /*08d0*/ 	.word	0xffffffff


	//   ....[45]....
        /*08d4*/ 	.word	0xffffffff


	//   ....[46]....
        /*08d8*/ 	.word	0xffffffff


	//   ....[47]....
        /*08dc*/ 	.word	0xffffffff


	//   ....[48]....
        /*08e0*/ 	.word	0xffffffff


	//   ....[49]....
        /*08e4*/ 	.word	0xffffffff


	//   ....[50]....
        /*08e8*/ 	.word	0xffffffff


	//   ....[51]....
        /*08ec*/ 	.word	0xffffffff


	//   ....[52]....
        /*08f0*/ 	.word	0xffffffff


	//   ....[53]....
        /*08f4*/ 	.word	0xffffffff


	//   ....[54]....
        /*08f8*/ 	.word	0xffffffff


	//   ....[55]....
        /*08fc*/ 	.word	0xffffffff


	//   ....[56]....
        /*0900*/ 	.word	0xffffffff


	//   ....[57]....
        /*0904*/ 	.word	0xffffffff


	//   ....[58]....
        /*0908*/ 	.word	0xffffffff


	//   ....[59]....
        /*090c*/ 	.word	0xffffffff


	//   ....[60]....
        /*0910*/ 	.word	0xffffffff


	//   ....[61]....
        /*0914*/ 	.word	0xffffffff


	//   ....[62]....
        /*0918*/ 	.word	0x0500000f


	//   ....[63]....
        /*091c*/ 	.word	0x0500000f


	//   ....[64]....
        /*0920*/ 	.word	0x0500000f


	//   ....[65]....
        /*0924*/ 	.word	0x0500000f


	//   ....[66]....
        /*0928*/ 	.word	0x0500000f


	//   ....[67]....
        /*092c*/ 	.word	0x0500000f


	//   ....[68]....
        /*0930*/ 	.word	0x0500000f


	//   ....[69]....
        /*0934*/ 	.word	0x0500000f


	//   ....[70]....
        /*0938*/ 	.word	0x0500000f


	//   ....[71]....
        /*093c*/ 	.word	0x0500000f


	//   ....[72]....
        /*0940*/ 	.word	0x0500000f


	//   ....[73]....
        /*0944*/ 	.word	0x0500000f


	//   ....[74]....
        /*0948*/ 	.word	0x0500000f


	//   ....[75]....
        /*094c*/ 	.word	0x0500000f


	//   ....[76]....
        /*0950*/ 	.word	0x0500000f


	//   ....[77]....
        /*0954*/ 	.word	0x0500000f


	//   ....[78]....
        /*0958*/ 	.word	0x0500000f


	//   ....[79]....
        /*095c*/ 	.word	0x0500000f


	//   ....[80]....
        /*0960*/ 	.word	0x0500000f


	//   ....[81]....
        /*0964*/ 	.word	0x0500000f


	//   ....[82]....
        /*0968*/ 	.word	0x0500000f


	//   ....[83]....
        /*096c*/ 	.word	0x0500000f


	//   ....[84]....
        /*0970*/ 	.word	0x0500000f


	//   ....[85]....
        /*0974*/ 	.word	0x0500000f


	//   ....[86]....
        /*0978*/ 	.word	0x0500000f


	//   ....[87]....
        /*097c*/ 	.word	0x0500000f


	//   ....[88]....
        /*0980*/ 	.word	0x0500000f


	//   ....[89]....
        /*0984*/ 	.word	0x0500000f


	//   ....[90]....
        /*0988*/ 	.word	0x0500000f


	//   ....[91]....
        /*098c*/ 	.word	0x0500000f


	//   ....[92]....
        /*0990*/ 	.word	0x0500000f


	//   ....[93]....
        /*0994*/ 	.word	0x0500000f


	//   ....[94]....
        /*0998*/ 	.word	0x0500000f


	//   ....[95]....
        /*099c*/ 	.word	0x0500000f


	//   ....[96]....
        /*09a0*/ 	.word	0x0500000f


	//   ....[97]....
        /*09a4*/ 	.word	0x0500000f


	//   ....[98]....
        /*09a8*/ 	.word	0x0500000f


	//   ....[99]....
        /*09ac*/ 	.word	0x0500000f


	//   ....[100]....
        /*09b0*/ 	.word	0x0500000f


	//   ....[101]....
        /*09b4*/ 	.word	0x0500000f


	//   ....[102]....
        /*09b8*/ 	.word	0x0500000f


	//   ....[103]....
        /*09bc*/ 	.word	0x0500000f


	//   ....[104]....
        /*09c0*/ 	.word	0x0500000f


	//   ....[105]....
        /*09c4*/ 	.word	0x0500000f


	//   ....[106]....
        /*09c8*/ 	.word	0x0500000f


	//   ....[107]....
        /*09cc*/ 	.word	0x0500000f


	//   ....[108]....
        /*09d0*/ 	.word	0x0500000f


	//   ....[109]....
        /*09d4*/ 	.word	0x0500000f


	//   ....[110]....
        /*09d8*/ 	.word	0x0500000f


	//   ....[111]....
        /*09dc*/ 	.word	0x0500000f


	//   ....[112]....
        /*09e0*/ 	.word	0x0500000f


	//   ....[113]....
        /*09e4*/ 	.word	0x0500000f


	//----- nvinfo : EIATTR_COOP_GROUP_INSTR_OFFSETS
	.align		4
.L_269:
        /*09e8*/ 	.byte	0x04, 0x28
        /*09ea*/ 	.short	(.L_271 - .L_270)


	//   ....[0]....
.L_270:
        /*09ec*/ 	.word	0x00000060


	//   ....[1]....
        /*09f0*/ 	.word	0x000001c0


	//   ....[2]....
        /*09f4*/ 	.word	0x000002c0


	//   ....[3]....
        /*09f8*/ 	.word	0x00000430


	//   ....[4]....
        /*09fc*/ 	.word	0x00000590


	//   ....[5]....
        /*0a00*/ 	.word	0x000006b0


	//   ....[6]....
        /*0a04*/ 	.word	0x00000810


	//   ....[7]....
        /*0a08*/ 	.word	0x00008c80


	//   ....[8]....
        /*0a0c*/ 	.word	0x00013bb0


	//   ....[9]....
        /*0a10*/ 	.word	0x00013cc0


	//   ....[10]....
        /*0a14*/ 	.word	0x00014100


	//   ....[11]....
        /*0a18*/ 	.word	0x00014190


	//   ....[12]....
        /*0a1c*/ 	.word	0x00016ca0


	//   ....[13]....
        /*0a20*/ 	.word	0x00016d20


	//   ....[14]....
        /*0a24*/ 	.word	0x00017140


	//   ....[15]....
        /*0a28*/ 	.word	0x000171e0


	//   ....[16]....
        /*0a2c*/ 	.word	0x00019040


	//   ....[17]....
        /*0a30*/ 	.word	0x00019070


	//   ....[18]....
        /*0a34*/ 	.word	0x000191e0


	//   ....[19]....
        /*0a38*/ 	.word	0x000192a0


	//   ....[20]....
        /*0a3c*/ 	.word	0x0001bad0


	//   ....[21]....
        /*0a40*/ 	.word	0x0001bb80


	//   ....[22]....
        /*0a44*/ 	.word	0x0001bf90


	//   ....[23]....
        /*0a48*/ 	.word	0x0001c050


	//   ....[24]....
        /*0a4c*/ 	.word	0x0001cfc0


	//   ....[25]....
        /*0a50*/ 	.word	0x0001d080


	//   ....[26]....
        /*0a54*/ 	.word	0x0001d1d0


	//   ....[27]....
        /*0a58*/ 	.word	0x0001d1f0


	//   ....[28]....
        /*0a5c*/ 	.word	0x00020560


	//   ....[29]....
        /*0a60*/ 	.word	0x000206f0


	//   ....[30]....
        /*0a64*/ 	.word	0x00020720


	//   ....[31]....
        /*0a68*/ 	.word	0x00020760


	//   ....[32]....
        /*0a6c*/ 	.word	0x000207d0


	//   ....[33]....
        /*0a70*/ 	.word	0x00020830


	//   ....[34]....
        /*0a74*/ 	.word	0x00020870


	//   ....[35]....
        /*0a78*/ 	.word	0x00020a20


	//   ....[36]....
        /*0a7c*/ 	.word	0x00020a80


	//   ....[37]....
        /*0a80*/ 	.word	0x00020ac0


	//   ....[38]....
        /*0a84*/ 	.word	0x00020b00


	//   ....[39]....
        /*0a88*/ 	.word	0x00020b30


	//   ....[40]....
        /*0a8c*/ 	.word	0x00020b60


	//   ....[41]....
        /*0a90*/ 	.word	0x00020c00


	//   ....[42]....
        /*0a94*/ 	.word	0x00020c60


	//   ....[43]....
        /*0a98*/ 	.word	0x00020cf0


	//   ....[44]....
        /*0a9c*/ 	.word	0x000263a0


	//   ....[45]....
        /*0aa0*/ 	.word	0x000263b0


	//   ....[46]....
        /*0aa4*/ 	.word	0x000264d0


	//   ....[47]....
        /*0aa8*/ 	.word	0x00026530


	//   ....[48]....
        /*0aac*/ 	.word	0x00026570


	//   ....[49]....
        /*0ab0*/ 	.word	0x000265b0


	//   ....[50]....
        /*0ab4*/ 	.word	0x000265e0


	//   ....[51]....
        /*0ab8*/ 	.word	0x00026610


	//   ....[52]....
        /*0abc*/ 	.word	0x000267b0


	//   ....[53]....
        /*0ac0*/ 	.word	0x00026810


	//   ....[54]....
        /*0ac4*/ 	.word	0x00026850


	//   ....[55]....
        /*0ac8*/ 	.word	0x00026890


	//   ....[56]....
        /*0acc*/ 	.word	0x000268c0


	//   ....[57]....
        /*0ad0*/ 	.word	0x000268f0


	//   ....[58]....
        /*0ad4*/ 	.word	0x000269b0


	//   ....[59]....
        /*0ad8*/ 	.word	0x000269d0


	//   ....[60]....
        /*0adc*/ 	.word	0x00026a40


	//   ....[61]....
        /*0ae0*/ 	.word	0x000270e0


	//   ....[62]....
        /*0ae4*/ 	.word	0x00027520


	//   ....[63]....
        /*0ae8*/ 	.word	0x000275c0


	//   ....[64]....
        /*0aec*/ 	.word	0x00027660


	//   ....[65]....
        /*0af0*/ 	.word	0x00027700


	//   ....[66]....
        /*0af4*/ 	.word	0x000277a0


	//   ....[67]....
        /*0af8*/ 	.word	0x00027840


	//   ....[68]....
        /*0afc*/ 	.word	0x000278e0


	//   ....[69]....
        /*0b00*/ 	.word	0x00027980


	//   ....[70]....
        /*0b04*/ 	.word	0x00027a20


	//   ....[71]....
        /*0b08*/ 	.word	0x00027ac0


	//   ....[72]....
        /*0b0c*/ 	.word	0x00027b60


	//   ....[73]....
        /*0b10*/ 	.word	0x00027c00


	//   ....[74]....
        /*0b14*/ 	.word	0x00027ca0


	//   ....[75]....
        /*0b18*/ 	.word	0x00027d40


	//   ....[76]....
        /*0b1c*/ 	.word	0x00027de0


	//   ....[77]....
        /*0b20*/ 	.word	0x00027e80


	//   ....[78]....
        /*0b24*/ 	.word	0x00027f70


	//   ....[79]....
        /*0b28*/ 	.word	0x00028010


	//   ....[80]....
        /*0b2c*/ 	.word	0x000280b0


	//   ....[81]....
        /*0b30*/ 	.word	0x00028150


	//   ....[82]....
        /*0b34*/ 	.word	0x000281f0


	//   ....[83]....
        /*0b38*/ 	.word	0x00028290


	//   ....[84]....
        /*0b3c*/ 	.word	0x00028330


	//   ....[85]....
        /*0b40*/ 	.word	0x000283d0


	//   ....[86]....
        /*0b44*/ 	.word	0x00028470


	//   ....[87]....
        /*0b48*/ 	.word	0x00028510


	//   ....[88]....
        /*0b4c*/ 	.word	0x000285b0


	//   ....[89]....
        /*0b50*/ 	.word	0x00028650


	//   ....[90]....
        /*0b54*/ 	.word	0x000286f0


	//   ....[91]....
        /*0b58*/ 	.word	0x00028790


	//   ....[92]....
        /*0b5c*/ 	.word	0x00028830


	//   ....[93]....
        /*0b60*/ 	.word	0x000288d0


	//   ....[94]....
        /*0b64*/ 	.word	0x00028c70


	//   ....[95]....
        /*0b68*/ 	.word	0x00028f50


	//   ....[96]....
        /*0b6c*/ 	.word	0x00029370


	//   ....[97]....
        /*0b70*/ 	.word	0x00029400


	//   ....[98]....
        /*0b74*/ 	.word	0x000294a0


	//   ....[99]....
        /*0b78*/ 	.word	0x00029550


	//   ....[100]....
        /*0b7c*/ 	.word	0x000295d0


	//   ....[101]....
        /*0b80*/ 	.word	0x00029650


	//   ....[102]....
        /*0b84*/ 	.word	0x000296d0


	//   ....[103]....
        /*0b88*/ 	.word	0x00029750


	//   ....[104]....
        /*0b8c*/ 	.word	0x000297e0


	//   ....[105]....
        /*0b90*/ 	.word	0x00029890


	//   ....[106]....
        /*0b94*/ 	.word	0x00029910


	//   ....[107]....
        /*0b98*/ 	.word	0x00029990


	//   ....[108]....
        /*0b9c*/ 	.word	0x00029a10


	//   ....[109]....
        /*0ba0*/ 	.word	0x00029a90


	//   ....[110]....
        /*0ba4*/ 	.word	0x00029b00


	//   ....[111]....
        /*0ba8*/ 	.word	0x00029ba0


	//   ....[112]....
        /*0bac*/ 	.word	0x00029c30


	//   ....[113]....
        /*0bb0*/ 	.word	0x00029d60


	//----- nvinfo : EIATTR_REG_RECONFIG
	.align		4
.L_271:
        /*0bb4*/ 	.byte	0x01, 0x54
	.zero		2


	//----- nvinfo : EIATTR_SYSCALL_OFFSETS
	.align		4
        /*0bb8*/ 	.byte	0x04, 0x46
        /*0bba*/ 	.short	(.L_273 - .L_272)


	//   ....[0]....
.L_272:
        /*0bbc*/ 	.word	0x00001f20


	//   ....[1]....
        /*0bc0*/ 	.word	0x00002070


	//   ....[2]....
        /*0bc4*/ 	.word	0x00008e20


	//   ....[3]....
        /*0bc8*/ 	.word	0x000092c0


	//   ....[4]....
        /*0bcc*/ 	.word	0x00023090


	//   ....[5]....
        /*0bd0*/ 	.word	0x000231d0


	//   ....[6]....
        /*0bd4*/ 	.word	0x000232d0


	//----- nvinfo : EIATTR_MBARRIER_INSTR_OFFSETS
	.align		4
.L_273:
        /*0bd8*/ 	.byte	0x04, 0x39
        /*0bda*/ 	.short	(.L_275 - .L_274)


	//   ....[0]....
.L_274:
        /*0bdc*/ 	.word	0x000002e0
        /*0be0*/ 	.word	0x000000ff
        /*0be4*/ 	.word	0x00030800
        /*0be8*/ 	.short	0x0100
        /*0bea*/ 	.byte	0x08
	.zero		1


	//   ....[1]....
        /*0bec*/ 	.word	0x000002f0
        /*0bf0*/ 	.word	0x000000ff
        /*0bf4*/ 	.word	0x00030820
        /*0bf8*/ 	.short	0x0100
        /*0bfa*/ 	.byte	0x08
	.zero		1


	//   ....[2]....
        /*0bfc*/ 	.word	0x000003e0
        /*0c00*/ 	.word	0x000000ff
        /*0c04*/ 	.word	0x00030830
        /*0c08*/ 	.short	0x0100
        /*0c0a*/ 	.byte	0x08
	.zero		1


	//   ....[3]....
        /*0c0c*/ 	.word	0x000003f0
        /*0c10*/ 	.word	0x000000ff
        /*0c14*/ 	.word	0x00030840
        /*0c18*/ 	.short	0x0100
        /*0c1a*/ 	.byte	0x08
	.zero		1


	//   ....[4]....
        /*0c1c*/ 	.word	0x00000400
        /*0c20*/ 	.word	0x000000ff
        /*0c24*/ 	.word	0x00030838
        /*0c28*/ 	.short	0x0100
        /*0c2a*/ 	.byte	0x08
	.zero		1


	//   ....[5]....
        /*0c2c*/ 	.word	0x00000410
        /*0c30*/ 	.word	0x000000ff
        /*0c34*/ 	.word	0x00030848
        /*0c38*/ 	.short	0x0100
        /*0c3a*/ 	.byte	0x08
	.zero		1


	//   ....[6]....
        /*0c3c*/ 	.word	0x00000540
        /*0c40*/ 	.word	0x000000ff
        /*0c44*/ 	.word	0x00030850
        /*0c48*/ 	.short	0x0100
        /*0c4a*/ 	.byte	0x08
	.zero		1


	//   ....[7]....
        /*0c4c*/ 	.word	0x00000550
        /*0c50*/ 	.word	0x000000ff
        /*0c54*/ 	.word	0x00030860
        /*0c58*/ 	.short	0x0100
        /*0c5a*/ 	.byte	0x08
	.zero		1


	//   ....[8]....
        /*0c5c*/ 	.word	0x00000560
        /*0c60*/ 	.word	0x000000ff
        /*0c64*/ 	.word	0x00030858
        /*0c68*/ 	.short	0x0100
        /*0c6a*/ 	.byte	0x08
	.zero		1


	//   ....[9]....
        /*0c6c*/ 	.word	0x00000570
        /*0c70*/ 	.word	0x000000ff
        /*0c74*/ 	.word	0x00030868
        /*0c78*/ 	.short	0x0100
        /*0c7a*/ 	.byte	0x08
	.zero		1


	//   ....[10]....
        /*0c7c*/ 	.word	0x00000660
        /*0c80*/ 	.word	0x000000ff
        /*0c84*/ 	.word	0x00030870
        /*0c88*/ 	.short	0x0100
        /*0c8a*/ 	.byte	0x06
	.zero		1


	//   ....[11]....
        /*0c8c*/ 	.word	0x00000670
        /*0c90*/ 	.word	0x000000ff
        /*0c94*/ 	.word	0x00030880
        /*0c98*/ 	.short	0x0100
        /*0c9a*/ 	.byte	0x06
	.zero		1


	//   ....[12]....
        /*0c9c*/ 	.word	0x00000680
        /*0ca0*/ 	.word	0x000000ff
        /*0ca4*/ 	.word	0x00030878
        /*0ca8*/ 	.short	0x0100
        /*0caa*/ 	.byte	0x06
	.zero		1


	//   ....[13]....
        /*0cac*/ 	.word	0x00000690
        /*0cb0*/ 	.word	0x000000ff
        /*0cb4*/ 	.word	0x00030888
        /*0cb8*/ 	.short	0x0100
        /*0cba*/ 	.byte	0x06
	.zero		1


	//   ....[14]....
        /*0cbc*/ 	.word	0x000007c0
        /*0cc0*/ 	.word	0x000000ff
        /*0cc4*/ 	.word	0x00030890
        /*0cc8*/ 	.short	0x0100
        /*0cca*/ 	.byte	0x08
	.zero		1


	//   ....[15]....
        /*0ccc*/ 	.word	0x000007d0
        /*0cd0*/ 	.word	0x000000ff
        /*0cd4*/ 	.word	0x000308a0
        /*0cd8*/ 	.short	0x0100
        /*0cda*/ 	.byte	0x08
	.zero		1


	//   ....[16]....
        /*0cdc*/ 	.word	0x000007e0
        /*0ce0*/ 	.word	0x000000ff
        /*0ce4*/ 	.word	0x00030898
        /*0ce8*/ 	.short	0x0100
        /*0cea*/ 	.byte	0x08
	.zero		1


	//   ....[17]....
        /*0cec*/ 	.word	0x000007f0
        /*0cf0*/ 	.word	0x000000ff
        /*0cf4*/ 	.word	0x000308a8
        /*0cf8*/ 	.short	0x0100
        /*0cfa*/ 	.byte	0x08
	.zero		1


	//   ....[18]....
        /*0cfc*/ 	.word	0x00000920
        /*0d00*/ 	.word	0x000000ff
        /*0d04*/ 	.word	0x000308b0
        /*0d08*/ 	.short	0x0100
        /*0d0a*/ 	.byte	0x08
	.zero		1


	//   ....[19]....
        /*0d0c*/ 	.word	0x00000930
        /*0d10*/ 	.word	0x000000ff
        /*0d14*/ 	.word	0x000308c0
        /*0d18*/ 	.short	0x0100
        /*0d1a*/ 	.byte	0x08
	.zero		1


	//   ....[20]....
        /*0d1c*/ 	.word	0x00000940
        /*0d20*/ 	.word	0x000000ff
        /*0d24*/ 	.word	0x000308b8
        /*0d28*/ 	.short	0x0100
        /*0d2a*/ 	.byte	0x08
	.zero		1


	//   ....[21]....
        /*0d2c*/ 	.word	0x00000950
        /*0d30*/ 	.word	0x000000ff
        /*0d34*/ 	.word	0x000308c8
        /*0d38*/ 	.short	0x0100
        /*0d3a*/ 	.byte	0x08
	.zero		1


	//   ....[22]....
        /*0d3c*/ 	.word	0x00003640
        /*0d40*/ 	.word	0x00000062
        /*0d44*/ 	.word	0x00030890
        /*0d48*/ 	.short	0x010a
        /*0d4a*/ 	.byte	0x3f
	.zero		1


	//   ....[23]....
        /*0d4c*/ 	.word	0x00005950
        /*0d50*/ 	.word	0x00000062
        /*0d54*/ 	.word	0x00030890
        /*0d58*/ 	.short	0x010a
        /*0d5a*/ 	.byte	0x3f
	.zero		1


	//   ....[24]....
        /*0d5c*/ 	.word	0x00007ac0
        /*0d60*/ 	.word	0x00000062
        /*0d64*/ 	.word	0x00030890
        /*0d68*/ 	.short	0x010a
        /*0d6a*/ 	.byte	0x3f
	.zero		1


	//   ....[25]....
        /*0d6c*/ 	.word	0x00007dd0
        /*0d70*/ 	.word	0x00000024
        /*0d74*/ 	.word	0x00000000
        /*0d78*/ 	.short	0x0101
        /*0d7a*/ 	.byte	0x3f
	.zero		1


	//   ....[26]....
        /*0d7c*/ 	.word	0x00007e10
        /*0d80*/ 	.word	0x00000062
        /*0d84*/ 	.word	0x000308b0
        /*0d88*/ 	.short	0x010a
        /*0d8a*/ 	.byte	0x3f
	.zero		1


	//   ....[27]....
        /*0d8c*/ 	.word	0x000083d0
        /*0d90*/ 	.word	0x00000062
        /*0d94*/ 	.word	0x00000000
        /*0d98*/ 	.short	0x0101
        /*0d9a*/ 	.byte	0x3f
	.zero		1


	//   ....[28]....
        /*0d9c*/ 	.word	0x00008ec0
        /*0da0*/ 	.word	0x00000010
        /*0da4*/ 	.word	0x00030800
        /*0da8*/ 	.short	0x010a
        /*0daa*/ 	.byte	0x3f
	.zero		1


	//   ....[29]....
        /*0dac*/ 	.word	0x00008f10
        /*0db0*/ 	.word	0x00000010
        /*0db4*/ 	.word	0x00030800
        /*0db8*/ 	.short	0x010a
        /*0dba*/ 	.byte	0x3f
	.zero		1


	//   ....[30]....
        /*0dbc*/ 	.word	0x0000a960
        /*0dc0*/ 	.word	0x00000010
        /*0dc4*/ 	.word	0x00030800
        /*0dc8*/ 	.short	0x010a
        /*0dca*/ 	.byte	0x3f
	.zero		1


	//   ....[31]....
        /*0dcc*/ 	.word	0x0000ede0
        /*0dd0*/ 	.word	0x00000010
        /*0dd4*/ 	.word	0x00030800
        /*0dd8*/ 	.short	0x010a
        /*0dda*/ 	.byte	0x3f
	.zero		1


	//   ....[32]....
        /*0ddc*/ 	.word	0x00012430
        /*0de0*/ 	.word	0x00000005
        /*0de4*/ 	.word	0x00030830
        /*0de8*/ 	.short	0x010a
        /*0dea*/ 	.byte	0x3f
	.zero		1


	//   ....[33]....
        /*0dec*/ 	.word	0x000124a0
        /*0df0*/ 	.word	0x00000005
        /*0df4*/ 	.word	0x00030830
        /*0df8*/ 	.short	0x010a
        /*0dfa*/ 	.byte	0x3f
	.zero		1


	//   ....[34]....
        /*0dfc*/ 	.word	0x00013100
        /*0e00*/ 	.word	0x00000000
        /*0e04*/ 	.word	0x00000000
        /*0e08*/ 	.short	0x0101
        /*0e0a*/ 	.byte	0x3f
	.zero		1


	//   ....[35]....
        /*0e0c*/ 	.word	0x00014de0
        /*0e10*/ 	.word	0x000000e8
        /*0e14*/ 	.word	0x00030830
        /*0e18*/ 	.short	0x010a
        /*0e1a*/ 	.byte	0x3f
	.zero		1


	//   ....[36]....
        /*0e1c*/ 	.word	0x00014e70
        /*0e20*/ 	.word	0x000000e8
        /*0e24*/ 	.word	0x00030830
        /*0e28*/ 	.short	0x010a
        /*0e2a*/ 	.byte	0x3f
	.zero		1


	//   ....[37]....
        /*0e2c*/ 	.word	0x00015fa0
        /*0e30*/ 	.word	0x00000000
        /*0e34*/ 	.word	0x00030850
        /*0e38*/ 	.short	0x010a
        /*0e3a*/ 	.byte	0x3f
	.zero		1


	//   ....[38]....
        /*0e3c*/ 	.word	0x00015ff0
        /*0e40*/ 	.word	0x00000000
        /*0e44*/ 	.word	0x00030850
        /*0e48*/ 	.short	0x010a
        /*0e4a*/ 	.byte	0x3f
	.zero		1


	//   ....[39]....
        /*0e4c*/ 	.word	0x000162a0
        /*0e50*/ 	.word	0x000000e8
        /*0e54*/ 	.word	0x00000000
        /*0e58*/ 	.short	0x0101
        /*0e5a*/ 	.byte	0x3f
	.zero		1


	//   ....[40]....
        /*0e5c*/ 	.word	0x00016a40
        /*0e60*/ 	.word	0x00000000
        /*0e64*/ 	.word	0x00000000
        /*0e68*/ 	.short	0x0101
        /*0e6a*/ 	.byte	0x3f
	.zero		1


	//   ....[41]....
        /*0e6c*/ 	.word	0x00017b40
        /*0e70*/ 	.word	0x00000004
        /*0e74*/ 	.word	0x00030830
        /*0e78*/ 	.short	0x010a
        /*0e7a*/ 	.byte	0x3f
	.zero		1


	//   ....[42]....
        /*0e7c*/ 	.word	0x00017bd0
        /*0e80*/ 	.word	0x00000004
        /*0e84*/ 	.word	0x00030830
        /*0e88*/ 	.short	0x010a
        /*0e8a*/ 	.byte	0x3f
	.zero		1


	//   ....[43]....
        /*0e8c*/ 	.word	0x00018cf0
        /*0e90*/ 	.word	0x000000e7
        /*0e94*/ 	.word	0x00030850
        /*0e98*/ 	.short	0x010a
        /*0e9a*/ 	.byte	0x3f
	.zero		1


	//   ....[44]....
        /*0e9c*/ 	.word	0x00018d40
        /*0ea0*/ 	.word	0x000000e7
        /*0ea4*/ 	.word	0x00030850
        /*0ea8*/ 	.short	0x010a
        /*0eaa*/ 	.byte	0x3f
	.zero		1


	//   ....[45]....
        /*0eac*/ 	.word	0x00019670
        /*0eb0*/ 	.word	0x0000009f
        /*0eb4*/ 	.word	0x00000000
        /*0eb8*/ 	.short	0x0101
        /*0eba*/ 	.byte	0x3f
	.zero		1


	//   ....[46]....
        /*0ebc*/ 	.word	0x000196c0
        /*0ec0*/ 	.word	0x000000e7
        /*0ec4*/ 	.word	0x00000000
        /*0ec8*/ 	.short	0x0101
        /*0eca*/ 	.byte	0x3f
	.zero		1


	//   ....[47]....
        /*0ecc*/ 	.word	0x00019c00
        /*0ed0*/ 	.word	0x000000e8
        /*0ed4*/ 	.word	0x00030830
        /*0ed8*/ 	.short	0x010a
        /*0eda*/ 	.byte	0x3f
	.zero		1


	//   ....[48]....
        /*0edc*/ 	.word	0x00019c90
        /*0ee0*/ 	.word	0x000000e8
        /*0ee4*/ 	.word	0x00030830
        /*0ee8*/ 	.short	0x010a
        /*0eea*/ 	.byte	0x3f
	.zero		1


	//   ....[49]....
        /*0eec*/ 	.word	0x0001adc0
        /*0ef0*/ 	.word	0x00000000
        /*0ef4*/ 	.word	0x00030850
        /*0ef8*/ 	.short	0x010a
        /*0efa*/ 	.byte	0x3f
	.zero		1


	//   ....[50]....
        /*0efc*/ 	.word	0x0001ae10
        /*0f00*/ 	.word	0x00000000
        /*0f04*/ 	.word	0x00030850
        /*0f08*/ 	.short	0x010a
        /*0f0a*/ 	.byte	0x3f
	.zero		1


	//   ....[51]....
        /*0f0c*/ 	.word	0x0001b110
        /*0f10*/ 	.word	0x000000e8
        /*0f14*/ 	.word	0x00000000
        /*0f18*/ 	.short	0x0101
        /*0f1a*/ 	.byte	0x3f
	.zero		1


	//   ....[52]....
        /*0f1c*/ 	.word	0x0001b870
        /*0f20*/ 	.word	0x00000000
        /*0f24*/ 	.word	0x00000000
        /*0f28*/ 	.short	0x0101
        /*0f2a*/ 	.byte	0x3f
	.zero		1


	//   ....[53]....
        /*0f2c*/ 	.word	0x0001ce70
        /*0f30*/ 	.word	0x0000000b
        /*0f34*/ 	.word	0x00030850
        /*0f38*/ 	.short	0x010a
        /*0f3a*/ 	.byte	0x3f
	.zero		1


	//   ....[54]....
        /*0f3c*/ 	.word	0x0001cf10
        /*0f40*/ 	.word	0x0000000b
        /*0f44*/ 	.word	0x00030850
        /*0f48*/ 	.short	0x010a
        /*0f4a*/ 	.byte	0x3f
	.zero		1


	//   ....[55]....
        /*0f4c*/ 	.word	0x0001d380
        /*0f50*/ 	.word	0x0000000b
        /*0f54*/ 	.word	0x00000000
        /*0f58*/ 	.short	0x0101
        /*0f5a*/ 	.byte	0x3f
	.zero		1


	//   ....[56]....
        /*0f5c*/ 	.word	0x0001f2c0
        /*0f60*/ 	.word	0x00000000
        /*0f64*/ 	.word	0x00000000
        /*0f68*/ 	.short	0x0101
        /*0f6a*/ 	.byte	0x3f
	.zero		1


	//   ....[57]....
        /*0f6c*/ 	.word	0x00021d10
        /*0f70*/ 	.word	0x0000000c
        /*0f74*/ 	.word	0x00030820
        /*0f78*/ 	.short	0x010a
        /*0f7a*/ 	.byte	0x3f
	.zero		1


	//   ....[58]....
        /*0f7c*/ 	.word	0x00021da0
        /*0f80*/ 	.word	0x00000008
        /*0f84*/ 	.word	0x000308a0
        /*0f88*/ 	.short	0x010a
        /*0f8a*/ 	.byte	0x3f
	.zero		1


	//   ....[59]....
        /*0f8c*/ 	.word	0x00022070
        /*0f90*/ 	.word	0x00000008
        /*0f94*/ 	.word	0x000308c0
        /*0f98*/ 	.short	0x010a
        /*0f9a*/ 	.byte	0x3f
	.zero		1


	//   ....[60]....
        /*0f9c*/ 	.word	0x00022460
        /*0fa0*/ 	.word	0x00000008
        /*0fa4*/ 	.word	0x000308a0
        /*0fa8*/ 	.short	0x010a
        /*0faa*/ 	.byte	0x3f
	.zero		1


	//   ....[61]....
        /*0fac*/ 	.word	0x00022720
        /*0fb0*/ 	.word	0x00000008
        /*0fb4*/ 	.word	0x000308c0
        /*0fb8*/ 	.short	0x010a
        /*0fba*/ 	.byte	0x3f
	.zero		1


	//   ....[62]....
        /*0fbc*/ 	.word	0x00023ac0
        /*0fc0*/ 	.word	0x00000007
        /*0fc4*/ 	.word	0x00030840
        /*0fc8*/ 	.short	0x010a
        /*0fca*/ 	.byte	0x3f
	.zero		1


	//   ....[63]....
        /*0fcc*/ 	.word	0x00024130
        /*0fd0*/ 	.word	0x0000000a
        /*0fd4*/ 	.word	0x00030820
        /*0fd8*/ 	.short	0x010a
        /*0fda*/ 	.byte	0x3f
	.zero		1


	//   ....[64]....
        /*0fdc*/ 	.word	0x00024480
        /*0fe0*/ 	.word	0x00000003
        /*0fe4*/ 	.word	0x00030840
        /*0fe8*/ 	.short	0x010a
        /*0fea*/ 	.byte	0x3f
	.zero		1


	//   ....[65]....
        /*0fec*/ 	.word	0x000247d0
        /*0ff0*/ 	.word	0x00000008
        /*0ff4*/ 	.word	0x00000060
        /*0ff8*/ 	.short	0x010a
        /*0ffa*/ 	.byte	0x3f
	.zero		1


	//   ....[66]....
        /*0ffc*/ 	.word	0x00024e70
        /*1000*/ 	.word	0x00000002
        /*1004*/ 	.word	0x00030840
        /*1008*/ 	.short	0x010a
        /*100a*/ 	.byte	0x3f
	.zero		1


	//   ....[67]....
        /*100c*/ 	.word	0x000251c0
        /*1010*/ 	.word	0x00000003
        /*1014*/ 	.word	0x00000060
        /*1018*/ 	.short	0x010a
        /*101a*/ 	.byte	0x3f
	.zero		1


	//   ....[68]....
        /*101c*/ 	.word	0x00025740
        /*1020*/ 	.word	0x00000002
        /*1024*/ 	.word	0x00030840
        /*1028*/ 	.short	0x010a
        /*102a*/ 	.byte	0x3f
	.zero		1


	//   ....[69]....
        /*102c*/ 	.word	0x00025a90
        /*1030*/ 	.word	0x00000003
        /*1034*/ 	.word	0x00000060
        /*1038*/ 	.short	0x010a
        /*103a*/ 	.byte	0x3f
	.zero		1


	//   ....[70]....
        /*103c*/ 	.word	0x00025fb0
        /*1040*/ 	.word	0x00000003
        /*1044*/ 	.word	0x00030860
        /*1048*/ 	.short	0x010a
        /*104a*/ 	.byte	0x3f
	.zero		1


	//   ....[71]....
        /*104c*/ 	.word	0x00027060
        /*1050*/ 	.word	0x00000000
        /*1054*/ 	.word	0x00030820
        /*1058*/ 	.short	0x010a
        /*105a*/ 	.byte	0x3f
	.zero		1


	//   ....[72]....
        /*105c*/ 	.word	0x00027210
        /*1060*/ 	.word	0x00000006
        /*1064*/ 	.word	0x00000000
        /*1068*/ 	.short	0x010a
        /*106a*/ 	.byte	0x3f
	.zero		1


	//   ....[73]....
        /*106c*/ 	.word	0x00027280
        /*1070*/ 	.word	0x00000007
        /*1074*/ 	.word	0x00000000
        /*1078*/ 	.short	0x010a
        /*107a*/ 	.byte	0x3f
	.zero		1


	//   ....[74]....
        /*107c*/ 	.word	0x000272f0
        /*1080*/ 	.word	0x00000004
        /*1084*/ 	.word	0x00000000
        /*1088*/ 	.short	0x010a
        /*108a*/ 	.byte	0x3f
	.zero		1


	//   ....[75]....
        /*108c*/ 	.word	0x00027320
        /*1090*/ 	.word	0x00000003
        /*1094*/ 	.word	0x00000000
        /*1098*/ 	.short	0x010a
        /*109a*/ 	.byte	0x3f
	.zero		1


	//   ....[76]....
        /*109c*/ 	.word	0x00027380
        /*10a0*/ 	.word	0x00000062
        /*10a4*/ 	.word	0x00030890
        /*10a8*/ 	.short	0x010a
        /*10aa*/ 	.byte	0x3f
	.zero		1


	//   ....[77]....
        /*10ac*/ 	.word	0x000273d0
        /*10b0*/ 	.word	0x00000062
        /*10b4*/ 	.word	0x00030890
        /*10b8*/ 	.short	0x010a
        /*10ba*/ 	.byte	0x3f
	.zero		1


	//   ....[78]....
        /*10bc*/ 	.word	0x00027420
        /*10c0*/ 	.word	0x00000062
        /*10c4*/ 	.word	0x00030890
        /*10c8*/ 	.short	0x010a
        /*10ca*/ 	.byte	0x3f
	.zero		1


	//   ....[79]....
        /*10cc*/ 	.word	0x00027470
        /*10d0*/ 	.word	0x00000062
        /*10d4*/ 	.word	0x000308b0
        /*10d8*/ 	.short	0x010a
        /*10da*/ 	.byte	0x3f
	.zero		1


	//   ....[80]....
        /*10dc*/ 	.word	0x00027ec0
        /*10e0*/ 	.word	0x00000010
        /*10e4*/ 	.word	0x00030800
        /*10e8*/ 	.short	0x010a
        /*10ea*/ 	.byte	0x3f
	.zero		1


	//   ....[81]....
        /*10ec*/ 	.word	0x00028910
        /*10f0*/ 	.word	0x00000010
        /*10f4*/ 	.word	0x00030800
        /*10f8*/ 	.short	0x010a
        /*10fa*/ 	.byte	0x3f
	.zero		1


	//   ....[82]....
        /*10fc*/ 	.word	0x00028960
        /*1100*/ 	.word	0x00000005
        /*1104*/ 	.word	0x00030830
        /*1108*/ 	.short	0x010a
        /*110a*/ 	.byte	0x3f
	.zero		1


	//   ....[83]....
        /*110c*/ 	.word	0x000289b0
        /*1110*/ 	.word	0x000000e8
        /*1114*/ 	.word	0x00030830
        /*1118*/ 	.short	0x010a
        /*111a*/ 	.byte	0x3f
	.zero		1


	//   ....[84]....
        /*111c*/ 	.word	0x00028a00
        /*1120*/ 	.word	0x00000000
        /*1124*/ 	.word	0x00030850
        /*1128*/ 	.short	0x010a
        /*112a*/ 	.byte	0x3f
	.zero		1


	//   ....[85]....
        /*112c*/ 	.word	0x00028a50
        /*1130*/ 	.word	0x00000004
        /*1134*/ 	.word	0x00030830
        /*1138*/ 	.short	0x010a
        /*113a*/ 	.byte	0x3f
	.zero		1


	//   ....[86]....
        /*113c*/ 	.word	0x00028aa0
        /*1140*/ 	.word	0x000000e7
        /*1144*/ 	.word	0x00030850
        /*1148*/ 	.short	0x010a
        /*114a*/ 	.byte	0x3f
	.zero		1


	//   ....[87]....
        /*114c*/ 	.word	0x00028af0
        /*1150*/ 	.word	0x000000e8
        /*1154*/ 	.word	0x00030830
        /*1158*/ 	.short	0x010a
        /*115a*/ 	.byte	0x3f
	.zero		1


	//   ....[88]....
        /*115c*/ 	.word	0x00028b40
        /*1160*/ 	.word	0x00000000
        /*1164*/ 	.word	0x00030850
        /*1168*/ 	.short	0x010a
        /*116a*/ 	.byte	0x3f
	.zero		1


	//   ....[89]....
        /*116c*/ 	.word	0x00028b90
        /*1170*/ 	.word	0x0000000b
        /*1174*/ 	.word	0x00030850
        /*1178*/ 	.short	0x010a
        /*117a*/ 	.byte	0x3f
	.zero		1


	//   ....[90]....
        /*117c*/ 	.word	0x00028d30
        /*1180*/ 	.word	0x0000000c
        /*1184*/ 	.word	0x00030820
        /*1188*/ 	.short	0x010a
        /*118a*/ 	.byte	0x3f
	.zero		1


	//   ....[91]....
        /*118c*/ 	.word	0x00028d80
        /*1190*/ 	.word	0x00000008
        /*1194*/ 	.word	0x000308a0
        /*1198*/ 	.short	0x010a
        /*119a*/ 	.byte	0x3f
	.zero		1


	//   ....[92]....
        /*119c*/ 	.word	0x00028dd0
        /*11a0*/ 	.word	0x00000008
        /*11a4*/ 	.word	0x000308c0
        /*11a8*/ 	.short	0x010a
        /*11aa*/ 	.byte	0x3f
	.zero		1


	//   ....[93]....
        /*11ac*/ 	.word	0x00028e20
        /*11b0*/ 	.word	0x00000008
        /*11b4*/ 	.word	0x000308a0
        /*11b8*/ 	.short	0x010a
        /*11ba*/ 	.byte	0x3f
	.zero		1


	//   ....[94]....
        /*11bc*/ 	.word	0x00028e70
        /*11c0*/ 	.word	0x00000008
        /*11c4*/ 	.word	0x000308c0
        /*11c8*/ 	.short	0x010a
        /*11ca*/ 	.byte	0x3f
	.zero		1


	//   ....[95]....
        /*11cc*/ 	.word	0x00029010
        /*11d0*/ 	.word	0x00000007
        /*11d4*/ 	.word	0x00030840
        /*11d8*/ 	.short	0x010a
        /*11da*/ 	.byte	0x3f
	.zero		1


	//   ....[96]....
        /*11dc*/ 	.word	0x00029090
        /*11e0*/ 	.word	0x00000003
        /*11e4*/ 	.word	0x00030820
        /*11e8*/ 	.short	0x010a
        /*11ea*/ 	.byte	0x3f
	.zero		1


	//   ....[97]....
        /*11ec*/ 	.word	0x000290e0
        /*11f0*/ 	.word	0x00000003
        /*11f4*/ 	.word	0x00030840
        /*11f8*/ 	.short	0x010a
        /*11fa*/ 	.byte	0x3f
	.zero		1


	//   ....[98]....
        /*11fc*/ 	.word	0x00029130
        /*1200*/ 	.word	0x00000008
        /*1204*/ 	.word	0x00000060
        /*1208*/ 	.short	0x010a
        /*120a*/ 	.byte	0x3f
	.zero		1


	//   ....[99]....
        /*120c*/ 	.word	0x00029180
        /*1210*/ 	.word	0x00000002
        /*1214*/ 	.word	0x00030840
        /*1218*/ 	.short	0x010a
        /*121a*/ 	.byte	0x3f
	.zero		1


	//   ....[100]....
        /*121c*/ 	.word	0x000291d0
        /*1220*/ 	.word	0x00000003
        /*1224*/ 	.word	0x00000060
        /*1228*/ 	.short	0x010a
        /*122a*/ 	.byte	0x3f
	.zero		1


	//   ....[101]....
        /*122c*/ 	.word	0x00029220
        /*1230*/ 	.word	0x00000002
        /*1234*/ 	.word	0x00030840
        /*1238*/ 	.short	0x010a
        /*123a*/ 	.byte	0x3f
	.zero		1


	//   ....[102]....
        /*123c*/ 	.word	0x00029270
        /*1240*/ 	.word	0x00000003
        /*1244*/ 	.word	0x00000060
        /*1248*/ 	.short	0x010a
        /*124a*/ 	.byte	0x3f
	.zero		1


	//   ....[103]....
        /*124c*/ 	.word	0x000292c0
        /*1250*/ 	.word	0x00000003
        /*1254*/ 	.word	0x00030860
        /*1258*/ 	.short	0x010a
        /*125a*/ 	.byte	0x3f
	.zero		1


	//   ....[104]....
        /*125c*/ 	.word	0x00029c80
        /*1260*/ 	.word	0x00000000
        /*1264*/ 	.word	0x00030820
        /*1268*/ 	.short	0x010a
        /*126a*/ 	.byte	0x3f
	.zero		1


	//   ....[105]....
        /*126c*/ 	.word	0x00029e20
        /*1270*/ 	.word	0x00000006
        /*1274*/ 	.word	0x00000000
        /*1278*/ 	.short	0x010a
        /*127a*/ 	.byte	0x3f
	.zero		1


	//   ....[106]....
        /*127c*/ 	.word	0x00029e70
        /*1280*/ 	.word	0x00000007
        /*1284*/ 	.word	0x00000000
        /*1288*/ 	.short	0x010a
        /*128a*/ 	.byte	0x3f
	.zero		1


	//   ....[107]....
        /*128c*/ 	.word	0x00029ec0
        /*1290*/ 	.word	0x00000004
        /*1294*/ 	.word	0x00000000
        /*1298*/ 	.short	0x010a
        /*129a*/ 	.byte	0x3f
	.zero		1


	//----- nvinfo : EIATTR_NUM_MBARRIERS
	.align		4
.L_275:
        /*129c*/ 	.byte	0x03, 0x38
        /*129e*/ 	.short	0x0016


	//----- nvinfo : EIATTR_EXIT_INSTR_OFFSETS
	.align		4
        /*12a0*/ 	.byte	0x04, 0x1c
        /*12a2*/ 	.short	(.L_277 - .L_276)


	//   ....[0]....
.L_276:
        /*12a4*/ 	.word	0x00027370


	//----- nvinfo : EIATTR_MAX_THREADS
	.align		4
.L_277:
        /*12a8*/ 	.byte	0x04, 0x05
        /*12aa*/ 	.short	(.L_279 - .L_278)
.L_278:
        /*12ac*/ 	.word	0x00000180
        /*12b0*/ 	.word	0x00000001
        /*12b4*/ 	.word	0x00000001


	//----- nvinfo : EIATTR_CRS_STACK_SIZE
	.align		4
.L_279:
        /*12b8*/ 	.byte	0x04, 0x1e
        /*12ba*/ 	.short	(.L_281 - .L_280)
.L_280:
        /*12bc*/ 	.word	0x00000000


	//----- nvinfo : EIATTR_CBANK_PARAM_SIZE
	.align		4
.L_281:
        /*12c0*/ 	.byte	0x03, 0x19
        /*12c2*/ 	.short	0x0a70


	//----- nvinfo : EIATTR_PARAM_CBANK
	.align		4
        /*12c4*/ 	.byte	0x04, 0x0a
        /*12c6*/ 	.short	(.L_283 - .L_282)
	.align		4
.L_282:
        /*12c8*/ 	.word	index@(.nv.constant0._ZN7cutlass13device_kernelIN5flash11enable_sm90INS1_16FlashAttnFwdSm90INS1_25CollectiveMainloopFwdSm90ILi2EN4cute5tupleIJNS5_1CILi1EEES8_S8_EEENS6_IJNS7_ILi128EEENS7_ILi64EEENS7_ILi256EEEEEELi256ENS_6half_tEfNS_4arch4Sm90ELb0ELb1ELb0ELb1ELb0ELb1ELb0ELb1ELb1ELb0ELb0ELb0EEENS1_21CollectiveEpilogueFwdINS6_IJSA_SC_SB_EEES9_SE_SG_Li256ELb1ELb0ELb0ELb0EEENS1_36VarlenDynamicPersistentTileSchedulerILi128ELi64ELi256ELi32ELb0ELb0ELb1ELb1ELb0ELb1EEEEEEEEEvNT_6ParamsE)
        /*12cc*/ 	.short	0x0210
        /*12ce*/ 	.short	0x0a70


	//----- nvinfo : EIATTR_SW_WAR
	.align		4
.L_283:
        /*12d0*/ 	.byte	0x04, 0x36
        /*12d2*/ 	.short	(.L_285 - .L_284)
.L_284:
        /*12d4*/ 	.word	0x00000008
.L_285:


//--------------------- .nv.info._ZN7cutlass13device_kernelIN5flash11enable_sm90INS1_16FlashAttnFwdSm90INS1_25CollectiveMainloopFwdSm90ILi2EN4cute5tupleIJNS5_1CILi1EEES8_S8_EEENS6_IJNS7_ILi128EEENS7_ILi80EEENS7_ILi256EEEEEELi256ENS_6half_tEfNS_4arch4Sm90ELb1ELb0ELb0ELb0ELb0ELb0ELb0ELb1ELb1ELb0ELb0ELb0EEENS1_21CollectiveEpilogueFwdINS6_IJSA_SC_SB_EEES9_SE_SG_Li256ELb0ELb0ELb0ELb0EEENS1_30DynamicPersistentTileSchedulerILi256ELi32ELb0ELb0ELb1EEEEEEEEEvNT_6ParamsE --------------------------
	.section	.nv.info._ZN7cutlass13device_kernelIN5flash11enable_sm90INS1_16FlashAttnFwdSm90INS1_25CollectiveMainloopFwdSm90ILi2EN4cute5tupleIJNS5_1CILi1EEES8_S8_EEENS6_IJNS7_ILi128EEENS7_ILi80EEENS7_ILi256EEEEEELi256ENS_6half_tEfNS_4arch4Sm90ELb1ELb0ELb0ELb0ELb0ELb0ELb0ELb1ELb1ELb0ELb0ELb0EEENS1_21CollectiveEpilogueFwdINS6_IJSA_SC_SB_EEES9_SE_SG_Li256ELb0ELb0ELb0ELb0EEENS1_30DynamicPersistentTileSchedulerILi256ELi32ELb0ELb0ELb1EEEEEEEEEvNT_6ParamsE,"",@"SHT_CUDA_INFO"
	.sectionflags	@""
	.align	4


	//----- nvinfo : EIATTR_CUDA_API_VERSION
	.align		4
        /*0000*/ 	.byte	0x04, 0x37
        /*0002*/ 	.short	(.L_287 - .L_286)
.L_286:
        /*0004*/ 	.word	0x00000082


	//----- nvinfo : EIATTR_KPARAM_INFO
	.align		4
.L_287:
        /*0008*/ 	.byte	0x04, 0x17
        /*000a*/ 	.short	(.L_289 - .L_288)
.L_288:
        /*000c*/ 	.word	0x00000000
        /*0010*/ 	.short	0x0000
        /*0012*/ 	.short	0x0070
        /*0014*/ 	.byte	0x00, 0xf0, 0x01, 0x2e


	//----- nvinfo : EIATTR_SPARSE_MMA_MASK
	.align		4
.L_289:
        /*0018*/ 	.byte	0x03, 0x50
        /*001a*/ 	.short	0x0000


	//----- nvinfo : EIATTR_MAXREG_COUNT
	.align		4
        /*001c*/ 	.byte	0x03, 0x1b
        /*001e*/ 	.short	0x00a8


	//----- nvinfo : EIATTR_NUM_BARRIERS
	.align		4
        /*0020*/ 	.byte	0x02, 0x4c
        /*0022*/ 	.byte	0x09
	.zero		1


	//----- nvinfo : EIATTR_EXTERNS
	.align		4
        /*0024*/ 	.byte	0x04, 0x0f
        /*0026*/ 	.short	(.L_291 - .L_290)


	//   ....[0]....
	.align		4
.L_290:
        /*0028*/ 	.word	index@(__assertfail)


	//----- nvinfo : EIATTR_ANNOTATIONS
	.align		4
.L_291:
        /*002c*/ 	.byte	0x04, 0x55
        /*002e*/ 	.short	(.L_293 - .L_292)


	//   ....[0]....
.L_292:
        /*0030*/ 	.word	0x00000001
        /*0034*/ 	.byte	0x70, 0x09, 0x00, 0x00, 0x01, 0x00, 0x00, 0x00, 0x40, 0x0a, 0x00, 0x00, 0x01, 0x00, 0x00, 0x00
        /*0044*/ 	.byte	0xd0, 0x34, 0x01, 0x00


	//----- nvinfo : EIATTR_MERCURY_ISA_VERSION
	.align		4
.L_293:
        /*0048*/ 	.byte	0x03, 0x5f
        /*004a*/ 	.short	0x0101


	//----- nvinfo : EIATTR_INT_WARP_WIDE_INSTR_OFFSETS
	.align		4
        /*004c*/ 	.byte	0x04, 0x31
        /*004e*/ 	.short	(.L_295 - .L_294)


	//   ....[0]....
.L_294:
        /*0050*/ 	.word	0x00000190


	//   ....[1]....
        /*0054*/ 	.word	0x000001c0


	//   ....[2]....
        /*0058*/ 	.word	0x000001d0


	//   ....[3]....
        /*005c*/ 	.word	0x00010870


	//   ....[4]....
        /*0060*/ 	.word	0x00010910


	//   ....[5]....
        /*0064*/ 	.word	0x00010e80


	//   ....[6]....
        /*0068*/ 	.word	0x00012e70


	//   ....[7]....
        /*006c*/ 	.word	0x00012f10


	//----- nvinfo : EIATTR_COOP_GROUP_MASK_REGIDS
	.align		4
.L_295:
        /*0070*/ 	.byte	0x04, 0x29
        /*0072*/ 	.short	(.L_297 - .L_296)


	//   ....[0]....
.L_296:
        /*0074*/ 	.word	0xffffffff


	//   ....[1]....
        /*0078*/ 	.word	0xffffffff


	//   ....[2]....
        /*007c*/ 	.word	0xffffffff


	//   ....[3]....
        /*0080*/ 	.word	0xffffffff


	//   ....[4]....
        /*0084*/ 	.word	0xffffffff


	//   ....[5]....
        /*0088*/ 	.word	0xffffffff


	//   ....[6]....
        /*008c*/ 	.word	0xffffffff


	//   ....[7]....
        /*0090*/ 	.word	0xffffffff


	//   ....[8]....
        /*0094*/ 	.word	0xffffffff


	//   ....[9]....
        /*0098*/ 	.word	0xffffffff


	//   ....[10]....
        /*009c*/ 	.word	0xffffffff


	//   ....[11]....
        /*00a0*/ 	.word	0xffffffff


	//   ....[12]....
        /*00a4*/ 	.word	0xffffffff


	//   ....[13]....
        /*00a8*/ 	.word	0xffffffff


	//   ....[14]....
        /*00ac*/ 	.word	0xffffffff


	//   ....[15]....
        /*00b0*/ 	.word	0xffffffff


	//   ....[16]....
        /*00b4*/ 	.word	0xffffffff


	//   ....[17]....
        /*00b8*/ 	.word	0xffffffff


	//   ....[18]....
        /*00bc*/ 	.word	0xffffffff


	//   ....[19]....
        /*00c0*/ 	.word	0xffffffff


	//   ....[20]....
        /*00c4*/ 	.word	0xffffffff


	//   ....[21]....
        /*00c8*/ 	.word	0xffffffff


	//   ....[22]....
        /*00cc*/ 	.word	0xffffffff


	//   ....[23]....
        /*00d0*/ 	.word	0xffffffff


	//   ....[24]....
        /*00d4*/ 	.word	0xffffffff


	//   ....[25]....
        /*00d8*/ 	.word	0xffffffff


	//   ....[26]....
        /*00dc*/ 	.word	0xffffffff


	//   ....[27]....
        /*00e0*/ 	.word	0xffffffff


	//   ....[28]....
        /*00e4*/ 	.word	0x0500000f


	//   ....[29]....
        /*00e8*/ 	.word	0x0500000f


	//----- nvinfo : EIATTR_COOP_GROUP_INSTR_OFFSETS
	.align		4
.L_297:
        /*00ec*/ 	.byte	0x04, 0x28
        /*00ee*/ 	.short	(.L_299 - .L_298)


	//   ....[0]....
.L_298:
        /*00f0*/ 	.word	0x00000060


	//   ....[1]....
        /*00f4*/ 	.word	0x000001a0


	//   ....[2]....
        /*00f8*/ 	.word	0x000001f0


	//   ....[3]....
        /*00fc*/ 	.word	0x000003e0


	//   ....[4]....
        /*0100*/ 	.word	0x00000540


	//   ....[5]....
        /*0104*/ 	.word	0x00000660


	//   ....[6]....
        /*0108*/ 	.word	0x000007c0


	//   ....[7]....
        /*010c*/ 	.word	0x00001660


	//   ....[8]....
        /*0110*/ 	.word	0x00004680


	//   ....[9]....
        /*0114*/ 	.word	0x00004760


	//   ....[10]....
        /*0118*/ 	.word	0x00004c00


	//   ....[11]....
        /*011c*/ 	.word	0x00004c80


	//   ....[12]....
        /*0120*/ 	.word	0x000088a0


	//   ....[13]....
        /*0124*/ 	.word	0x00008980


	//   ....[14]....
        /*0128*/ 	.word	0x00008e90


	//   ....[15]....
        /*012c*/ 	.word	0x00008f00


	//   ....[16]....
        /*0130*/ 	.word	0x0000c580


	//   ....[17]....
        /*0134*/ 	.word	0x0000c690


	//   ....[18]....
        /*0138*/ 	.word	0x0000cae0


	//   ....[19]....
        /*013c*/ 	.word	0x0000cb00


	//   ....[20]....
        /*0140*/ 	.word	0x0000dbc0


	//   ....[21]....
        /*0144*/ 	.word	0x0000dc00


	//   ....[22]....
        /*0148*/ 	.word	0x0000dd20


	//   ....[23]....
        /*014c*/ 	.word	0x0000dd30


	//   ....[24]....
        /*0150*/ 	.word	0x0000f5c0


	//   ....[25]....
        /*0154*/ 	.word	0x000102f0


	//   ....[26]....
        /*0158*/ 	.word	0x000132c0


	//   ....[27]....
        /*015c*/ 	.word	0x00013470


	//   ....[28]....
        /*0160*/ 	.word	0x00013a00


	//   ....[29]....
        /*0164*/ 	.word	0x00013de0


	//----- nvinfo : EIATTR_REG_RECONFIG
	.align		4
.L_299:
        /*0168*/ 	.byte	0x01, 0x54
	.zero		2


	//----- nvinfo : EIATTR_SYSCALL_OFFSETS
	.align		4
        /*016c*/ 	.byte	0x04, 0x46
        /*016e*/ 	.short	(.L_301 - .L_300)


	//   ....[0]....
.L_300:
        /*0170*/ 	.word	0x00001810


	//   ....[1]....
        /*0174*/ 	.word	0x00010aa0


	//   ....[2]....
        /*0178*/ 	.word	0x00010be0


	//   ....[3]....
        /*017c*/ 	.word	0x00010ce0


	//----- nvinfo : EIATTR_MBARRIER_INSTR_OFFSETS
	.align		4
.L_301:
        /*0180*/ 	.byte	0x04, 0x39
        /*0182*/ 	.short	(.L_303 - .L_302)


	//   ....[0]....
.L_302:
        /*0184*/ 	.word	0x00000290
        /*0188*/ 	.word	0x000000ff
        /*018c*/ 	.word	0x00038800
        /*0190*/ 	.short	0x0100
        /*0192*/ 	.byte	0x06
	.zero		1


	//   ....[1]....
        /*0194*/ 	.word	0x000002a0
        /*0198*/ 	.word	0x000000ff
        /*019c*/ 	.word	0x00038820
        /*01a0*/ 	.short	0x0100
        /*01a2*/ 	.byte	0x06
	.zero		1


	//   ....[2]....
        /*01a4*/ 	.word	0x00000390
        /*01a8*/ 	.word	0x000000ff
        /*01ac*/ 	.word	0x00038830
        /*01b0*/ 	.short	0x0100
        /*01b2*/ 	.byte	0x08
	.zero		1


	//   ....[3]....
        /*01b4*/ 	.word	0x000003a0
        /*01b8*/ 	.word	0x000000ff
        /*01bc*/ 	.word	0x00038840
        /*01c0*/ 	.short	0x0100
        /*01c2*/ 	.byte	0x08
	.zero		1


	//   ....[4]....
        /*01c4*/ 	.word	0x000003b0
        /*01c8*/ 	.word	0x000000ff
        /*01cc*/ 	.word	0x00038838
        /*01d0*/ 	.short	0x0100
        /*01d2*/ 	.byte	0x08
	.zero		1


	//   ....[5]....
        /*01d4*/ 	.word	0x000003c0
        /*01d8*/ 	.word	0x000000ff
        /*01dc*/ 	.word	0x00038848
        /*01e0*/ 	.short	0x0100
        /*01e2*/ 	.byte	0x08
	.zero		1


	//   ....[6]....
        /*01e4*/ 	.word	0x000004f0
        /*01e8*/ 	.word	0x000000ff
        /*01ec*/ 	.word	0x00038850
        /*01f0*/ 	.short	0x0100
        /*01f2*/ 	.byte	0x08
	.zero		1


	//   ....[7]....
        /*01f4*/ 	.word	0x00000500
        /*01f8*/ 	.word	0x000000ff
        /*01fc*/ 	.word	0x00038860
        /*0200*/ 	.short	0x0100
        /*0202*/ 	.byte	0x08
	.zero		1


	//   ....[8]....
        /*0204*/ 	.word	0x00000510
        /*0208*/ 	.word	0x000000ff
        /*020c*/ 	.word	0x00038858
        /*0210*/ 	.short	0x0100
        /*0212*/ 	.byte	0x08
	.zero		1


	//   ....[9]....
        /*0214*/ 	.word	0x00000520
        /*0218*/ 	.word	0x000000ff
        /*021c*/ 	.word	0x00038868
        /*0220*/ 	.short	0x0100
        /*0222*/ 	.byte	0x08
	.zero		1


	//   ....[10]....
        /*0224*/ 	.word	0x00000610
        /*0228*/ 	.word	0x000000ff
        /*022c*/ 	.word	0x00038870
        /*0230*/ 	.short	0x0100
        /*0232*/ 	.byte	0x06
	.zero		1


	//   ....[11]....
        /*0234*/ 	.word	0x00000620
        /*0238*/ 	.word	0x000000ff
        /*023c*/ 	.word	0x00038880
        /*0240*/ 	.short	0x0100
        /*0242*/ 	.byte	0x06
	.zero		1


	//   ....[12]....
        /*0244*/ 	.word	0x00000630
        /*0248*/ 	.word	0x000000ff
        /*024c*/ 	.word	0x00038878
        /*0250*/ 	.short	0x0100
        /*0252*/ 	.byte	0x06
	.zero		1


	//   ....[13]....
        /*0254*/ 	.word	0x00000640
        /*0258*/ 	.word	0x000000ff
        /*025c*/ 	.word	0x00038888
        /*0260*/ 	.short	0x0100
        /*0262*/ 	.byte	0x06
	.zero		1


	//   ....[14]....
        /*0264*/ 	.word	0x00000770
        /*0268*/ 	.word	0x000000ff
        /*026c*/ 	.word	0x00038890
        /*0270*/ 	.short	0x0100
        /*0272*/ 	.byte	0x08
	.zero		1


	//   ....[15]....
        /*0274*/ 	.word	0x00000780
        /*0278*/ 	.word	0x000000ff
        /*027c*/ 	.word	0x000388a0
        /*0280*/ 	.short	0x0100
        /*0282*/ 	.byte	0x08
	.zero		1


	//   ....[16]....
        /*0284*/ 	.word	0x00000790
        /*0288*/ 	.word	0x000000ff
        /*028c*/ 	.word	0x00038898
        /*0290*/ 	.short	0x0100
        /*0292*/ 	.byte	0x08
	.zero		1


	//   ....[17]....
        /*0294*/ 	.word	0x000007a0
        /*0298*/ 	.word	0x000000ff
        /*029c*/ 	.word	0x000388a8
        /*02a0*/ 	.short	0x0100
        /*02a2*/ 	.byte	0x08
	.zero		1


	//   ....[18]....
        /*02a4*/ 	.word	0x000008d0
        /*02a8*/ 	.word	0x000000ff
        /*02ac*/ 	.word	0x000388b0
        /*02b0*/ 	.short	0x0100
        /*02b2*/ 	.byte	0x08
	.zero		1


	//   ....[19]....
        /*02b4*/ 	.word	0x000008e0
        /*02b8*/ 	.word	0x000000ff
        /*02bc*/ 	.word	0x000388c0
        /*02c0*/ 	.short	0x0100
        /*02c2*/ 	.byte	0x08
	.zero		1


	//   ....[20]....
        /*02c4*/ 	.word	0x000008f0
        /*02c8*/ 	.word	0x000000ff
        /*02cc*/ 	.word	0x000388b8
        /*02d0*/ 	.short	0x0100
        /*02d2*/ 	.byte	0x08
	.zero		1


	//   ....[21]....
        /*02d4*/ 	.word	0x00000900
        /*02d8*/ 	.word	0x000000ff
        /*02dc*/ 	.word	0x000388c8
        /*02e0*/ 	.short	0x0100
        /*02e2*/ 	.byte	0x08
	.zero		1


	//   ....[22]....
        /*02e4*/ 	.word	0x000018b0
        /*02e8*/ 	.word	0x000000ff
        /*02ec*/ 	.word	0x00038800
        /*02f0*/ 	.short	0x010a
        /*02f2*/ 	.byte	0x3c
	.zero		1


	//   ....[23]....
        /*02f4*/ 	.word	0x00001940
        /*02f8*/ 	.word	0x00000000
        /*02fc*/ 	.word	0x00038830
        /*0300*/ 	.short	0x010a
        /*0302*/ 	.byte	0x3f
	.zero		1


	//   ....[24]....
        /*0304*/ 	.word	0x000019b0
        /*0308*/ 	.word	0x00000000
        /*030c*/ 	.word	0x00038830
        /*0310*/ 	.short	0x010a
        /*0312*/ 	.byte	0x3f
	.zero		1


	//   ....[25]....
        /*0314*/ 	.word	0x000045b0
        /*0318*/ 	.word	0x00000000
        /*031c*/ 	.word	0x00000000
        /*0320*/ 	.short	0x0101
        /*0322*/ 	.byte	0x3f
	.zero		1


	//   ....[26]....
        /*0324*/ 	.word	0x00005b50
        /*0328*/ 	.word	0x000000ff
        /*032c*/ 	.word	0x00038830
        /*0330*/ 	.short	0x010a
        /*0332*/ 	.byte	0x2f
	.zero		1


	//   ....[27]....
        /*0334*/ 	.word	0x00005b90
        /*0338*/ 	.word	0x000000ff
        /*033c*/ 	.word	0x00038830
        /*0340*/ 	.short	0x010a
        /*0342*/ 	.byte	0x2f
	.zero		1


	//   ....[28]....
        /*0344*/ 	.word	0x00008190
        /*0348*/ 	.word	0x000000ff
        /*034c*/ 	.word	0x00038850
        /*0350*/ 	.short	0x010a
        /*0352*/ 	.byte	0x05
	.zero		1


	//   ....[29]....
        /*0354*/ 	.word	0x000081d0
        /*0358*/ 	.word	0x000000ff
        /*035c*/ 	.word	0x00038850
        /*0360*/ 	.short	0x010a
        /*0362*/ 	.byte	0x05
	.zero		1


	//   ....[30]....
        /*0364*/ 	.word	0x00009430
        /*0368*/ 	.word	0x00000011
        /*036c*/ 	.word	0x00000000
        /*0370*/ 	.short	0x0101
        /*0372*/ 	.byte	0x3f
	.zero		1


	//   ....[31]....
        /*0374*/ 	.word	0x000094a0
        /*0378*/ 	.word	0x000000a3
        /*037c*/ 	.word	0x00000000
        /*0380*/ 	.short	0x0101
        /*0382*/ 	.byte	0x3f
	.zero		1


	//   ....[32]....
        /*0384*/ 	.word	0x000098b0
        /*0388*/ 	.word	0x000000ff
        /*038c*/ 	.word	0x00038830
        /*0390*/ 	.short	0x010a
        /*0392*/ 	.byte	0x04
	.zero		1


	//   ....[33]....
        /*0394*/ 	.word	0x000098f0
        /*0398*/ 	.word	0x000000ff
        /*039c*/ 	.word	0x00038830
        /*03a0*/ 	.short	0x010a
        /*03a2*/ 	.byte	0x04
	.zero		1


	//   ....[34]....
        /*03a4*/ 	.word	0x0000c2e0
        /*03a8*/ 	.word	0x000000ff
        /*03ac*/ 	.word	0x00038850
        /*03b0*/ 	.short	0x010a
        /*03b2*/ 	.byte	0x05
	.zero		1


	//   ....[35]....
        /*03b4*/ 	.word	0x0000c320
        /*03b8*/ 	.word	0x000000ff
        /*03bc*/ 	.word	0x00038850
        /*03c0*/ 	.short	0x010a
        /*03c2*/ 	.byte	0x05
	.zero		1


	//   ....[36]....
        /*03c4*/ 	.word	0x0000ce30
        /*03c8*/ 	.word	0x0000009d
        /*03cc*/ 	.word	0x00000000
        /*03d0*/ 	.short	0x0101
        /*03d2*/ 	.byte	0x3f
	.zero		1


	//   ....[37]....
        /*03d4*/ 	.word	0x0000ce90
        /*03d8*/ 	.word	0x000000ab
        /*03dc*/ 	.word	0x00000000
        /*03e0*/ 	.short	0x0101
        /*03e2*/ 	.byte	0x3f
	.zero		1


	//   ....[38]....
        /*03e4*/ 	.word	0x0000db10
        /*03e8*/ 	.word	0x000000ff
        /*03ec*/ 	.word	0x00038850
        /*03f0*/ 	.short	0x010a
        /*03f2*/ 	.byte	0x05
	.zero		1


	//   ....[39]....
        /*03f4*/ 	.word	0x0000db50
        /*03f8*/ 	.word	0x000000ff
        /*03fc*/ 	.word	0x00038850
        /*0400*/ 	.short	0x010a
        /*0402*/ 	.byte	0x05
	.zero		1


	//   ....[40]....
        /*0404*/ 	.word	0x0000e490
        /*0408*/ 	.word	0x00000003
        /*040c*/ 	.word	0x00000000
        /*0410*/ 	.short	0x0101
        /*0412*/ 	.byte	0x3f
	.zero		1


	//   ....[41]....
        /*0414*/ 	.word	0x0000f800
        /*0418*/ 	.word	0x000000ff
        /*041c*/ 	.word	0x00000000
        /*0420*/ 	.short	0x0101
        /*0422*/ 	.byte	0x05
	.zero		1


	//   ....[42]....
        /*0424*/ 	.word	0x000111b0
        /*0428*/ 	.word	0x00000008
        /*042c*/ 	.word	0x00038840
        /*0430*/ 	.short	0x010a
        /*0432*/ 	.byte	0x3f
	.zero		1


	//   ....[43]....
        /*0434*/ 	.word	0x000116d0
        /*0438*/ 	.word	0x000000ff
        /*043c*/ 	.word	0x00038820
        /*0440*/ 	.short	0x010a
        /*0442*/ 	.byte	0x28
	.zero		1


	//   ....[44]....
        /*0444*/ 	.word	0x000119d0
        /*0448*/ 	.word	0x00000003
        /*044c*/ 	.word	0x00038840
        /*0450*/ 	.short	0x010a
        /*0452*/ 	.byte	0x3f
	.zero		1


	//   ....[45]....
        /*0454*/ 	.word	0x00011c60
        /*0458*/ 	.word	0x00000002
        /*045c*/ 	.word	0x00000060
        /*0460*/ 	.short	0x010a
        /*0462*/ 	.byte	0x3f
	.zero		1


	//   ....[46]....
        /*0464*/ 	.word	0x000121a0
        /*0468*/ 	.word	0x00000003
        /*046c*/ 	.word	0x00038840
        /*0470*/ 	.short	0x010a
        /*0472*/ 	.byte	0x3f
	.zero		1


	//   ....[47]....
        /*0474*/ 	.word	0x00012430
        /*0478*/ 	.word	0x00000002
        /*047c*/ 	.word	0x00000060
        /*0480*/ 	.short	0x010a
        /*0482*/ 	.byte	0x3f
	.zero		1


	//   ....[48]....
        /*0484*/ 	.word	0x000128d0
        /*0488*/ 	.word	0x00000002
        /*048c*/ 	.word	0x00038840
        /*0490*/ 	.short	0x010a
        /*0492*/ 	.byte	0x3f
	.zero		1


	//   ....[49]....
        /*0494*/ 	.word	0x00012b60
        /*0498*/ 	.word	0x00000002
        /*049c*/ 	.word	0x00000060
        /*04a0*/ 	.short	0x010a
        /*04a2*/ 	.byte	0x3f
	.zero		1


	//   ....[50]....
        /*04a4*/ 	.word	0x00012fb0
        /*04a8*/ 	.word	0x00000003
        /*04ac*/ 	.word	0x00038860
        /*04b0*/ 	.short	0x010a
        /*04b2*/ 	.byte	0x3f
	.zero		1


	//   ....[51]....
        /*04b4*/ 	.word	0x00013420
        /*04b8*/ 	.word	0x00000007
        /*04bc*/ 	.word	0x00038820
        /*04c0*/ 	.short	0x010a
        /*04c2*/ 	.byte	0x3f
	.zero		1


	//   ....[52]....
        /*04c4*/ 	.word	0x00013590
        /*04c8*/ 	.word	0x00000005
        /*04cc*/ 	.word	0x00000000
        /*04d0*/ 	.short	0x010a
        /*04d2*/ 	.byte	0x3f
	.zero		1


	//   ....[53]....
        /*04d4*/ 	.word	0x00013600
        /*04d8*/ 	.word	0x00000003
        /*04dc*/ 	.word	0x00000000
        /*04e0*/ 	.short	0x010a
        /*04e2*/ 	.byte	0x3f
	.zero		1


	//   ....[54]....
        /*04e4*/ 	.word	0x00013660
        /*04e8*/ 	.word	0x00000005
        /*04ec*/ 	.word	0x00000000
        /*04f0*/ 	.short	0x010a
        /*04f2*/ 	.byte	0x3f
	.zero		1


	//   ....[55]....
        /*04f4*/ 	.word	0x00013690
        /*04f8*/ 	.word	0x00000003
        /*04fc*/ 	.word	0x00000000
        /*0500*/ 	.short	0x010a
        /*0502*/ 	.byte	0x3f
	.zero		1


	//   ....[56]....
        /*0504*/ 	.word	0x00013700
        /*0508*/ 	.word	0x00000003
        /*050c*/ 	.word	0x00038800
        /*0510*/ 	.short	0x010a
        /*0512*/ 	.byte	0x3f
	.zero		1


	//   ....[57]....
        /*0514*/ 	.word	0x00013750
        /*0518*/ 	.word	0x00000000
        /*051c*/ 	.word	0x00038830
        /*0520*/ 	.short	0x010a
        /*0522*/ 	.byte	0x3f
	.zero		1


	//   ....[58]....
        /*0524*/ 	.word	0x000137b0
        /*0528*/ 	.word	0x00000004
        /*052c*/ 	.word	0x00038830
        /*0530*/ 	.short	0x010a
        /*0532*/ 	.byte	0x3f
	.zero		1


	//   ....[59]....
        /*0534*/ 	.word	0x00013810
        /*0538*/ 	.word	0x00000003
        /*053c*/ 	.word	0x00038850
        /*0540*/ 	.short	0x010a
        /*0542*/ 	.byte	0x3f
	.zero		1


	//   ....[60]....
        /*0544*/ 	.word	0x00013870
        /*0548*/ 	.word	0x00000004
        /*054c*/ 	.word	0x00038830
        /*0550*/ 	.short	0x010a
        /*0552*/ 	.byte	0x3f
	.zero		1


	//   ....[61]....
        /*0554*/ 	.word	0x000138d0
        /*0558*/ 	.word	0x00000003
        /*055c*/ 	.word	0x00038850
        /*0560*/ 	.short	0x010a
        /*0562*/ 	.byte	0x3f
	.zero		1


	//   ....[62]....
        /*0564*/ 	.word	0x00013930
        /*0568*/ 	.word	0x00000007
        /*056c*/ 	.word	0x00038850
        /*0570*/ 	.short	0x010a
        /*0572*/ 	.byte	0x3f
	.zero		1


	//   ....[63]....
        /*0574*/ 	.word	0x00013ab0
        /*0578*/ 	.word	0x00000008
        /*057c*/ 	.word	0x00038840
        /*0580*/ 	.short	0x010a
        /*0582*/ 	.byte	0x3f
	.zero		1


	//   ....[64]....
        /*0584*/ 	.word	0x00013b10
        /*0588*/ 	.word	0x00000008
        /*058c*/ 	.word	0x00038820
        /*0590*/ 	.short	0x010a
        /*0592*/ 	.byte	0x3f
	.zero		1


	//   ....[65]....
        /*0594*/ 	.word	0x00013b60
        /*0598*/ 	.word	0x00000003
        /*059c*/ 	.word	0x00038840
        /*05a0*/ 	.short	0x010a
        /*05a2*/ 	.byte	0x3f
	.zero		1


	//   ....[66]....
        /*05a4*/ 	.word	0x00013bb0
        /*05a8*/ 	.word	0x00000002
        /*05ac*/ 	.word	0x00000060
        /*05b0*/ 	.short	0x010a
        /*05b2*/ 	.byte	0x3f
	.zero		1


	//   ....[67]....
        /*05b4*/ 	.word	0x00013c00
        /*05b8*/ 	.word	0x00000003
        /*05bc*/ 	.word	0x00038840
        /*05c0*/ 	.short	0x010a
        /*05c2*/ 	.byte	0x3f
	.zero		1


	//   ....[68]....
        /*05c4*/ 	.word	0x00013c50
        /*05c8*/ 	.word	0x00000002
        /*05cc*/ 	.word	0x00000060
        /*05d0*/ 	.short	0x010a
        /*05d2*/ 	.byte	0x3f
	.zero		1


	//   ....[69]....
        /*05d4*/ 	.word	0x00013ca0
        /*05d8*/ 	.word	0x00000002
        /*05dc*/ 	.word	0x00038840
        /*05e0*/ 	.short	0x010a
        /*05e2*/ 	.byte	0x3f
	.zero		1


	//   ....[70]....
        /*05e4*/ 	.word	0x00013cf0
        /*05e8*/ 	.word	0x00000002
        /*05ec*/ 	.word	0x00000060
        /*05f0*/ 	.short	0x010a
        /*05f2*/ 	.byte	0x3f
	.zero		1


	//   ....[71]....
        /*05f4*/ 	.word	0x00013d40
        /*05f8*/ 	.word	0x00000003
        /*05fc*/ 	.word	0x00038860
        /*0600*/ 	.short	0x010a
        /*0602*/ 	.byte	0x3f
	.zero		1


	//   ....[72]....
        /*0604*/ 	.word	0x00013e20
        /*0608*/ 	.word	0x00000007
        /*060c*/ 	.word	0x00038820
        /*0610*/ 	.short	0x010a
        /*0612*/ 	.byte	0x3f
	.zero		1


	//   ....[73]....
        /*0614*/ 	.word	0x00013e70
        /*0618*/ 	.word	0x00000005
        /*061c*/ 	.word	0x00000000
        /*0620*/ 	.short	0x010a
        /*0622*/ 	.byte	0x3f
	.zero		1


	//   ....[74]....
        /*0624*/ 	.word	0x00013ec0
        /*0628*/ 	.word	0x00000003
        /*062c*/ 	.word	0x00000000
        /*0630*/ 	.short	0x010a
        /*0632*/ 	.byte	0x3f
	.zero		1


	//   ....[75]....
        /*0634*/ 	.word	0x00013f10
        /*0638*/ 	.word	0x00000005
        /*063c*/ 	.word	0x00000000
        /*0640*/ 	.short	0x010a
        /*0642*/ 	.byte	0x3f
	.zero		1


	//----- nvinfo : EIATTR_NUM_MBARRIERS
	.align		4
.L_303:
        /*0644*/ 	.byte	0x03, 0x38
        /*0646*/ 	.short	0x0016


	//----- nvinfo : EIATTR_EXIT_INSTR_OFFSETS
	.align		4
        /*0648*/ 	.byte	0x04, 0x1c
        /*064a*/ 	.short	(.L_305 - .L_304)


	//   ....[0]....
.L_304:
        /*064c*/ 	.word	0x00000a30


	//   ....[1]....
        /*0650*/ 	.word	0x000102b0


	//   ....[2]....
        /*0654*/ 	.word	0x00010310


	//   ....[3]....
        /*0658*/ 	.word	0x00013490


	//   ....[4]....
        /*065c*/ 	.word	0x000136e0


	//----- nvinfo : EIATTR_MAX_THREADS
	.align		4
.L_305:
        /*0660*/ 	.byte	0x04, 0x05
        /*0662*/ 	.short	(.L_307 - .L_306)
.L_306:
        /*0664*/ 	.word	0x00000180
        /*0668*/ 	.word	0x00000001
        /*066c*/ 	.word	0x00000001


	//----- nvinfo : EIATTR_CRS_STACK_SIZE
	.align		4
.L_307:
        /*0670*/ 	.byte	0x04, 0x1e
        /*0672*/ 	.short	(.L_309 - .L_308)
.L_308:
        /*0674*/ 	.word	0x00000000


	//----- nvinfo : EIATTR_CBANK_PARAM_SIZE
	.align		4
.L_309:
        /*0678*/ 	.byte	0x03, 0x19
        /*067a*/ 	.short	0x0bf0


	//----- nvinfo : EIATTR_PARAM_CBANK
	.align		4
        /*067c*/ 	.byte	0x04, 0x0a
        /*067e*/ 	.short	(.L_311 - .L_310)
	.align		4
.L_310:
        /*0680*/ 	.word	index@(.nv.constant0._ZN7cutlass13device_kernelIN5flash11enable_sm90INS1_16FlashAttnFwdSm90INS1_25CollectiveMainloopFwdSm90ILi2EN4cute5tupleIJNS5_1CILi1EEES8_S8_EEENS6_IJNS7_ILi128EEENS7_ILi80EEENS7_ILi256EEEEEELi256ENS_6half_tEfNS_4arch4Sm90ELb1ELb0ELb0ELb0ELb0ELb0ELb0ELb1ELb1ELb0ELb0ELb0EEENS1_21CollectiveEpilogueFwdINS6_IJSA_SC_SB_EEES9_SE_SG_Li256ELb0ELb0ELb0ELb0EEENS1_30DynamicPersistentTileSchedulerILi256ELi32ELb0ELb0ELb1EEEEEEEEEvNT_6ParamsE)
        /*0684*/ 	.short	0x0210
        /*0686*/ 	.short	0x0bf0


	//----- nvinfo : EIATTR_SW_WAR
	.align		4
.L_311:
        /*0688*/ 	.byte	0x04, 0x36
        /*068a*/ 	.short	(.L_313 - .L_312)
.L_312:
        /*068c*/ 	.word	0x00000008
.L_313:


//--------------------- .nv.info._ZN7cutlass13device_kernelIN5flash11enable_sm90INS1_16FlashAttnFwdSm90INS1_25CollectiveMainloopFwdSm90ILi2EN4cute5tupleIJNS5_1CILi1EEES8_S8_EEENS6_IJNS7_ILi128EEENS7_ILi80EEENS7_ILi256EEEEEELi256ENS_6half_tEfNS_4arch4Sm90ELb1ELb0ELb0ELb1ELb0ELb0ELb0ELb1ELb1ELb0ELb0ELb0EEENS1_21CollectiveEpilogueFwdINS6_IJSA_SC_SB_EEES9_SE_SG_Li256ELb1ELb0ELb0ELb0EEENS1_36VarlenDynamicPersistentTileSchedulerILi128ELi80ELi256ELi32ELb0ELb0ELb1ELb1ELb1ELb1EEEEEEEEEvNT_6ParamsE --------------------------
	.section	.nv.info._ZN7cutlass13device_kernelIN5flash11enable_sm90INS1_16FlashAttnFwdSm90INS1_25CollectiveMainloopFwdSm90ILi2EN4cute5tupleIJNS5_1CILi1EEES8_S8_EEENS6_IJNS7_ILi128EEENS7_ILi80EEENS7_ILi256EEEEEELi256ENS_6half_tEfNS_4arch4Sm90ELb1ELb0ELb0ELb1ELb0ELb0ELb0ELb1ELb1ELb0ELb0ELb0EEENS1_21CollectiveEpilogueFwdINS6_IJSA_SC_SB_EEES9_SE_SG_Li256ELb1ELb0ELb0ELb0EEENS1_36VarlenDynamicPersistentTileSchedulerILi128ELi80ELi256ELi32ELb0ELb0ELb1ELb1ELb1ELb1EEEEEEEEEvNT_6ParamsE,"",@"SHT_CUDA_INFO"
	.sectionflags	@""
	.align	4


	//----- nvinfo : EIATTR_CUDA_API_VERSION
	.align		4
        /*0000*/ 	.byte	0x04, 0x37
        /*0002*/ 	.short	(.L_315 - .L_314)
.L_314:
        /*0004*/ 	.word	0x00000082


	//----- nvinfo : EIATTR_KPARAM_INFO
	.align		4
.L_315:
        /*0008*/ 	.byte	0x04, 0x17
        /*000a*/ 	.short	(.L_317 - .L_316)
.L_316:
        /*000c*/ 	.word	0x00000000
        /*0010*/ 	.short	0x0000
        /*0012*/ 	.short	0x0070
        /*0014*/ 	.byte	0x00, 0xf0, 0x01, 0x28


	//----- nvinfo : EIATTR_SPARSE_MMA_MASK
	.align		4
.L_317:
        /*0018*/ 	.byte	0x03, 0x50
        /*001a*/ 	.short	0x0000


	//----- nvinfo : EIATTR_MAXREG_COUNT
	.align		4
        /*001c*/ 	.byte	0x03, 0x1b
        /*001e*/ 	.short	0x00a8


	//----- nvinfo : EIATTR_NUM_BARRIERS
	.align		4
        /*0020*/ 	.byte	0x02, 0x4c
        /*0022*/ 	.byte	0x09
	.zero		1


	//----- nvinfo : EIATTR_EXTERNS
	.align		4
        /*0024*/ 	.byte	0x04, 0x0f
        /*0026*/ 	.short	(.L_319 - .L_318)


	//   ....[0]....
	.align		4
.L_318:
        /*0028*/ 	.word	index@(__assertfail)


	//----- nvinfo : EIATTR_ANNOTATIONS
	.align		4
.L_319:
        /*002c*/ 	.byte	0x04, 0x55
        /*002e*/ 	.short	(.L_321 - .L_320)


	//   ....[0]....
.L_320:
        /* <DEDUP_REMOVED lines=33> */


	//----- nvinfo : EIATTR_MERCURY_ISA_VERSION
	.align		4
.L_321:
        /*0230*/ 	.byte	0x03, 0x5f
        /*0232*/ 	.short	0x0101


	//----- nvinfo : EIATTR_UNUSED_LOAD_BYTE_OFFSET
	.align		4
        /*0234*/ 	.byte	0x04, 0x44
        /*0236*/ 	.short	(.L_323 - .L_322)


	//   ....[0]....
.L_322:
        /*0238*/ 	.word	0x00000a40
        /*023c*/ 	.word	0x0000fff0


	//   ....[1]....
        /*0240*/ 	.word	0x0000e850
        /*0244*/ 	.word	0x0000fff0


	//----- nvinfo : EIATTR_INT_WARP_WIDE_INSTR_OFFSETS
	.align		4
.L_323:
        /*0248*/ 	.byte	0x04, 0x31
        /*024a*/ 	.short	(.L_325 - .L_324)


	//   ....[0]....
.L_324:
        /*024c*/ 	.word	0x00000160


	//   ....[1]....
        /*0250*/ 	.word	0x000001a0


	//   ....[2]....
        /*0254*/ 	.word	0x00000210


	//   ....[3]....
        /*0258*/ 	.word	0x00012800


	//   ....[4]....
        /*025c*/ 	.word	0x000128a0


	//   ....[5]....
        /*0260*/ 	.word	0x00012d30


	//   ....[6]....
        /*0264*/ 	.word	0x00012d60


	//   ....[7]....
        /*0268*/ 	.word	0x00012f70


	//   ....[8]....
        /*026c*/ 	.word	0x00013060


	//   ....[9]....
        /*0270*/ 	.word	0x00013150


	//   ....[10]....
        /*0274*/ 	.word	0x000157d0


	//   ....[11]....
        /*0278*/ 	.word	0x00015870


	//----- nvinfo : EIATTR_COOP_GROUP_MASK_REGIDS
	.align		4
.L_325:
        /*027c*/ 	.byte	0x04, 0x29
        /*027e*/ 	.short	(.L_327 - .L_326)


	//   ....[0]....
.L_326:
        /*0280*/ 	.word	0xffffffff


	//   ....[1]....
        /*0284*/ 	.word	0xffffffff


	//   ....[2]....
        /*0288*/ 	.word	0xffffffff


	//   ....[3]....
        /*028c*/ 	.word	0xffffffff


	//   ....[4]....
        /*0290*/ 	.word	0xffffffff


	//   ....[5]....
        /*0294*/ 	.word	0xffffffff


	//   ....[6]....
        /*0298*/ 	.word	0xffffffff


	//   ....[7]....
        /*029c*/ 	.word	0xffffffff


	//   ....[8]....
        /*02a0*/ 	.word	0xffffffff


	//   ....[9]....
        /*02a4*/ 	.word	0xffffffff


	//   ....[10]....
        /*02a8*/ 	.word	0xffffffff


	//   ....[11]....
        /*02ac*/ 	.word	0xffffffff


	//   ....[12]....
        /*02b0*/ 	.word	0xffffffff


	//   ....[13]....
        /*02b4*/ 	.word	0xffffffff


	//   ....[14]....
        /*02b8*/ 	.word	0xffffffff


	//   ....[15]....
        /*02bc*/ 	.word	0xffffffff


	//   ....[16]....
        /*02c0*/ 	.word	0xffffffff


	//   ....[17]....
        /*02c4*/ 	.word	0xffffffff


	//   ....[18]....
        /*02c8*/ 	.word	0xffffffff


	//   ....[19]....
        /*02cc*/ 	.word	0xffffffff


	//   ....[20]....
        /*02d0*/ 	.word	0xffffffff


	//   ....[21]....
        /*02d4*/ 	.word	0xffffffff


	//   ....[22]....
        /*02d8*/ 	.word	0xffffffff


	//   ....[23]....
        /*02dc*/ 	.word	0xffffffff


	//   ....[24]....
        /*02e0*/ 	.word	0xffffffff


	//   ....[25]....
        /*02e4*/ 	.word	0xffffffff


	//   ....[26]....
        /*02e8*/ 	.word	0xffffffff


	//   ....[27]....
        /*02ec*/ 	.word	0xffffffff


	//   ....[28]....
        /*02f0*/ 	.word	0xffffffff


	//   ....[29]....
        /*02f4*/ 	.word	0xffffffff


	//   ....[30]....
        /*02f8*/ 	.word	0xffffffff


	//   ....[31]....
        /*02fc*/ 	.word	0xffffffff


	//   ....[32]....
        /*0300*/ 	.word	0xffffffff


	//   ....[33]....
        /*0304*/ 	.word	0xffffffff


	//   ....[34]....
        /*0308*/ 	.word	0xffffffff


	//   ....[35]....
        /*030c*/ 	.word	0xffffffff


	//   ....[36]....
        /*0310*/ 	.word	0xffffffff


	//   ....[37]....
        /*0314*/ 	.word	0xffffffff


	//   ....[38]....
        /*0318*/ 	.word	0xffffffff


	//   ....[39]....
        /*031c*/ 	.word	0xffffffff


	//   ....[40]....
        /*0320*/ 	.word	0xffffffff


	//   ....[41]....
        /*0324*/ 	.word	0xffffffff


	//   ....[42]....
        /*0328*/ 	.word	0xffffffff


	//   ....[43]....
        /*032c*/ 	.word	0xffffffff


	//   ....[44]....
        /*0330*/ 	.word	0xffffffff


	//   ....[45]....
        /*0334*/ 	.word	0xffffffff


	//   ....[46]....
        /*0338*/ 	.word	0xffffffff


	//   ....[47]....
        /*033c*/ 	.word	0xffffffff


	//   ....[48]....
        /*0340*/ 	.word	0xffffffff


	//   ....[49]....
        /*0344*/ 	.word	0xffffffff


	//   ....[50]....
        /*0348*/ 	.word	0xffffffff


	//   ....[51]....
        /*034c*/ 	.word	0xffffffff


	//   ....[52]....
        /*0350*/ 	.word	0xffffffff


	//   ....[53]....
        /*0354*/ 	.word	0xffffffff


	//   ....[54]....
        /*0358*/ 	.word	0xffffffff


	//   ....[55]....
        /*035c*/ 	.word	0xffffffff


	//   ....[56]....
        /*0360*/ 	.word	0xffffffff


	//   ....[57]....
        /*0364*/ 	.word	0xffffffff


	//   ....[58]....
        /*0368*/ 	.word	0x0500000f


	//   ....[59]....
        /*036c*/ 	.word	0x0500000f


	//   ....[60]....
        /*0370*/ 	.word	0x0500000f


	//   ....[61]....
        /*0374*/ 	.word	0x0500000f


	//   ....[62]....
        /*0378*/ 	.word	0x0500000f


	//   ....[63]....
        /*037c*/ 	.word	0x0500000f


	//   ....[64]....
        /*0380*/ 	.word	0x0500000f


	//   ....[65]....
        /*0384*/ 	.word	0x0500000f


	//   ....[66]....
        /*0388*/ 	.word	0x0500000f


	//   ....[67]....
        /*038c*/ 	.word	0x0500000f


	//   ....[68]....
        /*0390*/ 	.word	0x0500000f


	//   ....[69]....
        /*0394*/ 	.word	0x0500000f


	//   ....[70]....
        /*0398*/ 	.word	0x0500000f


	//   ....[71]....
        /*039c*/ 	.word	0x0500000f


	//   ....[72]....
        /*03a0*/ 	.word	0x0500000f


	//   ....[73]....
        /*03a4*/ 	.word	0x0500000f


	//   ....[74]....
        /*03a8*/ 	.word	0x0500000f


	//   ....[75]....
        /*03ac*/ 	.word	0x0500000f


	//   ....[76]....
        /*03b0*/ 	.word	0x0500000f


	//----- nvinfo : EIATTR_COOP_GROUP_INSTR_OFFSETS
	.align		4
.L_327:
        /*03b4*/ 	.byte	0x04, 0x28
        /*03b6*/ 	.short	(.L_329 - .L_328)


	//   ....[0]....
.L_328:
        /*03b8*/ 	.word	0x00000060


	//   ....[1]....
        /*03bc*/ 	.word	0x00000170


	//   ....[2]....
        /*03c0*/ 	.word	0x000001c0


	//   ....[3]....
        /*03c4*/ 	.word	0x000003f0


	//   ....[4]....
        /*03c8*/ 	.word	0x00000550


	//   ....[5]....
        /*03cc*/ 	.word	0x00000670


	//   ....[6]....
        /*03d0*/ 	.word	0x000007d0


	//   ....[7]....
        /*03d4*/ 	.word	0x000018a0


	//   ....[8]....
        /*03d8*/ 	.word	0x000047e0


	//   ....[9]....
        /*03dc*/ 	.word	0x000048c0


	//   ....[10]....
        /*03e0*/ 	.word	0x00004d60


	//   ....[11]....
        /*03e4*/ 	.word	0x00004dd0


	//   ....[12]....
        /*03e8*/ 	.word	0x00008a50


	//   ....[13]....
        /*03ec*/ 	.word	0x00008a80


	//   ....[14]....
        /*03f0*/ 	.word	0x00008eb0


	//   ....[15]....
        /*03f4*/ 	.word	0x00008f70


	//   ....[16]....
        /*03f8*/ 	.word	0x0000c500


	//   ....[17]....
        /*03fc*/ 	.word	0x0000c520


	//   ....[18]....
        /*0400*/ 	.word	0x0000c7f0


	//   ....[19]....
        /*0404*/ 	.word	0x0000ca60


	//   ....[20]....
        /*0408*/ 	.word	0x0000db50


	//   ....[21]....
        /*040c*/ 	.word	0x0000db90


	//   ....[22]....
        /*0410*/ 	.word	0x0000dc60


	//   ....[23]....
        /*0414*/ 	.word	0x0000dc90


	//   ....[24]....
        /*0418*/ 	.word	0x000115a0


	//   ....[25]....
        /*041c*/ 	.word	0x00011730


	//   ....[26]....
        /*0420*/ 	.word	0x00011760


	//   ....[27]....
        /*0424*/ 	.word	0x000117a0


	//   ....[28]....
        /*0428*/ 	.word	0x00011810


	//   ....[29]....
        /*042c*/ 	.word	0x00011870


	//   ....[30]....
        /*0430*/ 	.word	0x000118b0


	//   ....[31]....
        /*0434*/ 	.word	0x00011a60


	//   ....[32]....
        /*0438*/ 	.word	0x00011ac0


	//   ....[33]....
        /*043c*/ 	.word	0x00011b00


	//   ....[34]....
        /*0440*/ 	.word	0x00011b40


	//   ....[35]....
        /*0444*/ 	.word	0x00011b70


	//   ....[36]....
        /*0448*/ 	.word	0x00011ba0


	//   ....[37]....
        /*044c*/ 	.word	0x00011c40


	//   ....[38]....
        /*0450*/ 	.word	0x00011ca0


	//   ....[39]....
        /*0454*/ 	.word	0x00011d30


	//   ....[40]....
        /*0458*/ 	.word	0x00015d20


	//   ....[41]....
        /*045c*/ 	.word	0x00015d30


	//   ....[42]....
        /*0460*/ 	.word	0x00015e50


	//   ....[43]....
        /*0464*/ 	.word	0x00015eb0


	//   ....[44]....
        /*0468*/ 	.word	0x00015ef0


	//   ....[45]....
        /*046c*/ 	.word	0x00015f30


	//   ....[46]....
        /*0470*/ 	.word	0x00015f60


	//   ....[47]....
        /*0474*/ 	.word	0x00015f90


	//   ....[48]....
        /*0478*/ 	.word	0x00016130


	//   ....[49]....
        /*047c*/ 	.word	0x00016190


	//   ....[50]....
        /*0480*/ 	.word	0x000161d0


	//   ....[51]....
        /*0484*/ 	.word	0x00016210


	//   ....[52]....
        /*0488*/ 	.word	0x00016240


	//   ....[53]....
        /*048c*/ 	.word	0x00016270


	//   ....[54]....
        /*0490*/ 	.word	0x00016330


	//   ....[55]....
        /*0494*/ 	.word	0x00016350


	//   ....[56]....
        /*0498*/ 	.word	0x000163c0


	//   ....[57]....
        /*049c*/ 	.word	0x00016a60


	//   ....[58]....
        /*04a0*/ 	.word	0x00017070


	//   ....[59]....
        /*04a4*/ 	.word	0x00017490


	//   ....[60]....
        /*04a8*/ 	.word	0x00017520


	//   ....[61]....
        /*04ac*/ 	.word	0x000175c0


	//   ....[62]....
        /*04b0*/ 	.word	0x00017670


	//   ....[63]....
        /*04b4*/ 	.word	0x000176f0


	//   ....[64]....
        /*04b8*/ 	.word	0x00017770


	//   ....[65]....
        /*04bc*/ 	.word	0x000177f0


	//   ....[66]....
        /*04c0*/ 	.word	0x00017870


	//   ....[67]....
        /*04c4*/ 	.word	0x00017900


	//   ....[68]....
        /*04c8*/ 	.word	0x000179b0


	//   ....[69]....
        /*04cc*/ 	.word	0x00017a30


	//   ....[70]....
        /*04d0*/ 	.word	0x00017ab0


	//   ....[71]....
        /*04d4*/ 	.word	0x00017b30


	//   ....[72]....
        /*04d8*/ 	.word	0x00017bb0


	//   ....[73]....
        /*04dc*/ 	.word	0x00017c20


	//   ....[74]....
        /*04e0*/ 	.word	0x00017cc0


	//   ....[75]....
        /*04e4*/ 	.word	0x00017d50


	//   ....[76]....
        /*04e8*/ 	.word	0x00017e80


	//----- nvinfo : EIATTR_REG_RECONFIG
	.align		4
.L_329:
        /*04ec*/ 	.byte	0x01, 0x54
	.zero		2


	//----- nvinfo : EIATTR_SYSCALL_OFFSETS
	.align		4
        /*04f0*/ 	.byte	0x04, 0x46
        /*04f2*/ 	.short	(.L_331 - .L_330)


	//   ....[0]....
.L_330:
        /*04f4*/ 	.word	0x00001a90


	//   ....[1]....
        /*04f8*/ 	.word	0x00012a30


	//   ....[2]....
        /*04fc*/ 	.word	0x00012b70


	//   ....[3]....
        /*0500*/ 	.word	0x00012c70


	//----- nvinfo : EIATTR_MBARRIER_INSTR_OFFSETS
	.align		4
.L_331:
        /*0504*/ 	.byte	0x04, 0x39
        /*0506*/ 	.short	(.L_333 - .L_332)


	//   ....[0]....
.L_332:
        /*0508*/ 	.word	0x000002a0
        /*050c*/ 	.word	0x000000ff
        /*0510*/ 	.word	0x00038800
        /*0514*/ 	.short	0x0100
        /*0516*/ 	.byte	0x08
	.zero		1


	//   ....[1]....
        /*0518*/ 	.word	0x000002b0
        /*051c*/ 	.word	0x000000ff
        /*0520*/ 	.word	0x00038820
        /*0524*/ 	.short	0x0100
        /*0526*/ 	.byte	0x08
	.zero		1


	//   ....[2]....
        /*0528*/ 	.word	0x000003a0
        /*052c*/ 	.word	0x000000ff
        /*0530*/ 	.word	0x00038830
        /*0534*/ 	.short	0x0100
        /*0536*/ 	.byte	0x08
	.zero		1


	//   ....[3]....
        /*0538*/ 	.word	0x000003b0
        /*053c*/ 	.word	0x000000ff
        /*0540*/ 	.word	0x00038840
        /*0544*/ 	.short	0x0100
        /*0546*/ 	.byte	0x08
	.zero		1


	//   ....[4]....
        /*0548*/ 	.word	0x000003c0
        /*054c*/ 	.word	0x000000ff
        /*0550*/ 	.word	0x00038838
        /*0554*/ 	.short	0x0100
        /*0556*/ 	.byte	0x08
	.zero		1


	//   ....[5]....
        /*0558*/ 	.word	0x000003d0
        /*055c*/ 	.word	0x000000ff
        /*0560*/ 	.word	0x00038848
        /*0564*/ 	.short	0x0100
        /*0566*/ 	.byte	0x08
	.zero		1


	//   ....[6]....
        /*0568*/ 	.word	0x00000500
        /*056c*/ 	.word	0x000000ff
        /*0570*/ 	.word	0x00038850
        /*0574*/ 	.short	0x0100
        /*0576*/ 	.byte	0x08
	.zero		1


	//   ....[7]....
        /*0578*/ 	.word	0x00000510
        /*057c*/ 	.word	0x000000ff
        /*0580*/ 	.word	0x00038860
        /*0584*/ 	.short	0x0100
        /*0586*/ 	.byte	0x08
	.zero		1


	//   ....[8]....
        /*0588*/ 	.word	0x00000520
        /*058c*/ 	.word	0x000000ff
        /*0590*/ 	.word	0x00038858
        /*0594*/ 	.short	0x0100
        /*0596*/ 	.byte	0x08
	.zero		1


	//   ....[9]....
        /*0598*/ 	.word	0x00000530
        /*059c*/ 	.word	0x000000ff
        /*05a0*/ 	.word	0x00038868
        /*05a4*/ 	.short	0x0100
        /*05a6*/ 	.byte	0x08
	.zero		1


	//   ....[10]....
        /*05a8*/ 	.word	0x00000620
        /*05ac*/ 	.word	0x000000ff
        /*05b0*/ 	.word	0x00038870
        /*05b4*/ 	.short	0x0100
        /*05b6*/ 	.byte	0x06
	.zero		1


	//   ....[11]....
        /*05b8*/ 	.word	0x00000630
        /*05bc*/ 	.word	0x000000ff
        /*05c0*/ 	.word	0x00038880
        /*05c4*/ 	.short	0x0100
        /*05c6*/ 	.byte	0x06
	.zero		1


	//   ....[12]....
        /*05c8*/ 	.word	0x00000640
        /*05cc*/ 	.word	0x000000ff
        /*05d0*/ 	.word	0x00038878
        /*05d4*/ 	.short	0x0100
        /*05d6*/ 	.byte	0x06
	.zero		1


	//   ....[13]....
        /*05d8*/ 	.word	0x00000650
        /*05dc*/ 	.word	0x000000ff
        /*05e0*/ 	.word	0x00038888
        /*05e4*/ 	.short	0x0100
        /*05e6*/ 	.byte	0x06
	.zero		1


	//   ....[14]....
        /*05e8*/ 	.word	0x00000780
        /*05ec*/ 	.word	0x000000ff
        /*05f0*/ 	.word	0x00038890
        /*05f4*/ 	.short	0x0100
        /*05f6*/ 	.byte	0x08
	.zero		1


	//   ....[15]....
        /*05f8*/ 	.word	0x00000790
        /*05fc*/ 	.word	0x000000ff
        /*0600*/ 	.word	0x000388a0
        /*0604*/ 	.short	0x0100
        /*0606*/ 	.byte	0x08
	.zero		1


	//   ....[16]....
        /*0608*/ 	.word	0x000007a0
        /*060c*/ 	.word	0x000000ff
        /*0610*/ 	.word	0x00038898
        /*0614*/ 	.short	0x0100
        /*0616*/ 	.byte	0x08
	.zero		1


	//   ....[17]....
        /*0618*/ 	.word	0x000007b0
        /*061c*/ 	.word	0x000000ff
        /*0620*/ 	.word	0x000388a8
        /*0624*/ 	.short	0x0100
        /*0626*/ 	.byte	0x08
	.zero		1


	//   ....[18]....
        /*0628*/ 	.word	0x000008e0
        /*062c*/ 	.word	0x000000ff
        /*0630*/ 	.word	0x000388b0
        /*0634*/ 	.short	0x0100
        /*0636*/ 	.byte	0x08
	.zero		1


	//   ....[19]....
        /*0638*/ 	.word	0x000008f0
        /*063c*/ 	.word	0x000000ff
        /*0640*/ 	.word	0x000388c0
        /*0644*/ 	.short	0x0100
        /*0646*/ 	.byte	0x08
	.zero		1


	//   ....[20]....
        /*0648*/ 	.word	0x00000900
        /*064c*/ 	.word	0x000000ff
        /*0650*/ 	.word	0x000388b8
        /*0654*/ 	.short	0x0100
        /*0656*/ 	.byte	0x08
	.zero		1


	//   ....[21]....
        /*0658*/ 	.word	0x00000910
        /*065c*/ 	.word	0x000000ff
        /*0660*/ 	.word	0x000388c8
        /*0664*/ 	.short	0x0100
        /*0666*/ 	.byte	0x08
	.zero		1


	//   ....[22]....
        /*0668*/ 	.word	0x00001b40
        /*066c*/ 	.word	0x000000ff
        /*0670*/ 	.word	0x00038800
        /*0674*/ 	.short	0x010a
        /*0676*/ 	.byte	0x06
	.zero		1


	//   ....[23]....
        /*0678*/ 	.word	0x00001be0
        /*067c*/ 	.word	0x00000000
        /*0680*/ 	.word	0x00038830
        /*0684*/ 	.short	0x010a
        /*0686*/ 	.byte	0x3f
	.zero		1


	//   ....[24]....
        /*0688*/ 	.word	0x00001c50
        /*068c*/ 	.word	0x00000000
        /*0690*/ 	.word	0x00038830
        /*0694*/ 	.short	0x010a
        /*0696*/ 	.byte	0x3f
	.zero		1


	//   ....[25]....
        /*0698*/ 	.word	0x00004710
        /*069c*/ 	.word	0x00000000
        /*06a0*/ 	.word	0x00000000
        /*06a4*/ 	.short	0x0101
        /*06a6*/ 	.byte	0x3f
	.zero		1


	//   ....[26]....
        /*06a8*/ 	.word	0x00005cd0
        /*06ac*/ 	.word	0x000000ff
        /*06b0*/ 	.word	0x00038830
        /*06b4*/ 	.short	0x010a
        /*06b6*/ 	.byte	0x04
	.zero		1


	//   ....[27]....
        /*06b8*/ 	.word	0x00005d20
        /*06bc*/ 	.word	0x000000ff
        /*06c0*/ 	.word	0x00038830
        /*06c4*/ 	.short	0x010a
        /*06c6*/ 	.byte	0x04
	.zero		1


	//   ....[28]....
        /*06c8*/ 	.word	0x000081d0
        /*06cc*/ 	.word	0x000000ff
        /*06d0*/ 	.word	0x00038850
        /*06d4*/ 	.short	0x010a
        /*06d6*/ 	.byte	0x04
	.zero		1


	//   ....[29]....
        /*06d8*/ 	.word	0x00008210
        /*06dc*/ 	.word	0x000000ff
        /*06e0*/ 	.word	0x00038850
        /*06e4*/ 	.short	0x010a
        /*06e6*/ 	.byte	0x04
	.zero		1


	//   ....[30]....
        /*06e8*/ 	.word	0x00009450
        /*06ec*/ 	.word	0x0000000e
        /*06f0*/ 	.word	0x00000000
        /*06f4*/ 	.short	0x0101
        /*06f6*/ 	.byte	0x3f
	.zero		1


	//   ....[31]....
        /*06f8*/ 	.word	0x000094b0
        /*06fc*/ 	.word	0x000000a3
        /*0700*/ 	.word	0x00000000
        /*0704*/ 	.short	0x0101
        /*0706*/ 	.byte	0x3f
	.zero		1


	//   ....[32]....
        /*0708*/ 	.word	0x00009970
        /*070c*/ 	.word	0x000000ff
        /*0710*/ 	.word	0x00038830
        /*0714*/ 	.short	0x010a
        /*0716*/ 	.byte	0x04
	.zero		1


	//   ....[33]....
        /*0718*/ 	.word	0x000099b0
        /*071c*/ 	.word	0x000000ff
        /*0720*/ 	.word	0x00038830
        /*0724*/ 	.short	0x010a
        /*0726*/ 	.byte	0x04
	.zero		1


	//   ....[34]....
        /*0728*/ 	.word	0x0000c260
        /*072c*/ 	.word	0x000000ff
        /*0730*/ 	.word	0x00038850
        /*0734*/ 	.short	0x010a
        /*0736*/ 	.byte	0x04
	.zero		1


	//   ....[35]....
        /*0738*/ 	.word	0x0000c2a0
        /*073c*/ 	.word	0x000000ff
        /*0740*/ 	.word	0x00038850
        /*0744*/ 	.short	0x010a
        /*0746*/ 	.byte	0x04
	.zero		1


	//   ....[36]....
        /*0748*/ 	.word	0x0000cf20
        /*074c*/ 	.word	0x0000009d
        /*0750*/ 	.word	0x00000000
        /*0754*/ 	.short	0x0101
        /*0756*/ 	.byte	0x3f
	.zero		1


	//   ....[37]....
        /*0758*/ 	.word	0x0000cf90
        /*075c*/ 	.word	0x000000a5
        /*0760*/ 	.word	0x00000000
        /*0764*/ 	.short	0x0101
        /*0766*/ 	.byte	0x3f
	.zero		1


	//   ....[38]....
        /*0768*/ 	.word	0x0000dac0
        /*076c*/ 	.word	0x000000ff
        /*0770*/ 	.word	0x00038850
        /*0774*/ 	.short	0x010a
        /*0776*/ 	.byte	0x07
	.zero		1


	//   ....[39]....
        /*0778*/ 	.word	0x0000db00
        /*077c*/ 	.word	0x000000ff
        /*0780*/ 	.word	0x00038850
        /*0784*/ 	.short	0x010a
        /*0786*/ 	.byte	0x07
	.zero		1


	//   ....[40]....
        /*0788*/ 	.word	0x0000dff0
        /*078c*/ 	.word	0x00000009
        /*0790*/ 	.word	0x00000000
        /*0794*/ 	.short	0x0101
        /*0796*/ 	.byte	0x3f
	.zero		1


	//   ....[41]....
        /*0798*/ 	.word	0x00010060
        /*079c*/ 	.word	0x000000a9
        /*07a0*/ 	.word	0x00000000
        /*07a4*/ 	.short	0x0101
        /*07a6*/ 	.byte	0x3f
	.zero		1


	//   ....[42]....
        /*07a8*/ 	.word	0x000134a0
        /*07ac*/ 	.word	0x00000008
        /*07b0*/ 	.word	0x00038840
        /*07b4*/ 	.short	0x010a
        /*07b6*/ 	.byte	0x3f
	.zero		1


	//   ....[43]....
        /*07b8*/ 	.word	0x00013b10
        /*07bc*/ 	.word	0x00000009
        /*07c0*/ 	.word	0x00038820
        /*07c4*/ 	.short	0x010a
        /*07c6*/ 	.byte	0x3f
	.zero		1


	//   ....[44]....
        /*07c8*/ 	.word	0x00013e40
        /*07cc*/ 	.word	0x00000002
        /*07d0*/ 	.word	0x00038840
        /*07d4*/ 	.short	0x010a
        /*07d6*/ 	.byte	0x3f
	.zero		1


	//   ....[45]....
        /*07d8*/ 	.word	0x00014190
        /*07dc*/ 	.word	0x00000003
        /*07e0*/ 	.word	0x00000060
        /*07e4*/ 	.short	0x010a
        /*07e6*/ 	.byte	0x3f
	.zero		1


	//   ....[46]....
        /*07e8*/ 	.word	0x00014800
        /*07ec*/ 	.word	0x00000002
        /*07f0*/ 	.word	0x00038840
        /*07f4*/ 	.short	0x010a
        /*07f6*/ 	.byte	0x3f
	.zero		1


	//   ....[47]....
        /*07f8*/ 	.word	0x00014b50
        /*07fc*/ 	.word	0x00000003
        /*0800*/ 	.word	0x00000060
        /*0804*/ 	.short	0x010a
        /*0806*/ 	.byte	0x3f
	.zero		1


	//   ....[48]....
        /*0808*/ 	.word	0x000150c0
        /*080c*/ 	.word	0x00000002
        /*0810*/ 	.word	0x00038840
        /*0814*/ 	.short	0x010a
        /*0816*/ 	.byte	0x3f
	.zero		1


	//   ....[49]....
        /*0818*/ 	.word	0x00015410
        /*081c*/ 	.word	0x00000002
        /*0820*/ 	.word	0x00000060
        /*0824*/ 	.short	0x010a
        /*0826*/ 	.byte	0x3f
	.zero		1


	//   ....[50]....
        /*0828*/ 	.word	0x00015930
        /*082c*/ 	.word	0x00000003
        /*0830*/ 	.word	0x00038860
        /*0834*/ 	.short	0x010a
        /*0836*/ 	.byte	0x3f
	.zero		1


	//   ....[51]....
        /*0838*/ 	.word	0x000169e0
        /*083c*/ 	.word	0x00000000
        /*0840*/ 	.word	0x00038820
        /*0844*/ 	.short	0x010a
        /*0846*/ 	.byte	0x3f
	.zero		1


	//   ....[52]....
        /*0848*/ 	.word	0x00016bc0
        /*084c*/ 	.word	0x00000006
        /*0850*/ 	.word	0x00000000
        /*0854*/ 	.short	0x010a
        /*0856*/ 	.byte	0x3f
	.zero		1


	//   ....[53]....
        /*0858*/ 	.word	0x00016c30
        /*085c*/ 	.word	0x00000007
        /*0860*/ 	.word	0x00000000
        /*0864*/ 	.short	0x010a
        /*0866*/ 	.byte	0x3f
	.zero		1


	//   ....[54]....
        /*0868*/ 	.word	0x00016ca0
        /*086c*/ 	.word	0x00000004
        /*0870*/ 	.word	0x00000000
        /*0874*/ 	.short	0x010a
        /*0876*/ 	.byte	0x3f
	.zero		1


	//   ....[55]....
        /*0878*/ 	.word	0x00016cd0
        /*087c*/ 	.word	0x00000003
        /*0880*/ 	.word	0x00000000
        /*0884*/ 	.short	0x010a
        /*0886*/ 	.byte	0x3f
	.zero		1


	//   ....[56]....
        /*0888*/ 	.word	0x00016d50
        /*088c*/ 	.word	0x00000003
        /*0890*/ 	.word	0x00038800
        /*0894*/ 	.short	0x010a
        /*0896*/ 	.byte	0x3f
	.zero		1


	//   ....[57]....
        /*0898*/ 	.word	0x00016da0
        /*089c*/ 	.word	0x00000000
        /*08a0*/ 	.word	0x00038830
        /*08a4*/ 	.short	0x010a
        /*08a6*/ 	.byte	0x3f
	.zero		1


	//   ....[58]....
        /*08a8*/ 	.word	0x00016e10
        /*08ac*/ 	.word	0x00000004
        /*08b0*/ 	.word	0x00038830
        /*08b4*/ 	.short	0x010a
        /*08b6*/ 	.byte	0x3f
	.zero		1


	//   ....[59]....
        /*08b8*/ 	.word	0x00016e70
        /*08bc*/ 	.word	0x00000003
        /*08c0*/ 	.word	0x00038850
        /*08c4*/ 	.short	0x010a
        /*08c6*/ 	.byte	0x3f
	.zero		1


	//   ....[60]....
        /*08c8*/ 	.word	0x00016ed0
        /*08cc*/ 	.word	0x00000004
        /*08d0*/ 	.word	0x00038830
        /*08d4*/ 	.short	0x010a
        /*08d6*/ 	.byte	0x3f
	.zero		1


	//   ....[61]....
        /*08d8*/ 	.word	0x00016f30
        /*08dc*/ 	.word	0x00000003
        /*08e0*/ 	.word	0x00038850
        /*08e4*/ 	.short	0x010a
        /*08e6*/ 	.byte	0x3f
	.zero		1


	//   ....[62]....
        /*08e8*/ 	.word	0x00016f90
        /*08ec*/ 	.word	0x00000007
        /*08f0*/ 	.word	0x00038850
        /*08f4*/ 	.short	0x010a
        /*08f6*/ 	.byte	0x3f
	.zero		1


	//   ....[63]....
        /*08f8*/ 	.word	0x00017130
        /*08fc*/ 	.word	0x00000008
        /*0900*/ 	.word	0x00038840
        /*0904*/ 	.short	0x010a
        /*0906*/ 	.byte	0x3f
	.zero		1


	//   ....[64]....
        /*0908*/ 	.word	0x000171b0
        /*090c*/ 	.word	0x00000008
        /*0910*/ 	.word	0x00038820
        /*0914*/ 	.short	0x010a
        /*0916*/ 	.byte	0x3f
	.zero		1


	//   ....[65]....
        /*0918*/ 	.word	0x00017200
        /*091c*/ 	.word	0x00000002
        /*0920*/ 	.word	0x00038840
        /*0924*/ 	.short	0x010a
        /*0926*/ 	.byte	0x3f
	.zero		1


	//   ....[66]....
        /*0928*/ 	.word	0x00017250
        /*092c*/ 	.word	0x00000003
        /*0930*/ 	.word	0x00000060
        /*0934*/ 	.short	0x010a
        /*0936*/ 	.byte	0x3f
	.zero		1


	//   ....[67]....
        /*0938*/ 	.word	0x000172a0
        /*093c*/ 	.word	0x00000002
        /*0940*/ 	.word	0x00038840
        /*0944*/ 	.short	0x010a
        /*0946*/ 	.byte	0x3f
	.zero		1


	//   ....[68]....
        /*0948*/ 	.word	0x000172f0
        /*094c*/ 	.word	0x00000003
        /*0950*/ 	.word	0x00000060
        /*0954*/ 	.short	0x010a
        /*0956*/ 	.byte	0x3f
	.zero		1


	//   ....[69]....
        /*0958*/ 	.word	0x00017340
        /*095c*/ 	.word	0x00000002
        /*0960*/ 	.word	0x00038840
        /*0964*/ 	.short	0x010a
        /*0966*/ 	.byte	0x3f
	.zero		1


	//   ....[70]....
        /*0968*/ 	.word	0x00017390
        /*096c*/ 	.word	0x00000002
        /*0970*/ 	.word	0x00000060
        /*0974*/ 	.short	0x010a
        /*0976*/ 	.byte	0x3f
	.zero		1


	//   ....[71]....
        /*0978*/ 	.word	0x000173e0
        /*097c*/ 	.word	0x00000003
        /*0980*/ 	.word	0x00038860
        /*0984*/ 	.short	0x010a
        /*0986*/ 	.byte	0x3f
	.zero		1


	//   ....[72]....
        /*0988*/ 	.word	0x00017da0
        /*098c*/ 	.word	0x00000000
        /*0990*/ 	.word	0x00038820
        /*0994*/ 	.short	0x010a
        /*0996*/ 	.byte	0x3f
	.zero		1


	//   ....[73]....
        /*0998*/ 	.word	0x00017f40
        /*099c*/ 	.word	0x00000006
        /*09a0*/ 	.word	0x00000000
        /*09a4*/ 	.short	0x010a
        /*09a6*/ 	.byte	0x3f
	.zero		1


	//   ....[74]....
        /*09a8*/ 	.word	0x00017f90
        /*09ac*/ 	.word	0x00000007
        /*09b0*/ 	.word	0x00000000
        /*09b4*/ 	.short	0x010a
        /*09b6*/ 	.byte	0x3f
	.zero		1


	//   ....[75]....
        /*09b8*/ 	.word	0x00017fe0
        /*09bc*/ 	.word	0x00000004
        /*09c0*/ 	.word	0x00000000
        /*09c4*/ 	.short	0x010a
        /*09c6*/ 	.byte	0x3f
	.zero		1


	//----- nvinfo : EIATTR_NUM_MBARRIERS
	.align		4
.L_333:
        /*09c8*/ 	.byte	0x03, 0x38
        /*09ca*/ 	.short	0x0016


	//----- nvinfo : EIATTR_EXIT_INSTR_OFFSETS
	.align		4
        /*09cc*/ 	.byte	0x04, 0x1c
        /*09ce*/ 	.short	(.L_335 - .L_334)


	//   ....[0]....
.L_334:
        /*09d0*/ 	.word	0x00000a80


	//   ....[1]....
        /*09d4*/ 	.word	0x00011560


	//   ....[2]....
        /*09d8*/ 	.word	0x000115c0


	//   ....[3]....
        /*09dc*/ 	.word	0x00016d20


	//----- nvinfo : EIATTR_MAX_THREADS
	.align		4
.L_335:
        /*09e0*/ 	.byte	0x04, 0x05
        /*09e2*/ 	.short	(.L_337 - .L_336)
.L_336:
        /*09e4*/ 	.word	0x00000180
        /*09e8*/ 	.word	0x00000001
        /*09ec*/ 	.word	0x00000001


	//----- nvinfo : EIATTR_CRS_STACK_SIZE
	.align		4
.L_337:
        /*09f0*/ 	.byte	0x04, 0x1e
        /*09f2*/ 	.short	(.L_339 - .L_338)
.L_338:
        /*09f4*/ 	.word	0x00000000


	//----- nvinfo : EIATTR_CBANK_PARAM_SIZE
	.align		4
.L_339:
        /*09f8*/ 	.byte	0x03, 0x19
        /*09fa*/ 	.short	0x0a70


	//----- nvinfo : EIATTR_PARAM_CBANK
	.align		4
        /*09fc*/ 	.byte	0x04, 0x0a
        /*09fe*/ 	.short	(.L_341 - .L_340)
	.align		4
.L_340:
        /*0a00*/ 	.word	index@(.nv.constant0._ZN7cutlass13device_kernelIN5flash11enable_sm90INS1_16FlashAttnFwdSm90INS1_25CollectiveMainloopFwdSm90ILi2EN4cute5tupleIJNS5_1CILi1EEES8_S8_EEENS6_IJNS7_ILi128EEENS7_ILi80EEENS7_ILi256EEEEEELi256ENS_6half_tEfNS_4arch4Sm90ELb1ELb0ELb0ELb1ELb0ELb0ELb0ELb1ELb1ELb0ELb0ELb0EEENS1_21CollectiveEpilogueFwdINS6_IJSA_SC_SB_EEES9_SE_SG_Li256ELb1ELb0ELb0ELb0EEENS1_36VarlenDynamicPersistentTileSchedulerILi128ELi80ELi256ELi32ELb0ELb0ELb1ELb1ELb1ELb1EEEEEEEEEvNT_6ParamsE)
        /*0a04*/ 	.short	0x0210
        /*0a06*/ 	.short	0x0a70


	//----- nvinfo : EIATTR_SW_WAR
	.align		4
.L_341:
        /*0a08*/ 	.byte	0x04, 0x36
        /*0a0a*/ 	.short	(.L_343 - .L_342)
.L_342:
        /*0a0c*/ 	.word	0x00000008
.L_343:


//--------------------- .nv.info._ZN7cutlass13device_kernelIN5flash11enable_sm90INS1_16FlashAttnFwdSm90INS1_25CollectiveMainloopFwdSm90ILi2EN4cute5tupleIJNS5_1CILi1EEES8_S8_EEENS6_IJNS7_ILi128EEENS7_ILi80EEENS7_ILi256EEEEEELi256ENS_6half_tEfNS_4arch4Sm90ELb1ELb0ELb0ELb1ELb0ELb1ELb0ELb1ELb1ELb0ELb0ELb0EEENS1_21CollectiveEpilogueFwdINS6_IJSA_SC_SB_EEES9_SE_SG_Li256ELb1ELb0ELb0ELb0EEENS1_36VarlenDynamicPersistentTileSchedulerILi128ELi80ELi256ELi32ELb0ELb0ELb1ELb1ELb1ELb1EEEEEEEEEvNT_6ParamsE --------------------------
	.section	.nv.info._ZN7cutlass13device_kernelIN5flash11enable_sm90INS1_16FlashAttnFwdSm90INS1_25CollectiveMainloopFwdSm90ILi2EN4cute5tupleIJNS5_1CILi1EEES8_S8_EEENS6_IJNS7_ILi128EEENS7_ILi80EEENS7_ILi256EEEEEELi256ENS_6half_tEfNS_4arch4Sm90ELb1ELb0ELb0ELb1ELb0ELb1ELb0ELb1ELb1ELb0ELb0ELb0EEENS1_21CollectiveEpilogueFwdINS6_IJSA_SC_SB_EEES9_SE_SG_Li256ELb1ELb0ELb0ELb0EEENS1_36VarlenDynamicPersistentTileSchedulerILi128ELi80ELi256ELi32ELb0ELb0ELb1ELb1ELb1ELb1EEEEEEEEEvNT_6ParamsE,"",@"SHT_CUDA_INFO"
	.sectionflags	@""
	.align	4


	//----- nvinfo : EIATTR_CUDA_API_VERSION
	.align		4
        /*0000*/ 	.byte	0x04, 0x37
        /*0002*/ 	.short	(.L_345 - .L_344)
.L_344:
        /*0004*/ 	.word	0x00000082


	//----- nvinfo : EIATTR_KPARAM_INFO
	.align		4
.L_345:
        /*0008*/ 	.byte	0x04, 0x17
        /*000a*/ 	.short	(.L_347 - .L_346)
.L_346:
        /*000c*/ 	.word	0x00000000
        /*0010*/ 	.short	0x0000
        /*0012*/ 	.short	0x0070
        /*0014*/ 	.byte	0x00, 0xf0, 0x01, 0x28


	//----- nvinfo : EIATTR_SPARSE_MMA_MASK
	.align		4
.L_347:
        /*0018*/ 	.byte	0x03, 0x50
        /*001a*/ 	.short	0x0000


	//----- nvinfo : EIATTR_MAXREG_COUNT
	.align		4
        /*001c*/ 	.byte	0x03, 0x1b
        /*001e*/ 	.short	0x00a8


	//----- nvinfo : EIATTR_NUM_BARRIERS
	.align		4
        /*0020*/ 	.byte	0x02, 0x4c
        /*0022*/ 	.byte	0x10
	.zero		1


	//----- nvinfo : EIATTR_EXTERNS
	.align		4
        /*0024*/ 	.byte	0x04, 0x0f
        /*0026*/ 	.short	(.L_349 - .L_348)


	//   ....[0]....
	.align		4
.L_348:
        /*0028*/ 	.word	index@(__assertfail)


	//----- nvinfo : EIATTR_ANNOTATIONS
	.align		4
.L_349:
        /*002c*/ 	.byte	0x04, 0x55
        /*002e*/ 	.short	(.L_351 - .L_350)


	//   ....[0]....
.L_350:
        /* <DEDUP_REMOVED lines=84> */


	//----- nvinfo : EIATTR_MERCURY_ISA_VERSION
	.align		4
.L_351:
        /*0558*/ 	.byte	0x03, 0x5f
        /*055a*/ 	.short	0x0101


	//----- nvinfo : EIATTR_UNUSED_LOAD_BYTE_OFFSET
	.align		4
        /*055c*/ 	.byte	0x04, 0x44
        /*055e*/ 	.short	(.L_353 - .L_352)


	//   ....[0]....
.L_352:
        /*0560*/ 	.word	0x00000ae0
        /*0564*/ 	.word	0x0000fff0


	//   ....[1]....
        /*0568*/ 	.word	0x00023ec0
        /*056c*/ 	.word	0x0000fff0


	//----- nvinfo : EIATTR_INT_WARP_WIDE_INSTR_OFFSETS
	.align		4
.L_353:
        /*0570*/ 	.byte	0x04, 0x31
        /*0572*/ 	.short	(.L_355 - .L_354)


	//   ....[0]....
.L_354:
        /*0574*/ 	.word	0x000001c0


	//   ....[1]....
        /*0578*/ 	.word	0x00000200


	//   ....[2]....
        /*057c*/ 	.word	0x00000270


	//   ....[3]....
        /*0580*/ 	.word	0x00028a80


	//   ....[4]....
        /*0584*/ 	.word	0x00028b10


	//   ....[5]....
        /*0588*/ 	.word	0x00028f90


	//   ....[6]....
        /*058c*/ 	.word	0x00028fc0


	//   ....[7]....
        /*0590*/ 	.word	0x000291d0


	//   ....[8]....
        /*0594*/ 	.word	0x000292c0


	//   ....[9]....
        /*0598*/ 	.word	0x000293b0


	//   ....[10]....
        /*059c*/ 	.word	0x0002b9c0


	//   ....[11]....
        /*05a0*/ 	.word	0x0002ba50


	//----- nvinfo : EIATTR_COOP_GROUP_MASK_REGIDS
	.align		4
.L_355:
        /*05a4*/ 	.byte	0x04, 0x29
        /*05a6*/ 	.short	(.L_357 - .L_356)


	//   ....[0]....
.L_356:
        /*05a8*/ 	.word	0xffffffff


	//   ....[1]....
        /*05ac*/ 	.word	0xffffffff


	//   ....[2]....
        /*05b0*/ 	.word	0xffffffff


	//   ....[3]....
        /*05b4*/ 	.word	0xffffffff


	//   ....[4]....
        /*05b8*/ 	.word	0xffffffff


	//   ....[5]....
        /*05bc*/ 	.word	0xffffffff


	//   ....[6]....
        /*05c0*/ 	.word	0xffffffff


	//   ....[7]....
        /*05c4*/ 	.word	0xffffffff


	//   ....[8]....
        /*05c8*/ 	.word	0xffffffff


	//   ....[9]....
        /*05cc*/ 	.word	0xffffffff


	//   ....[10]....
        /*05d0*/ 	.word	0xffffffff


	//   ....[11]....
        /*05d4*/ 	.word	0xffffffff


	//   ....[12]....
        /*05d8*/ 	.word	0xffffffff


	//   ....[13]....
        /*05dc*/ 	.word	0xffffffff


	//   ....[14]....
        /*05e0*/ 	.word	0xffffffff


	//   ....[15]....
        /*05e4*/ 	.word	0xffffffff


	//   ....[16]....
        /*05e8*/ 	.word	0xffffffff


	//   ....[17]....
        /*05ec*/ 	.word	0xffffffff


	//   ....[18]....
        /*05f0*/ 	.word	0xffffffff


	//   ....[19]....
        /*05f4*/ 	.word	0xffffffff


	//   ....[20]....
        /*05f8*/ 	.word	0xffffffff


	//   ....[21]....
        /*05fc*/ 	.word	0xffffffff


	//   ....[22]....
        /*0600*/ 	.word	0xffffffff


	//   ....[23]....
        /*0604*/ 	.word	0xffffffff


	//   ....[24]....
        /*0608*/ 	.word	0xffffffff


	//   ....[25]....
        /*060c*/ 	.word	0xffffffff


	//   ....[26]....
        /*0610*/ 	.word	0xffffffff


	//   ....[27]....
        /*0614*/ 	.word	0xffffffff


	//   ....[28]....
        /*0618*/ 	.word	0xffffffff


	//   ....[29]....
        /*061c*/ 	.word	0xffffffff


	//   ....[30]....
        /*0620*/ 	.word	0xffffffff


	//   ....[31]....
        /*0624*/ 	.word	0xffffffff


	//   ....[32]....
        /*0628*/ 	.word	0xffffffff


	//   ....[33]....
        /*062c*/ 	.word	0xffffffff


	//   ....[34]....
        /*0630*/ 	.word	0xffffffff


	//   ....[35]....
        /*0634*/ 	.word	0xffffffff


	//   ....[36]....
        /*0638*/ 	.word	0xffffffff


	//   ....[37]....
        /*063c*/ 	.word	0xffffffff


	//   ....[38]....
        /*0640*/ 	.word	0xffffffff


	//   ....[39]....
        /*0644*/ 	.word	0xffffffff


	//   ....[40]....
        /*0648*/ 	.word	0xffffffff


	//   ....[41]....
        /*064c*/ 	.word	0xffffffff


	//   ....[42]....
        /*0650*/ 	.word	0xffffffff


	//   ....[43]....
        /*0654*/ 	.word	0xffffffff


	//   ....[44]....
        /*0658*/ 	.word	0xffffffff


	//   ....[45]....
        /*065c*/ 	.word	0xffffffff


	//   ....[46]....
        /*0660*/ 	.word	0xffffffff


	//   ....[47]....
        /*0664*/ 	.word	0xffffffff


	//   ....[48]....
        /*0668*/ 	.word	0xffffffff


	//   ....[49]....
        /*066c*/ 	.word	0xffffffff


	//   ....[50]....
        /*0670*/ 	.word	0xffffffff


	//   ....[51]....
        /*0674*/ 	.word	0xffffffff


	//   ....[52]....
        /*0678*/ 	.word	0xffffffff


	//   ....[53]....
        /*067c*/ 	.word	0xffffffff


	//   ....[54]....
        /*0680*/ 	.word	0xffffffff


	//   ....[55]....
        /*0684*/ 	.word	0xffffffff


	//   ....[56]....
        /*0688*/ 	.word	0xffffffff


	//   ....[57]....
        /*068c*/ 	.word	0xffffffff


	//   ....[58]....
        /*0690*/ 	.word	0x0500000f


	//   ....[59]....
        /*0694*/ 	.word	0x0500000f


	//   ....[60]....
        /*0698*/ 	.word	0x0500000f


	//   ....[61]....
        /*069c*/ 	.word	0x0500000f


	//   ....[62]....
        /*06a0*/ 	.word	0x0500000f


	//   ....[63]....
        /*06a4*/ 	.word	0x0500000f


	//   ....[64]....
        /*06a8*/ 	.word	0x0500000f


	//   ....[65]....
        /*06ac*/ 	.word	0x0500000f


	//   ....[66]....
        /*06b0*/ 	.word	0x0500000f


	//   ....[67]....
        /*06b4*/ 	.word	0x0500000f


	//   ....[68]....
        /*06b8*/ 	.word	0x0500000f


	//   ....[69]....
        /*06bc*/ 	.word	0x0500000f


	//   ....[70]....
        /*06c0*/ 	.word	0x0500000f


	//   ....[71]....
        /*06c4*/ 	.word	0x0500000f


	//   ....[72]....
        /*06c8*/ 	.word	0x0500000f


	//   ....[73]....
        /*06cc*/ 	.word	0x0500000f


	//   ....[74]....
        /*06d0*/ 	.word	0x0500000f


	//   ....[75]....
        /*06d4*/ 	.word	0x0500000f


	//   ....[76]....
        /*06d8*/ 	.word	0x0500000f


	//   ....[77]....
        /*06dc*/ 	.word	0x0500000f


	//   ....[78]....
        /*06e0*/ 	.word	0x0500000f


	//   ....[79]....
        /*06e4*/ 	.word	0x0500000f


	//   ....[80]....
        /*06e8*/ 	.word	0x0500000f


	//   ....[81]....
        /*06ec*/ 	.word	0x0500000f


	//   ....[82]....
        /*06f0*/ 	.word	0x0500000f


	//   ....[83]....
        /*06f4*/ 	.word	0x0500000f


	//   ....[84]....
        /*06f8*/ 	.word	0x0500000f


	//   ....[85]....
        /*06fc*/ 	.word	0x0500000f


	//   ....[86]....
        /*0700*/ 	.word	0x0500000f


	//   ....[87]....
        /*0704*/ 	.word	0x0500000f


	//   ....[88]....
        /*0708*/ 	.word	0x0500000f


	//   ....[89]....
        /*070c*/ 	.word	0x0500000f


	//   ....[90]....
        /*0710*/ 	.word	0x0500000f


	//   ....[91]....
        /*0714*/ 	.word	0x0500000f


	//   ....[92]....
        /*0718*/ 	.word	0x0500000f


	//   ....[93]....
        /*071c*/ 	.word	0x0500000f


	//   ....[94]....
        /*0720*/ 	.word	0x0500000f


	//   ....[95]....
        /*0724*/ 	.word	0x0500000f


	//   ....[96]....
        /*0728*/ 	.word	0x0500000f


	//   ....[97]....
        /*072c*/ 	.word	0x0500000f


	//   ....[98]....
        /*0730*/ 	.word	0x0500000f


	//   ....[99]....
        /*0734*/ 	.word	0x0500000f


	//   ....[100]....
        /*0738*/ 	.word	0x0500000f


	//   ....[101]....
        /*073c*/ 	.word	0x0500000f


	//   ....[102]....
        /*0740*/ 	.word	0x0500000f


	//   ....[103]....
        /*0744*/ 	.word	0x0500000f


	//   ....[104]....
        /*0748*/ 	.word	0x0500000f


	//   ....[105]....
        /*074c*/ 	.word	0x0500000f


	//   ....[106]....
        /*0750*/ 	.word	0x0500000f


	//   ....[107]....
        /*0754*/ 	.word	0x0500000f


	//   ....[108]....
        /*0758*/ 	.word	0x0500000f


	//   ....[109]....
        /*075c*/ 	.word	0x0500000f


	//----- nvinfo : EIATTR_COOP_GROUP_INSTR_OFFSETS
	.align		4
.L_357:
        /*0760*/ 	.byte	0x04, 0x28
        /*0762*/ 	.short	(.L_359 - .L_358)


	//   ....[0]....
.L_358:
        /*0764*/ 	.word	0x00000060


	//   ....[1]....
        /*0768*/ 	.word	0x000001d0


	//   ....[2]....
        /*076c*/ 	.word	0x00000220


	//   ....[3]....
        /*0770*/ 	.word	0x00000450


	//   ....[4]....
        /*0774*/ 	.word	0x000005b0


	//   ....[5]....
        /*0778*/ 	.word	0x000006d0


	//   ....[6]....
        /*077c*/ 	.word	0x00000830


	//   ....[7]....
        /*0780*/ 	.word	0x0000ab90


	//   ....[8]....
        /*0784*/ 	.word	0x00017730


	//   ....[9]....
        /*0788*/ 	.word	0x00017770


	//   ....[10]....
        /*078c*/ 	.word	0x00017b90


	//   ....[11]....
        /*0790*/ 	.word	0x00017bb0


	//   ....[12]....
        /*0794*/ 	.word	0x0001d330


	//   ....[13]....
        /*0798*/ 	.word	0x0001d4d0


	//   ....[14]....
        /*079c*/ 	.word	0x0001d5d0


	//   ....[15]....
        /*07a0*/ 	.word	0x0001d660


	//   ....[16]....
        /*07a4*/ 	.word	0x00021c80


	//   ....[17]....
        /*07a8*/ 	.word	0x00021ca0


	//   ....[18]....
        /*07ac*/ 	.word	0x00022040


	//   ....[19]....
        /*07b0*/ 	.word	0x00022100


	//   ....[20]....
        /*07b4*/ 	.word	0x00023420


	//   ....[21]....
        /*07b8*/ 	.word	0x000234a0


	//   ....[22]....
        /*07bc*/ 	.word	0x000234c0


	//   ....[23]....
        /*07c0*/ 	.word	0x000234d0


	//   ....[24]....
        /*07c4*/ 	.word	0x000267d0


	//   ....[25]....
        /*07c8*/ 	.word	0x00026950


	//   ....[26]....
        /*07cc*/ 	.word	0x00026980


	//   ....[27]....
        /*07d0*/ 	.word	0x000269c0


	//   ....[28]....
        /*07d4*/ 	.word	0x00026a30


	//   ....[29]....
        /*07d8*/ 	.word	0x00026a90


	//   ....[30]....
        /*07dc*/ 	.word	0x00026ad0


	//   ....[31]....
        /*07e0*/ 	.word	0x00026c70


	//   ....[32]....
        /*07e4*/ 	.word	0x00026cd0


	//   ....[33]....
        /*07e8*/ 	.word	0x00026d10


	//   ....[34]....
        /*07ec*/ 	.word	0x00026d50


	//   ....[35]....
        /*07f0*/ 	.word	0x00026d80


	//   ....[36]....
        /*07f4*/ 	.word	0x00026db0


	//   ....[37]....
        /*07f8*/ 	.word	0x00026e40


	//   ....[38]....
        /*07fc*/ 	.word	0x00026ea0


	//   ....[39]....
        /*0800*/ 	.word	0x00026f30


	//   ....[40]....
        /*0804*/ 	.word	0x0002bf00


	//   ....[41]....
        /*0808*/ 	.word	0x0002bf10


	//   ....[42]....
        /*080c*/ 	.word	0x0002c020


	//   ....[43]....
        /*0810*/ 	.word	0x0002c080


	//   ....[44]....
        /*0814*/ 	.word	0x0002c0c0


	//   ....[45]....
        /*0818*/ 	.word	0x0002c100


	//   ....[46]....
        /*081c*/ 	.word	0x0002c130


	//   ....[47]....
        /*0820*/ 	.word	0x0002c160


	//   ....[48]....
        /*0824*/ 	.word	0x0002c2f0


	//   ....[49]....
        /*0828*/ 	.word	0x0002c350


	//   ....[50]....
        /*082c*/ 	.word	0x0002c390


	//   ....[51]....
        /*0830*/ 	.word	0x0002c3d0


	//   ....[52]....
        /*0834*/ 	.word	0x0002c400


	//   ....[53]....
        /*0838*/ 	.word	0x0002c430


	//   ....[54]....
        /*083c*/ 	.word	0x0002c4f0


	//   ....[55]....
        /*0840*/ 	.word	0x0002c510


	//   ....[56]....
        /*0844*/ 	.word	0x0002c580


	//   ....[57]....
        /*0848*/ 	.word	0x0002cc10


	//   ....[58]....
        /*084c*/ 	.word	0x0002d070


	//   ....[59]....
        /*0850*/ 	.word	0x0002d110


	//   ....[60]....
        /*0854*/ 	.word	0x0002d1b0


	//   ....[61]....
        /*0858*/ 	.word	0x0002d250


	//   ....[62]....
        /*085c*/ 	.word	0x0002d2f0


	//   ....[63]....
        /*0860*/ 	.word	0x0002d390


	//   ....[64]....
        /*0864*/ 	.word	0x0002d430


	//   ....[65]....
        /*0868*/ 	.word	0x0002d4d0


	//   ....[66]....
        /*086c*/ 	.word	0x0002d570


	//   ....[67]....
        /*0870*/ 	.word	0x0002d610


	//   ....[68]....
        /*0874*/ 	.word	0x0002d6b0


	//   ....[69]....
        /*0878*/ 	.word	0x0002d750


	//   ....[70]....
        /*087c*/ 	.word	0x0002d7f0


	//   ....[71]....
        /*0880*/ 	.word	0x0002d890


	//   ....[72]....
        /*0884*/ 	.word	0x0002d930


	//   ....[73]....
        /*0888*/ 	.word	0x0002d9d0


	//   ....[74]....
        /*088c*/ 	.word	0x0002dac0


	//   ....[75]....
        /*0890*/ 	.word	0x0002db60


	//   ....[76]....
        /*0894*/ 	.word	0x0002dc00


	//   ....[77]....
        /*0898*/ 	.word	0x0002dca0


	//   ....[78]....
        /*089c*/ 	.word	0x0002dd40


	//   ....[79]....
        /*08a0*/ 	.word	0x0002dde0


	//   ....[80]....
        /*08a4*/ 	.word	0x0002de80


	//   ....[81]....
        /*08a8*/ 	.word	0x0002df20


	//   ....[82]....
        /*08ac*/ 	.word	0x0002dfc0


	//   ....[83]....
        /*08b0*/ 	.word	0x0002e060


	//   ....[84]....
        /*08b4*/ 	.word	0x0002e100


	//   ....[85]....
        /*08b8*/ 	.word	0x0002e1a0


	//   ....[86]....
        /*08bc*/ 	.word	0x0002e240


	//   ....[87]....
        /*08c0*/ 	.word	0x0002e2e0


	//   ....[88]....
        /*08c4*/ 	.word	0x0002e380


	//   ....[89]....
        /*08c8*/ 	.word	0x0002e420


	//   ....[90]....
        /*08cc*/ 	.word	0x0002e720


	//   ....[91]....
        /*08d0*/ 	.word	0x0002ea00


	//   ....[92]....
        /*08d4*/ 	.word	0x0002ee20


	//   ....[93]....
        /*08d8*/ 	.word	0x0002eeb0


	//   ....[94]....
        /*08dc*/ 	.word	0x0002ef50


	//   ....[95]....
        /*08e0*/ 	.word	0x0002f000


	//   ....[96]....
        /*08e4*/ 	.word	0x0002f080


	//   ....[97]....
        /*08e8*/ 	.word	0x0002f100


	//   ....[98]....
        /*08ec*/ 	.word	0x0002f180


	//   ....[99]....
        /*08f0*/ 	.word	0x0002f200


	//   ....[100]....
        /*08f4*/ 	.word	0x0002f290


	//   ....[101]....
        /*08f8*/ 	.word	0x0002f340


	//   ....[102]....
        /*08fc*/ 	.word	0x0002f3c0


	//   ....[103]....
        /*0900*/ 	.word	0x0002f440


	//   ....[104]....
        /*0904*/ 	.word	0x0002f4c0


	//   ....[105]....
        /*0908*/ 	.word	0x0002f540


	//   ....[106]....
        /*090c*/ 	.word	0x0002f5b0


	//   ....[107]....
        /*0910*/ 	.word	0x0002f650


	//   ....[108]....
        /*0914*/ 	.word	0x0002f6e0


	//   ....[109]....
        /*0918*/ 	.word	0x0002f810


	//----- nvinfo : EIATTR_REG_RECONFIG
	.align		4
.L_359:
        /*091c*/ 	.byte	0x01, 0x54
	.zero		2


	//----- nvinfo : EIATTR_SYSCALL_OFFSETS
	.align		4
        /*0920*/ 	.byte	0x04, 0x46
        /*0922*/ 	.short	(.L_361 - .L_360)


	//   ....[0]....
.L_360:
        /*0924*/ 	.word	0x00001970


	//   ....[1]....
        /*0928*/ 	.word	0x00001ac0


	//   ....[2]....
        /*092c*/ 	.word	0x0000ad30


	//   ....[3]....
        /*0930*/ 	.word	0x0000b1e0


	//   ....[4]....
        /*0934*/ 	.word	0x00028ca0


	//   ....[5]....
        /*0938*/ 	.word	0x00028de0


	//   ....[6]....
        /*093c*/ 	.word	0x00028ee0


	//----- nvinfo : EIATTR_MBARRIER_INSTR_OFFSETS
	.align		4
.L_361:
        /*0940*/ 	.byte	0x04, 0x39
        /*0942*/ 	.short	(.L_363 - .L_362)


	//   ....[0]....
.L_362:
        /*0944*/ 	.word	0x00000300
        /*0948*/ 	.word	0x000000ff
        /*094c*/ 	.word	0x00038800
        /*0950*/ 	.short	0x0100
        /*0952*/ 	.byte	0x08
	.zero		1


	//   ....[1]....
        /*0954*/ 	.word	0x00000310
        /*0958*/ 	.word	0x000000ff
        /*095c*/ 	.word	0x00038820
        /*0960*/ 	.short	0x0100
        /*0962*/ 	.byte	0x08
	.zero		1


	//   ....[2]....
        /*0964*/ 	.word	0x00000400
        /*0968*/ 	.word	0x000000ff
        /*096c*/ 	.word	0x00038830
        /*0970*/ 	.short	0x0100
        /*0972*/ 	.byte	0x08
	.zero		1


	//   ....[3]....
        /*0974*/ 	.word	0x00000410
        /*0978*/ 	.word	0x000000ff
        /*097c*/ 	.word	0x00038840
        /*0980*/ 	.short	0x0100
        /*0982*/ 	.byte	0x08
	.zero		1


	//   ....[4]....
        /*0984*/ 	.word	0x00000420
        /*0988*/ 	.word	0x000000ff
        /*098c*/ 	.word	0x00038838
        /*0990*/ 	.short	0x0100
        /*0992*/ 	.byte	0x08
	.zero		1


	//   ....[5]....
        /*0994*/ 	.word	0x00000430
        /*0998*/ 	.word	0x000000ff
        /*099c*/ 	.word	0x00038848
        /*09a0*/ 	.short	0x0100
        /*09a2*/ 	.byte	0x08
	.zero		1


	//   ....[6]....
        /*09a4*/ 	.word	0x00000560
        /*09a8*/ 	.word	0x000000ff
        /*09ac*/ 	.word	0x00038850
        /*09b0*/ 	.short	0x0100
        /*09b2*/ 	.byte	0x08
	.zero		1


	//   ....[7]....
        /*09b4*/ 	.word	0x00000570
        /*09b8*/ 	.word	0x000000ff
        /*09bc*/ 	.word	0x00038860
        /*09c0*/ 	.short	0x0100
        /*09c2*/ 	.byte	0x08
	.zero		1


	//   ....[8]....
        /*09c4*/ 	.word	0x00000580
        /*09c8*/ 	.word	0x000000ff
        /*09cc*/ 	.word	0x00038858
        /*09d0*/ 	.short	0x0100
        /*09d2*/ 	.byte	0x08
	.zero		1


	//   ....[9]....
        /*09d4*/ 	.word	0x00000590
        /*09d8*/ 	.word	0x000000ff
        /*09dc*/ 	.word	0x00038868
        /*09e0*/ 	.short	0x0100
        /*09e2*/ 	.byte	0x08
	.zero		1


	//   ....[10]....
        /*09e4*/ 	.word	0x00000680
        /*09e8*/ 	.word	0x000000ff
        /*09ec*/ 	.word	0x00038870
        /*09f0*/ 	.short	0x0100
        /*09f2*/ 	.byte	0x06
	.zero		1


	//   ....[11]....
        /*09f4*/ 	.word	0x00000690
        /*09f8*/ 	.word	0x000000ff
        /*09fc*/ 	.word	0x00038880
        /*0a00*/ 	.short	0x0100
        /*0a02*/ 	.byte	0x06
	.zero		1


	//   ....[12]....
        /*0a04*/ 	.word	0x000006a0
        /*0a08*/ 	.word	0x000000ff
        /*0a0c*/ 	.word	0x00038878
        /*0a10*/ 	.short	0x0100
        /*0a12*/ 	.byte	0x06
	.zero		1


	//   ....[13]....
        /*0a14*/ 	.word	0x000006b0
        /*0a18*/ 	.word	0x000000ff
        /*0a1c*/ 	.word	0x00038888
        /*0a20*/ 	.short	0x0100
        /*0a22*/ 	.byte	0x06
	.zero		1


	//   ....[14]....
        /*0a24*/ 	.word	0x000007e0
        /*0a28*/ 	.word	0x000000ff
        /*0a2c*/ 	.word	0x00038890
        /*0a30*/ 	.short	0x0100
        /*0a32*/ 	.byte	0x08
	.zero		1


	//   ....[15]....
        /*0a34*/ 	.word	0x000007f0
        /*0a38*/ 	.word	0x000000ff
        /*0a3c*/ 	.word	0x000388a0
        /*0a40*/ 	.short	0x0100
        /*0a42*/ 	.byte	0x08
	.zero		1


	//   ....[16]....
        /*0a44*/ 	.word	0x00000800
        /*0a48*/ 	.word	0x000000ff
        /*0a4c*/ 	.word	0x00038898
        /*0a50*/ 	.short	0x0100
        /*0a52*/ 	.byte	0x08
	.zero		1


	//   ....[17]....
        /*0a54*/ 	.word	0x00000810
        /*0a58*/ 	.word	0x000000ff
        /*0a5c*/ 	.word	0x000388a8
        /*0a60*/ 	.short	0x0100
        /*0a62*/ 	.byte	0x08
	.zero		1


	//   ....[18]....
        /*0a64*/ 	.word	0x00000940
        /*0a68*/ 	.word	0x000000ff
        /*0a6c*/ 	.word	0x000388b0
        /*0a70*/ 	.short	0x0100
        /*0a72*/ 	.byte	0x08
	.zero		1


	//   ....[19]....
        /*0a74*/ 	.word	0x00000950
        /*0a78*/ 	.word	0x000000ff
        /*0a7c*/ 	.word	0x000388c0
        /*0a80*/ 	.short	0x0100
        /*0a82*/ 	.byte	0x08
	.zero		1


	//   ....[20]....
        /*0a84*/ 	.word	0x00000960
        /*0a88*/ 	.word	0x000000ff
        /*0a8c*/ 	.word	0x000388b8
        /*0a90*/ 	.short	0x0100
        /*0a92*/ 	.byte	0x08
	.zero		1


	//   ....[21]....
        /*0a94*/ 	.word	0x00000970
        /*0a98*/ 	.word	0x000000ff
        /*0a9c*/ 	.word	0x000388c8
        /*0aa0*/ 	.short	0x0100
        /*0aa2*/ 	.byte	0x08
	.zero		1


	//   ....[22]....
        /*0aa4*/ 	.word	0x00003620
        /*0aa8*/ 	.word	0x00000000
        /*0aac*/ 	.word	0x00038890
        /*0ab0*/ 	.short	0x010a
        /*0ab2*/ 	.byte	0x3f
	.zero		1


	//   ....[23]....
        /*0ab4*/ 	.word	0x00006930
        /*0ab8*/ 	.word	0x00000000
        /*0abc*/ 	.word	0x00038890
        /*0ac0*/ 	.short	0x010a
        /*0ac2*/ 	.byte	0x3f
	.zero		1


	//   ....[24]....
        /*0ac4*/ 	.word	0x00009960
        /*0ac8*/ 	.word	0x00000000
        /*0acc*/ 	.word	0x00038890
        /*0ad0*/ 	.short	0x010a
        /*0ad2*/ 	.byte	0x3f
	.zero		1


	//   ....[25]....
        /*0ad4*/ 	.word	0x00009d70
        /*0ad8*/ 	.word	0x00000028
        /*0adc*/ 	.word	0x00000000
        /*0ae0*/ 	.short	0x0101
        /*0ae2*/ 	.byte	0x3f
	.zero		1


	//   ....[26]....
        /*0ae4*/ 	.word	0x00009db0
        /*0ae8*/ 	.word	0x00000000
        /*0aec*/ 	.word	0x000388b0
        /*0af0*/ 	.short	0x010a
        /*0af2*/ 	.byte	0x3f
	.zero		1


	//   ....[27]....
        /*0af4*/ 	.word	0x0000a5d0
        /*0af8*/ 	.word	0x00000000
        /*0afc*/ 	.word	0x00000000
        /*0b00*/ 	.short	0x0101
        /*0b02*/ 	.byte	0x3f
	.zero		1


	//   ....[28]....
        /*0b04*/ 	.word	0x0000adc0
        /*0b08*/ 	.word	0x00000010
        /*0b0c*/ 	.word	0x00038800
        /*0b10*/ 	.short	0x010a
        /*0b12*/ 	.byte	0x3f
	.zero		1


	//   ....[29]....
        /*0b14*/ 	.word	0x0000ae10
        /*0b18*/ 	.word	0x00000010
        /*0b1c*/ 	.word	0x00038800
        /*0b20*/ 	.short	0x010a
        /*0b22*/ 	.byte	0x3f
	.zero		1


	//   ....[30]....
        /*0b24*/ 	.word	0x0000c780
        /*0b28*/ 	.word	0x00000010
        /*0b2c*/ 	.word	0x00038800
        /*0b30*/ 	.short	0x010a
        /*0b32*/ 	.byte	0x3f
	.zero		1


	//   ....[31]....
        /*0b34*/ 	.word	0x00010a80
        /*0b38*/ 	.word	0x00000010
        /*0b3c*/ 	.word	0x00038800
        /*0b40*/ 	.short	0x010a
        /*0b42*/ 	.byte	0x3f
	.zero		1


	//   ....[32]....
        /*0b44*/ 	.word	0x00014210
        /*0b48*/ 	.word	0x00000000
        /*0b4c*/ 	.word	0x00038830
        /*0b50*/ 	.short	0x010a
        /*0b52*/ 	.byte	0x3f
	.zero		1


	//   ....[33]....
        /*0b54*/ 	.word	0x00014290
        /*0b58*/ 	.word	0x00000000
        /*0b5c*/ 	.word	0x00038830
        /*0b60*/ 	.short	0x010a
        /*0b62*/ 	.byte	0x3f
	.zero		1


	//   ....[34]....
        /*0b64*/ 	.word	0x00018090
        /*0b68*/ 	.word	0x00000000
        /*0b6c*/ 	.word	0x00000000
        /*0b70*/ 	.short	0x0101
        /*0b72*/ 	.byte	0x3f
	.zero		1


	//   ....[35]....
        /*0b74*/ 	.word	0x00019250
        /*0b78*/ 	.word	0x0000000b
        /*0b7c*/ 	.word	0x00038830
        /*0b80*/ 	.short	0x010a
        /*0b82*/ 	.byte	0x3f
	.zero		1


	//   ....[36]....
        /*0b84*/ 	.word	0x000192d0
        /*0b88*/ 	.word	0x0000000b
        /*0b8c*/ 	.word	0x00038830
        /*0b90*/ 	.short	0x010a
        /*0b92*/ 	.byte	0x3f
	.zero		1


	//   ....[37]....
        /*0b94*/ 	.word	0x0001c9c0
        /*0b98*/ 	.word	0x00000009
        /*0b9c*/ 	.word	0x00038850
        /*0ba0*/ 	.short	0x010a
        /*0ba2*/ 	.byte	0x3f
	.zero		1


	//   ....[38]....
        /*0ba4*/ 	.word	0x0001ca10
        /*0ba8*/ 	.word	0x00000009
        /*0bac*/ 	.word	0x00038850
        /*0bb0*/ 	.short	0x010a
        /*0bb2*/ 	.byte	0x3f
	.zero		1


	//   ....[39]....
        /*0bb4*/ 	.word	0x0001dbc0
        /*0bb8*/ 	.word	0x0000000b
        /*0bbc*/ 	.word	0x00000000
        /*0bc0*/ 	.short	0x0101
        /*0bc2*/ 	.byte	0x3f
	.zero		1


	//   ....[40]....
        /*0bc4*/ 	.word	0x0001dc10
        /*0bc8*/ 	.word	0x00000009
        /*0bcc*/ 	.word	0x00000000
        /*0bd0*/ 	.short	0x0101
        /*0bd2*/ 	.byte	0x3f
	.zero		1


	//   ....[41]....
        /*0bd4*/ 	.word	0x0001e100
        /*0bd8*/ 	.word	0x00000004
        /*0bdc*/ 	.word	0x00038830
        /*0be0*/ 	.short	0x010a
        /*0be2*/ 	.byte	0x3f
	.zero		1


	//   ....[42]....
        /*0be4*/ 	.word	0x0001e180
        /*0be8*/ 	.word	0x00000004
        /*0bec*/ 	.word	0x00038830
        /*0bf0*/ 	.short	0x010a
        /*0bf2*/ 	.byte	0x3f
	.zero		1


	//   ....[43]....
        /*0bf4*/ 	.word	0x00021870
        /*0bf8*/ 	.word	0x00000009
        /*0bfc*/ 	.word	0x00038850
        /*0c00*/ 	.short	0x010a
        /*0c02*/ 	.byte	0x3f
	.zero		1


	//   ....[44]....
        /*0c04*/ 	.word	0x000218c0
        /*0c08*/ 	.word	0x00000009
        /*0c0c*/ 	.word	0x00038850
        /*0c10*/ 	.short	0x010a
        /*0c12*/ 	.byte	0x3f
	.zero		1


	//   ....[45]....
        /*0c14*/ 	.word	0x00022310
        /*0c18*/ 	.word	0x000000a8
        /*0c1c*/ 	.word	0x00000000
        /*0c20*/ 	.short	0x0101
        /*0c22*/ 	.byte	0x3f
	.zero		1


	//   ....[46]....
        /*0c24*/ 	.word	0x00022430
        /*0c28*/ 	.word	0x00000009
        /*0c2c*/ 	.word	0x00000000
        /*0c30*/ 	.short	0x0101
        /*0c32*/ 	.byte	0x3f
	.zero		1


	//   ....[47]....
        /*0c34*/ 	.word	0x00023100
        /*0c38*/ 	.word	0x00000000
        /*0c3c*/ 	.word	0x00038850
        /*0c40*/ 	.short	0x010a
        /*0c42*/ 	.byte	0x3f
	.zero		1


	//   ....[48]....
        /*0c44*/ 	.word	0x000231a0
        /*0c48*/ 	.word	0x00000000
        /*0c4c*/ 	.word	0x00038850
        /*0c50*/ 	.short	0x010a
        /*0c52*/ 	.byte	0x3f
	.zero		1


	//   ....[49]....
        /*0c54*/ 	.word	0x00023650
        /*0c58*/ 	.word	0x0000000b
        /*0c5c*/ 	.word	0x00000000
        /*0c60*/ 	.short	0x0101
        /*0c62*/ 	.byte	0x3f
	.zero		1


	//   ....[50]....
        /*0c64*/ 	.word	0x00025610
        /*0c68*/ 	.word	0x00000000
        /*0c6c*/ 	.word	0x00000000
        /*0c70*/ 	.short	0x0101
        /*0c72*/ 	.byte	0x3f
	.zero		1


	//   ....[51]....
        /*0c74*/ 	.word	0x00027c70
        /*0c78*/ 	.word	0x00000009
        /*0c7c*/ 	.word	0x00038820
        /*0c80*/ 	.short	0x010a
        /*0c82*/ 	.byte	0x3f
	.zero		1


	//   ....[52]....
        /*0c84*/ 	.word	0x00027d00
        /*0c88*/ 	.word	0x00000005
        /*0c8c*/ 	.word	0x000388a0
        /*0c90*/ 	.short	0x010a
        /*0c92*/ 	.byte	0x3f
	.zero		1


	//   ....[53]....
        /*0c94*/ 	.word	0x00027fd0
        /*0c98*/ 	.word	0x00000005
        /*0c9c*/ 	.word	0x000388c0
        /*0ca0*/ 	.short	0x010a
        /*0ca2*/ 	.byte	0x3f
	.zero		1


	//   ....[54]....
        /*0ca4*/ 	.word	0x000283c0
        /*0ca8*/ 	.word	0x00000006
        /*0cac*/ 	.word	0x000388a0
        /*0cb0*/ 	.short	0x010a
        /*0cb2*/ 	.byte	0x3f
	.zero		1


	//   ....[55]....
        /*0cb4*/ 	.word	0x00028670
        /*0cb8*/ 	.word	0x00000006
        /*0cbc*/ 	.word	0x000388c0
        /*0cc0*/ 	.short	0x010a
        /*0cc2*/ 	.byte	0x3f
	.zero		1


	//   ....[56]....
        /*0cc4*/ 	.word	0x000296e0
        /*0cc8*/ 	.word	0x00000007
        /*0ccc*/ 	.word	0x00038840
        /*0cd0*/ 	.short	0x010a
        /*0cd2*/ 	.byte	0x3f
	.zero		1


	//   ....[57]....
        /*0cd4*/ 	.word	0x00029d50
        /*0cd8*/ 	.word	0x0000000a
        /*0cdc*/ 	.word	0x00038820
        /*0ce0*/ 	.short	0x010a
        /*0ce2*/ 	.byte	0x3f
	.zero		1


	//   ....[58]....
        /*0ce4*/ 	.word	0x0002a060
        /*0ce8*/ 	.word	0x00000007
        /*0cec*/ 	.word	0x00038840
        /*0cf0*/ 	.short	0x010a
        /*0cf2*/ 	.byte	0x3f
	.zero		1


	//   ....[59]....
        /*0cf4*/ 	.word	0x0002a3b0
        /*0cf8*/ 	.word	0x00000008
        /*0cfc*/ 	.word	0x00000060
        /*0d00*/ 	.short	0x010a
        /*0d02*/ 	.byte	0x3f
	.zero		1


	//   ....[60]....
        /*0d04*/ 	.word	0x0002aa10
        /*0d08*/ 	.word	0x00000002
        /*0d0c*/ 	.word	0x00038840
        /*0d10*/ 	.short	0x010a
        /*0d12*/ 	.byte	0x3f
	.zero		1


	//   ....[61]....
        /*0d14*/ 	.word	0x0002ad60
        /*0d18*/ 	.word	0x00000003
        /*0d1c*/ 	.word	0x00000060
        /*0d20*/ 	.short	0x010a
        /*0d22*/ 	.byte	0x3f
	.zero		1


	//   ....[62]....
        /*0d24*/ 	.word	0x0002b2c0
        /*0d28*/ 	.word	0x00000002
        /*0d2c*/ 	.word	0x00038840
        /*0d30*/ 	.short	0x010a
        /*0d32*/ 	.byte	0x3f
	.zero		1


	//   ....[63]....
        /*0d34*/ 	.word	0x0002b610
        /*0d38*/ 	.word	0x00000002
        /*0d3c*/ 	.word	0x00000060
        /*0d40*/ 	.short	0x010a
        /*0d42*/ 	.byte	0x3f
	.zero		1


	//   ....[64]....
        /*0d44*/ 	.word	0x0002bb10
        /*0d48*/ 	.word	0x00000003
        /*0d4c*/ 	.word	0x00038860
        /*0d50*/ 	.short	0x010a
        /*0d52*/ 	.byte	0x3f
	.zero		1


	//   ....[65]....
        /*0d54*/ 	.word	0x0002cb90
        /*0d58*/ 	.word	0x00000000
        /*0d5c*/ 	.word	0x00038820
        /*0d60*/ 	.short	0x010a
        /*0d62*/ 	.byte	0x3f
	.zero		1


	//   ....[66]....
        /*0d64*/ 	.word	0x0002cd60
        /*0d68*/ 	.word	0x00000006
        /*0d6c*/ 	.word	0x00000000
        /*0d70*/ 	.short	0x010a
        /*0d72*/ 	.byte	0x3f
	.zero		1


	//   ....[67]....
        /*0d74*/ 	.word	0x0002cdd0
        /*0d78*/ 	.word	0x00000007
        /*0d7c*/ 	.word	0x00000000
        /*0d80*/ 	.short	0x010a
        /*0d82*/ 	.byte	0x3f
	.zero		1


	//   ....[68]....
        /*0d84*/ 	.word	0x0002ce40
        /*0d88*/ 	.word	0x00000004
        /*0d8c*/ 	.word	0x00000000
        /*0d90*/ 	.short	0x010a
        /*0d92*/ 	.byte	0x3f
	.zero		1


	//   ....[69]....
        /*0d94*/ 	.word	0x0002ce70
        /*0d98*/ 	.word	0x00000003
        /*0d9c*/ 	.word	0x00000000
        /*0da0*/ 	.short	0x010a
        /*0da2*/ 	.byte	0x3f
	.zero		1


	//   ....[70]....
        /*0da4*/ 	.word	0x0002ced0
        /*0da8*/ 	.word	0x00000000
        /*0dac*/ 	.word	0x00038890
        /*0db0*/ 	.short	0x010a
        /*0db2*/ 	.byte	0x3f
	.zero		1


	//   ....[71]....
        /*0db4*/ 	.word	0x0002cf20
        /*0db8*/ 	.word	0x00000000
        /*0dbc*/ 	.word	0x00038890
        /*0dc0*/ 	.short	0x010a
        /*0dc2*/ 	.byte	0x3f
	.zero		1


	//   ....[72]....
        /*0dc4*/ 	.word	0x0002cf70
        /*0dc8*/ 	.word	0x00000000
        /*0dcc*/ 	.word	0x00038890
        /*0dd0*/ 	.short	0x010a
        /*0dd2*/ 	.byte	0x3f
	.zero		1


	//   ....[73]....
        /*0dd4*/ 	.word	0x0002cfc0
        /*0dd8*/ 	.word	0x00000000
        /*0ddc*/ 	.word	0x000388b0
        /*0de0*/ 	.short	0x010a
        /*0de2*/ 	.byte	0x3f
	.zero		1


	//   ....[74]....
        /*0de4*/ 	.word	0x0002da10
        /*0de8*/ 	.word	0x00000010
        /*0dec*/ 	.word	0x00038800
        /*0df0*/ 	.short	0x010a
        /*0df2*/ 	.byte	0x3f
	.zero		1


	//   ....[75]....
        /*0df4*/ 	.word	0x0002e460
        /*0df8*/ 	.word	0x00000010
        /*0dfc*/ 	.word	0x00038800
        /*0e00*/ 	.short	0x010a
        /*0e02*/ 	.byte	0x3f
	.zero		1


	//   ....[76]....
        /*0e04*/ 	.word	0x0002e4b0
        /*0e08*/ 	.word	0x00000000
        /*0e0c*/ 	.word	0x00038830
        /*0e10*/ 	.short	0x010a
        /*0e12*/ 	.byte	0x3f
	.zero		1


	//   ....[77]....
        /*0e14*/ 	.word	0x0002e500
        /*0e18*/ 	.word	0x0000000b
        /*0e1c*/ 	.word	0x00038830
        /*0e20*/ 	.short	0x010a
        /*0e22*/ 	.byte	0x3f
	.zero		1


	//   ....[78]....
        /*0e24*/ 	.word	0x0002e550
        /*0e28*/ 	.word	0x00000009
        /*0e2c*/ 	.word	0x00038850
        /*0e30*/ 	.short	0x010a
        /*0e32*/ 	.byte	0x3f
	.zero		1


	//   ....[79]....
        /*0e34*/ 	.word	0x0002e5a0
        /*0e38*/ 	.word	0x00000004
        /*0e3c*/ 	.word	0x00038830
        /*0e40*/ 	.short	0x010a
        /*0e42*/ 	.byte	0x3f
	.zero		1


	//   ....[80]....
        /*0e44*/ 	.word	0x0002e5f0
        /*0e48*/ 	.word	0x00000009
        /*0e4c*/ 	.word	0x00038850
        /*0e50*/ 	.short	0x010a
        /*0e52*/ 	.byte	0x3f
	.zero		1


	//   ....[81]....
        /*0e54*/ 	.word	0x0002e640
        /*0e58*/ 	.word	0x00000000
        /*0e5c*/ 	.word	0x00038850
        /*0e60*/ 	.short	0x010a
        /*0e62*/ 	.byte	0x3f
	.zero		1


	//   ....[82]....
        /*0e64*/ 	.word	0x0002e7e0
        /*0e68*/ 	.word	0x00000009
        /*0e6c*/ 	.word	0x00038820
        /*0e70*/ 	.short	0x010a
        /*0e72*/ 	.byte	0x3f
	.zero		1


	//   ....[83]....
        /*0e74*/ 	.word	0x0002e830
        /*0e78*/ 	.word	0x00000005
        /*0e7c*/ 	.word	0x000388a0
        /*0e80*/ 	.short	0x010a
        /*0e82*/ 	.byte	0x3f
	.zero		1


	//   ....[84]....
        /*0e84*/ 	.word	0x0002e880
        /*0e88*/ 	.word	0x00000005
        /*0e8c*/ 	.word	0x000388c0
        /*0e90*/ 	.short	0x010a
        /*0e92*/ 	.byte	0x3f
	.zero		1


	//   ....[85]....
        /*0e94*/ 	.word	0x0002e8d0
        /*0e98*/ 	.word	0x00000006
        /*0e9c*/ 	.word	0x000388a0
        /*0ea0*/ 	.short	0x010a
        /*0ea2*/ 	.byte	0x3f
	.zero		1


	//   ....[86]....
        /*0ea4*/ 	.word	0x0002e920
        /*0ea8*/ 	.word	0x00000006
        /*0eac*/ 	.word	0x000388c0
        /*0eb0*/ 	.short	0x010a
        /*0eb2*/ 	.byte	0x3f
	.zero		1


	//   ....[87]....
        /*0eb4*/ 	.word	0x0002eac0
        /*0eb8*/ 	.word	0x00000007
        /*0ebc*/ 	.word	0x00038840
        /*0ec0*/ 	.short	0x010a
        /*0ec2*/ 	.byte	0x3f
	.zero		1


	//   ....[88]....
        /*0ec4*/ 	.word	0x0002eb40
        /*0ec8*/ 	.word	0x00000003
        /*0ecc*/ 	.word	0x00038820
        /*0ed0*/ 	.short	0x010a
        /*0ed2*/ 	.byte	0x3f
	.zero		1


	//   ....[89]....
        /*0ed4*/ 	.word	0x0002eb90
        /*0ed8*/ 	.word	0x00000007
        /*0edc*/ 	.word	0x00038840
        /*0ee0*/ 	.short	0x010a
        /*0ee2*/ 	.byte	0x3f
	.zero		1


	//   ....[90]....
        /*0ee4*/ 	.word	0x0002ebe0
        /*0ee8*/ 	.word	0x00000008
        /*0eec*/ 	.word	0x00000060
        /*0ef0*/ 	.short	0x010a
        /*0ef2*/ 	.byte	0x3f
	.zero		1


	//   ....[91]....
        /*0ef4*/ 	.word	0x0002ec30
        /*0ef8*/ 	.word	0x00000002
        /*0efc*/ 	.word	0x00038840
        /*0f00*/ 	.short	0x010a
        /*0f02*/ 	.byte	0x3f
	.zero		1


	//   ....[92]....
        /*0f04*/ 	.word	0x0002ec80
        /*0f08*/ 	.word	0x00000003
        /*0f0c*/ 	.word	0x00000060
        /*0f10*/ 	.short	0x010a
        /*0f12*/ 	.byte	0x3f
	.zero		1


	//   ....[93]....
        /*0f14*/ 	.word	0x0002ecd0
        /*0f18*/ 	.word	0x00000002
        /*0f1c*/ 	.word	0x00038840
        /*0f20*/ 	.short	0x010a
        /*0f22*/ 	.byte	0x3f
	.zero		1


	//   ....[94]....
        /*0f24*/ 	.word	0x0002ed20
        /*0f28*/ 	.word	0x00000002
        /*0f2c*/ 	.word	0x00000060
        /*0f30*/ 	.short	0x010a
        /*0f32*/ 	.byte	0x3f
	.zero		1


	//   ....[95]....
        /*0f34*/ 	.word	0x0002ed70
        /*0f38*/ 	.word	0x00000003
        /*0f3c*/ 	.word	0x00038860
        /*0f40*/ 	.short	0x010a
        /*0f42*/ 	.byte	0x3f
	.zero		1


	//   ....[96]....
        /*0f44*/ 	.word	0x0002f730
        /*0f48*/ 	.word	0x00000000
        /*0f4c*/ 	.word	0x00038820
        /*0f50*/ 	.short	0x010a
        /*0f52*/ 	.byte	0x3f
	.zero		1


	//   ....[97]....
        /*0f54*/ 	.word	0x0002f8d0
        /*0f58*/ 	.word	0x00000006
        /*0f5c*/ 	.word	0x00000000
        /*0f60*/ 	.short	0x010a
        /*0f62*/ 	.byte	0x3f
	.zero		1


	//   ....[98]....
        /*0f64*/ 	.word	0x0002f920
        /*0f68*/ 	.word	0x00000007
        /*0f6c*/ 	.word	0x00000000
        /*0f70*/ 	.short	0x010a
        /*0f72*/ 	.byte	0x3f
	.zero		1


	//   ....[99]....
        /*0f74*/ 	.word	0x0002f970
        /*0f78*/ 	.word	0x00000004
        /*0f7c*/ 	.word	0x00000000
        /*0f80*/ 	.short	0x010a
        /*0f82*/ 	.byte	0x3f
	.zero		1


	//----- nvinfo : EIATTR_NUM_MBARRIERS
	.align		4
.L_363:
        /*0f84*/ 	.byte	0x03, 0x38
        /*0f86*/ 	.short	0x0016


	//----- nvinfo : EIATTR_EXIT_INSTR_OFFSETS
	.align		4
        /*0f88*/ 	.byte	0x04, 0x1c
        /*0f8a*/ 	.short	(.L_365 - .L_364)


	//   ....[0]....
.L_364:
        /*0f8c*/ 	.word	0x0002cec0


	//----- nvinfo : EIATTR_MAX_THREADS
	.align		4
.L_365:
        /*0f90*/ 	.byte	0x04, 0x05
        /*0f92*/ 	.short	(.L_367 - .L_366)
.L_366:
        /*0f94*/ 	.word	0x00000180
        /*0f98*/ 	.word	0x00000001
        /*0f9c*/ 	.word	0x00000001


	//----- nvinfo : EIATTR_CRS_STACK_SIZE
	.align		4
.L_367:
        /*0fa0*/ 	.byte	0x04, 0x1e
        /*0fa2*/ 	.short	(.L_369 - .L_368)
.L_368:
        /*0fa4*/ 	.word	0x00000000


	//----- nvinfo : EIATTR_CBANK_PARAM_SIZE
	.align		4
.L_369:
        /*0fa8*/ 	.byte	0x03, 0x19
        /*0faa*/ 	.short	0x0a70


	//----- nvinfo : EIATTR_PARAM_CBANK
	.align		4
        /*0fac*/ 	.byte	0x04, 0x0a
        /*0fae*/ 	.short	(.L_371 - .L_370)
	.align		4
.L_370:
        /*0fb0*/ 	.word	index@(.nv.constant0._ZN7cutlass13device_kernelIN5flash11enable_sm90INS1_16FlashAttnFwdSm90INS1_25CollectiveMainloopFwdSm90ILi2EN4cute5tupleIJNS5_1CILi1EEES8_S8_EEENS6_IJNS7_ILi128EEENS7_ILi80EEENS7_ILi256EEEEEELi256ENS_6half_tEfNS_4arch4Sm90ELb1ELb0ELb0ELb1ELb0ELb1ELb0ELb1ELb1ELb0ELb0ELb0EEENS1_21CollectiveEpilogueFwdINS6_IJSA_SC_SB_EEES9_SE_SG_Li256ELb1ELb0ELb0ELb0EEENS1_36VarlenDynamicPersistentTileSchedulerILi128ELi80ELi256ELi32ELb0ELb0ELb1ELb1ELb1ELb1EEEEEEEEEvNT_6ParamsE)
        /*0fb4*/ 	.short	0x0210
        /*0fb6*/ 	.short	0x0a70


	//----- nvinfo : EIATTR_SW_WAR
	.align		4
.L_371:
        /*0fb8*/ 	.byte	0x04, 0x36
        /*0fba*/ 	.short	(.L_373 - .L_372)
.L_372:
        /*0fbc*/ 	.word	0x00000008
.L_373:


//--------------------- .nv.callgraph             --------------------------
	.section	.nv.callgraph,"",@"SHT_CUDA_CALLGRAPH"
	.align	4
	.sectionentsize	8
	.align		4
        /*0000*/ 	.word	0x00000000
	.align		4
        /*0004*/ 	.word	0xffffffff
	.align		4
        /*0008*/ 	.word	index@(_ZN7cutlass13device_kernelIN5flash11enable_sm90INS1_16FlashAttnFwdSm90INS1_25CollectiveMainloopFwdSm90ILi2EN4cute5tupleIJNS5_1CILi1EEES8_S8_EEENS6_IJNS7_ILi128EEENS7_ILi80EEENS7_ILi256EEEEEELi256ENS_6half_tEfNS_4arch4Sm90ELb0ELb0ELb0ELb0ELb0ELb0ELb0ELb1ELb1ELb0ELb0ELb0EEENS1_21CollectiveEpilogueFwdINS6_IJSA_SC_SB_EEES9_SE_SG_Li256ELb0ELb0ELb0ELb0EEENS1_29StaticPersistentTileSchedulerILb0EEEEEEEEEvNT_6ParamsE)
	.align		4
        /*000c*/ 	.word	index@(__assertfail)
	.align		4
        /*0010*/ 	.word	index@(_ZN7cutlass13device_kernelIN5flash11enable_sm90INS1_16FlashAttnFwdSm90INS1_25CollectiveMainloopFwdSm90ILi2EN4cute5tupleIJNS5_1CILi2EEENS7_ILi1EEES9_EEENS6_IJNS7_ILi128EEENS7_ILi80EEENS7_ILi256EEEEEELi256ENS_6half_tEfNS_4arch4Sm90ELb0ELb0ELb0ELb0ELb0ELb0ELb0ELb1ELb1ELb0ELb0ELb0EEENS1_21CollectiveEpilogueFwdINS6_IJSB_SD_SC_EEESA_SF_SH_Li256ELb0ELb0ELb0ELb0EEENS1_29StaticPersistentTileSchedulerILb0EEEEEEEEEvNT_6ParamsE)
	.align		4
        /*0014*/ 	.word	index@(__assertfail)
	.align		4
        /*0018*/ 	.word	index@(_ZN7cutlass13device_kernelIN5flash11enable_sm90INS1_16FlashAttnFwdSm90INS1_25CollectiveMainloopFwdSm90ILi2EN4cute5tupleIJNS5_1CILi1EEES8_S8_EEENS6_IJNS7_ILi128EEENS7_ILi80EEENS7_ILi256EEEEEELi256ENS_6half_tEfNS_4arch4Sm90ELb0ELb0ELb0ELb1ELb0ELb0ELb0ELb1ELb1ELb0ELb0ELb0EEENS1_21CollectiveEpilogueFwdINS6_IJSA_SC_SB_EEES9_SE_SG_Li256ELb1ELb0ELb0ELb0EEENS1_36VarlenDynamicPersistentTileSchedulerILi128ELi80ELi256ELi32ELb0ELb0ELb1ELb0ELb1ELb1EEEEEEEEEvNT_6ParamsE)
	.align		4
        /*001c*/ 	.word	index@(__assertfail)
	.align		4
        /*0020*/ 	.word	index@(_ZN7cutlass13device_kernelIN5flash11enable_sm90INS1_16FlashAttnFwdSm90INS1_25CollectiveMainloopFwdSm90ILi2EN4cute5tupleIJNS5_1CILi1EEES8_S8_EEENS6_IJNS7_ILi128EEENS7_ILi80EEENS7_ILi256EEEEEELi256ENS_6half_tEfNS_4arch4Sm90ELb0ELb0ELb0ELb1ELb0ELb1ELb0ELb1ELb1ELb0ELb0ELb0EEENS1_21CollectiveEpilogueFwdINS6_IJSA_SC_SB_EEES9_SE_SG_Li256ELb1ELb0ELb0ELb0EEENS1_36VarlenDynamicPersistentTileSchedulerILi128ELi80ELi256ELi32ELb0ELb0ELb1ELb0ELb1ELb1EEEEEEEEEvNT_6ParamsE)
	.align		4
        /*0024*/ 	.word	index@(__assertfail)
	.align		4
        /*0028*/ 	.word	index@(_ZN7cutlass13device_kernelIN5flash11enable_sm90INS1_16FlashAttnFwdSm90INS1_25CollectiveMainloopFwdSm90ILi2EN4cute5tupleIJNS5_1CILi1EEES8_S8_EEENS6_IJNS7_ILi128EEENS7_ILi64EEENS7_ILi256EEEEEELi256ENS_6half_tEfNS_4arch4Sm90ELb0ELb1ELb0ELb0ELb0ELb0ELb0ELb1ELb1ELb0ELb0ELb0EEENS1_21CollectiveEpilogueFwdINS6_IJSA_SC_SB_EEES9_SE_SG_Li256ELb0ELb0ELb0ELb0EEENS1_30DynamicPersistentTileSchedulerILi256ELi32ELb0ELb0ELb1EEEEEEEEEvNT_6ParamsE)
	.align		4
        /*002c*/ 	.word	index@(__assertfail)
	.align		4
        /*0030*/ 	.word	index@(_ZN7cutlass13device_kernelIN5flash11enable_sm90INS1_16FlashAttnFwdSm90INS1_25CollectiveMainloopFwdSm90ILi2EN4cute5tupleIJNS5_1CILi1EEES8_S8_EEENS6_IJNS7_ILi128EEENS7_ILi64EEENS7_ILi256EEEEEELi256ENS_6half_tEfNS_4arch4Sm90ELb0ELb1ELb0ELb1ELb0ELb0ELb0ELb1ELb1ELb0ELb0ELb0EEENS1_21CollectiveEpilogueFwdINS6_IJSA_SC_SB_EEES9_SE_SG_Li256ELb1ELb0ELb0ELb0EEENS1_36VarlenDynamicPersistentTileSchedulerILi128ELi64ELi256ELi32ELb0ELb0ELb1ELb1ELb0ELb1EEEEEEEEEvNT_6ParamsE)
	.align		4
        /*0034*/ 	.word	index@(__assertfail)
	.align		4
        /*0038*/ 	.word	index@(_ZN7cutlass13device_kernelIN5flash11enable_sm90INS1_16FlashAttnFwdSm90INS1_25CollectiveMainloopFwdSm90ILi2EN4cute5tupleIJNS5_1CILi1EEES8_S8_EEENS6_IJNS7_ILi128EEENS7_ILi64EEENS7_ILi256EEEEEELi256ENS_6half_tEfNS_4arch4Sm90ELb0ELb1ELb0ELb1ELb0ELb1ELb0ELb1ELb1ELb0ELb0ELb0EEENS1_21CollectiveEpilogueFwdINS6_IJSA_SC_SB_EEES9_SE_SG_Li256ELb1ELb0ELb0ELb0EEENS1_36VarlenDynamicPersistentTileSchedulerILi128ELi64ELi256ELi32ELb0ELb0ELb1ELb1ELb0ELb1EEEEEEEEEvNT_6ParamsE)
	.align		4
        /*003c*/ 	.word	index@(__assertfail)
	.align		4
        /*0040*/ 	.word	index@(_ZN7cutlass13device_kernelIN5flash11enable_sm90INS1_16FlashAttnFwdSm90INS1_25CollectiveMainloopFwdSm90ILi2EN4cute5tupleIJNS5_1CILi1EEES8_S8_EEENS6_IJNS7_ILi128EEENS7_ILi80EEENS7_ILi256EEEEEELi256ENS_6half_tEfNS_4arch4Sm90ELb1ELb0ELb0ELb0ELb0ELb0ELb0ELb1ELb1ELb0ELb0ELb0EEENS1_21CollectiveEpilogueFwdINS6_IJSA_SC_SB_EEES9_SE_SG_Li256ELb0ELb0ELb0ELb0EEENS1_30DynamicPersistentTileSchedulerILi256ELi32ELb0ELb0ELb1EEEEEEEEEvNT_6ParamsE)
	.align		4
        /*0044*/ 	.word	index@(__assertfail)
	.align		4
        /*0048*/ 	.word	index@(_ZN7cutlass13device_kernelIN5flash11enable_sm90INS1_16FlashAttnFwdSm90INS1_25CollectiveMainloopFwdSm90ILi2EN4cute5tupleIJNS5_1CILi1EEES8_S8_EEENS6_IJNS7_ILi128EEENS7_ILi80EEENS7_ILi256EEEEEELi256ENS_6half_tEfNS_4arch4Sm90ELb1ELb0ELb0ELb1ELb0ELb0ELb0ELb1ELb1ELb0ELb0ELb0EEENS1_21CollectiveEpilogueFwdINS6_IJSA_SC_SB_EEES9_SE_SG_Li256ELb1ELb0ELb0ELb0EEENS1_36VarlenDynamicPersistentTileSchedulerILi128ELi80ELi256ELi32ELb0ELb0ELb1ELb1ELb1ELb1EEEEEEEEEvNT_6ParamsE)
	.align		4
        /*004c*/ 	.word	index@(__assertfail)
	.align		4
        /*0050*/ 	.word	index@(_ZN7cutlass13device_kernelIN5flash11enable_sm90INS1_16FlashAttnFwdSm90INS1_25CollectiveMainloopFwdSm90ILi2EN4cute5tupleIJNS5_1CILi1EEES8_S8_EEENS6_IJNS7_ILi128EEENS7_ILi80EEENS7_ILi256EEEEEELi256ENS_6half_tEfNS_4arch4Sm90ELb1ELb0ELb0ELb1ELb0ELb1ELb0ELb1ELb1ELb0ELb0ELb0EEENS1_21CollectiveEpilogueFwdINS6_IJSA_SC_SB_EEES9_SE_SG_Li256ELb1ELb0ELb0ELb0EEENS1_36VarlenDynamicPersistentTileSchedulerILi128ELi80ELi256ELi32ELb0ELb0ELb1ELb1ELb1ELb1EEEEEEEEEvNT_6ParamsE)
	.align		4
        /*0054*/ 	.word	index@(__assertfail)
	.align		4
        /*0058*/ 	.word	0x00000000
	.align		4
        /*005c*/ 	.word	0xfffffffe
	.align		4
        /*0060*/ 	.word	0x00000000
	.align		4
        /*0064*/ 	.word	0xfffffffd
	.align		4
        /*0068*/ 	.word	0x00000000
	.align		4
        /*006c*/ 	.word	0xfffffffc


//--------------------- .nv.constant4             --------------------------
	.section	.nv.constant4,"a",@progbits
	.align	8
	.align		8
.nv.constant4:
        /*0000*/ 	.dword	__assertfail
	.align		8
        /*0008*/ 	.dword	__unnamed_1
	.align		8
        /*0010*/ 	.dword	__unnamed_2
	.align		8
        /*0018*/ 	.dword	__unnamed_3
	.align		8
        /*0020*/ 	.dword	__unnamed_4
	.align		8
        /*0028*/ 	.dword	__unnamed_5
	.align		8
        /*0030*/ 	.dword	__unnamed_6
	.align		8
        /*0038*/ 	.dword	__unnamed_7
	.align		8
        /*0040*/ 	.dword	__unnamed_8
	.align		8
        /*0048*/ 	.dword	__unnamed_9
	.align		8
        /*0050*/ 	.dword	_ZN66_INTERNAL_4283bf05_30_flash_fwd_hdim256_fp16_sm90_cu_9949e2e8_43724cuda3std3__45__cpo5beginE
	.align		8
        /*0058*/ 	.dword	_ZN66_INTERNAL_4283bf05_30_flash_fwd_hdim256_fp16_sm90_cu_9949e2e8_43724cuda3std3__45__cpo3endE
	.align		8
        /*0060*/ 	.dword	_ZN66_INTERNAL_4283bf05_30_flash_fwd_hdim256_fp16_sm90_cu_9949e2e8_43724cuda3std3__45__cpo6cbeginE
	.align		8
        /*0068*/ 	.dword	_ZN66_INTERNAL_4283bf05_30_flash_fwd_hdim256_fp16_sm90_cu_9949e2e8_43724cuda3std3__45__cpo4cendE
	.align		8
        /*0070*/ 	.dword	_ZN66_INTERNAL_4283bf05_30_flash_fwd_hdim256_fp16_sm90_cu_9949e2e8_43724cuda3std3__468_GLOBAL__N__4283bf05_30_flash_fwd_hdim256_fp16_sm90_cu_9949e2e8_43726ignoreE
	.align		8
        /*0078*/ 	.dword	_ZN66_INTERNAL_4283bf05_30_flash_fwd_hdim256_fp16_sm90_cu_9949e2e8_43724cuda3std3__419piecewise_constructE
	.align		8
        /*0080*/ 	.dword	_ZN66_INTERNAL_4283bf05_30_flash_fwd_hdim256_fp16_sm90_cu_9949e2e8_43724cuda3std3__48in_placeE
	.align		8
        /*0088*/ 	.dword	_ZN66_INTERNAL_4283bf05_30_flash_fwd_hdim256_fp16_sm90_cu_9949e2e8_43724cuda3std6ranges3__45__cpo4swapE
	.align		8
        /*0090*/ 	.dword	_ZN66_INTERNAL_4283bf05_30_flash_fwd_hdim256_fp16_sm90_cu_9949e2e8_43724cuda3std6ranges3__45__cpo9iter_moveE
	.align		8
        /*0098*/ 	.dword	_ZN66_INTERNAL_4283bf05_30_flash_fwd_hdim256_fp16_sm90_cu_9949e2e8_43724cute7productE
	.align		8
        /*00a0*/ 	.dword	_ZN66_INTERNAL_4283bf05_30_flash_fwd_hdim256_fp16_sm90_cu_9949e2e8_43724cute1_E
	.align		8
        /*00a8*/ 	.dword	$str$23
	.align		8
        /*00b0*/ 	.dword	$str$24


//--------------------- .text._ZN7cutlass13device_kernelIN5flash11enable_sm90INS1_16FlashAttnFwdSm90INS1_25CollectiveMainloopFwdSm90ILi2EN4cute5tupleIJNS5_1CILi1EEES8_S8_EEENS6_IJNS7_ILi128EEENS7_ILi80EEENS7_ILi256EEEEEELi256ENS_6half_tEfNS_4arch4Sm90ELb0ELb0ELb0ELb0ELb0ELb0ELb0ELb1ELb1ELb0ELb0ELb0EEENS1_21CollectiveEpilogueFwdINS6_IJSA_SC_SB_EEES9_SE_SG_Li256ELb0ELb0ELb0ELb0EEENS1_29StaticPersistentTileSchedulerILb0EEEEEEEEEvNT_6ParamsE --------------------------
	.section	.text._ZN7cutlass13device_kernelIN5flash11enable_sm90INS1_16FlashAttnFwdSm90INS1_25CollectiveMainloopFwdSm90ILi2EN4cute5tupleIJNS5_1CILi1EEES8_S8_EEENS6_IJNS7_ILi128EEENS7_ILi80EEENS7_ILi256EEEEEELi256ENS_6half_tEfNS_4arch4Sm90ELb0ELb0ELb0ELb0ELb0ELb0ELb0ELb1ELb1ELb0ELb0ELb0EEENS1_21CollectiveEpilogueFwdINS6_IJSA_SC_SB_EEES9_SE_SG_Li256ELb0ELb0ELb0ELb0EEENS1_29StaticPersistentTileSchedulerILb0EEEEEEEEEvNT_6ParamsE,"ax",@progbits
	.align	128
.text._ZN7cutlass13device_kernelIN5flash11enable_sm90INS1_16FlashAttnFwdSm90INS1_25CollectiveMainloopFwdSm90ILi2EN4cute5tupleIJNS5_1CILi1EEES8_S8_EEENS6_IJNS7_ILi128EEENS7_ILi80EEENS7_ILi256EEEEEELi256ENS_6half_tEfNS_4arch4Sm90ELb0ELb0ELb0ELb0ELb0ELb0ELb0ELb1ELb1ELb0ELb0ELb0EEENS1_21CollectiveEpilogueFwdINS6_IJSA_SC_SB_EEES9_SE_SG_Li256ELb0ELb0ELb0ELb0EEENS1_29StaticPersistentTileSchedulerILb0EEEEEEEEEvNT_6ParamsE:
        .type           _ZN7cutlass13device_kernelIN5flash11enable_sm90INS1_16FlashAttnFwdSm90INS1_25CollectiveMainloopFwdSm90ILi2EN4cute5tupleIJNS5_1CILi1EEES8_S8_EEENS6_IJNS7_ILi128EEENS7_ILi80EEENS7_ILi256EEEEEELi256ENS_6half_tEfNS_4arch4Sm90ELb0ELb0ELb0ELb0ELb0ELb0ELb0ELb1ELb1ELb0ELb0ELb0EEENS1_21CollectiveEpilogueFwdINS6_IJSA_SC_SB_EEES9_SE_SG_Li256ELb0ELb0ELb0ELb0EEENS1_29StaticPersistentTileSchedulerILb0EEEEEEEEEvNT_6ParamsE,@function
        .size           _ZN7cutlass13device_kernelIN5flash11enable_sm90INS1_16FlashAttnFwdSm90INS1_25CollectiveMainloopFwdSm90ILi2EN4cute5tupleIJNS5_1CILi1EEES8_S8_EEENS6_IJNS7_ILi128EEENS7_ILi80EEENS7_ILi256EEEEEELi256ENS_6half_tEfNS_4arch4Sm90ELb0ELb0ELb0ELb0ELb0ELb0ELb0ELb1ELb1ELb0ELb0ELb0EEENS1_21CollectiveEpilogueFwdINS6_IJSA_SC_SB_EEES9_SE_SG_Li256ELb0ELb0ELb0ELb0EEENS1_29StaticPersistentTileSchedulerILb0EEEEEEEEEvNT_6ParamsE,(.L_x_2837 - _ZN7cutlass13device_kernelIN5flash11enable_sm90INS1_16FlashAttnFwdSm90INS1_25CollectiveMainloopFwdSm90ILi2EN4cute5tupleIJNS5_1CILi1EEES8_S8_EEENS6_IJNS7_ILi128EEENS7_ILi80EEENS7_ILi256EEEEEELi256ENS_6half_tEfNS_4arch4Sm90ELb0ELb0ELb0ELb0ELb0ELb0ELb0ELb1ELb1ELb0ELb0ELb0EEENS1_21CollectiveEpilogueFwdINS6_IJSA_SC_SB_EEES9_SE_SG_Li256ELb0ELb0ELb0ELb0EEENS1_29StaticPersistentTileSchedulerILb0EEEEEEEEEvNT_6ParamsE)
        .other          _ZN7cutlass13device_kernelIN5flash11enable_sm90INS1_16FlashAttnFwdSm90INS1_25CollectiveMainloopFwdSm90ILi2EN4cute5tupleIJNS5_1CILi1EEES8_S8_EEENS6_IJNS7_ILi128EEENS7_ILi80EEENS7_ILi256EEEEEELi256ENS_6half_tEfNS_4arch4Sm90ELb0ELb0ELb0ELb0ELb0ELb0ELb0ELb1ELb1ELb0ELb0ELb0EEENS1_21CollectiveEpilogueFwdINS6_IJSA_SC_SB_EEES9_SE_SG_Li256ELb0ELb0ELb0ELb0EEENS1_29StaticPersistentTileSchedulerILb0EEEEEEEEEvNT_6ParamsE,@"STO_CUDA_ENTRY STV_DEFAULT"
_ZN7cutlass13device_kernelIN5flash11enable_sm90INS1_16FlashAttnFwdSm90INS1_25CollectiveMainloopFwdSm90ILi2EN4cute5tupleIJNS5_1CILi1EEES8_S8_EEENS6_IJNS7_ILi128EEENS7_ILi80EEENS7_ILi256EEEEEELi256ENS_6half_tEfNS_4arch4Sm90ELb0ELb0ELb0ELb0ELb0ELb0ELb0ELb1ELb1ELb0ELb0ELb0EEENS1_21CollectiveEpilogueFwdINS6_IJSA_SC_SB_EEES9_SE_SG_Li256ELb0ELb0ELb0ELb0EEENS1_29StaticPersistentTileSchedulerILb0EEEEEEEEEvNT_6ParamsE:
[----:B------:R-:W1:Y:S02]  /*0000*/  LDC R1, c[0x0][0x28] ;  /* 0x00000a00ff017b82 */ /* 0x000e640000000800 */
[----:B-1----:R-:W-:Y:S01]  /*0010*/  VIADD R1, R1, 0xffffffe0 ;  /* 0xffffffe001017836 */ /* 0x002fe20000000000 */
[----:B------:R-:W1:Y:S01]  /*0020*/  S2R R3, SR_TID.X ;  /* 0x0000000000037919 */ /* 0x000e620000002100 */
[----:B------:R-:W-:Y:S01]  /*0030*/  ELECT P0, URZ, PT ;  /* 0x00000000003f782f */ /* 0x000fe20003800000 */
[----:B------:R-:W-:Y:S01]  /*0040*/  BSSY B0, `(.L_x_0) ;  /* 0x0000013000007945 */ /* 0x000fe20003800000 */
[----:B-1----:R-:W-:-:S05]  /*0050*/  SHF.R.U32.HI R0, RZ, 0x5, R3 ;  /* 0x00000005ff007819 */ /* 0x002fca0000011603 */
[----:B------:R-:W1:Y:S02]  /*0060*/  SHFL.IDX PT, R2, R0, RZ, 0x1f ;  /* 0x00001fff00027589 */ /* 0x000e6400000e0000 */
[----:B-1----:R-:W-:-:S13]  /*0070*/  ISETP.EQ.AND P0, PT, R2, RZ, P0 ;  /* 0x000000ff0200720c */ /* 0x002fda0000702270 */
[----:B------:R-:W-:Y:S05]  /*0080*/  @!P0 BRA `(.L_x_1) ;  /* 0x0000000000388947 */ /* 0x000fea0003800000 */
[----:B------:R-:W-:Y:S02]  /*0090*/  ULDC.64 UR4, c[0x0][0x198] ;  /* 0x0000660000047ab9 */ /* 0x000fe40000000a00 */
[----:B------:R-:W-:Y:S02]  /*00a0*/  UIADD3 UR6, UP0, UR4, 0x270, URZ ;  /* 0x0000027004067890 */ /* 0x000fe4000ff1e03f */
[----:B------:R-:W-:Y:S02]  /*00b0*/  UIADD3 UR8, UP1, UR4, 0x370, URZ ;  /* 0x0000037004087890 */ /* 0x000fe4000ff3e03f */
[----:B------:R-:W-:Y:S02]  /*00c0*/  UIADD3 UR10, UP2, UR4, 0x470, URZ ;  /* 0x00000470040a7890 */ /* 0x000fe4000ff5e03f */
[----:B------:R-:W-:Y:S02]  /*00d0*/  UIADD3 UR4, UP3, UR4, 0x9f0, URZ ;  /* 0x000009f004047890 */ /* 0x000fe4000ff7e03f */
[----:B------:R-:W-:-:S02]  /*00e0*/  UIADD3.X UR7, URZ, UR5, URZ, UP0, !UPT ;  /* 0x000000053f077290 */ /* 0x000fc400087fe43f */
[----:B------:R-:W-:Y:S02]  /*00f0*/  UIADD3.X UR9, URZ, UR5, URZ, UP1, !UPT ;  /* 0x000000053f097290 */ /* 0x000fe40008ffe43f */
[----:B------:R-:W-:Y:S02]  /*0100*/  UIADD3.X UR11, URZ, UR5, URZ, UP2, !UPT ;  /* 0x000000053f0b7290 */ /* 0x000fe400097fe43f */
[----:B------:R-:W-:-:S03]  /*0110*/  UIADD3.X UR5, URZ, UR5, URZ, UP3, !UPT ;  /* 0x000000053f057290 */ /* 0x000fc60009ffe43f */
[----:B------:R1:W-:Y:S02]  /*0120*/  UTMACCTL.PF [UR6] ;  /* 0x00000000060079b9 */ /* 0x0003e40008040000 */
[----:B------:R1:W-:Y:S02]  /*0130*/  UTMACCTL.PF [UR8] ;  /* 0x00000000080079b9 */ /* 0x0003e40008040000 */
[----:B------:R1:W-:Y:S02]  /*0140*/  UTMACCTL.PF [UR10] ;  /* 0x000000000a0079b9 */ /* 0x0003e40008040000 */
[----:B------:R1:W-:Y:S02]  /*0150*/  UTMACCTL.PF [UR4] ;  /* 0x00000000040079b9 */ /* 0x0003e40008040000 */
[----:B-1----:R-:W-:Y:S01]  /*0160*/  NOP ;  /* 0x0000000000007918 */ /* 0x002fe20000000000 */
.L_x_1:
[----:B------:R-:W-:Y:S05]  /*0170*/  BSYNC B0 ;  /* 0x0000000000007941 */ /* 0x000fea0003800000 */
.L_x_0:
[----:B------:R-:W-:Y:S01]  /*0180*/  VOTEU.ANY UP0, P0 ;  /* 0x00000000003f7886 */ /* 0x000fe20000000100 */
[----:B------:R-:W1:Y:S01]  /*0190*/  SHFL.IDX PT, R2, R0, RZ, 0x1f ;  /* 0x00001fff00027589 */ /* 0x000e6200000e0000 */
[----:B------:R-:W-:Y:S01]  /*01a0*/  UMOV UR4, 0x1 ;  /* 0x0000000100047882 */ /* 0x000fe20000000000 */
[----:B------:R-:W-:Y:S02]  /*01b0*/  VOTEU.ANY UP1, P0 ;  /* 0x00000000003f7886 */ /* 0x000fe40000020100 */
[----:B------:R-:W2:Y:S01]  /*01c0*/  @UP0 S2UR UR7, SR_CgaCtaId ;  /* 0x00000000000709c3 */ /* 0x000ea20000008800 */
[----:B------:R-:W-:Y:S01]  /*01d0*/  @UP0 UMOV UR6, 0x400 ;  /* 0x0000040000060882 */ /* 0x000fe20000000000 */
[----:B------:R-:W-:-:S04]  /*01e0*/  @UP0 UIADD3 UR4, -UR4, 0x100000, URZ ;  /* 0x0010000004040890 */ /* 0x000fc8000fffe13f */
[----:B------:R-:W-:Y:S02]  /*01f0*/  @UP0 USHF.L.U32 UR5, UR4, 0xb, URZ ;  /* 0x0000000b04050899 */ /* 0x000fe4000800063f */
[----:B------:R-:W-:Y:S01]  /*0200*/  @UP0 USHF.L.U32 UR4, UR4, 0x1, URZ ;  /* 0x0000000104040899 */ /* 0x000fe2000800063f */
[----:B-1----:R-:W-:Y:S02]  /*0210*/  ISETP.NE.AND P1, PT, R2, RZ, PT ;  /* 0x000000ff0200720c */ /* 0x002fe40003f25270 */
[----:B------:R-:W-:Y:S01]  /*0220*/  SHF.R.U32.HI R2, RZ, 0x7, R3 ;  /* 0x00000007ff027819 */ /* 0x000fe20000011603 */
[----:B--2---:R-:W-:Y:S01]  /*0230*/  @UP0 ULEA UR6, UR7, UR6, 0x18 ;  /* 0x0000000607060291 */ /* 0x004fe2000f8ec03f */
[----:B------:R-:W-:-:S04]  /*0240*/  VOTEU.ANY UP0, P0 ;  /* 0x00000000003f7886 */ /* 0x000fc80000000100 */
[----:B------:R-:W1:Y:S04]  /*0250*/  SHFL.IDX PT, R2, R2, RZ, 0x1f ;  /* 0x00001fff02027589 */ /* 0x000e6800000e0000 */
[----:B------:R-:W2:Y:S03]  /*0260*/  FENCE.VIEW.ASYNC.S ;  /* 0x00000000000073c6 */ /* 0x000ea60000000000 */
[----:B--2---:R2:W3:Y:S01]  /*0270*/  @UP0 SYNCS.EXCH.64 URZ, [UR6+0x38800], UR4 ;  /* 0x03880004063f05b2 */ /* 0x0044e20008000100 */
[----:B------:R2:W4:Y:S01]  /*0280*/  @UP1 SYNCS.EXCH.64 URZ, [UR6+0x38820], UR4 ;  /* 0x03882004063f15b2 */ /* 0x0005220008000100 */
[----:B------:R-:W-:Y:S05]  /*0290*/  @P1 BRA `(.L_x_2) ;  /* 0x0000000000481947 */ /* 0x000fea0003800000 */
[----:B--2---:R-:W2:Y:S01]  /*02a0*/  S2UR UR5, SR_CgaCtaId ;  /* 0x00000000000579c3 */ /* 0x004ea20000008800 */
[----:B------:R-:W-:Y:S01]  /*02b0*/  UMOV UR4, 0x400 ;  /* 0x0000040000047882 */ /* 0x000fe20000000000 */
[----:B------:R-:W-:Y:S01]  /*02c0*/  UMOV UR6, 0x1 ;  /* 0x0000000100067882 */ /* 0x000fe20000000000 */
[----:B------:R-:W-:Y:S01]  /*02d0*/  UMOV UR9, 0x2 ;  /* 0x0000000200097882 */ /* 0x000fe20000000000 */
[----:B------:R-:W-:-:S04]  /*02e0*/  UIADD3 UR6, -UR6, 0x100000, URZ ;  /* 0x0010000006067890 */ /* 0x000fc8000fffe13f */
[----:B------:R-:W-:Y:S02]  /*02f0*/  USHF.L.U32 UR7, UR6, 0xb, URZ ;  /* 0x0000000b06077899 */ /* 0x000fe4000800063f */
[----:B------:R-:W-:Y:S01]  /*0300*/  USHF.L.U32 UR6, UR6, 0x1, URZ ;  /* 0x0000000106067899 */ /* 0x000fe2000800063f */
[----:B------:R-:W-:Y:S01]  /*0310*/  ELECT P0, URZ, PT ;  /* 0x00000000003f782f */ /* 0x000fe20003800000 */
[----:B--2---:R-:W-:Y:S02]  /*0320*/  ULEA UR8, UR5, UR4, 0x18 ;  /* 0x0000000405087291 */ /* 0x004fe4000f8ec03f */
[----:B------:R-:W-:-:S04]  /*0330*/  UIADD3 UR4, -UR9, 0x100000, URZ ;  /* 0x0010000009047890 */ /* 0x000fc8000fffe13f */
[----:B------:R-:W-:Y:S02]  /*0340*/  USHF.L.U32 UR5, UR4, 0xb, URZ ;  /* 0x0000000b04057899 */ /* 0x000fe4000800063f */
[----:B------:R-:W-:Y:S01]  /*0350*/  USHF.L.U32 UR4, UR4, 0x1, URZ ;  /* 0x0000000104047899 */ /* 0x000fe2000800063f */
[----:B------:R-:W2:Y:S03]  /*0360*/  FENCE.VIEW.ASYNC.S ;  /* 0x00000000000073c6 */ /* 0x000ea60000000000 */
[----:B--2---:R2:W1:Y:S08]  /*0370*/  SYNCS.EXCH.64 URZ, [UR8+0x38830], UR6 ;  /* 0x03883006083f75b2 */ /* 0x0044700008000100 */
[----:B------:R2:W1:Y:S01]  /*0380*/  SYNCS.EXCH.64 URZ, [UR8+0x38840], UR4 ;  /* 0x03884004083f75b2 */ /* 0x0004620008000100 */
[----:B------:R2:W1:Y:S01]  /*0390*/  SYNCS.EXCH.64 URZ, [UR8+0x38838], UR6 ;  /* 0x03883806083f75b2 */ /* 0x0004620008000100 */
[----:B------:R2:W1:Y:S01]  /*03a0*/  SYNCS.EXCH.64 URZ, [UR8+0x38848], UR4 ;  /* 0x03884804083f75b2 */ /* 0x0004620008000100 */
[----:B------:R-:W-:Y:S01]  /*03b0*/  NOP ;  /* 0x0000000000007918 */ /* 0x000fe20000000000 */
.L_x_2:
[----:B------:R-:W5:Y:S01]  /*03c0*/  SHFL.IDX PT, R4, R0, RZ, 0x1f ;  /* 0x00001fff00047589 */ /* 0x000f6200000e0000 */
[----:B------:R-:W-:Y:S01]  /*03d0*/  NOP ;  /* 0x0000000000007918 */ /* 0x000fe20000000000 */
[----:B-----5:R-:W-:-:S13]  /*03e0*/  ISETP.NE.AND P0, PT, R4, RZ, PT ;  /* 0x000000ff0400720c */ /* 0x020fda0003f05270 */
[----:B------:R-:W-:Y:S05]  /*03f0*/  @P0 BRA `(.L_x_3) ;  /* 0x0000000000480947 */ /* 0x000fea0003800000 */
[----:B--2---:R-:W2:Y:S01]  /*0400*/  S2UR UR5, SR_CgaCtaId ;  /* 0x00000000000579c3 */ /* 0x004ea20000008800 */
[----:B------:R-:W-:Y:S01]  /*0410*/  UMOV UR4, 0x400 ;  /* 0x0000040000047882 */ /* 0x000fe20000000000 */
[----:B------:R-:W-:Y:S01]  /*0420*/  UMOV UR6, 0x1 ;  /* 0x0000000100067882 */ /* 0x000fe20000000000 */
[----:B------:R-:W-:Y:S01]  /*0430*/  UMOV UR7, 0x2 ;  /* 0x0000000200077882 */ /* 0x000fe20000000000 */
[----:B------:R-:W-:Y:S01]  /*0440*/  ELECT P0, URZ, PT ;  /* 0x00000000003f782f */ /* 0x000fe20003800000 */
[----:B--2---:R-:W-:Y:S02]  /*0450*/  ULEA UR8, UR5, UR4, 0x18 ;  /* 0x0000000405087291 */ /* 0x004fe4000f8ec03f */
[----:B------:R-:W-:-:S04]  /*0460*/  UIADD3 UR4, -UR6, 0x100000, URZ ;  /* 0x0010000006047890 */ /* 0x000fc8000fffe13f */
[----:B------:R-:W-:Y:S02]  /*0470*/  USHF.L.U32 UR5, UR4, 0xb, URZ ;  /* 0x0000000b04057899 */ /* 0x000fe4000800063f */
[----:B------:R-:W-:Y:S02]  /*0480*/  USHF.L.U32 UR4, UR4, 0x1, URZ ;  /* 0x0000000104047899 */ /* 0x000fe4000800063f */
        /* <DEDUP_REMOVED lines=9> */
.L_x_3:
[----:B------:R-:W5:Y:S01]  /*0520*/  SHFL.IDX PT, R4, R0, RZ, 0x1f ;  /* 0x00001fff00047589 */ /* 0x000f6200000e0000 */
[----:B------:R-:W-:Y:S01]  /*0530*/  NOP ;  /* 0x0000000000007918 */ /* 0x000fe20000000000 */
[----:B-----5:R-:W-:-:S13]  /*0540*/  ISETP.NE.AND P0, PT, R4, RZ, PT ;  /* 0x000000ff0400720c */ /* 0x020fda0003f05270 */
[----:B------:R-:W-:Y:S05]  /*0550*/  @P0 BRA `(.L_x_4) ;  /* 0x0000000000380947 */ /* 0x000fea0003800000 */
[----:B--2---:R-:W2:Y:S01]  /*0560*/  S2UR UR5, SR_CgaCtaId ;  /* 0x00000000000579c3 */ /* 0x004ea20000008800 */
[----:B------:R-:W-:Y:S01]  /*0570*/  UMOV UR4, 0x400 ;  /* 0x0000040000047882 */ /* 0x000fe20000000000 */
[----:B------:R-:W-:Y:S01]  /*0580*/  UMOV UR7, 0x1 ;  /* 0x0000000100077882 */ /* 0x000fe20000000000 */
[----:B------:R-:W-:Y:S01]  /*0590*/  ELECT P0, URZ, PT ;  /* 0x00000000003f782f */ /* 0x000fe20003800000 */
[----:B--2---:R-:W-:Y:S02]  /*05a0*/  ULEA UR6, UR5, UR4, 0x18 ;  /* 0x0000000405067291 */ /* 0x004fe4000f8ec03f */
[----:B------:R-:W-:-:S04]  /*05b0*/  UIADD3 UR4, -UR7, 0x100000, URZ ;  /* 0x0010000007047890 */ /* 0x000fc8000fffe13f */
[----:B------:R-:W-:Y:S02]  /*05c0*/  USHF.L.U32 UR5, UR4, 0xb, URZ ;  /* 0x0000000b04057899 */ /* 0x000fe4000800063f */
[----:B------:R-:W-:Y:S01]  /*05d0*/  USHF.L.U32 UR4, UR4, 0x1, URZ ;  /* 0x0000000104047899 */ /* 0x000fe2000800063f */
[----:B------:R-:W2:Y:S11]  /*05e0*/  FENCE.VIEW.ASYNC.S ;  /* 0x00000000000073c6 */ /* 0x000eb60000000000 */
[----:B--2---:R2:W1:Y:S01]  /*05f0*/  SYNCS.EXCH.64 URZ, [UR6+0x38870], UR4 ;  /* 0x03887004063f75b2 */ /* 0x0044620008000100 */
[----:B------:R2:W1:Y:S01]  /*0600*/  SYNCS.EXCH.64 URZ, [UR6+0x38880], UR4 ;  /* 0x03888004063f75b2 */ /* 0x0004620008000100 */
[----:B------:R2:W1:Y:S01]  /*0610*/  SYNCS.EXCH.64 URZ, [UR6+0x38878], UR4 ;  /* 0x03887804063f75b2 */ /* 0x0004620008000100 */
[----:B------:R2:W1:Y:S01]  /*0620*/  SYNCS.EXCH.64 URZ, [UR6+0x38888], UR4 ;  /* 0x03888804063f75b2 */ /* 0x0004620008000100 */
[----:B------:R-:W-:Y:S01]  /*0630*/  NOP ;  /* 0x0000000000007918 */ /* 0x000fe20000000000 */
.L_x_4:
        /* <DEDUP_REMOVED lines=22> */
.L_x_5:
        /* <DEDUP_REMOVED lines=22> */
.L_x_6:
[----:B-1----:R-:W-:Y:S01]  /*0900*/  ISETP.NE.AND P0, PT, R2, RZ, PT ;  /* 0x000000ff0200720c */ /* 0x002fe20003f05270 */
[----:B------:R-:W-:Y:S01]  /*0910*/  IMAD.MOV.U32 R2, RZ, RZ, 0x1 ;  /* 0x00000001ff027424 */ /* 0x000fe200078e00ff */
[----:B------:R-:W-:-:S04]  /*0920*/  NOP ;  /* 0x0000000000007918 */ /* 0x000fc80000000000 */
[----:B------:R-:W-:-:S05]  /*0930*/  SEL R2, R2, 0x2, !P0 ;  /* 0x0000000202027807 */ /* 0x000fca0004000000 */
[----:B------:R1:W-:Y:S01]  /*0940*/  STL [R1+0x1c], R2 ;  /* 0x00001c0201007387 */ /* 0x0003e20000100800 */
[----:B---34-:R-:W-:Y:S06]  /*0950*/  BAR.SYNC.DEFER_BLOCKING 0x0 ;  /* 0x0000000000007b1d */ /* 0x018fec0000010000 */
[----:B------:R-:W-:Y:S05]  /*0960*/  @!P0 BRA `(.L_x_7) ;  /* 0x000000a4008c8947 */ /* 0x000fea0003800000 */
.L_x_8:
[----:B------:R-:W-:-:S08]  /*0970*/  NOP ;  /* 0x0000000000007918 */ /* 0x000fd00000000000 */
[----:B------:R-:W3:Y:S02]  /*0980*/  USETMAXREG.TRY_ALLOC.CTAPOOL UP0, 0xf0 ;  /* 0x000000f0000079c8 */ /* 0x000ee40008000600 */
[----:B---3--:R-:W-:-:S13]  /*0990*/  PLOP3.LUT P0, PT, PT, PT, UP0, 0x80, 0x0 ;  /* 0x000000000000781c */ /* 0x008fda0003f0f008 */
[----:B------:R-:W-:Y:S05]  /*09a0*/  @!P0 BRA `(.L_x_8) ;  /* 0xfffffffc00f08947 */ /* 0x000fea000383ffff */
[----:B--2---:R-:W2:Y:S08]  /*09b0*/  S2UR UR7, SR_CTAID.X ;  /* 0x00000000000779c3 */ /* 0x004eb00000002500 */
[----:B------:R-:W-:Y:S08]  /*09c0*/  BAR.ARV 0x8, 0x120 ;  /* 0x0204800000007b1d */ /* 0x000ff00000002000 */
[----:B------:R-:W2:Y:S02]  /*09d0*/  LDC R0, c[0x0][0xda4] ;  /* 0x00036900ff007b82 */ /* 0x000ea40000000800 */
[----:B--2---:R-:W-:-:S13]  /*09e0*/  ISETP.LE.AND P0, PT, R0, UR7, PT ;  /* 0x0000000700007c0c */ /* 0x004fda000bf03270 */
[----:B------:R-:W-:Y:S05]  /*09f0*/  @P0 EXIT ;  /* 0x000000000000094d */ /* 0x000fea0003800000 */
[----:B------:R-:W2:Y:S01]  /*0a00*/  LDL.LU R10, [R1+0x1c] ;  /* 0x00001c00010a7983 */ /* 0x000ea20000300800 */
[----:B------:R-:W-:Y:S01]  /*0a10*/  VIADD R0, R3, 0xffffff80 ;  /* 0xffffff8003007836 */ /* 0x000fe20000000000 */
[----:B------:R-:W3:Y:S01]  /*0a20*/  S2UR UR4, SR_CgaCtaId ;  /* 0x00000000000479c3 */ /* 0x000ee20000008800 */
[----:B------:R-:W-:Y:S01]  /*0a30*/  UMOV UR61, 0x400 ;  /* 0x00000400003d7882 */ /* 0x000fe20000000000 */
[----:B------:R-:W-:Y:S01]  /*0a40*/  IMAD.MOV.U32 R219, RZ, RZ, -0x2 ;  /* 0xfffffffeffdb7424 */ /* 0x000fe200078e00ff */
[----:B------:R-:W-:Y:S01]  /*0a50*/  UMOV UR38, URZ ;  /* 0x0000003f00267c82 */ /* 0x000fe20008000000 */
[----:B------:R-:W-:Y:S01]  /*0a60*/  SHF.R.S32.HI R3, RZ, 0x1f, R0 ;  /* 0x0000001fff037819 */ /* 0x000fe20000011400 */
[----:B------:R-:W-:Y:S02]  /*0a70*/  IMAD.U32 R23, RZ, RZ, UR7 ;  /* 0x00000007ff177e24 */ /* 0x000fe4000f8e00ff */
[----:B------:R-:W-:Y:S01]  /*0a80*/  IMAD.MOV.U32 R212, RZ, RZ, RZ ;  /* 0x000000ffffd47224 */ /* 0x000fe200078e00ff */
[CC--:B------:R-:W-:Y:S01]  /*0a90*/  LEA.HI R5, R3.reuse, R0.reuse, RZ, 0x7 ;  /* 0x0000000003057211 */ /* 0x0c0fe200078f38ff */
[----:B------:R-:W4:Y:S01]  /*0aa0*/  S2UR UR6, SR_SWINHI ;  /* 0x00000000000679c3 */ /* 0x000f220000002f00 */
[----:B------:R-:W-:-:S02]  /*0ab0*/  LEA.HI R6, R3, R0, RZ, 0x4 ;  /* 0x0000000003067211 */ /* 0x000fc400078f20ff */
[----:B------:R-:W-:Y:S02]  /*0ac0*/  LOP3.LUT R213, R5, 0xffffff80, RZ, 0xc0, !PT ;  /* 0xffffff8005d57812 */ /* 0x000fe400078ec0ff */
[----:B------:R-:W-:Y:S02]  /*0ad0*/  SHF.R.S32.HI R9, RZ, 0x4, R6 ;  /* 0x00000004ff097819 */ /* 0x000fe40000011406 */
[----:B------:R-:W-:Y:S02]  /*0ae0*/  IADD3 R213, R0, -R213, RZ ;  /* 0x800000d500d57210 */ /* 0x000fe40007ffe0ff */
[----:B------:R-:W-:Y:S02]  /*0af0*/  LOP3.LUT R7, R6, 0x3fffff0, RZ, 0xc0, !PT ;  /* 0x03fffff006077812 */ /* 0x000fe400078ec0ff */
[----:B-1----:R-:W-:Y:S02]  /*0b00*/  SHF.R.S32.HI R2, RZ, 0x1f, R213 ;  /* 0x0000001fff027819 */ /* 0x002fe400000114d5 */
[----:B------:R-:W-:Y:S01]  /*0b10*/  LEA.HI R217, R3, R0, RZ, 0x5 ;  /* 0x0000000003d97211 */ /* 0x000fe200078f28ff */
[----:B------:R-:W-:Y:S01]  /*0b20*/  IMAD.IADD R0, R0, 0x1, -R7 ;  /* 0x0000000100007824 */ /* 0x000fe200078e0a07 */
[----:B------:R-:W-:Y:S01]  /*0b30*/  LEA.HI R4, R2, R213, RZ, 0x2 ;  /* 0x000000d502047211 */ /* 0x000fe200078f10ff */
[----:B---3--:R-:W-:Y:S01]  /*0b40*/  ULEA UR61, UR4, UR61, 0x18 ;  /* 0x0000003d043d7291 */ /* 0x008fe2000f8ec03f */
[----:B------:R-:W-:-:S02]  /*0b50*/  LEA.HI R6, R6, R9, RZ, 0x1 ;  /* 0x0000000906067211 */ /* 0x000fc400078f08ff */
[--C-:B------:R-:W-:Y:S02]  /*0b60*/  SHF.R.S32.HI R3, RZ, 0x2, R4.reuse ;  /* 0x00000002ff037819 */ /* 0x100fe40000011404 */
[----:B------:R-:W-:Y:S02]  /*0b70*/  SHF.R.S32.HI R8, RZ, 0x1f, R4 ;  /* 0x0000001fff087819 */ /* 0x000fe40000011404 */
[----:B------:R-:W-:Y:S01]  /*0b80*/  LOP3.LUT R6, R6, 0x1ffffffe, RZ, 0xc0, !PT ;  /* 0x1ffffffe06067812 */ /* 0x000fe200078ec0ff */
[----:B------:R-:W-:Y:S01]  /*0b90*/  UMOV UR4, UR61 ;  /* 0x0000003d00047c82 */ /* 0x000fe20008000000 */
[----:B----4-:R-:W-:Y:S01]  /*0ba0*/  UMOV UR5, UR6 ;  /* 0x0000000600057c82 */ /* 0x010fe20008000000 */
[----:B------:R-:W-:Y:S01]  /*0bb0*/  SHF.R.S32.HI R217, RZ, 0x5, R217 ;  /* 0x00000005ffd97819 */ /* 0x000fe200000114d9 */
[----:B------:R-:W-:Y:S01]  /*0bc0*/  IMAD.U32 R16, RZ, RZ, UR4 ;  /* 0x00000004ff107e24 */ /* 0x000fe2000f8e00ff */
[----:B------:R-:W-:Y:S01]  /*0bd0*/  LEA.HI R8, R8, R3, RZ, 0x3 ;  /* 0x0000000308087211 */ /* 0x000fe200078f18ff */
[----:B------:R-:W-:Y:S01]  /*0be0*/  IMAD.IADD R6, R9, 0x1, -R6 ;  /* 0x0000000109067824 */ /* 0x000fe200078e0a06 */
[----:B------:R-:W-:Y:S01]  /*0bf0*/  SHF.R.S32.HI R216, RZ, 0x7, R5 ;  /* 0x00000007ffd87819 */ /* 0x000fe20000011405 */
[----:B------:R-:W-:Y:S01]  /*0c00*/  IMAD R7, R217, 0x10, R0 ;  /* 0x00000010d9077824 */ /* 0x000fe200078e0200 */
[----:B------:R-:W-:Y:S01]  /*0c10*/  LOP3.LUT R8, R8, 0xfffffff8, RZ, 0xc0, !PT ;  /* 0xfffffff808087812 */ /* 0x000fe200078ec0ff */
[----:B------:R-:W-:Y:S01]  /*0c20*/  UMOV UR4, URZ ;  /* 0x0000003f00047c82 */ /* 0x000fe20008000000 */
[----:B------:R-:W-:-:S02]  /*0c30*/  LEA.HI R2, R2, R213, RZ, 0x5 ;  /* 0x000000d502027211 */ /* 0x000fc400078f28ff */
[----:B------:R-:W-:Y:S02]  /*0c40*/  LEA.HI R5, R5, R216, RZ, 0x1 ;  /* 0x000000d805057211 */ /* 0x000fe400078f08ff */
[----:B------:R-:W-:Y:S01]  /*0c50*/  LEA R6, R7, R6, 0x3 ;  /* 0x0000000607067211 */ /* 0x000fe200078e18ff */
[----:B------:R-:W-:Y:S01]  /*0c60*/  IMAD.IADD R7, R3, 0x1, -R8 ;  /* 0x0000000103077824 */ /* 0x000fe200078e0a08 */
[----:B------:R-:W-:Y:S02]  /*0c70*/  LOP3.LUT R4, R4, 0x7ffffffc, RZ, 0xc0, !PT ;  /* 0x7ffffffc04047812 */ /* 0x000fe400078ec0ff */
[----:B------:R-:W-:Y:S01]  /*0c80*/  SHF.R.S32.HI R2, RZ, 0x5, R2 ;  /* 0x00000005ff027819 */ /* 0x000fe20000011402 */
[----:B------:R-:W-:Y:S01]  /*0c90*/  IMAD.SHL.U32 R3, R6, 0x8, RZ ;  /* 0x0000000806037824 */ /* 0x000fe200078e00ff */
[----:B------:R-:W-:Y:S01]  /*0ca0*/  LOP3.LUT R5, R5, 0x3fffffe, RZ, 0xc0, !PT ;  /* 0x03fffffe05057812 */ /* 0x000fe200078ec0ff */
[----:B------:R-:W-:Y:S01]  /*0cb0*/  IMAD.IADD R4, R213, 0x1, -R4 ;  /* 0x00000001d5047824 */ /* 0x000fe200078e0a04 */
[----:B------:R-:W-:Y:S01]  /*0cc0*/  MOV R17, UR5 ;  /* 0x0000000500117c02 */ /* 0x000fe20008000f00 */
[----:B------:R-:W-:Y:S01]  /*0cd0*/  IMAD R2, R2, 0x10, R7 ;  /* 0x0000001002027824 */ /* 0x000fe200078e0207 */
[----:B------:R-:W-:Y:S01]  /*0ce0*/  IADD3 R5, R216, -R5, RZ ;  /* 0x80000005d8057210 */ /* 0x000fe20007ffe0ff */
[----:B------:R-:W-:Y:S01]  /*0cf0*/  IMAD R219, R4, R219, 0x50 ;  /* 0x0000005004db7424 */ /* 0x000fe200078e02db */
[----:B------:R-:W-:Y:S01]  /*0d00*/  MOV R18, UR4 ;  /* 0x0000000400127c02 */ /* 0x000fe20008000f00 */
[----:B------:R-:W-:-:S04]  /*0d10*/  IMAD.WIDE R16, R3, 0x2, R16 ;  /* 0x0000000203107825 */ /* 0x000fc800078e0210 */
[----:B------:R-:W-:Y:S01]  /*0d20*/  IMAD R218, R5, 0x40, R2 ;  /* 0x0000004005da7824 */ /* 0x000fe200078e0202 */
[----:B--2---:R-:W-:-:S07]  /*0d30*/  LOP3.LUT R22, R10, 0x1, RZ, 0xfc, !PT ;  /* 0x000000010a167812 */ /* 0x004fce00078efcff */
.L_x_31:
[----:B------:R-:W1:Y:S01]  /*0d40*/  SHFL.IDX PT, R0, R216, RZ, 0x1f ;  /* 0x00001fffd8007589 */ /* 0x000e6200000e0000 */
[----:B------:R-:W2:Y:S01]  /*0d50*/  LDC R64, c[0x0][0x2e0] ;  /* 0x0000b800ff407b82 */ /* 0x000ea20000000800 */
[----:B------:R-:W-:Y:S01]  /*0d60*/  ULDC UR4, c[0x0][0xda8] ;  /* 0x00036a0000047ab9 */ /* 0x000fe20000000800 */
[----:B------:R-:W-:Y:S01]  /*0d70*/  ULDC.64 UR8, c[0x0][0x3f8] ;  /* 0x0000fe0000087ab9 */ /* 0x000fe20000000a00 */
[----:B------:R-:W-:Y:S01]  /*0d80*/  R2UR UR10, R23 ;  /* 0x00000000170a72ca */ /* 0x000fe200000e0000 */
[----:B------:R-:W-:Y:S02]  /*0d90*/  UISETP.NE.AND UP1, UPT, UR4, 0x1, UPT ;  /* 0x000000010400788c */ /* 0x000fe4000bf25270 */
[----:B------:R-:W-:Y:S01]  /*0da0*/  UISETP.NE.U32.AND UP0, UPT, UR8, URZ, UPT ;  /* 0x0000003f0800728c */ /* 0x000fe2000bf05070 */
[----:B------:R-:W-:Y:S01]  /*0db0*/  ULDC UR5, c[0x0][0xdb4] ;  /* 0x00036d0000057ab9 */ /* 0x000fe20000000800 */
[----:B------:R-:W-:Y:S02]  /*0dc0*/  ULDC UR6, c[0x0][0x404] ;  /* 0x0001010000067ab9 */ /* 0x000fe40000000800 */
[----:B------:R-:W-:-:S02]  /*0dd0*/  UISETP.NE.AND.EX UP0, UPT, UR9, URZ, UPT, UP0 ;  /* 0x0000003f0900728c */ /* 0x000fc4000bf05300 */
[----:B------:R-:W-:Y:S02]  /*0de0*/  UIADD3 UR9, UR61, 0x14400, URZ ;  /* 0x000144003d097890 */ /* 0x000fe4000fffe03f */
[----:B------:R-:W-:Y:S02]  /*0df0*/  UISETP.NE.AND UP2, UPT, UR5, 0x1, UPT ;  /* 0x000000010500788c */ /* 0x000fe4000bf45270 */
[----:B------:R-:W-:Y:S01]  /*0e00*/  USEL UR6, UR6, 0x1, UP0 ;  /* 0x0000000106067887 */ /* 0x000fe20008000000 */
[----:B------:R-:W-:Y:S01]  /*0e10*/  @UP1 ULDC UR5, c[0x0][0xdac] ;  /* 0x00036b0000051ab9 */ /* 0x000fe20000000800 */
[----:B------:R-:W-:Y:S01]  /*0e20*/  ULOP3.LUT UP0, URZ, UR9, 0x9f, URZ, 0xc0, !UPT ;  /* 0x0000009f093f7892 */ /* 0x000fe2000f80c03f */
[----:B------:R-:W-:Y:S01]  /*0e30*/  UMOV UR11, UR10 ;  /* 0x0000000a000b7c82 */ /* 0x000fe20008000000 */
[----:B-1----:R-:W-:Y:S02]  /*0e40*/  R2UR UR7, R0 ;  /* 0x00000000000772ca */ /* 0x002fe400000e0000 */
[----:B--2---:R-:W-:Y:S01]  /*0e50*/  IMAD R64, R64, UR6, RZ ;  /* 0x0000000640407c24 */ /* 0x004fe2000f8e02ff */
[----:B------:R-:W-:Y:S01]  /*0e60*/  @UP1 ULDC UR6, c[0x0][0xdb0] ;  /* 0x00036c0000061ab9 */ /* 0x000fe20000000800 */
[----:B------:R-:W-:-:S02]  /*0e70*/  PLOP3.LUT P0, PT, PT, PT, UP0, 0x80, 0x0 ;  /* 0x000000000000781c */ /* 0x000fc40003f0f008 */
[----:B------:R-:W-:-:S04]  /*0e80*/  VIADD R0, R64, 0x4f ;  /* 0x0000004f40007836 */ /* 0x000fc80000000000 */
[----:B------:R-:W-:-:S03]  /*0e90*/  IMAD.HI R0, R0, 0x66666667, RZ ;  /* 0x6666666700007827 */ /* 0x000fc600078e02ff */
[----:B------:R-:W-:Y:S02]  /*0ea0*/  ULEA.HI UR4, UR7, UR7, URZ, 0x1 ;  /* 0x0000000707047291 */ /* 0x000fe4000f8f083f */
[----:B------:R-:W-:Y:S02]  /*0eb0*/  SHF.R.U32.HI R3, RZ, 0x1f, R0 ;  /* 0x0000001fff037819 */ /* 0x000fe40000011600 */
[----:B------:R-:W-:Y:S02]  /*0ec0*/  ULOP3.LUT UR8, UR4, 0x1e, URZ, 0xc0, !UPT ;  /* 0x0000001e04087892 */ /* 0x000fe4000f8ec03f */
[----:B------:R-:W-:Y:S01]  /*0ed0*/  LEA.HI.SX32 R152, R0, R3, 0x1b ;  /* 0x0000000300987211 */ /* 0x000fe200078fdaff */
[----:B------:R-:W-:Y:S02]  /*0ee0*/  UIMAD.WIDE.U32 UR4, UR10, UR5, URZ ;  /* 0x000000050a0472a5 */ /* 0x000fe4000f8e003f */
[----:B------:R-:W-:Y:S02]  /*0ef0*/  UIADD3 UR8, UR7, -UR8, URZ ;  /* 0x8000000807087290 */ /* 0x000fe4000fffe03f */
[----:B------:R-:W-:-:S02]  /*0f00*/  @UP1 USHF.R.U32.HI UR11, URZ, UR6, UR5 ;  /* 0x000000063f0b1299 */ /* 0x000fc40008011605 */
[----:B------:R-:W-:Y:S01]  /*0f10*/  ULEA UR8, UR8, UR9, 0xd ;  /* 0x0000000908087291 */ /* 0x000fe2000f8e683f */
[----:B------:R-:W-:Y:S02]  /*0f20*/  @UP2 ULDC.64 UR6, c[0x0][0xdb8] ;  /* 0x00036e0000062ab9 */ /* 0x000fe40000000a00 */
[----:B------:R-:W-:Y:S02]  /*0f30*/  UIMAD.WIDE.U32 UR4, UR11, UR6, URZ ;  /* 0x000000060b0472a5 */ /* 0x000fe4000f8e003f */
[----:B------:R-:W-:Y:S01]  /*0f40*/  IMAD.U32 R215, RZ, RZ, UR11 ;  /* 0x0000000bffd77e24 */ /* 0x000fe2000f8e00ff */
[----:B------:R-:W-:Y:S01]  /*0f50*/  USHF.R.U32.HI UR8, URZ, 0x4, UR8 ;  /* 0x000000043f087899 */ /* 0x000fe20008011608 */
[----:B------:R-:W-:Y:S01]  /*0f60*/  UMOV UR36, UR11 ;  /* 0x0000000b00247c82 */ /* 0x000fe20008000000 */
[----:B------:R-:W-:Y:S02]  /*0f70*/  @UP2 USHF.R.U32.HI UR36, URZ, UR7, UR5 ;  /* 0x000000073f242299 */ /* 0x000fe40008011605 */
[----:B------:R-:W-:Y:S01]  /*0f80*/  UMOV UR4, UR10 ;  /* 0x0000000a00047c82 */ /* 0x000fe20008000000 */
[----:B------:R-:W-:Y:S01]  /*0f90*/  ULOP3.LUT UR37, UR8, 0x3fff, URZ, 0xc0, !UPT ;  /* 0x00003fff08257892 */ /* 0x000fe2000f8ec03f */
[----:B------:R-:W-:Y:S01]  /*0fa0*/  IMAD.U32 R214, RZ, RZ, UR4 ;  /* 0x00000004ffd67e24 */ /* 0x000fe2000f8e00ff */
[----:B------:R-:W-:Y:S10]  /*0fb0*/  @!P0 BRA `(.L_x_9) ;  /* 0x0000000000408947 */ /* 0x000ff40003800000 */
[----:B------:R-:W-:Y:S01]  /*0fc0*/  MOV R0, 0x0 ;  /* 0x0000000000007802 */ /* 0x000fe20000000f00 */
[----:B------:R-:W-:Y:S01]  /*0fd0*/  ULDC.64 UR4, c[0x4][0xa8] ;  /* 0x01002a0000047ab9 */ /* 0x000fe20000000a00 */
[----:B------:R-:W-:Y:S01]  /*0fe0*/  ULDC.64 UR6, c[0x4][0x20] ;  /* 0x0100080000067ab9 */ /* 0x000fe20000000a00 */
[----:B------:R-:W-:Y:S01]  /*0ff0*/  MOV R4, UR4 ;  /* 0x0000000400047c02 */ /* 0x000fe20008000f00 */
[----:B------:R1:W2:Y:S01]  /*1000*/  LDC.64 R2, c[0x4][R0] ;  /* 0x0100000000027b82 */ /* 0x0002a20000000a00 */
[----:B------:R-:W-:Y:S01]  /*1010*/  IMAD.U32 R5, RZ, RZ, UR5 ;  /* 0x00000005ff057e24 */ /* 0x000fe2000f8e00ff */
[----:B------:R-:W-:Y:S01]  /*1020*/  ULDC.64 UR4, c[0x4][0xb0] ;  /* 0x01002c0000047ab9 */ /* 0x000fe20000000a00 */
[----:B------:R-:W-:Y:S01]  /*1030*/  MOV R10, UR6 ;  /* 0x00000006000a7c02 */ /* 0x000fe20008000f00 */
[----:B------:R-:W-:Y:S01]  /*1040*/  IMAD.U32 R6, RZ, RZ, UR4 ;  /* 0x00000004ff067e24 */ /* 0x000fe2000f8e00ff */
[----:B------:R-:W-:Y:S01]  /*1050*/  MOV R13, RZ ;  /* 0x000000ff000d7202 */ /* 0x000fe20000000f00 */
[----:B------:R-:W-:-:S02]  /*1060*/  IMAD.U32 R7, RZ, RZ, UR5 ;  /* 0x00000005ff077e24 */ /* 0x000fc4000f8e00ff */
[----:B------:R-:W-:Y:S02]  /*1070*/  IMAD.U32 R11, RZ, RZ, UR7 ;  /* 0x00000007ff0b7e24 */ /* 0x000fe4000f8e00ff */
[----:B------:R-:W-:Y:S02]  /*1080*/  IMAD.MOV.U32 R8, RZ, RZ, 0x70 ;  /* 0x00000070ff087424 */ /* 0x000fe400078e00ff */
[----:B-1----:R-:W-:-:S07]  /*1090*/  IMAD.MOV.U32 R12, RZ, RZ, 0x1 ;  /* 0x00000001ff0c7424 */ /* 0x002fce00078e00ff */
[----:B------:R-:W-:-:S07]  /*10a0*/  LEPC R20, `(.L_x_9) ;  /* 0x000000001014794e */ /* 0x000fce0000000000 */
[----:B--2---:R-:W-:Y:S05]  /*10b0*/  CALL.ABS.NOINC R2 ;  /* 0x0000000002007343 */ /* 0x004fea0003c00000 */
.L_x_9:
[----:B------:R-:W-:Y:S02]  /*10c0*/  LOP3.LUT R0, R212, 0x1, RZ, 0xc0, !PT ;  /* 0x00000001d4007812 */ /* 0x000fe400078ec0ff */
[----:B------:R-:W-:Y:S02]  /*10d0*/  ISETP.NE.AND P0, PT, R22, 0x3, PT ;  /* 0x000000031600780c */ /* 0x000fe40003f05270 */
[----:B------:R-:W-:-:S04]  /*10e0*/  SHF.L.U32 R0, R0, 0x1f, RZ ;  /* 0x0000001f00007819 */ /* 0x000fc800000006ff */
[----:B------:R-:W1:Y:S02]  /*10f0*/  SYNCS.PHASECHK.TRANS64.TRYWAIT P1, [UR61+0x38800], R0 ;  /* 0x03880000ff0075a7 */ /* 0x000e64000802017d */
[----:B-1----:R-:W-:Y:S05]  /*1100*/  @!P1 BRA `(.L_x_10) ;  /* 0x000000d400409947 */ /* 0x002fea0003800000 */
.L_x_90:
[----:B------:R-:W-:Y:S05]  /*1110*/  @!P0 BRA `(.L_x_11) ;  /* 0x0000000000048947 */ /* 0x000fea0003800000 */
[----:B------:R-:W-:Y:S01]  /*1120*/  BPT.TRAP 0x1 ;  /* 0x000000040000795c */ /* 0x000fe20000300000 */
.L_x_11:
[----:B------:R-:W-:Y:S01]  /*1130*/  R2UR UR4, R18 ;  /* 0x00000000120472ca */ /* 0x000fe200000e0000 */
[----:B-1----:R-:W-:-:S05]  /*1140*/  IMAD.U32 R0, RZ, RZ, UR38 ;  /* 0x00000026ff007e24 */ /* 0x002fca000f8e00ff */
[----:B------:R-:W-:-:S07]  /*1150*/  LEA R0, R0, UR61, 0x3 ;  /* 0x0000003d00007c11 */ /* 0x000fce000f8e18ff */
[----:B------:R-:W-:-:S05]  /*1160*/  IMAD.U32 R3, RZ, RZ, UR4 ;  /* 0x00000004ff037e24 */ /* 0x000fca000f8e00ff */
[----:B------:R-:W-:-:S04]  /*1170*/  SHF.L.U32 R3, R3, 0x1f, RZ ;  /* 0x0000001f03037819 */ /* 0x000fc800000006ff */
[----:B------:R1:W2:Y:S01]  /*1180*/  SYNCS.PHASECHK.TRANS64.TRYWAIT P2, [R0+URZ+0x38830], R3 ;  /* 0x03883003000075a7 */ /* 0x0002a2000804017f */
[----:B------:R-:W-:Y:S05]  /*1190*/  @!P0 BRA `(.L_x_12) ;  /* 0x0000000000048947 */ /* 0x000fea0003800000 */
[----:B------:R-:W-:Y:S01]  /*11a0*/  BPT.TRAP 0x1 ;  /* 0x000000040000795c */ /* 0x000fe20000300000 */
.L_x_12:
[----:B------:R-:W3:Y:S01]  /*11b0*/  S2R R2, SR_TID.X ;  /* 0x0000000000027919 */ /* 0x000ee20000002100 */
[----:B------:R-:W-:Y:S01]  /*11c0*/  IMAD.MOV.U32 R151, RZ, RZ, RZ ;  /* 0x000000ffff977224 */ /* 0x000fe200078e00ff */
[----:B---3--:R-:W-:-:S04]  /*11d0*/  LOP3.LUT R2, R2, 0x7f, RZ, 0xc0, !PT ;  /* 0x0000007f02027812 */ /* 0x008fc800078ec0ff */
[----:B------:R-:W-:Y:S01]  /*11e0*/  ISETP.NE.AND P1, PT, R2, RZ, PT ;  /* 0x000000ff0200720c */ /* 0x000fe20003f25270 */
[----:B--2---:R-:W-:-:S12]  /*11f0*/  @P2 BRA `(.L_x_13) ;  /* 0x0000000000082947 */ /* 0x004fd80003800000 */
[----:B------:R-:W2:Y:S02]  /*1200*/  SYNCS.PHASECHK.TRANS64.TRYWAIT P2, [R0+URZ+0x38830], R3 ;  /* 0x03883003000075a7 */ /* 0x000ea4000804017f */
[----:B--2---:R-:W-:Y:S05]  /*1210*/  @!P2 BRA `(.L_x_14) ;  /* 0x000000d40014a947 */ /* 0x004fea0003800000 */
.L_x_13:
[----:B------:R-:W-:Y:S05]  /*1220*/  WARPSYNC.ALL ;  /* 0x0000000000007948 */ /* 0x000fea0003800000 */
[----:B------:R-:W-:Y:S01]  /*1230*/  UIADD3 UR4, UR61, 0x24400, URZ ;  /* 0x000244003d047890 */ /* 0x000fe2000fffe03f */
[----:B------:R-:W-:Y:S01]  /*1240*/  WARPGROUP.ARRIVE ;  /* 0x00000000000079c5 */ /* 0x000fe20000000000 */
[----:B------:R-:W-:Y:S01]  /*1250*/  ULOP3.LUT UR5, UR37, 0x10000, URZ, 0xfc, !UPT ;  /* 0x0001000025057892 */ /* 0x000fe2000f8efc3f */
[----:B-12---:R-:W-:Y:S01]  /*1260*/  IMAD.IADD R3, R219, 0x1, R64 ;  /* 0x00000001db037824 */ /* 0x006fe200078e0240 */
[----:B------:R-:W-:Y:S01]  /*1270*/  USHF.R.U32.HI UR4, URZ, 0x4, UR4 ;  /* 0x000000043f047899 */ /* 0x000fe20008011604 */
[----:B------:R-:W-:Y:S01]  /*1280*/  P2R R66, PR, RZ, 0x1 ;  /* 0x00000001ff427803 */ /* 0x000fe20000000000 */
[----:B------:R-:W-:Y:S01]  /*1290*/  UMOV UR9, 0x40000040 ;  /* 0x4000004000097882 */ /* 0x000fe20000000000 */
[----:B------:R-:W-:Y:S01]  /*12a0*/  UMOV UR11, 0x40000040 ;  /* 0x40000040000b7882 */ /* 0x000fe20000000000 */
[----:B------:R-:W-:Y:S01]  /*12b0*/  ULOP3.LUT UR4, UR4, 0x3fff, URZ, 0xc0, !UPT ;  /* 0x00003fff04047892 */ /* 0x000fe2000f8ec03f */
[----:B------:R-:W-:Y:S01]  /*12c0*/  IMAD.U32 R15, RZ, RZ, UR9 ;  /* 0x00000009ff0f7e24 */ /* 0x000fe2000f8e00ff */
[----:B------:R-:W-:Y:S01]  /*12d0*/  UMOV UR8, UR5 ;  /* 0x0000000500087c82 */ /* 0x000fe20008000000 */
[----:B------:R-:W-:Y:S01]  /*12e0*/  UMOV UR15, UR9 ;  /* 0x00000009000f7c82 */ /* 0x000fe20008000000 */
[----:B------:R-:W-:Y:S01]  /*12f0*/  ULOP3.LUT UR6, UR4, 0x10000, URZ, 0xfc, !UPT ;  /* 0x0001000004067892 */ /* 0x000fe2000f8efc3f */
[----:B------:R-:W-:Y:S01]  /*1300*/  IMAD.U32 R14, RZ, RZ, UR8 ;  /* 0x00000008ff0e7e24 */ /* 0x000fe2000f8e00ff */
[----:B------:R-:W-:Y:S01]  /*1310*/  UMOV UR14, UR8 ;  /* 0x00000008000e7c82 */ /* 0x000fe20008000000 */
[----:B------:R-:W-:Y:S01]  /*1320*/  UIADD3 UR7, UR5, 0x2, URZ ;  /* 0x0000000205077890 */ /* 0x000fe2000fffe03f */
[----:B------:R-:W-:Y:S01]  /*1330*/  IMAD R3, R152, -0x50, R3 ;  /* 0xffffffb098037824 */ /* 0x000fe200078e0203 */
[----:B------:R-:W-:-:S02]  /*1340*/  UIMAD UR4, UR38, 0xa00, UR6 ;  /* 0x00000a00260478a4 */ /* 0x000fc4000f8e0206 */
[----:B------:R-:W-:Y:S01]  /*1350*/  MOV R21, UR6 ;  /* 0x0000000600157c02 */ /* 0x000fe20008000f00 */
[----:B------:R-:W-:Y:S01]  /*1360*/  UMOV UR17, 0x40000040 ;  /* 0x4000004000117882 */ /* 0x000fe20000000000 */
[----:B------:R-:W-:Y:S01]  /*1370*/  UMOV UR19, 0x40000040 ;  /* 0x4000004000137882 */ /* 0x000fe20000000000 */
[----:B------:R-:W-:Y:S01]  /*1380*/  UIADD3 UR6, UR4, 0x200, URZ ;  /* 0x0000020004067890 */ /* 0x000fe2000fffe03f */
[----:B------:R-:W-:Y:S01]  /*1390*/  MOV R13, UR17 ;  /* 0x00000011000d7c02 */ /* 0x000fe20008000f00 */
[----:B------:R-:W-:Y:S01]  /*13a0*/  UIADD3 UR12, UR4, 0x2, URZ ;  /* 0x00000002040c7890 */ /* 0x000fe2000fffe03f */
[C---:B------:R-:W-:Y:S01]  /*13b0*/  ISETP.GT.AND P6, PT, R3.reuse, RZ, PT ;  /* 0x000000ff0300720c */ /* 0x040fe20003fc4270 */
[----:B------:R-:W-:Y:S01]  /*13c0*/  UMOV UR10, UR4 ;  /* 0x00000004000a7c82 */ /* 0x000fe20008000000 */
[----:B------:R-:W-:Y:S01]  /*13d0*/  UMOV UR16, UR7 ;  /* 0x0000000700107c82 */ /* 0x000fe20008000000 */
[----:B------:R-:W-:Y:S01]  /*13e0*/  HGMMA.64x16x16.F32 R56, gdesc[UR8], RZ, !UPT, gsb0 ;  /* 0x00200000083879f0 */ /* 0x000fe2000c0008ff */
[----:B------:R-:W-:Y:S01]  /*13f0*/  UIADD3 UR10, UR4, 0x80, URZ ;  /* 0x00000080040a7890 */ /* 0x000fe2000fffe03f */
[----:B------:R-:W-:Y:S01]  /*1400*/  IMAD.U32 R12, RZ, RZ, UR16 ;  /* 0x00000010ff0c7e24 */ /* 0x000fe2000f8e00ff */
[----:B------:R-:W-:Y:S01]  /*1410*/  UMOV UR8, UR14 ;  /* 0x0000000e00087c82 */ /* 0x000fe20008000000 */
[----:B------:R-:W-:Y:S01]  /*1420*/  UMOV UR9, UR15 ;  /* 0x0000000f00097c82 */ /* 0x000fe20008000000 */
[----:B------:R-:W-:Y:S01]  /*1430*/  UMOV UR11, 0x40000040 ;  /* 0x40000040000b7882 */ /* 0x000fe20000000000 */
[----:B------:R-:W-:Y:S01]  /*1440*/  UMOV UR18, UR12 ;  /* 0x0000000c00127c82 */ /* 0x000fe20008000000 */
[----:B------:R-:W-:Y:S01]  /*1450*/  UIADD3 UR7, UR5, 0x4, URZ ;  /* 0x0000000405077890 */ /* 0x000fe2000fffe03f */
[C---:B------:R-:W-:Y:S01]  /*1460*/  ISETP.GT.AND P5, PT, R3.reuse, 0x1, PT ;  /* 0x000000010300780c */ /* 0x040fe20003fa4270 */
[----:B------:R-:W-:Y:S01]  /*1470*/  UIADD3 UR12, UR4, 0x4, URZ ;  /* 0x00000004040c7890 */ /* 0x000fe2000fffe03f */
[C---:B------:R-:W-:Y:S01]  /*1480*/  ISETP.GT.AND P4, PT, R3.reuse, 0x8, PT ;  /* 0x000000080300780c */ /* 0x040fe20003f84270 */
[----:B------:R-:W-:Y:S01]  /*1490*/  UMOV UR13, 0x40000040 ;  /* 0x40000040000d7882 */ /* 0x000fe20000000000 */
[----:B------:R-:W-:Y:S01]  /*14a0*/  UIADD3 UR20, UR5, 0x406, URZ ;  /* 0x0000040605147890 */ /* 0x000fe2000fffe03f */
[C---:B------:R-:W-:Y:S01]  /*14b0*/  ISETP.GT.AND P3, PT, R3.reuse, 0x9, PT ;  /* 0x000000090300780c */ /* 0x040fe20003f64270 */
[----:B------:R-:W-:Y:S01]  /*14c0*/  UIADD3 UR22, UR4, 0x286, URZ ;  /* 0x0000028604167890 */ /* 0x000fe2000fffe03f */
[----:B------:R-:W-:Y:S01]  /*14d0*/  ISETP.GT.AND P2, PT, R3, 0x10, PT ;  /* 0x000000100300780c */ /* 0x000fe20003f44270 */
[----:B------:R-:W-:Y:S01]  /*14e0*/  UMOV UR21, 0x40000040 ;  /* 0x4000004000157882 */ /* 0x000fe20000000000 */
[----:B------:R-:W-:Y:S01]  /*14f0*/  UMOV UR23, 0x40000040 ;  /* 0x4000004000177882 */ /* 0x000fe20000000000 */
[----:B------:R-:W-:Y:S01]  /*1500*/  UIADD3 UR24, UR5, 0x800, URZ ;  /* 0x0000080005187890 */ /* 0x000fe2000fffe03f */
[----:B------:R-:W-:Y:S01]  /*1510*/  @!P1 VIADD R0, R0, 0x38840 ;  /* 0x0003884000009836 */ /* 0x000fe20000000000 */
[----:B------:R-:W-:Y:S01]  /*1520*/  UIADD3 UR26, UR4, 0x500, URZ ;  /* 0x00000500041a7890 */ /* 0x000fe2000fffe03f */
[-C--:B------:R-:W-:Y:S01]  /*1530*/  MOV R150, R151.reuse ;  /* 0x0000009700967202 */ /* 0x080fe20000000f00 */
[----:B------:R-:W-:Y:S01]  /*1540*/  UMOV UR25, 0x40000040 ;  /* 0x4000004000197882 */ /* 0x000fe20000000000 */
[----:B------:R-:W-:Y:S01]  /*1550*/  UMOV UR27, 0x40000040 ;  /* 0x40000040001b7882 */ /* 0x000fe20000000000 */
[----:B------:R-:W-:Y:S01]  /*1560*/  UIADD3 UR28, UR5, 0x802, URZ ;  /* 0x00000802051c7890 */ /* 0x000fe2000fffe03f */
[----:B------:R-:W-:Y:S01]  /*1570*/  @!P1 PRMT R0, RZ, 0x654, R0 ;  /* 0x00000654ff009816 */ /* 0x000fe20000000000 */
[----:B------:R-:W-:Y:S01]  /*1580*/  UIADD3 UR30, UR4, 0x502, URZ ;  /* 0x00000502041e7890 */ /* 0x000fe2000fffe03f */
[--C-:B------:R-:W-:Y:S01]  /*1590*/  IMAD.MOV.U32 R149, RZ, RZ, R151.reuse ;  /* 0x000000ffff957224 */ /* 0x100fe200078e0097 */
[----:B------:R-:W-:Y:S01]  /*15a0*/  UMOV UR29, 0x40000040 ;  /* 0x40000040001d7882 */ /* 0x000fe20000000000 */
[----:B------:R-:W-:Y:S01]  /*15b0*/  UMOV UR31, 0x40000040 ;  /* 0x40000040001f7882 */ /* 0x000fe20000000000 */
[----:B------:R-:W-:Y:S01]  /*15c0*/  UIADD3 UR32, UR5, 0x804, URZ ;  /* 0x0000080405207890 */ /* 0x000fe2000fffe03f */
[--C-:B------:R-:W-:Y:S01]  /*15d0*/  IMAD.MOV.U32 R148, RZ, RZ, R151.reuse ;  /* 0x000000ffff947224 */ /* 0x100fe200078e0097 */
[----:B------:R-:W-:Y:S01]  /*15e0*/  UIADD3 UR34, UR4, 0x504, URZ ;  /* 0x0000050404227890 */ /* 0x000fe2000fffe03f */
[--C-:B------:R-:W-:Y:S01]  /*15f0*/  IMAD.MOV.U32 R147, RZ, RZ, R151.reuse ;  /* 0x000000ffff937224 */ /* 0x100fe200078e0097 */
[----:B------:R-:W-:Y:S01]  /*1600*/  UMOV UR33, 0x40000040 ;  /* 0x4000004000217882 */ /* 0x000fe20000000000 */
[----:B------:R-:W-:Y:S01]  /*1610*/  UMOV UR35, 0x40000040 ;  /* 0x4000004000237882 */ /* 0x000fe20000000000 */
[----:B------:R-:W-:Y:S01]  /*1620*/  UIADD3 UR40, UR5, 0x806, URZ ;  /* 0x0000080605287890 */ /* 0x000fe2000fffe03f */
[-C--:B------:R-:W-:Y:S01]  /*1630*/  MOV R146, R151.reuse ;  /* 0x0000009700927202 */ /* 0x080fe20000000f00 */
        /* <DEDUP_REMOVED lines=11> */
[----:B------:R-:W-:Y:S01]  /*16f0*/  MOV R142, R151 ;  /* 0x00000097008e7202 */ /* 0x000fe20000000f00 */
[----:B------:R-:W-:Y:S01]  /*1700*/  UIADD3 UR50, UR4, 0x782, URZ ;  /* 0x0000078204327890 */ /* 0x000fe2000fffe03f */
[----:B------:R-:W-:Y:S01]  /*1710*/  IMAD.MOV.U32 R141, RZ, RZ, R151 ;  /* 0x000000ffff8d7224 */ /* 0x000fe200078e0097 */
[----:B------:R-:W-:-:S02]  /*1720*/  WARPGROUP.DEPBAR.LE gsb0, 0x0 ;  /* 0x00008000000079c5 */ /* 0x000fc40000010000 */
[----:B------:R-:W-:Y:S01]  /*1730*/  WARPGROUP.ARRIVE ;  /* 0x00000000000079c5 */ /* 0x000fe20000000000 */
[----:B------:R-:W-:Y:S01]  /*1740*/  UMOV UR49, 0x40000040 ;  /* 0x4000004000317882 */ /* 0x000fe20000000000 */
[----:B------:R-:W-:Y:S01]  /*1750*/  UMOV UR51, 0x40000040 ;  /* 0x4000004000337882 */ /* 0x000fe20000000000 */
[----:B------:R-:W-:Y:S01]  /*1760*/  UIADD3 UR52, UR5, 0xc04, URZ ;  /* 0x00000c0405347890 */ /* 0x000fe2000fffe03f */
[--C-:B------:R-:W-:Y:S01]  /*1770*/  IMAD.MOV.U32 R140, RZ, RZ, R151.reuse ;  /* 0x000000ffff8c7224 */ /* 0x100fe200078e0097 */
[----:B------:R-:W-:Y:S01]  /*1780*/  UIADD3 UR54, UR4, 0x784, URZ ;  /* 0x0000078404367890 */ /* 0x000fe2000fffe03f */
[----:B------:R-:W-:Y:S01]  /*1790*/  HGMMA.64x16x16.F32 R48, gdesc[UR8], RZ, !UPT, gsb0 ;  /* 0x00200000083079f0 */ /* 0x000fe2000c0008ff */
[----:B------:R-:W-:Y:S01]  /*17a0*/  UIADD3 UR10, UR4, 0x100, URZ ;  /* 0x00000100040a7890 */ /* 0x000fe2000fffe03f */
[--C-:B------:R-:W-:Y:S01]  /*17b0*/  IMAD.MOV.U32 R139, RZ, RZ, R151.reuse ;  /* 0x000000ffff8b7224 */ /* 0x100fe200078e0097 */
[----:B------:R-:W-:Y:S01]  /*17c0*/  UMOV UR8, UR14 ;  /* 0x0000000e00087c82 */ /* 0x000fe20008000000 */
[----:B------:R-:W-:Y:S01]  /*17d0*/  UMOV UR9, UR15 ;  /* 0x0000000f00097c82 */ /* 0x000fe20008000000 */
[----:B------:R-:W-:Y:S01]  /*17e0*/  UMOV UR11, 0x40000040 ;  /* 0x40000040000b7882 */ /* 0x000fe20000000000 */
[----:B------:R-:W-:Y:S01]  /*17f0*/  UMOV UR53, 0x40000040 ;  /* 0x4000004000357882 */ /* 0x000fe20000000000 */
[----:B------:R-:W-:Y:S01]  /*1800*/  UMOV UR55, 0x40000040 ;  /* 0x4000004000377882 */ /* 0x000fe20000000000 */
[----:B------:R-:W-:Y:S01]  /*1810*/  UMOV UR57, 0x40000040 ;  /* 0x4000004000397882 */ /* 0x000fe20000000000 */
[----:B------:R-:W-:Y:S01]  /*1820*/  UMOV UR59, 0x40000040 ;  /* 0x40000040003b7882 */ /* 0x000fe20000000000 */
[----:B------:R-:W-:Y:S01]  /*1830*/  IMAD.U32 R7, RZ, RZ, UR57 ;  /* 0x00000039ff077e24 */ /* 0x000fe2000f8e00ff */
[-C--:B------:R-:W-:Y:S01]  /*1840*/  MOV R138, R151.reuse ;  /* 0x00000097008a7202 */ /* 0x080fe20000000f00 */
[--C-:B------:R-:W-:Y:S01]  /*1850*/  IMAD.MOV.U32 R137, RZ, RZ, R151.reuse ;  /* 0x000000ffff897224 */ /* 0x100fe200078e0097 */
        /* <DEDUP_REMOVED lines=34> */
[----:B------:R-:W-:Y:S01]  /*1a80*/  MOV R68, R151 ;  /* 0x0000009700447202 */ /* 0x000fe20000000f00 */
[----:B------:R-:W-:-:S02]  /*1a90*/  IMAD.MOV.U32 R111, RZ, RZ, R151 ;  /* 0x000000ffff6f7224 */ /* 0x000fc400078e0097 */
[--C-:B------:R-:W-:Y:S01]  /*1aa0*/  IMAD.MOV.U32 R109, RZ, RZ, R151.reuse ;  /* 0x000000ffff6d7224 */ /* 0x100fe200078e0097 */
[----:B------:R-:W-:Y:S02]  /*1ab0*/  WARPGROUP.DEPBAR.LE gsb0, 0x0 ;  /* 0x00008000000079c5 */ /* 0x000fe40000010000 */
[----:B------:R-:W-:Y:S01]  /*1ac0*/  WARPGROUP.ARRIVE ;  /* 0x00000000000079c5 */ /* 0x000fe20000000000 */
[--C-:B------:R-:W-:Y:S02]  /*1ad0*/  IMAD.MOV.U32 R108, RZ, RZ, R151.reuse ;  /* 0x000000ffff6c7224 */ /* 0x100fe400078e0097 */
[--C-:B------:R-:W-:Y:S02]  /*1ae0*/  IMAD.MOV.U32 R106, RZ, RZ, R151.reuse ;  /* 0x000000ffff6a7224 */ /* 0x100fe400078e0097 */
[--C-:B------:R-:W-:Y:S01]  /*1af0*/  IMAD.MOV.U32 R105, RZ, RZ, R151.reuse ;  /* 0x000000ffff697224 */ /* 0x100fe200078e0097 */
[----:B------:R-:W-:Y:S01]  /*1b00*/  HGMMA.64x16x16.F32 R40, gdesc[UR8], RZ, !UPT, gsb0 ;  /* 0x00200000082879f0 */ /* 0x000fe2000c0008ff */
[----:B------:R-:W-:Y:S01]  /*1b10*/  UIADD3 UR10, UR4, 0x180, URZ ;  /* 0x00000180040a7890 */ /* 0x000fe2000fffe03f */
[--C-:B------:R-:W-:Y:S01]  /*1b20*/  IMAD.MOV.U32 R103, RZ, RZ, R151.reuse ;  /* 0x000000ffff677224 */ /* 0x100fe200078e0097 */
[----:B------:R-:W-:Y:S01]  /*1b30*/  UMOV UR8, UR14 ;  /* 0x0000000e00087c82 */ /* 0x000fe20008000000 */
[----:B------:R-:W-:Y:S01]  /*1b40*/  UMOV UR9, UR15 ;  /* 0x0000000f00097c82 */ /* 0x000fe20008000000 */
[----:B------:R-:W-:Y:S01]  /*1b50*/  UMOV UR11, 0x40000040 ;  /* 0x40000040000b7882 */ /* 0x000fe20000000000 */
[----:B------:R-:W-:-:S02]  /*1b60*/  IMAD.MOV.U32 R102, RZ, RZ, R151 ;  /* 0x000000ffff667224 */ /* 0x000fc400078e0097 */
[--C-:B------:R-:W-:Y:S02]  /*1b70*/  IMAD.MOV.U32 R100, RZ, RZ, R151.reuse ;  /* 0x000000ffff647224 */ /* 0x100fe400078e0097 */
[--C-:B------:R-:W-:Y:S02]  /*1b80*/  IMAD.MOV.U32 R96, RZ, RZ, R151.reuse ;  /* 0x000000ffff607224 */ /* 0x100fe400078e0097 */
[--C-:B------:R-:W-:Y:S02]  /*1b90*/  IMAD.MOV.U32 R94, RZ, RZ, R151.reuse ;  /* 0x000000ffff5e7224 */ /* 0x100fe400078e0097 */
[--C-:B------:R-:W-:Y:S02]  /*1ba0*/  IMAD.MOV.U32 R90, RZ, RZ, R151.reuse ;  /* 0x000000ffff5a7224 */ /* 0x100fe400078e0097 */
[--C-:B------:R-:W-:Y:S02]  /*1bb0*/  IMAD.MOV.U32 R88, RZ, RZ, R151.reuse ;  /* 0x000000ffff587224 */ /* 0x100fe400078e0097 */
[----:B------:R-:W-:-:S02]  /*1bc0*/  IMAD.MOV.U32 R84, RZ, RZ, R151 ;  /* 0x000000ffff547224 */ /* 0x000fc400078e0097 */
[--C-:B------:R-:W-:Y:S02]  /*1bd0*/  IMAD.MOV.U32 R82, RZ, RZ, R151.reuse ;  /* 0x000000ffff527224 */ /* 0x100fe400078e0097 */
[--C-:B------:R-:W-:Y:S02]  /*1be0*/  IMAD.MOV.U32 R78, RZ, RZ, R151.reuse ;  /* 0x000000ffff4e7224 */ /* 0x100fe400078e0097 */
[--C-:B------:R-:W-:Y:S02]  /*1bf0*/  IMAD.MOV.U32 R76, RZ, RZ, R151.reuse ;  /* 0x000000ffff4c7224 */ /* 0x100fe400078e0097 */
[--C-:B------:R-:W-:Y:S02]  /*1c00*/  IMAD.MOV.U32 R72, RZ, RZ, R151.reuse ;  /* 0x000000ffff487224 */ /* 0x100fe400078e0097 */
[----:B------:R-:W-:Y:S01]  /*1c10*/  IMAD.MOV.U32 R70, RZ, RZ, R151 ;  /* 0x000000ffff467224 */ /* 0x000fe200078e0097 */
[----:B------:R-:W-:Y:S02]  /*1c20*/  WARPGROUP.DEPBAR.LE gsb0, 0x0 ;  /* 0x00008000000079c5 */ /* 0x000fe40000010000 */
[----:B------:R-:W-:-:S06]  /*1c30*/  WARPGROUP.ARRIVE ;  /* 0x00000000000079c5 */ /* 0x000fcc0000000000 */
[----:B------:R-:W-:Y:S01]  /*1c40*/  HGMMA.64x16x16.F32 R32, gdesc[UR8], RZ, !UPT, gsb0 ;  /* 0x00200000082079f0 */ /* 0x000fe2000c0008ff */
[----:B------:R-:W-:Y:S01]  /*1c50*/  UMOV UR8, UR14 ;  /* 0x0000000e00087c82 */ /* 0x000fe20008000000 */
[----:B------:R-:W-:Y:S01]  /*1c60*/  UMOV UR9, UR15 ;  /* 0x0000000f00097c82 */ /* 0x000fe20008000000 */
[----:B------:R-:W-:Y:S01]  /*1c70*/  UMOV UR10, UR6 ;  /* 0x00000006000a7c82 */ /* 0x000fe20008000000 */
[----:B------:R-:W-:Y:S01]  /*1c80*/  UMOV UR11, 0x40000040 ;  /* 0x40000040000b7882 */ /* 0x000fe20000000000 */
[----:B------:R-:W-:Y:S01]  /*1c90*/  UMOV UR14, UR16 ;  /* 0x00000010000e7c82 */ /* 0x000fe20008000000 */
[----:B------:R-:W-:Y:S01]  /*1ca0*/  UMOV UR15, UR17 ;  /* 0x00000011000f7c82 */ /* 0x000fe20008000000 */
[----:B------:R-:W-:Y:S01]  /*1cb0*/  UIADD3 UR6, UR4, 0x202, URZ ;  /* 0x0000020204067890 */ /* 0x000fe2000fffe03f */
[----:B------:R-:W-:Y:S02]  /*1cc0*/  WARPGROUP.DEPBAR.LE gsb0, 0x0 ;  /* 0x00008000000079c5 */ /* 0x000fe40000010000 */
[----:B------:R-:W-:-:S06]  /*1cd0*/  WARPGROUP.ARRIVE ;  /* 0x00000000000079c5 */ /* 0x000fcc0000000000 */
[----:B------:R-:W-:Y:S01]  /*1ce0*/  HGMMA.64x16x16.F32 R24, gdesc[UR8], RZ, !UPT, gsb0 ;  /* 0x00200000081879f0 */ /* 0x000fe2000c0008ff */
[----:B------:R-:W-:Y:S01]  /*1cf0*/  UIADD3 UR10, UR4, 0x82, URZ ;  /* 0x00000082040a7890 */ /* 0x000fe2000fffe03f */
[----:B------:R-:W-:Y:S01]  /*1d00*/  UMOV UR8, UR14 ;  /* 0x0000000e00087c82 */ /* 0x000fe20008000000 */
[----:B------:R-:W-:Y:S01]  /*1d10*/  UMOV UR9, UR15 ;  /* 0x0000000f00097c82 */ /* 0x000fe20008000000 */
[----:B------:R-:W-:Y:S01]  /*1d20*/  UMOV UR11, 0x40000040 ;  /* 0x40000040000b7882 */ /* 0x000fe20000000000 */
[----:B------:R-:W-:Y:S02]  /*1d30*/  WARPGROUP.DEPBAR.LE gsb0, 0x0 ;  /* 0x00008000000079c5 */ /* 0x000fe40000010000 */
[----:B------:R-:W-:-:S06]  /*1d40*/  WARPGROUP.ARRIVE ;  /* 0x00000000000079c5 */ /* 0x000fcc0000000000 */
[----:B------:R-:W-:Y:S01]  /*1d50*/  HGMMA.64x16x16.F32 R56, gdesc[UR16], R56, gsb0 ;  /* 0x00200000103879f0 */ /* 0x000fe20008000838 */
[----:B------:R-:W-:Y:S01]  /*1d60*/  UMOV UR16, UR7 ;  /* 0x0000000700107c82 */ /* 0x000fe20008000000 */
[----:B------:R-:W-:Y:S01]  /*1d70*/  UMOV UR17, 0x40000040 ;  /* 0x4000004000117882 */ /* 0x000fe20000000000 */
[----:B------:R-:W-:Y:S01]  /*1d80*/  UMOV UR18, UR12 ;  /* 0x0000000c00127c82 */ /* 0x000fe20008000000 */
[----:B------:R-:W-:Y:S01]  /*1d90*/  UMOV UR19, 0x40000040 ;  /* 0x4000004000137882 */ /* 0x000fe20000000000 */
[----:B------:R-:W-:Y:S01]  /*1da0*/  UIADD3 UR7, UR5, 0x6, URZ ;  /* 0x0000000605077890 */ /* 0x000fe2000fffe03f */
[----:B------:R-:W-:Y:S01]  /*1db0*/  IMAD.U32 R10, RZ, RZ, UR16 ;  /* 0x00000010ff0a7e24 */ /* 0x000fe2000f8e00ff */
[----:B------:R-:W-:Y:S01]  /*1dc0*/  UIADD3 UR12, UR4, 0x6, URZ ;  /* 0x00000006040c7890 */ /* 0x000fe2000fffe03f */
[----:B------:R-:W-:Y:S01]  /*1dd0*/  IMAD.U32 R11, RZ, RZ, UR17 ;  /* 0x00000011ff0b7e24 */ /* 0x000fe2000f8e00ff */
[----:B------:R-:W-:Y:S02]  /*1de0*/  WARPGROUP.DEPBAR.LE gsb0, 0x0 ;  /* 0x00008000000079c5 */ /* 0x000fe40000010000 */
[----:B------:R-:W-:-:S06]  /*1df0*/  WARPGROUP.ARRIVE ;  /* 0x00000000000079c5 */ /* 0x000fcc0000000000 */
[----:B------:R-:W-:Y:S01]  /*1e00*/  HGMMA.64x16x16.F32 R48, gdesc[UR8], R48, gsb0 ;  /* 0x00200000083079f0 */ /* 0x000fe20008000830 */
[----:B------:R-:W-:Y:S01]  /*1e10*/  UIADD3 UR10, UR4, 0x102, URZ ;  /* 0x00000102040a7890 */ /* 0x000fe2000fffe03f */
[----:B------:R-:W-:Y:S01]  /*1e20*/  UMOV UR8, UR14 ;  /* 0x0000000e00087c82 */ /* 0x000fe20008000000 */
[----:B------:R-:W-:Y:S01]  /*1e30*/  UMOV UR9, UR15 ;  /* 0x0000000f00097c82 */ /* 0x000fe20008000000 */
[----:B------:R-:W-:Y:S01]  /*1e40*/  UMOV UR11, 0x40000040 ;  /* 0x40000040000b7882 */ /* 0x000fe20000000000 */
        /* <DEDUP_REMOVED lines=34> */
[----:B------:R-:W-:Y:S01]  /*2070*/  MOV R9, UR17 ;  /* 0x0000001100097c02 */ /* 0x000fe20008000f00 */
        /* <DEDUP_REMOVED lines=34> */
[----:B------:R-:W-:Y:S02]  /*22a0*/  UIADD3 UR16, UR5, 0x404, URZ ;  /* 0x0000040405107890 */ /* 0x000fe4000fffe03f */
[----:B------:R-:W-:Y:S01]  /*22b0*/  UIADD3 UR18, UR4, 0x284, URZ ;  /* 0x0000028404127890 */ /* 0x000fe2000fffe03f */
[----:B------:R-:W-:Y:S01]  /*22c0*/  UMOV UR17, 0x40000040 ;  /* 0x4000004000117882 */ /* 0x000fe20000000000 */
        /* <DEDUP_REMOVED lines=22> */
[----:B------:R-:W-:Y:S02]  /*2430*/  UIADD3 UR6, UR4, 0x480, URZ ;  /* 0x0000048004067890 */ /* 0x000fe4000fffe03f */
[----:B------:R-:W-:Y:S01]  /*2440*/  UIADD3 UR14, UR4, 0x282, URZ ;  /* 0x00000282040e7890 */ /* 0x000fe2000fffe03f */
        /* <DEDUP_REMOVED lines=8> */
[----:B------:R-:W-:Y:S02]  /*24d0*/  UIADD3 UR12, UR5, 0x402, URZ ;  /* 0x00000402050c7890 */ /* 0x000fe4000fffe03f */
[----:B------:R-:W-:-:S07]  /*24e0*/  UIADD3 UR7, UR4, 0x786, URZ ;  /* 0x0000078604077890 */ /* 0x000fce000fffe03f */
[----:B------:R-:W-:Y:S01]  /*24f0*/  UMOV UR58, UR7 ;  /* 0x00000007003a7c82 */ /* 0x000fe20008000000 */
[----:B------:R-:W-:Y:S01]  /*2500*/  UMOV UR7, 0x40000040 ;  /* 0x4000004000077882 */ /* 0x000fe20000000000 */
[----:B------:R-:W-:Y:S02]  /*2510*/  WARPGROUP.DEPBAR.LE gsb0, 0x0 ;  /* 0x00008000000079c5 */ /* 0x000fe40000010000 */
[----:B------:R-:W-:-:S06]  /*2520*/  WARPGROUP.ARRIVE ;  /* 0x00000000000079c5 */ /* 0x000fcc0000000000 */
[----:B------:R-:W-:Y:S01]  /*2530*/  HGMMA.64x16x16.F32 R56, gdesc[UR8], R56, gsb0 ;  /* 0x00200000083879f0 */ /* 0x000fe20008000838 */
[----:B------:R-:W-:Y:S01]  /*2540*/  UIADD3 UR10, UR4, 0x300, URZ ;  /* 0x00000300040a7890 */ /* 0x000fe2000fffe03f */
        /* <DEDUP_REMOVED lines=14> */
[----:B------:R-:W-:Y:S01]  /*2630*/  UMOV UR10, UR6 ;  /* 0x00000006000a7c82 */ /* 0x000fe20008000000 */
[----:B------:R-:W-:Y:S01]  /*2640*/  UMOV UR11, 0x40000040 ;  /* 0x40000040000b7882 */ /* 0x000fe20000000000 */
[----:B------:R-:W-:Y:S01]  /*2650*/  UIADD3 UR6, UR4, 0x482, URZ ;  /* 0x0000048204067890 */ /* 0x000fe2000fffe03f */
[----:B------:R-:W-:Y:S02]  /*2660*/  WARPGROUP.DEPBAR.LE gsb0, 0x0 ;  /* 0x00008000000079c5 */ /* 0x000fe40000010000 */
[----:B------:R-:W-:-:S06]  /*2670*/  WARPGROUP.ARRIVE ;  /* 0x00000000000079c5 */ /* 0x000fcc0000000000 */
[----:B------:R-:W-:Y:S01]  /*2680*/  HGMMA.64x16x16.F32 R24, gdesc[UR8], R24, gsb0 ;  /* 0x00200000081879f0 */ /* 0x000fe20008000818 */
[----:B------:R-:W-:Y:S02]  /*2690*/  UMOV UR11, UR57 ;  /* 0x00000039000b7c82 */ /* 0x000fe40008000000 */
        /* <DEDUP_REMOVED lines=23> */
[----:B------:R-:W-:Y:S03]  /*2810*/  HGMMA.64x16x16.F32 R24, gdesc[UR12], R24, gsb0 ;  /* 0x002000000c1879f0 */ /* 0x000fe60008000818 */
        /* <DEDUP_REMOVED lines=188> */
[----:B------:R-:W-:Y:S02]  /*33e0*/  UIADD3 UR6, UR5, 0xc06, URZ ;  /* 0x00000c0605067890 */ /* 0x000fe4000fffe03f */
[----:B------:R-:W-:-:S05]  /*33f0*/  UIADD3 UR5, UR4, 0x984, URZ ;  /* 0x0000098404057890 */ /* 0x000fca000fffe03f */
[----:B------:R-:W-:Y:S01]  /*3400*/  UMOV UR56, UR6 ;  /* 0x0000000600387c82 */ /* 0x000fe20008000000 */
[----:B------:R-:W-:Y:S01]  /*3410*/  UIADD3 UR6, UR4, 0x986, URZ ;  /* 0x0000098604067890 */ /* 0x000fe2000fffe03f */
[----:B------:R-:W-:Y:S01]  /*3420*/  IMAD.U32 R6, RZ, RZ, UR56 ;  /* 0x00000038ff067e24 */ /* 0x000fe2000f8e00ff */
[----:B------:R-:W-:Y:S01]  /*3430*/  UMOV UR10, UR56 ;  /* 0x00000038000a7c82 */ /* 0x000fe20008000000 */
        /* <DEDUP_REMOVED lines=35> */
[----:B------:R-:W-:Y:S01]  /*3670*/  WARPGROUP.ARRIVE ;  /* 0x00000000000079c5 */ /* 0x000fe20000000000 */
[----:B------:R-:W-:Y:S02]  /*3680*/  FSEL R65, R56, -INF , P6 ;  /* 0xff80000038417808 */ /* 0x000fe40003000000 */
[----:B------:R-:W-:-:S02]  /*3690*/  FSEL R57, R57, -INF , P5 ;  /* 0xff80000039397808 */ /* 0x000fc40002800000 */
[----:B------:R-:W-:Y:S01]  /*36a0*/  FSEL R67, R60, -INF , P4 ;  /* 0xff8000003c437808 */ /* 0x000fe20002000000 */
[----:B------:R-:W-:Y:S01]  /*36b0*/  HGMMA.64x16x16.F32 R48, gdesc[UR56], R48, gsb0 ;  /* 0x00200000383079f0 */ /* 0x000fe20008000830 */
[----:B------:R-:W-:Y:S01]  /*36c0*/  UIADD3 UR58, UR4, 0x886, URZ ;  /* 0x00000886043a7890 */ /* 0x000fe2000fffe03f */
[----:B------:R-:W-:Y:S01]  /*36d0*/  FMNMX.FTZ R2, R65, R57, !PT ;  /* 0x0000003941027209 */ /* 0x000fe20007810000 */
[----:B------:R-:W-:Y:S01]  /*36e0*/  UMOV UR56, UR10 ;  /* 0x0000000a00387c82 */ /* 0x000fe20008000000 */
[----:B------:R-:W-:Y:S01]  /*36f0*/  UMOV UR57, UR11 ;  /* 0x0000000b00397c82 */ /* 0x000fe20008000000 */
[----:B------:R-:W-:Y:S01]  /*3700*/  UMOV UR59, 0x40000040 ;  /* 0x40000040003b7882 */ /* 0x000fe20000000000 */
[----:B------:R-:W-:Y:S01]  /*3710*/  FSEL R61, R61, -INF , P3 ;  /* 0xff8000003d3d7808 */ /* 0x000fe20001800000 */
[--C-:B------:R-:W-:Y:S01]  /*3720*/  IMAD.MOV.U32 R60, RZ, RZ, R151.reuse ;  /* 0x000000ffff3c7224 */ /* 0x100fe200078e0097 */
[----:B------:R-:W-:Y:S02]  /*3730*/  FMNMX.FTZ R2, R67, R2, !PT ;  /* 0x0000000243027209 */ /* 0x000fe40007810000 */
[----:B------:R-:W-:Y:S01]  /*3740*/  FSEL R19, R58, -INF , P6 ;  /* 0xff8000003a137808 */ /* 0x000fe20003000000 */
[----:B------:R-:W-:Y:S01]  /*3750*/  IMAD.MOV.U32 R58, RZ, RZ, R151 ;  /* 0x000000ffff3a7224 */ /* 0x000fe200078e0097 */
[----:B------:R-:W-:-:S02]  /*3760*/  ISETP.GT.AND P6, PT, R3, 0x11, PT ;  /* 0x000000110300780c */ /* 0x000fc40003fc4270 */
[----:B------:R-:W-:Y:S02]  /*3770*/  FMNMX.FTZ R2, R61, R2, !PT ;  /* 0x000000023d027209 */ /* 0x000fe40007810000 */
[----:B------:R-:W-:Y:S02]  /*3780*/  FSEL R59, R59, -INF , P5 ;  /* 0xff8000003b3b7808 */ /* 0x000fe40002800000 */
[----:B------:R-:W-:Y:S02]  /*3790*/  ISETP.GT.AND P5, PT, R3, 0x18, PT ;  /* 0x000000180300780c */ /* 0x000fe40003fa4270 */
[----:B------:R-:W-:Y:S02]  /*37a0*/  FSEL R63, R63, -INF , P3 ;  /* 0xff8000003f3f7808 */ /* 0x000fe40001800000 */
[----:B------:R-:W-:Y:S02]  /*37b0*/  ISETP.GT.AND P3, PT, R3, 0x20, PT ;  /* 0x000000200300780c */ /* 0x000fe40003f64270 */
[----:B------:R-:W-:Y:S01]  /*37c0*/  MOV R56, R151 ;  /* 0x0000009700387202 */ /* 0x000fe20000000f00 */
[----:B------:R-:W-:-:S02]  /*37d0*/  WARPGROUP.DEPBAR.LE gsb0, 0x0 ;  /* 0x00008000000079c5 */ /* 0x000fc40000010000 */
[----:B------:R-:W-:Y:S01]  /*37e0*/  WARPGROUP.ARRIVE ;  /* 0x00000000000079c5 */ /* 0x000fe20000000000 */
[----:B------:R-:W-:Y:S01]  /*37f0*/  FSEL R69, R48, -INF , P2 ;  /* 0xff80000030457808 */ /* 0x000fe20001000000 */
[----:B------:R-:W-:Y:S01]  /*3800*/  IMAD.MOV.U32 R48, RZ, RZ, R151 ;  /* 0x000000ffff307224 */ /* 0x000fe200078e0097 */
[----:B------:R-:W-:Y:S02]  /*3810*/  FSEL R71, R49, -INF , P6 ;  /* 0xff80000031477808 */ /* 0x000fe40003000000 */
[----:B------:R-:W-:Y:S01]  /*3820*/  FMNMX.FTZ R2, R69, R2, !PT ;  /* 0x0000000245027209 */ /* 0x000fe20007810000 */
[----:B------:R-:W-:Y:S01]  /*3830*/  HGMMA.64x16x16.F32 R40, gdesc[UR56], R40, gsb0 ;  /* 0x00200000382879f0 */ /* 0x000fe20008000828 */
[----:B------:R-:W-:Y:S01]  /*3840*/  UIADD3 UR58, UR4, 0x906, URZ ;  /* 0x00000906043a7890 */ /* 0x000fe2000fffe03f */
[----:B------:R-:W-:Y:S01]  /*3850*/  FSEL R49, R62, -INF , P4 ;  /* 0xff8000003e317808 */ /* 0x000fe20002000000 */
[----:B------:R-:W-:Y:S01]  /*3860*/  UMOV UR56, UR10 ;  /* 0x0000000a00387c82 */ /* 0x000fe20008000000 */
[----:B------:R-:W-:Y:S01]  /*3870*/  UMOV UR57, UR11 ;  /* 0x0000000b00397c82 */ /* 0x000fe20008000000 */
[----:B------:R-:W-:Y:S01]  /*3880*/  UMOV UR59, 0x40000040 ;  /* 0x40000040003b7882 */ /* 0x000fe20000000000 */
[----:B------:R-:W-:Y:S01]  /*3890*/  UMOV UR4, UR10 ;  /* 0x0000000a00047c82 */ /* 0x000fe20008000000 */
[----:B------:R-:W-:-:S02]  /*38a0*/  ISETP.GT.AND P4, PT, R3, 0x19, PT ;  /* 0x000000190300780c */ /* 0x000fc40003f84270 */
[----:B------:R-:W-:Y:S01]  /*38b0*/  FSEL R73, R52, -INF , P5 ;  /* 0xff80000034497808 */ /* 0x000fe20002800000 */
[----:B------:R-:W-:Y:S01]  /*38c0*/  IMAD.MOV.U32 R52, RZ, RZ, R151 ;  /* 0x000000ffff347224 */ /* 0x000fe200078e0097 */
[----:B------:R-:W-:Y:S02]  /*38d0*/  FMNMX.FTZ R2, R71, R2, !PT ;  /* 0x0000000247027209 */ /* 0x000fe40007810000 */
[----:B------:R-:W-:Y:S02]  /*38e0*/  FSEL R75, R53, -INF , P4 ;  /* 0xff800000354b7808 */ /* 0x000fe40002000000 */
[----:B------:R-:W-:Y:S02]  /*38f0*/  FMNMX.FTZ R2, R73, R2, !PT ;  /* 0x0000000249027209 */ /* 0x000fe40007810000 */
[----:B------:R-:W-:Y:S02]  /*3900*/  FSEL R53, R50, -INF , P2 ;  /* 0xff80000032357808 */ /* 0x000fe40001000000 */
[----:B------:R-:W-:-:S02]  /*3910*/  ISETP.GT.AND P2, PT, R3, 0x21, PT ;  /* 0x000000210300780c */ /* 0x000fc40003f44270 */
[----:B------:R-:W-:Y:S02]  /*3920*/  FMNMX.FTZ R2, R75, R2, !PT ;  /* 0x000000024b027209 */ /* 0x000fe40007810000 */
[----:B------:R-:W-:Y:S02]  /*3930*/  FSEL R51, R51, -INF , P6 ;  /* 0xff80000033337808 */ /* 0x000fe40003000000 */
[----:B------:R-:W-:Y:S02]  /*3940*/  ISETP.GT.AND P6, PT, R3, 0x28, PT ;  /* 0x000000280300780c */ /* 0x000fe40003fc4270 */
[----:B------:R-:W-:Y:S02]  /*3950*/  FSEL R55, R55, -INF , P4 ;  /* 0xff80000037377808 */ /* 0x000fe40002000000 */
[----:B------:R-:W-:Y:S02]  /*3960*/  ISETP.GT.AND P4, PT, R3, 0x30, PT ;  /* 0x000000300300780c */ /* 0x000fe40003f84270 */
[----:B------:R-:W-:-:S02]  /*3970*/  MOV R62, R151 ;  /* 0x00000097003e7202 */ /* 0x000fc40000000f00 */
[----:B------:R-:W-:Y:S01]  /*3980*/  MOV R50, R151 ;  /* 0x0000009700327202 */ /* 0x000fe20000000f00 */
[----:B------:R-:W-:Y:S02]  /*3990*/  WARPGROUP.DEPBAR.LE gsb0, 0x0 ;  /* 0x00008000000079c5 */ /* 0x000fe40000010000 */
[----:B------:R-:W-:Y:S01]  /*39a0*/  WARPGROUP.ARRIVE ;  /* 0x00000000000079c5 */ /* 0x000fe20000000000 */
[----:B------:R-:W-:Y:S02]  /*39b0*/  FSEL R77, R40, -INF , P3 ;  /* 0xff800000284d7808 */ /* 0x000fe40001800000 */
[----:B------:R-:W-:Y:S02]  /*39c0*/  FSEL R79, R41, -INF , P2 ;  /* 0xff800000294f7808 */ /* 0x000fe40001000000 */
[----:B------:R-:W-:Y:S01]  /*39d0*/  FMNMX.FTZ R2, R77, R2, !PT ;  /* 0x000000024d027209 */ /* 0x000fe20007810000 */
[----:B------:R-:W-:Y:S01]  /*39e0*/  HGMMA.64x16x16.F32 R32, gdesc[UR56], R32, gsb0 ;  /* 0x00200000382079f0 */ /* 0x000fe20008000820 */
[----:B------:R-:W-:Y:S01]  /*39f0*/  FSEL R41, R54, -INF , P5 ;  /* 0xff80000036297808 */ /* 0x000fe20002800000 */
[----:B------:R-:W-:Y:S01]  /*3a00*/  IMAD.MOV.U32 R54, RZ, RZ, R151 ;  /* 0x000000ffff367224 */ /* 0x000fe200078e0097 */
[----:B------:R-:W-:-:S02]  /*3a10*/  ISETP.GT.AND P5, PT, R3, 0x29, PT ;  /* 0x000000290300780c */ /* 0x000fc40003fa4270 */
[----:B------:R-:W-:Y:S02]  /*3a20*/  FSEL R81, R44, -INF , P6 ;  /* 0xff8000002c517808 */ /* 0x000fe40003000000 */
        /* <DEDUP_REMOVED lines=9> */
[----:B------:R-:W-:Y:S01]  /*3ac0*/  ISETP.GT.AND P5, PT, R3, 0x40, PT ;  /* 0x000000400300780c */ /* 0x000fe20003fa4270 */
[----:B------:R-:W-:Y:S02]  /*3ad0*/  WARPGROUP.DEPBAR.LE gsb0, 0x0 ;  /* 0x00008000000079c5 */ /* 0x000fe40000010000 */
[----:B------:R-:W-:Y:S01]  /*3ae0*/  WARPGROUP.ARRIVE ;  /* 0x00000000000079c5 */ /* 0x000fe20000000000 */
[----:B------:R-:W-:-:S02]  /*3af0*/  FSEL R85, R32, -INF , P4 ;  /* 0xff80000020557808 */ /* 0x000fc40002000000 */
[----:B------:R-:W-:Y:S02]  /*3b00*/  FSEL R87, R33, -INF , P3 ;  /* 0xff80000021577808 */ /* 0x000fe40001800000 */
[----:B------:R-:W-:Y:S01]  /*3b10*/  FMNMX.FTZ R2, R85, R2, !PT ;  /* 0x0000000255027209 */ /* 0x000fe20007810000 */
[----:B------:R-:W-:Y:S01]  /*3b20*/  HGMMA.64x16x16.F32 R24, gdesc[UR4], R24, gsb0 ;  /* 0x00200000041879f0 */ /* 0x000fe20008000818 */
[----:B------:R-:W-:Y:S01]  /*3b30*/  FSEL R33, R46, -INF , P6 ;  /* 0xff8000002e217808 */ /* 0x000fe20003000000 */
[----:B------:R-:W-:Y:S01]  /*3b40*/  ULDC UR4, c[0x0][0x988] ;  /* 0x0002620000047ab9 */ /* 0x000fe20000000800 */
[----:B------:R-:W-:Y:S01]  /*3b50*/  ISETP.GT.AND P6, PT, R3, 0x39, PT ;  /* 0x000000390300780c */ /* 0x000fe20003fc4270 */
[----:B------:R-:W-:Y:S01]  /*3b60*/  IMAD.MOV.U32 R46, RZ, RZ, R151 ;  /* 0x000000ffff2e7224 */ /* 0x000fe200078e0097 */
[----:B------:R-:W-:Y:S02]  /*3b70*/  FSEL R89, R36, -INF , P2 ;  /* 0xff80000024597808 */ /* 0x000fe40001000000 */
[----:B------:R-:W-:-:S02]  /*3b80*/  FMNMX.FTZ R2, R87, R2, !PT ;  /* 0x0000000257027209 */ /* 0x000fc40007810000 */
[----:B------:R-:W-:Y:S02]  /*3b90*/  FSEL R91, R37, -INF , P6 ;  /* 0xff800000255b7808 */ /* 0x000fe40003000000 */
[----:B------:R-:W-:Y:S02]  /*3ba0*/  FMNMX.FTZ R2, R89, R2, !PT ;  /* 0x0000000259027209 */ /* 0x000fe40007810000 */
[----:B------:R-:W-:Y:S02]  /*3bb0*/  FSEL R37, R34, -INF , P4 ;  /* 0xff80000022257808 */ /* 0x000fe40002000000 */
[----:B------:R-:W-:Y:S02]  /*3bc0*/  ISETP.GT.AND P4, PT, R3, 0x41, PT ;  /* 0x000000410300780c */ /* 0x000fe40003f84270 */
[----:B------:R-:W-:Y:S02]  /*3bd0*/  FMNMX.FTZ R2, R91, R2, !PT ;  /* 0x000000025b027209 */ /* 0x000fe40007810000 */
[----:B------:R-:W-:-:S02]  /*3be0*/  FSEL R35, R35, -INF , P3 ;  /* 0xff80000023237808 */ /* 0x000fc40001800000 */
[----:B------:R-:W-:Y:S02]  /*3bf0*/  ISETP.GT.AND P3, PT, R3, 0x48, PT ;  /* 0x000000480300780c */ /* 0x000fe40003f64270 */
[----:B------:R-:W-:Y:S01]  /*3c00*/  FSEL R39, R39, -INF , P6 ;  /* 0xff80000027277808 */ /* 0x000fe20003000000 */
[----:B------:R-:W-:Y:S02]  /*3c10*/  WARPGROUP.DEPBAR.LE gsb0, 0x0 ;  /* 0x00008000000079c5 */ /* 0x000fe40000010000 */
[----:B------:R-:W-:Y:S01]  /*3c20*/  FSEL R93, R24, -INF , P5 ;  /* 0xff800000185d7808 */ /* 0x000fe20002800000 */
[----:B------:R1:W-:Y:S01]  /*3c30*/  @!P1 SYNCS.ARRIVE.TRANS64.RED.A1T0 RZ, [R0+URZ], RZ ;  /* 0x000000ff00ff99a7 */ /* 0x0003e2000810043f */
[----:B------:R-:W-:Y:S02]  /*3c40*/  FSEL R95, R25, -INF , P4 ;  /* 0xff800000195f7808 */ /* 0x000fe40002000000 */
[----:B------:R-:W-:Y:S02]  /*3c50*/  FMNMX.FTZ R2, R93, R2, !PT ;  /* 0x000000025d027209 */ /* 0x000fe40007810000 */
[----:B------:R-:W-:-:S02]  /*3c60*/  FSEL R25, R38, -INF , P2 ;  /* 0xff80000026197808 */ /* 0x000fc40001000000 */
[----:B------:R-:W-:Y:S02]  /*3c70*/  ISETP.GT.AND P2, PT, R3, 0x49, PT ;  /* 0x000000490300780c */ /* 0x000fe40003f44270 */
[----:B------:R-:W-:Y:S02]  /*3c80*/  FSEL R97, R28, -INF , P3 ;  /* 0xff8000001c617808 */ /* 0x000fe40001800000 */
[----:B------:R-:W-:Y:S02]  /*3c90*/  FMNMX.FTZ R2, R95, R2, !PT ;  /* 0x000000025f027209 */ /* 0x000fe40007810000 */
[----:B------:R-:W-:Y:S02]  /*3ca0*/  FSEL R99, R29, -INF , P2 ;  /* 0xff8000001d637808 */ /* 0x000fe40001000000 */
[----:B------:R-:W-:Y:S02]  /*3cb0*/  FMNMX.FTZ R2, R97, R2, !PT ;  /* 0x0000000261027209 */ /* 0x000fe40007810000 */
[----:B------:R-:W-:-:S02]  /*3cc0*/  FSEL R27, R27, -INF , P4 ;  /* 0xff8000001b1b7808 */ /* 0x000fc40002000000 */
[----:B------:R-:W-:Y:S02]  /*3cd0*/  FMNMX.FTZ R3, R99, R2, !PT ;  /* 0x0000000263037209 */ /* 0x000fe40007810000 */
[----:B------:R-:W-:Y:S02]  /*3ce0*/  FSEL R29, R30, -INF , P3 ;  /* 0xff8000001e1d7808 */ /* 0x000fe40001800000 */
[----:B------:R-:W-:Y:S01]  /*3cf0*/  FSEL R31, R31, -INF , P2 ;  /* 0xff8000001f1f7808 */ /* 0x000fe20001000000 */
[----:B------:R-:W2:Y:S02]  /*3d00*/  SHFL.BFLY PT, R2, R3, 0x2, 0x1f ;  /* 0x0c401f0003027f89 */ /* 0x000ea400000e0000 */
[----:B--2---:R-:W-:Y:S02]  /*3d10*/  FMNMX.FTZ R20, R3, R2, !PT ;  /* 0x0000000203147209 */ /* 0x004fe40007810000 */
[----:B------:R-:W-:Y:S02]  /*3d20*/  MOV R2, UR4 ;  /* 0x0000000400027c02 */ /* 0x000fe40008000f00 */
[----:B------:R-:W-:Y:S01]  /*3d30*/  FSEL R3, R26, -INF , P5 ;  /* 0xff8000001a037808 */ /* 0x000fe20002800000 */
[----:B------:R-:W2:Y:S02]  /*3d40*/  SHFL.BFLY PT, R5, R20, 0x1, 0x1f ;  /* 0x0c201f0014057f89 */ /* 0x000ea400000e0000 */
[----:B--2---:R-:W-:-:S04]  /*3d50*/  FMNMX.FTZ R5, R20, R5, !PT ;  /* 0x0000000514057209 */ /* 0x004fc80007810000 */
[C---:B------:R-:W-:Y:S01]  /*3d60*/  FSETP.NEU.FTZ.AND P0, PT, R5.reuse, -INF , PT ;  /* 0xff8000000500780b */ /* 0x040fe20003f1d000 */
[----:B------:R-:W-:-:S05]  /*3d70*/  FMUL.FTZ R4, R5, R2 ;  /* 0x0000000205047220 */ /* 0x000fca0000410000 */
[----:B------:R-:W-:Y:S02]  /*3d80*/  FSEL R24, R4, RZ, P0 ;  /* 0x000000ff04187208 */ /* 0x000fe40000000000 */
[----:B------:R-:W-:Y:S02]  /*3d90*/  FMNMX.FTZ R4, R19, R59, !PT ;  /* 0x0000003b13047209 */ /* 0x000fe40007810000 */
[----:B------:R-:W-:Y:S01]  /*3da0*/  ISETP.NE.AND P0, PT, R66, RZ, PT ;  /* 0x000000ff4200720c */ /* 0x000fe20003f05270 */
[--C-:B------:R-:W-:Y:S01]  /*3db0*/  FFMA.FTZ R57, R57, R2, -R24.reuse ;  /* 0x0000000239397223 */ /* 0x100fe20000010818 */
[----:B------:R-:W-:Y:S01]  /*3dc0*/  FMNMX.FTZ R4, R49, R4, !PT ;  /* 0x0000000431047209 */ /* 0x000fe20007810000 */
[-CC-:B------:R-:W-:Y:S01]  /*3dd0*/  FFMA.FTZ R65, R65, R2.reuse, -R24.reuse ;  /* 0x0000000241417223 */ /* 0x180fe20000010818 */
[--C-:B------:R-:W-:Y:S01]  /*3de0*/  FFMA.FTZ R67, R67, R2, -R24.reuse ;  /* 0x0000000243437223 */ /* 0x100fe20000010818 */
[----:B------:R-:W-:Y:S01]  /*3df0*/  MUFU.EX2 R208, R57 ;  /* 0x0000003900d07308 */ /* 0x000fe20000000800 */
[----:B------:R-:W-:Y:S01]  /*3e00*/  FMNMX.FTZ R4, R63, R4, !PT ;  /* 0x000000043f047209 */ /* 0x000fe20007810000 */
[-CC-:B------:R-:W-:Y:S01]  /*3e10*/  FFMA.FTZ R61, R61, R2.reuse, -R24.reuse ;  /* 0x000000023d3d7223 */ /* 0x180fe20000010818 */
[-CC-:B------:R-:W-:Y:S01]  /*3e20*/  FFMA.FTZ R69, R69, R2.reuse, -R24.reuse ;  /* 0x0000000245457223 */ /* 0x180fe20000010818 */
[--C-:B------:R-:W-:Y:S01]  /*3e30*/  FFMA.FTZ R71, R71, R2, -R24.reuse ;  /* 0x0000000247477223 */ /* 0x100fe20000010818 */
[----:B------:R-:W-:Y:S01]  /*3e40*/  FMNMX.FTZ R4, R53, R4, !PT ;  /* 0x0000000435047209 */ /* 0x000fe20007810000 */
[-CC-:B------:R-:W-:Y:S01]  /*3e50*/  FFMA.FTZ R73, R73, R2.reuse, -R24.reuse ;  /* 0x0000000249497223 */ /* 0x180fe20000010818 */
[--C-:B------:R-:W-:Y:S01]  /*3e60*/  FFMA.FTZ R75, R75, R2, -R24.reuse ;  /* 0x000000024b4b7223 */ /* 0x100fe20000010818 */
[----:B------:R-:W2:Y:S01]  /*3e70*/  MUFU.EX2 R65, R65 ;  /* 0x0000004100417308 */ /* 0x000ea20000000800 */
[----:B------:R-:W-:Y:S01]  /*3e80*/  FMNMX.FTZ R4, R51, R4, !PT ;  /* 0x0000000433047209 */ /* 0x000fe20007810000 */
[-CC-:B------:R-:W-:Y:S01]  /*3e90*/  FFMA.FTZ R77, R77, R2.reuse, -R24.reuse ;  /* 0x000000024d4d7223 */ /* 0x180fe20000010818 */
[-CC-:B------:R-:W-:Y:S01]  /*3ea0*/  FFMA.FTZ R79, R79, R2.reuse, -R24.reuse ;  /* 0x000000024f4f7223 */ /* 0x180fe20000010818 */
        /* <DEDUP_REMOVED lines=11> */
[----:B------:R-:W-:Y:S01]  /*3f60*/  FFMA.FTZ R95, R95, R2, -R24 ;  /* 0x000000025f5f7223 */ /* 0x000fe20000010818 */
[----:B------:R3:W-:Y:S01]  /*3f70*/  MUFU.EX2 R210, R61 ;  /* 0x0000003d00d27308 */ /* 0x0007e20000000800 */
[----:B------:R-:W-:Y:S01]  /*3f80*/  FMNMX.FTZ R4, R43, R4, !PT ;  /* 0x000000042b047209 */ /* 0x000fe20007810000 */
[----:B--2---:R-:W-:Y:S01]  /*3f90*/  FADD.FTZ R36, R65, R208 ;  /* 0x000000d041247221 */ /* 0x004fe20000010000 */
[-CC-:B------:R-:W-:Y:S01]  /*3fa0*/  FFMA.FTZ R97, R97, R2.reuse, -R24.reuse ;  /* 0x0000000261617223 */ /* 0x180fe20000010818 */
[----:B------:R-:W-:Y:S01]  /*3fb0*/  FFMA.FTZ R24, R99, R2, -R24 ;  /* 0x0000000263187223 */ /* 0x000fe20000010818 */
[----:B------:R-:W-:Y:S01]  /*3fc0*/  FMNMX.FTZ R4, R33, R4, !PT ;  /* 0x0000000421047209 */ /* 0x000fe20007810000 */
[--C-:B------:R-:W-:Y:S01]  /*3fd0*/  IMAD.MOV.U32 R99, RZ, RZ, R151.reuse ;  /* 0x000000ffff637224 */ /* 0x100fe200078e0097 */
[----:B------:R-:W-:Y:S01]  /*3fe0*/  F2FP.F16.F32.PACK_AB R208, R208, R65 ;  /* 0x00000041d0d0723e */ /* 0x000fe200000000ff */
[----:B------:R-:W-:Y:S01]  /*3ff0*/  MUFU.EX2 R69, R69 ;  /* 0x0000004500457308 */ /* 0x000fe20000000800 */
[----:B------:R-:W-:Y:S01]  /*4000*/  FMNMX.FTZ R4, R47, R4, !PT ;  /* 0x000000042f047209 */ /* 0x000fe20007810000 */
[--C-:B------:R-:W-:Y:S01]  /*4010*/  IMAD.MOV.U32 R66, RZ, RZ, R151.reuse ;  /* 0x000000ffff427224 */ /* 0x100fe200078e0097 */
[----:B------:R-:W-:Y:S01]  /*4020*/  MOV R65, R151 ;  /* 0x0000009700417202 */ /* 0x000fe20000000f00 */
[----:B---3--:R-:W-:Y:S01]  /*4030*/  IMAD.MOV.U32 R61, RZ, RZ, R151 ;  /* 0x000000ffff3d7224 */ /* 0x008fe200078e0097 */
[----:B------:R-:W-:-:S03]  /*4040*/  FMNMX.FTZ R4, R37, R4, !PT ;  /* 0x0000000425047209 */ /* 0x000fc60007810000 */
[----:B------:R2:W-:Y:S01]  /*4050*/  MUFU.EX2 R204, R71 ;  /* 0x0000004700cc7308 */ /* 0x0005e20000000800 */
[----:B------:R-:W-:-:S04]  /*4060*/  FMNMX.FTZ R4, R35, R4, !PT ;  /* 0x0000000423047209 */ /* 0x000fc80007810000 */
[----:B------:R-:W-:-:S03]  /*4070*/  FMNMX.FTZ R4, R25, R4, !PT ;  /* 0x0000000419047209 */ /* 0x000fc60007810000 */
[----:B------:R-:W-:Y:S01]  /*4080*/  MUFU.EX2 R73, R73 ;  /* 0x0000004900497308 */ /* 0x000fe20000000800 */
[----:B------:R-:W-:Y:S02]  /*4090*/  FMNMX.FTZ R4, R39, R4, !PT ;  /* 0x0000000427047209 */ /* 0x000fe40007810000 */
[----:B--2---:R-:W-:Y:S02]  /*40a0*/  MOV R71, R151 ;  /* 0x0000009700477202 */ /* 0x004fe40000000f00 */
[----:B------:R-:W-:-:S03]  /*40b0*/  FMNMX.FTZ R4, R3, R4, !PT ;  /* 0x0000000403047209 */ /* 0x000fc60007810000 */
[----:B------:R2:W-:Y:S01]  /*40c0*/  MUFU.EX2 R206, R75 ;  /* 0x0000004b00ce7308 */ /* 0x0005e20000000800 */
[----:B------:R-:W-:-:S04]  /*40d0*/  FMNMX.FTZ R4, R27, R4, !PT ;  /* 0x000000041b047209 */ /* 0x000fc80007810000 */
[----:B------:R-:W-:-:S03]  /*40e0*/  FMNMX.FTZ R4, R29, R4, !PT ;  /* 0x000000041d047209 */ /* 0x000fc60007810000 */
[----:B------:R-:W-:Y:S01]  /*40f0*/  MUFU.EX2 R77, R77 ;  /* 0x0000004d004d7308 */ /* 0x000fe20000000800 */
[----:B------:R-:W-:Y:S01]  /*4100*/  FMNMX.FTZ R4, R31, R4, !PT ;  /* 0x000000041f047209 */ /* 0x000fe20007810000 */
[----:B--2---:R-:W-:-:S04]  /*4110*/  IMAD.MOV.U32 R75, RZ, RZ, R151 ;  /* 0x000000ffff4b7224 */ /* 0x004fc800078e0097 */
[----:B------:R-:W2:Y:S02]  /*4120*/  SHFL.BFLY PT, R57, R4, 0x2, 0x1f ;  /* 0x0c401f0004397f89 */ /* 0x000ea400000e0000 */
[----:B------:R3:W-:Y:S08]  /*4130*/  MUFU.EX2 R200, R79 ;  /* 0x0000004f00c87308 */ /* 0x0007f00000000800 */
[----:B------:R-:W-:Y:S01]  /*4140*/  MUFU.EX2 R81, R81 ;  /* 0x0000005100517308 */ /* 0x000fe20000000800 */
[----:B---3--:R-:W-:-:S07]  /*4150*/  IMAD.MOV.U32 R79, RZ, RZ, R151 ;  /* 0x000000ffff4f7224 */ /* 0x008fce00078e0097 */
[----:B------:R3:W-:Y:S01]  /*4160*/  MUFU.EX2 R202, R83 ;  /* 0x0000005300ca7308 */ /* 0x0007e20000000800 */
[----:B--2---:R-:W-:-:S07]  /*4170*/  FMNMX.FTZ R57, R4, R57, !PT ;  /* 0x0000003904397209 */ /* 0x004fce0007810000 */
[----:B------:R-:W-:Y:S01]  /*4180*/  MUFU.EX2 R85, R85 ;  /* 0x0000005500557308 */ /* 0x000fe20000000800 */
[----:B---3--:R-:W-:Y:S01]  /*4190*/  MOV R83, R151 ;  /* 0x0000009700537202 */ /* 0x008fe20000000f00 */
[----:B------:R-:W2:Y:S06]  /*41a0*/  SHFL.BFLY PT, R4, R57, 0x1, 0x1f ;  /* 0x0c201f0039047f89 */ /* 0x000eac00000e0000 */
[----:B------:R3:W-:Y:S08]  /*41b0*/  MUFU.EX2 R196, R87 ;  /* 0x0000005700c47308 */ /* 0x0007f00000000800 */
[----:B------:R-:W-:Y:S01]  /*41c0*/  MUFU.EX2 R89, R89 ;  /* 0x0000005900597308 */ /* 0x000fe20000000800 */
[----:B---3--:R-:W-:-:S07]  /*41d0*/  IMAD.MOV.U32 R87, RZ, RZ, R151 ;  /* 0x000000ffff577224 */ /* 0x008fce00078e0097 */
[----:B------:R3:W-:Y:S01]  /*41e0*/  MUFU.EX2 R198, R91 ;  /* 0x0000005b00c67308 */ /* 0x0007e20000000800 */
[----:B--2---:R-:W-:Y:S01]  /*41f0*/  FMNMX.FTZ R4, R57, R4, !PT ;  /* 0x0000000439047209 */ /* 0x004fe20007810000 */
[----:B------:R-:W-:-:S03]  /*4200*/  IMAD.MOV.U32 R57, RZ, RZ, R151 ;  /* 0x000000ffff397224 */ /* 0x000fc600078e0097 */
[C---:B------:R-:W-:Y:S01]  /*4210*/  FSETP.NEU.FTZ.AND P2, PT, R4.reuse, -INF , PT ;  /* 0xff8000000400780b */ /* 0x040fe20003f5d000 */
[-C--:B------:R-:W-:Y:S02]  /*4220*/  FMUL.FTZ R20, R4, R2.reuse ;  /* 0x0000000204147220 */ /* 0x080fe40000410000 */
[----:B------:R-:W-:Y:S01]  /*4230*/  MUFU.EX2 R93, R93 ;  /* 0x0000005d005d7308 */ /* 0x000fe20000000800 */
[--C-:B---3--:R-:W-:Y:S02]  /*4240*/  IMAD.MOV.U32 R91, RZ, RZ, R151.reuse ;  /* 0x000000ffff5b7224 */ /* 0x108fe400078e0097 */
[----:B------:R-:W-:Y:S02]  /*4250*/  FSEL R20, R20, RZ, P2 ;  /* 0x000000ff14147208 */ /* 0x000fe40001000000 */
[----:B------:R-:W-:Y:S01]  /*4260*/  ISETP.GE.AND P2, PT, R64, 0x51, PT ;  /* 0x000000514000780c */ /* 0x000fe20003f46270 */
[----:B------:R-:W-:Y:S02]  /*4270*/  IMAD.MOV.U32 R64, RZ, RZ, R151 ;  /* 0x000000ffff407224 */ /* 0x000fe400078e0097 */
[----:B------:R2:W-:Y:S01]  /*4280*/  MUFU.EX2 R192, R95 ;  /* 0x0000005f00c07308 */ /* 0x0005e20000000800 */
[-CC-:B------:R-:W-:Y:S01]  /*4290*/  FFMA.FTZ R19, R19, R2.reuse, -R20.reuse ;  /* 0x0000000213137223 */ /* 0x180fe20000010814 */
[-CC-:B------:R-:W-:Y:S01]  /*42a0*/  FFMA.FTZ R59, R59, R2.reuse, -R20.reuse ;  /* 0x000000023b3b7223 */ /* 0x180fe20000010814 */
[-CC-:B------:R-:W-:Y:S01]  /*42b0*/  FFMA.FTZ R49, R49, R2.reuse, -R20.reuse ;  /* 0x0000000231317223 */ /* 0x180fe20000010814 */
[-CC-:B------:R-:W-:Y:S01]  /*42c0*/  FFMA.FTZ R51, R51, R2.reuse, -R20.reuse ;  /* 0x0000000233337223 */ /* 0x180fe20000010814 */
[-CC-:B------:R-:W-:Y:S01]  /*42d0*/  FFMA.FTZ R63, R63, R2.reuse, -R20.reuse ;  /* 0x000000023f3f7223 */ /* 0x180fe20000010814 */
[-CC-:B------:R-:W-:Y:S01]  /*42e0*/  FFMA.FTZ R53, R53, R2.reuse, -R20.reuse ;  /* 0x0000000235357223 */ /* 0x180fe20000010814 */
[-CC-:B------:R-:W-:Y:S01]  /*42f0*/  FFMA.FTZ R41, R41, R2.reuse, -R20.reuse ;  /* 0x0000000229297223 */ /* 0x180fe20000010814 */
[----:B------:R-:W-:Y:S01]  /*4300*/  MUFU.EX2 R19, R19 ;  /* 0x0000001300137308 */ /* 0x000fe20000000800 */
[-CC-:B------:R-:W-:Y:S01]  /*4310*/  FFMA.FTZ R43, R43, R2.reuse, -R20.reuse ;  /* 0x000000022b2b7223 */ /* 0x180fe20000010814 */
[-CC-:B------:R-:W-:Y:S01]  /*4320*/  FFMA.FTZ R55, R55, R2.reuse, -R20.reuse ;  /* 0x0000000237377223 */ /* 0x180fe20000010814 */
[-CC-:B------:R-:W-:Y:S01]  /*4330*/  FFMA.FTZ R45, R45, R2.reuse, -R20.reuse ;  /* 0x000000022d2d7223 */ /* 0x180fe20000010814 */
[-CC-:B------:R-:W-:Y:S01]  /*4340*/  FFMA.FTZ R47, R47, R2.reuse, -R20.reuse ;  /* 0x000000022f2f7223 */ /* 0x180fe20000010814 */
[-CC-:B------:R-:W-:Y:S01]  /*4350*/  FFMA.FTZ R33, R33, R2.reuse, -R20.reuse ;  /* 0x0000000221217223 */ /* 0x180fe20000010814 */
[-CC-:B------:R-:W-:Y:S01]  /*4360*/  FFMA.FTZ R35, R35, R2.reuse, -R20.reuse ;  /* 0x0000000223237223 */ /* 0x180fe20000010814 */
[-CC-:B------:R-:W-:Y:S01]  /*4370*/  FFMA.FTZ R37, R37, R2.reuse, -R20.reuse ;  /* 0x0000000225257223 */ /* 0x180fe20000010814 */
[----:B------:R3:W4:Y:S01]  /*4380*/  MUFU.EX2 R26, R59 ;  /* 0x0000003b001a7308 */ /* 0x0007220000000800 */
[-CC-:B------:R-:W-:Y:S01]  /*4390*/  FFMA.FTZ R25, R25, R2.reuse, -R20.reuse ;  /* 0x0000000219197223 */ /* 0x180fe20000010814 */
[-CC-:B------:R-:W-:Y:S01]  /*43a0*/  FFMA.FTZ R39, R39, R2.reuse, -R20.reuse ;  /* 0x0000000227277223 */ /* 0x180fe20000010814 */
[-CC-:B------:R-:W-:Y:S01]  /*43b0*/  FFMA.FTZ R3, R3, R2.reuse, -R20.reuse ;  /* 0x0000000203037223 */ /* 0x180fe20000010814 */
[-CC-:B------:R-:W-:Y:S01]  /*43c0*/  FFMA.FTZ R27, R27, R2.reuse, -R20.reuse ;  /* 0x000000021b1b7223 */ /* 0x180fe20000010814 */
[-CC-:B------:R-:W-:Y:S01]  /*43d0*/  FFMA.FTZ R29, R29, R2.reuse, -R20.reuse ;  /* 0x000000021d1d7223 */ /* 0x180fe20000010814 */
[----:B------:R-:W-:Y:S01]  /*43e0*/  FFMA.FTZ R31, R31, R2, -R20 ;  /* 0x000000021f1f7223 */ /* 0x000fe20000010814 */
[-C--:B--2---:R-:W-:Y:S01]  /*43f0*/  MOV R95, R151.reuse ;  /* 0x00000097005f7202 */ /* 0x084fe20000000f00 */
[----:B------:R-:W-:Y:S01]  /*4400*/  MUFU.EX2 R49, R49 ;  /* 0x0000003100317308 */ /* 0x000fe20000000800 */
[----:B---3--:R-:W-:-:S07]  /*4410*/  MOV R59, R151 ;  /* 0x00000097003b7202 */ /* 0x008fce0000000f00 */
[----:B------:R2:W-:Y:S01]  /*4420*/  MUFU.EX2 R30, R51 ;  /* 0x00000033001e7308 */ /* 0x0005e20000000800 */
[----:B----4-:R-:W-:-:S07]  /*4430*/  F2FP.F16.F32.PACK_AB R209, R26, R19 ;  /* 0x000000131ad1723e */ /* 0x010fce00000000ff */
[----:B------:R3:W4:Y:S01]  /*4440*/  MUFU.EX2 R28, R63 ;  /* 0x0000003f001c7308 */ /* 0x0007220000000800 */
[----:B--2---:R-:W-:-:S04]  /*4450*/  FADD.FTZ R51, R67, R36 ;  /* 0x0000002443337221 */ /* 0x004fc80000010000 */
[C---:B------:R-:W-:Y:S01]  /*4460*/  FADD.FTZ R38, R210.reuse, R51 ;  /* 0x00000033d2267221 */ /* 0x040fe20000010000 */
[----:B------:R-:W-:Y:S01]  /*4470*/  F2FP.F16.F32.PACK_AB R210, R210, R67 ;  /* 0x00000043d2d2723e */ /* 0x000fe200000000ff */
[--C-:B------:R-:W-:Y:S01]  /*4480*/  IMAD.MOV.U32 R67, RZ, RZ, R151.reuse ;  /* 0x000000ffff437224 */ /* 0x100fe200078e0097 */
[----:B------:R-:W2:Y:S01]  /*4490*/  MUFU.EX2 R53, R53 ;  /* 0x0000003500357308 */ /* 0x000ea20000000800 */
[----:B------:R-:W-:Y:S01]  /*44a0*/  FADD.FTZ R51, R69, R38 ;  /* 0x0000002645337221 */ /* 0x000fe20000010000 */
[----:B------:R-:W-:Y:S01]  /*44b0*/  FADD.FTZ R38, R19, R26 ;  /* 0x0000001a13267221 */ /* 0x000fe20000010000 */
[----:B---3--:R-:W-:Y:S01]  /*44c0*/  IMAD.MOV.U32 R63, RZ, RZ, R151 ;  /* 0x000000ffff3f7224 */ /* 0x008fe200078e0097 */
[----:B------:R-:W-:Y:S01]  /*44d0*/  MOV R26, R151 ;  /* 0x00000097001a7202 */ /* 0x000fe20000000f00 */
[C---:B------:R-:W-:Y:S01]  /*44e0*/  FADD.FTZ R40, R204.reuse, R51 ;  /* 0x00000033cc287221 */ /* 0x040fe20000010000 */
[----:B------:R-:W-:Y:S01]  /*44f0*/  F2FP.F16.F32.PACK_AB R204, R204, R69 ;  /* 0x00000045cccc723e */ /* 0x000fe200000000ff */
[----:B------:R-:W-:Y:S01]  /*4500*/  IMAD.MOV.U32 R69, RZ, RZ, R151 ;  /* 0x000000ffff457224 */ /* 0x000fe200078e0097 */
[----:B------:R-:W-:Y:S01]  /*4510*/  MUFU.EX2 R41, R41 ;  /* 0x0000002900297308 */ /* 0x000fe20000000800 */
[----:B------:R-:W-:Y:S01]  /*4520*/  FADD.FTZ R51, R73, R40 ;  /* 0x0000002849337221 */ /* 0x000fe20000010000 */
[----:B----4-:R-:W-:-:S03]  /*4530*/  F2FP.F16.F32.PACK_AB R211, R28, R49 ;  /* 0x000000311cd3723e */ /* 0x010fc600000000ff */
[C---:B------:R-:W-:Y:S01]  /*4540*/  FADD.FTZ R42, R206.reuse, R51 ;  /* 0x00000033ce2a7221 */ /* 0x040fe20000010000 */
[----:B------:R-:W-:Y:S01]  /*4550*/  F2FP.F16.F32.PACK_AB R206, R206, R73 ;  /* 0x00000049cece723e */ /* 0x000fe200000000ff */
[--C-:B------:R-:W-:Y:S01]  /*4560*/  IMAD.MOV.U32 R73, RZ, RZ, R151.reuse ;  /* 0x000000ffff497224 */ /* 0x100fe200078e0097 */
[----:B------:R3:W-:Y:S01]  /*4570*/  MUFU.EX2 R34, R43 ;  /* 0x0000002b00227308 */ /* 0x0007e20000000800 */
[----:B--2---:R-:W-:Y:S01]  /*4580*/  F2FP.F16.F32.PACK_AB R205, R30, R53 ;  /* 0x000000351ecd723e */ /* 0x004fe200000000ff */
[----:B------:R-:W-:-:S06]  /*4590*/  IMAD.MOV.U32 R51, RZ, RZ, R151 ;  /* 0x000000ffff337224 */ /* 0x000fcc00078e0097 */
[----:B------:R2:W4:Y:S01]  /*45a0*/  MUFU.EX2 R32, R55 ;  /* 0x0000003700207308 */ /* 0x0005220000000800 */
[----:B---3--:R-:W-:Y:S01]  /*45b0*/  FADD.FTZ R43, R49, R38 ;  /* 0x00000026312b7221 */ /* 0x008fe20000010000 */
[----:B------:R-:W-:-:S03]  /*45c0*/  IMAD.MOV.U32 R49, RZ, RZ, R151 ;  /* 0x000000ffff317224 */ /* 0x000fc600078e0097 */
[----:B------:R-:W-:Y:S01]  /*45d0*/  FADD.FTZ R40, R28, R43 ;  /* 0x0000002b1c287221 */ /* 0x000fe20000010000 */
[--C-:B------:R-:W-:Y:S02]  /*45e0*/  IMAD.MOV.U32 R28, RZ, RZ, R151.reuse ;  /* 0x000000ffff1c7224 */ /* 0x100fe400078e0097 */
[----:B------:R-:W3:Y:S01]  /*45f0*/  MUFU.EX2 R45, R45 ;  /* 0x0000002d002d7308 */ /* 0x000ee20000000800 */
[----:B------:R-:W-:Y:S01]  /*4600*/  FADD.FTZ R43, R53, R40 ;  /* 0x00000028352b7221 */ /* 0x000fe20000010000 */
[----:B--2---:R-:W-:Y:S01]  /*4610*/  IMAD.MOV.U32 R55, RZ, RZ, R151 ;  /* 0x000000ffff377224 */ /* 0x004fe200078e0097 */
[----:B------:R-:W-:Y:S02]  /*4620*/  MOV R53, R151 ;  /* 0x0000009700357202 */ /* 0x000fe40000000f00 */
[----:B------:R-:W-:Y:S01]  /*4630*/  FADD.FTZ R40, R30, R43 ;  /* 0x0000002b1e287221 */ /* 0x000fe20000010000 */
[----:B------:R-:W-:Y:S02]  /*4640*/  IMAD.MOV.U32 R30, RZ, RZ, R151 ;  /* 0x000000ffff1e7224 */ /* 0x000fe400078e0097 */
[----:B------:R2:W-:Y:S01]  /*4650*/  MUFU.EX2 R36, R47 ;  /* 0x0000002f00247308 */ /* 0x0005e20000000800 */
[----:B----4-:R-:W-:-:S07]  /*4660*/  F2FP.F16.F32.PACK_AB R207, R32, R41 ;  /* 0x0000002920cf723e */ /* 0x010fce00000000ff */
[----:B------:R-:W4:Y:S01]  /*4670*/  MUFU.EX2 R33, R33 ;  /* 0x0000002100217308 */ /* 0x000f220000000800 */
[----:B--2---:R-:W-:Y:S01]  /*4680*/  FADD.FTZ R47, R77, R42 ;  /* 0x0000002a4d2f7221 */ /* 0x004fe20000010000 */
[----:B---3--:R-:W-:-:S03]  /*4690*/  F2FP.F16.F32.PACK_AB R201, R34, R45 ;  /* 0x0000002d22c9723e */ /* 0x008fc600000000ff */
[C---:B------:R-:W-:Y:S01]  /*46a0*/  FADD.FTZ R42, R200.reuse, R47 ;  /* 0x0000002fc82a7221 */ /* 0x040fe20000010000 */
[----:B------:R-:W-:Y:S02]  /*46b0*/  F2FP.F16.F32.PACK_AB R200, R200, R77 ;  /* 0x0000004dc8c8723e */ /* 0x000fe400000000ff */
[----:B------:R2:W-:Y:S01]  /*46c0*/  MUFU.EX2 R38, R35 ;  /* 0x0000002300267308 */ /* 0x0005e20000000800 */
[----:B------:R-:W-:Y:S01]  /*46d0*/  FADD.FTZ R43, R81, R42 ;  /* 0x0000002a512b7221 */ /* 0x000fe20000010000 */
[-C--:B------:R-:W-:Y:S02]  /*46e0*/  MOV R77, R151.reuse ;  /* 0x00000097004d7202 */ /* 0x080fe40000000f00 */
[----:B------:R-:W-:Y:S01]  /*46f0*/  MOV R47, R151 ;  /* 0x00000097002f7202 */ /* 0x000fe20000000f00 */
[C---:B------:R-:W-:Y:S01]  /*4700*/  FADD.FTZ R42, R202.reuse, R43 ;  /* 0x0000002bca2a7221 */ /* 0x040fe20000010000 */
[----:B------:R-:W-:Y:S01]  /*4710*/  F2FP.F16.F32.PACK_AB R202, R202, R81 ;  /* 0x00000051caca723e */ /* 0x000fe200000000ff */
[----:B------:R-:W-:Y:S01]  /*4720*/  IMAD.MOV.U32 R81, RZ, RZ, R151 ;  /* 0x000000ffff517224 */ /* 0x000fe200078e0097 */
[----:B------:R-:W3:Y:S01]  /*4730*/  MUFU.EX2 R37, R37 ;  /* 0x0000002500257308 */ /* 0x000ee20000000800 */
[----:B--2---:R-:W-:Y:S01]  /*4740*/  FADD.FTZ R35, R41, R40 ;  /* 0x0000002829237221 */ /* 0x004fe20000010000 */
[----:B------:R-:W-:Y:S01]  /*4750*/  FADD.FTZ R43, R85, R42 ;  /* 0x0000002a552b7221 */ /* 0x000fe20000010000 */
[----:B----4-:R-:W-:-:S02]  /*4760*/  F2FP.F16.F32.PACK_AB R203, R36, R33 ;  /* 0x0000002124cb723e */ /* 0x010fc400000000ff */
[----:B------:R-:W-:Y:S01]  /*4770*/  FADD.FTZ R40, R32, R35 ;  /* 0x0000002320287221 */ /* 0x000fe20000010000 */
[C---:B------:R-:W-:Y:S01]  /*4780*/  FADD.FTZ R20, R196.reuse, R43 ;  /* 0x0000002bc4147221 */ /* 0x040fe20000010000 */
[----:B------:R-:W-:Y:S01]  /*4790*/  F2FP.F16.F32.PACK_AB R196, R196, R85 ;  /* 0x00000055c4c4723e */ /* 0x000fe200000000ff */
[----:B------:R-:W-:Y:S01]  /*47a0*/  MUFU.EX2 R25, R25 ;  /* 0x0000001900197308 */ /* 0x000fe20000000800 */
[----:B------:R-:W-:Y:S01]  /*47b0*/  FADD.FTZ R35, R45, R40 ;  /* 0x000000282d237221 */ /* 0x000fe20000010000 */
[--C-:B------:R-:W-:Y:S01]  /*47c0*/  IMAD.MOV.U32 R85, RZ, RZ, R151.reuse ;  /* 0x000000ffff557224 */ /* 0x100fe200078e0097 */
[-C--:B------:R-:W-:Y:S01]  /*47d0*/  MOV R41, R151.reuse ;  /* 0x0000009700297202 */ /* 0x080fe20000000f00 */
[----:B------:R-:W-:Y:S02]  /*47e0*/  IMAD.MOV.U32 R45, RZ, RZ, R151 ;  /* 0x000000ffff2d7224 */ /* 0x000fe400078e0097 */
[----:B------:R-:W-:Y:S01]  /*47f0*/  FADD.FTZ R40, R34, R35 ;  /* 0x0000002322287221 */ /* 0x000fe20000010000 */
[--C-:B------:R-:W-:Y:S01]  /*4800*/  IMAD.MOV.U32 R43, RZ, RZ, R151.reuse ;  /* 0x000000ffff2b7224 */ /* 0x100fe200078e0097 */
[----:B------:R-:W-:Y:S01]  /*4810*/  MOV R32, R151 ;  /* 0x0000009700207202 */ /* 0x000fe20000000f00 */
[----:B-1----:R1:W2:Y:S01]  /*4820*/  MUFU.EX2 R0, R39 ;  /* 0x0000002700007308 */ /* 0x0022a20000000800 */
[----:B------:R-:W-:Y:S01]  /*4830*/  FADD.FTZ R35, R33, R40 ;  /* 0x0000002821237221 */ /* 0x000fe20000010000 */
[----:B---3--:R-:W-:Y:S01]  /*4840*/  F2FP.F16.F32.PACK_AB R197, R38, R37 ;  /* 0x0000002526c5723e */ /* 0x008fe200000000ff */
[----:B------:R-:W-:-:S02]  /*4850*/  IMAD.MOV.U32 R34, RZ, RZ, R151 ;  /* 0x000000ffff227224 */ /* 0x000fc400078e0097 */
[----:B------:R-:W-:-:S03]  /*4860*/  IMAD.MOV.U32 R33, RZ, RZ, R151 ;  /* 0x000000ffff217224 */ /* 0x000fc600078e0097 */
[----:B------:R-:W3:Y:S01]  /*4870*/  MUFU.EX2 R97, R97 ;  /* 0x0000006100617308 */ /* 0x000ee20000000800 */
[----:B-1----:R-:W-:Y:S01]  /*4880*/  FADD.FTZ R39, R89, R20 ;  /* 0x0000001459277221 */ /* 0x002fe20000010000 */
[----:B------:R-:W-:Y:S01]  /*4890*/  FADD.FTZ R20, R36, R35 ;  /* 0x0000002324147221 */ /* 0x000fe20000010000 */
[----:B------:R-:W-:Y:S02]  /*48a0*/  IMAD.MOV.U32 R36, RZ, RZ, R151 ;  /* 0x000000ffff247224 */ /* 0x000fe400078e0097 */
[C---:B------:R-:W-:Y:S01]  /*48b0*/  FADD.FTZ R42, R198.reuse, R39 ;  /* 0x00000027c62a7221 */ /* 0x040fe20000010000 */
[----:B------:R-:W-:Y:S01]  /*48c0*/  FADD.FTZ R35, R37, R20 ;  /* 0x0000001425237221 */ /* 0x000fe20000010000 */
[----:B------:R-:W-:Y:S01]  /*48d0*/  F2FP.F16.F32.PACK_AB R198, R198, R89 ;  /* 0x00000059c6c6723e */ /* 0x000fe200000000ff */
[----:B------:R-:W-:Y:S01]  /*48e0*/  MUFU.EX2 R3, R3 ;  /* 0x0000000300037308 */ /* 0x000fe20000000800 */
[----:B------:R-:W-:Y:S01]  /*48f0*/  FADD.FTZ R39, R93, R42 ;  /* 0x0000002a5d277221 */ /* 0x000fe20000010000 */
[----:B------:R-:W-:Y:S01]  /*4900*/  FADD.FTZ R20, R38, R35 ;  /* 0x0000002326147221 */ /* 0x000fe20000010000 */
[----:B--2---:R-:W-:Y:S01]  /*4910*/  F2FP.F16.F32.PACK_AB R199, R0, R25 ;  /* 0x0000001900c7723e */ /* 0x004fe200000000ff */
[----:B------:R-:W-:-:S02]  /*4920*/  IMAD.MOV.U32 R37, RZ, RZ, R151 ;  /* 0x000000ffff257224 */ /* 0x000fc400078e0097 */
[C---:B------:R-:W-:Y:S01]  /*4930*/  FADD.FTZ R42, R192.reuse, R39 ;  /* 0x00000027c02a7221 */ /* 0x040fe20000010000 */
[----:B------:R-:W-:Y:S01]  /*4940*/  F2FP.F16.F32.PACK_AB R192, R192, R93 ;  /* 0x0000005dc0c0723e */ /* 0x000fe200000000ff */
[--C-:B------:R-:W-:Y:S01]  /*4950*/  IMAD.MOV.U32 R93, RZ, RZ, R151.reuse ;  /* 0x000000ffff5d7224 */ /* 0x100fe200078e0097 */
[----:B------:R-:W1:Y:S01]  /*4960*/  MUFU.EX2 R24, R24 ;  /* 0x0000001800187308 */ /* 0x000e620000000800 */
[----:B---3--:R-:W-:Y:S01]  /*4970*/  FADD.FTZ R35, R97, R42 ;  /* 0x0000002a61237221 */ /* 0x008fe20000010000 */
[-C--:B------:R-:W-:Y:S01]  /*4980*/  MOV R89, R151.reuse ;  /* 0x0000009700597202 */ /* 0x080fe20000000f00 */
[----:B------:R-:W-:Y:S01]  /*4990*/  IMAD.MOV.U32 R39, RZ, RZ, R151 ;  /* 0x000000ffff277224 */ /* 0x000fe200078e0097 */
[----:B------:R-:W-:-:S04]  /*49a0*/  MOV R38, R151 ;  /* 0x0000009700267202 */ /* 0x000fc80000000f00 */
[----:B------:R2:W3:Y:S08]  /*49b0*/  MUFU.EX2 R40, R27 ;  /* 0x0000001b00287308 */ /* 0x0004f00000000800 */
[----:B------:R-:W4:Y:S01]  /*49c0*/  MUFU.EX2 R29, R29 ;  /* 0x0000001d001d7308 */ /* 0x000f220000000800 */
[----:B--2---:R-:W-:Y:S01]  /*49d0*/  FADD.FTZ R27, R25, R20 ;  /* 0x00000014191b7221 */ /* 0x004fe20000010000 */
[C---:B-1----:R-:W-:Y:S01]  /*49e0*/  FADD.FTZ R20, R24.reuse, R35 ;  /* 0x0000002318147221 */ /* 0x042fe20000010000 */
[----:B------:R-:W-:Y:S01]  /*49f0*/  F2FP.F16.F32.PACK_AB R194, R24, R97 ;  /* 0x0000006118c2723e */ /* 0x000fe200000000ff */
[----:B------:R-:W-:-:S02]  /*4a00*/  IMAD.MOV.U32 R97, RZ, RZ, R151 ;  /* 0x000000ffff617224 */ /* 0x000fc400078e0097 */
[----:B------:R-:W-:Y:S01]  /*4a10*/  FADD.FTZ R44, R0, R27 ;  /* 0x0000001b002c7221 */ /* 0x000fe20000010000 */
[----:B------:R-:W-:Y:S01]  /*4a20*/  IMAD.MOV.U32 R0, RZ, RZ, 0x3f800000 ;  /* 0x3f800000ff007424 */ /* 0x000fe200078e00ff */
[----:B------:R-:W-:Y:S01]  /*4a30*/  MOV R35, R151 ;  /* 0x0000009700237202 */ /* 0x000fe20000000f00 */
[----:B------:R1:W2:Y:S01]  /*4a40*/  MUFU.EX2 R42, R31 ;  /* 0x0000001f002a7308 */ /* 0x0002a20000000800 */
[----:B------:R-:W-:Y:S01]  /*4a50*/  FADD.FTZ R27, R3, R44 ;  /* 0x0000002c031b7221 */ /* 0x000fe20000010000 */
[C---:B---3--:R-:W-:Y:S01]  /*4a60*/  F2FP.F16.F32.PACK_AB R193, R40.reuse, R3 ;  /* 0x0000000328c1723e */ /* 0x048fe200000000ff */
[----:B------:R-:W-:Y:S01]  /*4a70*/  IMAD.MOV.U32 R3, RZ, RZ, 0x3f800000 ;  /* 0x3f800000ff037424 */ /* 0x000fe200078e00ff */
[----:B------:R-:W-:Y:S01]  /*4a80*/  MOV R44, R151 ;  /* 0x00000097002c7202 */ /* 0x000fe20000000f00 */
[----:B------:R-:W-:Y:S01]  /*4a90*/  FADD.FTZ R24, R40, R27 ;  /* 0x0000001b28187221 */ /* 0x000fe20000010000 */
[--C-:B------:R-:W-:Y:S02]  /*4aa0*/  IMAD.MOV.U32 R40, RZ, RZ, R151.reuse ;  /* 0x000000ffff287224 */ /* 0x100fe400078e0097 */
[----:B------:R-:W-:-:S02]  /*4ab0*/  IMAD.MOV.U32 R27, RZ, RZ, R151 ;  /* 0x000000ffff1b7224 */ /* 0x000fc400078e0097 */
[----:B----4-:R-:W-:Y:S01]  /*4ac0*/  FADD.FTZ R19, R29, R24 ;  /* 0x000000181d137221 */ /* 0x010fe20000010000 */
[--C-:B-1----:R-:W-:Y:S02]  /*4ad0*/  IMAD.MOV.U32 R31, RZ, RZ, R151.reuse ;  /* 0x000000ffff1f7224 */ /* 0x102fe400078e0097 */
[--C-:B------:R-:W-:Y:S02]  /*4ae0*/  IMAD.MOV.U32 R25, RZ, RZ, R151.reuse ;  /* 0x000000ffff197224 */ /* 0x100fe400078e0097 */
[----:B------:R-:W-:Y:S02]  /*4af0*/  IMAD.MOV.U32 R24, RZ, RZ, R151 ;  /* 0x000000ffff187224 */ /* 0x000fe400078e0097 */
[C---:B--2---:R-:W-:Y:S01]  /*4b00*/  FADD.FTZ R19, R42.reuse, R19 ;  /* 0x000000132a137221 */ /* 0x044fe20000010000 */
[----:B------:R-:W-:Y:S01]  /*4b10*/  F2FP.F16.F32.PACK_AB R195, R42, R29 ;  /* 0x0000001d2ac3723e */ /* 0x000fe200000000ff */
[----:B------:R-:W-:Y:S01]  /*4b20*/  IMAD.MOV.U32 R42, RZ, RZ, R151 ;  /* 0x000000ffff2a7224 */ /* 0x000fe200078e0097 */
[----:B------:R-:W-:Y:S01]  /*4b30*/  MOV R29, R151 ;  /* 0x00000097001d7202 */ /* 0x000fe20000000f00 */
[----:B------:R-:W-:Y:S06]  /*4b40*/  @!P2 BRA `(.L_x_15) ;  /* 0x0000003c0098a947 */ /* 0x000fec0003800000 */
[----:B------:R-:W-:Y:S01]  /*4b50*/  R2UR UR60, R18 ;  /* 0x00000000123c72ca */ /* 0x000fe200000e0000 */
[----:B------:R-:W-:Y:S01]  /*4b60*/  IMAD.MOV.U32 R221, RZ, RZ, R4 ;  /* 0x000000ffffdd7224 */ /* 0x000fe200078e0004 */
[----:B------:R-:W-:Y:S01]  /*4b70*/  IADD3 R220, R152, -0x2, RZ ;  /* 0xfffffffe98dc7810 */ /* 0x000fe20007ffe0ff */
[----:B------:R-:W-:Y:S01]  /*4b80*/  IMAD.MOV.U32 R222, RZ, RZ, R5 ;  /* 0x000000ffffde7224 */ /* 0x000fe200078e0005 */
[----:B------:R-:W-:Y:S02]  /*4b90*/  MOV R0, 0x3f800000 ;  /* 0x3f80000000007802 */ /* 0x000fe40000000f00 */
[----:B------:R-:W-:Y:S02]  /*4ba0*/  CS2R R150, SRZ ;  /* 0x0000000000967805 */ /* 0x000fe4000001ff00 */
[----:B------:R-:W-:Y:S02]  /*4bb0*/  CS2R R146, SRZ ;  /* 0x0000000000927805 */ /* 0x000fe4000001ff00 */
[----:B------:R-:W-:-:S02]  /*4bc0*/  CS2R R142, SRZ ;  /* 0x00000000008e7805 */ /* 0x000fc4000001ff00 */
[----:B------:R-:W-:Y:S02]  /*4bd0*/  CS2R R138, SRZ ;  /* 0x00000000008a7805 */ /* 0x000fe4000001ff00 */
[----:B------:R-:W-:Y:S02]  /*4be0*/  CS2R R134, SRZ ;  /* 0x0000000000867805 */ /* 0x000fe4000001ff00 */
[----:B------:R-:W-:Y:S02]  /*4bf0*/  CS2R R130, SRZ ;  /* 0x0000000000827805 */ /* 0x000fe4000001ff00 */
        /* <DEDUP_REMOVED lines=57> */
[----:B------:R-:W-:Y:S01]  /*4f90*/  CS2R R24, SRZ ;  /* 0x0000000000187805 */ /* 0x000fe2000001ff00 */
[----:B------:R-:W-:-:S06]  /*4fa0*/  UMOV UR37, UR38 ;  /* 0x0000002600257c82 */ /* 0x000fcc0008000000 */
.L_x_24:
[----:B------:R-:W-:-:S04]  /*4fb0*/  UIADD3 UR4, UR37, 0x1, URZ ;  /* 0x0000000125047890 */ /* 0x000fc8000fffe03f */
[----:B------:R-:W-:-:S04]  /*4fc0*/  UISETP.NE.AND UP0, UPT, UR4, 0x2, UPT ;  /* 0x000000020400788c */ /* 0x000fc8000bf05270 */
[----:B------:R-:W-:Y:S02]  /*4fd0*/  USEL UR5, URZ, 0x1, UP0 ;  /* 0x000000013f057887 */ /* 0x000fe40008000000 */
[----:B------:R-:W-:Y:S02]  /*4fe0*/  USEL UR38, UR4, URZ, UP0 ;  /* 0x0000003f04267287 */ /* 0x000fe40008000000 */
[----:B------:R-:W-:-:S06]  /*4ff0*/  ULOP3.LUT UR4, UR60, UR5, URZ, 0x3c, !UPT ;  /* 0x000000053c047292 */ /* 0x000fcc000f8e3c3f */
[----:B------:R-:W-:Y:S01]  /*5000*/  IMAD.U32 R18, RZ, RZ, UR4 ;  /* 0x00000004ff127e24 */ /* 0x000fe2000f8e00ff */
[----:B------:R-:W-:Y:S06]  /*5010*/  @!P0 BRA `(.L_x_16) ;  /* 0x0000000000048947 */ /* 0x000fec0003800000 */
[----:B------:R-:W-:Y:S01]  /*5020*/  BPT.TRAP 0x1 ;  /* 0x000000040000795c */ /* 0x000fe20000300000 */
.L_x_16:
[----:B------:R-:W-:Y:S01]  /*5030*/  R2UR UR4, R18 ;  /* 0x00000000120472ca */ /* 0x000fe200000e0000 */
[----:B------:R-:W-:-:S12]  /*5040*/  ULEA UR39, UR38, UR61, 0x3 ;  /* 0x0000003d26277291 */ /* 0x000fd8000f8e183f */
[----:B------:R-:W-:-:S05]  /*5050*/  IMAD.U32 R2, RZ, RZ, UR4 ;  /* 0x00000004ff027e24 */ /* 0x000fca000f8e00ff */
[----:B------:R-:W-:-:S04]  /*5060*/  SHF.L.U32 R2, R2, 0x1f, RZ ;  /* 0x0000001f02027819 */ /* 0x000fc800000006ff */
[----:B------:R1:W2:Y:S01]  /*5070*/  SYNCS.PHASECHK.TRANS64.TRYWAIT P2, [UR39+0x38830], R2 ;  /* 0x03883002ff0075a7 */ /* 0x0002a20008040167 */
[----:B------:R-:W-:Y:S05]  /*5080*/  @!P0 BRA `(.L_x_17) ;  /* 0x0000000000048947 */ /* 0x000fea0003800000 */
[----:B------:R-:W-:Y:S01]  /*5090*/  BPT.TRAP 0x1 ;  /* 0x000000040000795c */ /* 0x000fe20000300000 */
.L_x_17:
[----:B--2---:R-:W-:Y:S05]  /*50a0*/  @P2 BRA `(.L_x_18) ;  /* 0x0000000000082947 */ /* 0x004fea0003800000 */
[----:B------:R-:W2:Y:S02]  /*50b0*/  SYNCS.PHASECHK.TRANS64.TRYWAIT P2, [UR39+0x38830], R2 ;  /* 0x03883002ff0075a7 */ /* 0x000ea40008040167 */
[----:B--2---:R-:W-:Y:S05]  /*50c0*/  @!P2 BRA `(.L_x_19) ;  /* 0x00000094007ca947 */ /* 0x004fea0003800000 */
.L_x_18:
[----:B------:R-:W-:Y:S01]  /*50d0*/  R2UR UR4, R21 ;  /* 0x00000000150472ca */ /* 0x000fe200000e0000 */
[----:B------:R-:W-:Y:S01]  /*50e0*/  WARPGROUP.ARRIVE ;  /* 0x00000000000079c5 */ /* 0x000fe20000000000 */
[----:B------:R-:W-:Y:S01]  /*50f0*/  R2UR UR10, R14 ;  /* 0x000000000e0a72ca */ /* 0x000fe200000e0000 */
[----:B------:R-:W-:Y:S01]  /*5100*/  UMOV UR59, 0x40000040 ;  /* 0x40000040003b7882 */ /* 0x000fe20000000000 */
        /* <DEDUP_REMOVED lines=9> */
[----:B------:R-:W-:Y:S01]  /*51a0*/  UIMAD UR4, UR38, 0xa00, UR4 ;  /* 0x00000a00260478a4 */ /* 0x000fe2000f8e0204 */
[-C--:B------:R-:W-:Y:S01]  /*51b0*/  FMUL.FTZ R24, R24, R3.reuse ;  /* 0x0000000318187220 */ /* 0x080fe20000410000 */
[----:B------:R-:W-:Y:S01]  /*51c0*/  UMOV UR56, UR10 ;  /* 0x0000000a00387c82 */ /* 0x000fe20008000000 */
[----:B------:R-:W-:Y:S01]  /*51d0*/  UMOV UR43, 0x40000040 ;  /* 0x40000040002b7882 */ /* 0x000fe20000000000 */
[----:B------:R-:W-:Y:S01]  /*51e0*/  UMOV UR57, UR11 ;  /* 0x0000000b00397c82 */ /* 0x000fe20008000000 */
[----:B------:R-:W-:Y:S01]  /*51f0*/  UIADD3 UR5, UR4, 0x80, URZ ;  /* 0x0000008004057890 */ /* 0x000fe2000fffe03f */
[-C--:B------:R-:W-:Y:S01]  /*5200*/  FMUL.FTZ R25, R25, R3.reuse ;  /* 0x0000000319197220 */ /* 0x080fe20000410000 */
[----:B------:R-:W-:Y:S01]  /*5210*/  UMOV UR58, UR4 ;  /* 0x00000004003a7c82 */ /* 0x000fe20008000000 */
[----:B------:R-:W-:Y:S01]  /*5220*/  UIADD3 UR6, UR4, 0x100, URZ ;  /* 0x0000010004067890 */ /* 0x000fe2000fffe03f */
[----:B------:R-:W-:Y:S01]  /*5230*/  HGMMA.64x16x16.F32 R184, gdesc[UR56], RZ, !UPT, gsb0 ;  /* 0x0020000038b879f0 */ /* 0x000fe2000c0008ff */
[----:B------:R-:W-:Y:S01]  /*5240*/  UMOV UR56, UR10 ;  /* 0x0000000a00387c82 */ /* 0x000fe20008000000 */
[----:B------:R-:W-:Y:S01]  /*5250*/  UMOV UR57, UR11 ;  /* 0x0000000b00397c82 */ /* 0x000fe20008000000 */
[----:B------:R-:W-:Y:S01]  /*5260*/  UMOV UR58, UR5 ;  /* 0x00000005003a7c82 */ /* 0x000fe20008000000 */
[----:B------:R-:W-:Y:S01]  /*5270*/  UMOV UR59, 0x40000040 ;  /* 0x40000040003b7882 */ /* 0x000fe20000000000 */
[----:B------:R-:W-:Y:S01]  /*5280*/  UIADD3 UR5, UR4, 0x180, URZ ;  /* 0x0000018004057890 */ /* 0x000fe2000fffe03f */
[-C--:B------:R-:W-:Y:S01]  /*5290*/  FMUL.FTZ R28, R28, R3.reuse ;  /* 0x000000031c1c7220 */ /* 0x080fe20000410000 */
        /* <DEDUP_REMOVED lines=12> */
[----:B------:R-:W-:Y:S01]  /*5360*/  UMOV UR47, 0x40000040 ;  /* 0x40000040002f7882 */ /* 0x000fe20000000000 */
[----:B------:R-:W-:Y:S01]  /*5370*/  UIADD3 UR50, UR4, 0x782, URZ ;  /* 0x0000078204327890 */ /* 0x000fe2000fffe03f */
[-C--:B------:R-:W-:Y:S01]  /*5380*/  FMUL.FTZ R41, R41, R3.reuse ;  /* 0x0000000329297220 */ /* 0x080fe20000410000 */
[----:B------:R-:W-:Y:S01]  /*5390*/  UMOV UR51, 0x40000040 ;  /* 0x4000004000337882 */ /* 0x000fe20000000000 */
[----:B------:R-:W-:Y:S01]  /*53a0*/  UIADD3 UR54, UR4, 0x784, URZ ;  /* 0x0000078404367890 */ /* 0x000fe2000fffe03f */
[-C--:B------:R-:W-:Y:S01]  /*53b0*/  FMUL.FTZ R44, R44, R3.reuse ;  /* 0x000000032c2c7220 */ /* 0x080fe20000410000 */
[----:B------:R-:W-:Y:S01]  /*53c0*/  UMOV UR55, 0x40000040 ;  /* 0x4000004000377882 */ /* 0x000fe20000000000 */
[----:B------:R-:W-:Y:S01]  /*53d0*/  UMOV UR7, 0x40000040 ;  /* 0x4000004000077882 */ /* 0x000fe20000000000 */
[-C--:B------:R-:W-:Y:S01]  /*53e0*/  FMUL.FTZ R45, R45, R3.reuse ;  /* 0x000000032d2d7220 */ /* 0x080fe20000410000 */
        /* <DEDUP_REMOVED lines=23> */
[----:B------:R-:W-:Y:S01]  /*5560*/  FMUL.FTZ R93, R93, R3 ;  /* 0x000000035d5d7220 */ /* 0x000fe20000410000 */
[----:B------:R-:W-:-:S02]  /*5570*/  WARPGROUP.DEPBAR.LE gsb0, 0x0 ;  /* 0x00008000000079c5 */ /* 0x000fc40000010000 */
[----:B------:R-:W-:Y:S01]  /*5580*/  WARPGROUP.ARRIVE ;  /* 0x00000000000079c5 */ /* 0x000fe20000000000 */
[-C--:B------:R-:W-:Y:S01]  /*5590*/  FMUL.FTZ R96, R96, R3.reuse ;  /* 0x0000000360607220 */ /* 0x080fe20000410000 */
[-C--:B------:R-:W-:Y:S01]  /*55a0*/  FMUL.FTZ R97, R97, R3.reuse ;  /* 0x0000000361617220 */ /* 0x080fe20000410000 */
[-C--:B------:R-:W-:Y:S01]  /*55b0*/  FMUL.FTZ R100, R100, R3.reuse ;  /* 0x0000000364647220 */ /* 0x080fe20000410000 */
[-C--:B------:R-:W-:Y:S01]  /*55c0*/  FMUL.FTZ R101, R101, R3.reuse ;  /* 0x0000000365657220 */ /* 0x080fe20000410000 */
[-C--:B------:R-:W-:Y:S01]  /*55d0*/  FMUL.FTZ R104, R104, R3.reuse ;  /* 0x0000000368687220 */ /* 0x080fe20000410000 */
[----:B------:R-:W-:Y:S01]  /*55e0*/  HGMMA.64x16x16.F32 R176, gdesc[UR56], RZ, !UPT, gsb0 ;  /* 0x0020000038b079f0 */ /* 0x000fe2000c0008ff */
[----:B------:R-:W-:Y:S01]  /*55f0*/  UMOV UR56, UR10 ;  /* 0x0000000a00387c82 */ /* 0x000fe20008000000 */
[----:B------:R-:W-:Y:S01]  /*5600*/  UMOV UR57, UR11 ;  /* 0x0000000b00397c82 */ /* 0x000fe20008000000 */
[----:B------:R-:W-:Y:S01]  /*5610*/  UMOV UR58, UR6 ;  /* 0x00000006003a7c82 */ /* 0x000fe20008000000 */
[----:B------:R-:W-:Y:S01]  /*5620*/  UMOV UR59, 0x40000040 ;  /* 0x40000040003b7882 */ /* 0x000fe20000000000 */
[----:B------:R-:W-:Y:S01]  /*5630*/  UIADD3 UR6, UR4, 0x200, URZ ;  /* 0x0000020004067890 */ /* 0x000fe2000fffe03f */
        /* <DEDUP_REMOVED lines=96> */
[----:B------:R-:W-:-:S06]  /*5c40*/  WARPGROUP.ARRIVE ;  /* 0x00000000000079c5 */ /* 0x000fcc0000000000 */
[----:B------:R-:W-:Y:S01]  /*5c50*/  HGMMA.64x16x16.F32 R160, gdesc[UR56], RZ, !UPT, gsb0 ;  /* 0x0020000038a079f0 */ /* 0x000fe2000c0008ff */
[----:B------:R-:W-:Y:S01]  /*5c60*/  UMOV UR56, UR10 ;  /* 0x0000000a00387c82 */ /* 0x000fe20008000000 */
[----:B------:R-:W-:Y:S01]  /*5c70*/  UMOV UR57, UR11 ;  /* 0x0000000b00397c82 */ /* 0x000fe20008000000 */
[----:B------:R-:W-:Y:S01]  /*5c80*/  UMOV UR58, UR6 ;  /* 0x00000006003a7c82 */ /* 0x000fe20008000000 */
[----:B------:R-:W-:Y:S01]  /*5c90*/  UMOV UR59, 0x40000040 ;  /* 0x40000040003b7882 */ /* 0x000fe20000000000 */
[----:B------:R-:W-:Y:S01]  /*5ca0*/  UIADD3 UR6, UR4, 0x102, URZ ;  /* 0x0000010204067890 */ /* 0x000fe2000fffe03f */
[----:B------:R-:W-:Y:S02]  /*5cb0*/  R2UR UR10, R8 ;  /* 0x00000000080a72ca */ /* 0x000fe400000e0000 */
[----:B------:R-:W-:Y:S01]  /*5cc0*/  R2UR UR11, R9 ;  /* 0x00000000090b72ca */ /* 0x000fe200000e0000 */
        /* <DEDUP_REMOVED lines=14> */
[----:B------:R-:W-:Y:S01]  /*5db0*/  UIADD3 UR5, UR4, 0x182, URZ ;  /* 0x0000018204057890 */ /* 0x000fe2000fffe03f */
        /* <DEDUP_REMOVED lines=106> */
[----:B------:R-:W-:Y:S01]  /*6460*/  UMOV UR11, 0x40000040 ;  /* 0x40000040000b7882 */ /* 0x000fe20000000000 */
[----:B------:R-:W-:Y:S01]  /*6470*/  UIADD3 UR6, UR4, 0x380, URZ ;  /* 0x0000038004067890 */ /* 0x000fe2000fffe03f */
        /* <DEDUP_REMOVED lines=32> */
[----:B------:R-:W-:Y:S02]  /*6680*/  UIADD3 UR10, UR4, 0x906, URZ ;  /* 0x00000906040a7890 */ /* 0x000fe4000fffe03f */
        /* <DEDUP_REMOVED lines=28> */
[----:B------:R-:W-:Y:S02]  /*6850*/  R2UR UR14, R6 ;  /* 0x00000000060e72ca */ /* 0x000fe400000e0000 */
[----:B------:R-:W-:-:S11]  /*6860*/  R2UR UR15, R7 ;  /* 0x00000000070f72ca */ /* 0x000fd600000e0000 */
[----:B------:R-:W-:Y:S02]  /*6870*/  UMOV UR56, UR14 ;  /* 0x0000000e00387c82 */ /* 0x000fe40008000000 */
[----:B------:R-:W-:Y:S01]  /*6880*/  UMOV UR57, UR15 ;  /* 0x0000000f00397c82 */ /* 0x000fe20008000000 */
        /* <DEDUP_REMOVED lines=239> */
[----:B------:R-:W-:-:S03]  /*7780*/  UIADD3 UR6, UR4, 0x886, URZ ;  /* 0x0000088604067890 */ /* 0x000fc6000fffe03f */
[----:B------:R-:W-:Y:S01]  /*7790*/  UMOV UR4, UR14 ;  /* 0x0000000e00047c82 */ /* 0x000fe20008000000 */
[----:B------:R-:W-:Y:S02]  /*77a0*/  WARPGROUP.DEPBAR.LE gsb0, 0x0 ;  /* 0x00008000000079c5 */ /* 0x000fe40000010000 */
[----:B------:R-:W-:-:S06]  /*77b0*/  WARPGROUP.ARRIVE ;  /* 0x00000000000079c5 */ /* 0x000fcc0000000000 */
[----:B------:R-:W-:Y:S03]  /*77c0*/  HGMMA.64x16x16.F32 R152, gdesc[UR52], R152, gsb0 ;  /* 0x00200000349879f0 */ /* 0x000fe60008000898 */
        /* <DEDUP_REMOVED lines=26> */
[----:B------:R-:W-:Y:S02]  /*7970*/  WARPGROUP.DEPBAR.LE gsb0, 0x0 ;  /* 0x00008000000079c5 */ /* 0x000fe40000010000 */
[----:B------:R-:W-:-:S06]  /*7980*/  WARPGROUP.ARRIVE ;  /* 0x00000000000079c5 */ /* 0x000fcc0000000000 */
[----:B------:R-:W-:Y:S03]  /*7990*/  HGMMA.64x16x16.F32 R152, gdesc[UR4], R152, gsb0 ;  /* 0x00200000049879f0 */ /* 0x000fe60008000898 */
[----:B------:R-:W-:Y:S02]  /*79a0*/  WARPGROUP.DEPBAR.LE gsb0, 0x0 ;  /* 0x00008000000079c5 */ /* 0x000fe40000010000 */
[----:B------:R-:W-:Y:S05]  /*79b0*/  @!P0 BRA `(.L_x_20) ;  /* 0x0000000000048947 */ /* 0x000fea0003800000 */
[----:B------:R-:W-:Y:S01]  /*79c0*/  BPT.TRAP 0x1 ;  /* 0x000000040000795c */ /* 0x000fe20000300000 */
.L_x_20:
[----:B------:R-:W-:Y:S01]  /*79d0*/  ULEA UR5, UR37, UR61, 0x3 ;  /* 0x0000003d25057291 */ /* 0x000fe2000f8e183f */
[----:B------:R-:W-:-:S04]  /*79e0*/  MOV R0, UR60 ;  /* 0x0000003c00007c02 */ /* 0x000fc80008000f00 */
[----:B------:R-:W-:-:S04]  /*79f0*/  SHF.L.U32 R0, R0, 0x1f, RZ ;  /* 0x0000001f00007819 */ /* 0x000fc800000006ff */
[----:B------:R3:W4:Y:S01]  /*7a00*/  SYNCS.PHASECHK.TRANS64.TRYWAIT P2, [UR5+0x38850], R0 ;  /* 0x03885000ff0075a7 */ /* 0x0007220008040145 */
[----:B------:R-:W-:Y:S05]  /*7a10*/  @!P0 BRA `(.L_x_21) ;  /* 0x0000000000048947 */ /* 0x000fea0003800000 */
[----:B------:R-:W-:Y:S01]  /*7a20*/  BPT.TRAP 0x1 ;  /* 0x000000040000795c */ /* 0x000fe20000300000 */
.L_x_21:
[----:B----4-:R-:W-:Y:S05]  /*7a30*/  @P2 BRA `(.L_x_22) ;  /* 0x0000000000082947 */ /* 0x010fea0003800000 */
[----:B------:R-:W4:Y:S02]  /*7a40*/  SYNCS.PHASECHK.TRANS64.TRYWAIT P2, [UR5+0x38850], R0 ;  /* 0x03885000ff0075a7 */ /* 0x000f240008040145 */
[----:B----4-:R-:W-:Y:S05]  /*7a50*/  @!P2 BRA `(.L_x_23) ;  /* 0x0000006c0030a947 */ /* 0x010fea0003800000 */
.L_x_22:
[----:B------:R-:W-:Y:S01]  /*7a60*/  UIADD3 UR4, UR61, 0x400, URZ ;  /* 0x000004003d047890 */ /* 0x000fe2000fffe03f */
[----:B------:R-:W-:Y:S01]  /*7a70*/  WARPGROUP.ARRIVE ;  /* 0x00000000000079c5 */ /* 0x000fe20000000000 */
[----:B------:R-:W-:Y:S01]  /*7a80*/  UMOV UR7, 0x40000040 ;  /* 0x4000004000077882 */ /* 0x000fe20000000000 */
[----:B---34-:R-:W-:Y:S01]  /*7a90*/  FMNMX.FTZ R0, R184, R222, !PT ;  /* 0x000000deb8007209 */ /* 0x018fe20007810000 */
[----:B------:R-:W-:Y:S01]  /*7aa0*/  USHF.R.U32.HI UR4, URZ, 0x4, UR4 ;  /* 0x000000043f047899 */ /* 0x000fe20008011604 */
[----:B-12---:R-:W1:Y:S01]  /*7ab0*/  LDC R2, c[0x0][0x988] ;  /* 0x00026200ff027b82 */ /* 0x006e620000000800 */
[C---:B------:R-:W-:Y:S01]  /*7ac0*/  ISETP.GT.AND P2, PT, R220.reuse, RZ, PT ;  /* 0x000000ffdc00720c */ /* 0x040fe20003f44270 */
[----:B------:R-:W-:Y:S01]  /*7ad0*/  VIADD R220, R220, 0xffffffff ;  /* 0xffffffffdcdc7836 */ /* 0x000fe20000000000 */
[----:B------:R-:W-:Y:S01]  /*7ae0*/  ULOP3.LUT UR4, UR4, 0x3fff, URZ, 0xc0, !UPT ;  /* 0x00003fff04047892 */ /* 0x000fe2000f8ec03f */
[----:B------:R-:W-:Y:S02]  /*7af0*/  FMNMX.FTZ R3, R185, R0, !PT ;  /* 0x00000000b9037209 */ /* 0x000fe40007810000 */
[----:B------:R-:W-:Y:S01]  /*7b00*/  R2UR UR60, R18 ;  /* 0x00000000123c72ca */ /* 0x000fe200000e0000 */
[----:B------:R-:W-:Y:S01]  /*7b10*/  ULOP3.LUT UR4, UR4, 0x2800000, URZ, 0xfc, !UPT ;  /* 0x0280000004047892 */ /* 0x000fe2000f8efc3f */
[----:B------:R-:W-:-:S03]  /*7b20*/  FMNMX.FTZ R0, R188, R3, !PT ;  /* 0x00000003bc007209 */ /* 0x000fc60007810000 */
[----:B------:R-:W-:Y:S01]  /*7b30*/  UIMAD UR4, UR37, 0xa00, UR4 ;  /* 0x00000a00250478a4 */ /* 0x000fe2000f8e0204 */
[----:B------:R-:W-:Y:S02]  /*7b40*/  FMNMX.FTZ R3, R189, R0, !PT ;  /* 0x00000000bd037209 */ /* 0x000fe40007810000 */
[----:B------:R-:W-:Y:S02]  /*7b50*/  UMOV UR37, UR38 ;  /* 0x0000002600257c82 */ /* 0x000fe40008000000 */
[----:B------:R-:W-:Y:S02]  /*7b60*/  FMNMX.FTZ R0, R176, R3, !PT ;  /* 0x00000003b0007209 */ /* 0x000fe40007810000 */
[----:B------:R-:W-:Y:S02]  /*7b70*/  UMOV UR6, UR4 ;  /* 0x0000000400067c82 */ /* 0x000fe40008000000 */
[----:B------:R-:W-:Y:S01]  /*7b80*/  HGMMA.64x256x16.F32 R24, R208, gdesc[UR4].tnspB, R24, gsb0 ;  /* 0x43e00004d0187df0 */ /* 0x000fe20008000818 */
[----:B------:R-:W-:Y:S01]  /*7b90*/  UIADD3 UR6, UR4, 0x80, URZ ;  /* 0x0000008004067890 */ /* 0x000fe2000fffe03f */
[----:B------:R-:W-:Y:S01]  /*7ba0*/  FMNMX.FTZ R3, R177, R0, !PT ;  /* 0x00000000b1037209 */ /* 0x000fe20007810000 */
[----:B------:R-:W-:-:S03]  /*7bb0*/  UMOV UR7, 0x40000040 ;  /* 0x4000004000077882 */ /* 0x000fc60000000000 */
[----:B------:R-:W-:-:S04]  /*7bc0*/  FMNMX.FTZ R0, R180, R3, !PT ;  /* 0x00000003b4007209 */ /* 0x000fc80007810000 */
        /* <DEDUP_REMOVED lines=12> */
[----:B------:R-:W-:Y:S02]  /*7c90*/  FMNMX.FTZ R4, R157, R0, !PT ;  /* 0x000000009d047209 */ /* 0x000fe40007810000 */
[----:B------:R-:W-:-:S03]  /*7ca0*/  FMNMX.FTZ R0, R186, R221, !PT ;  /* 0x000000ddba007209 */ /* 0x000fc60007810000 */
[----:B------:R-:W2:Y:S01]  /*7cb0*/  SHFL.BFLY PT, R3, R4, 0x2, 0x1f ;  /* 0x0c401f0004037f89 */ /* 0x000ea200000e0000 */
[----:B------:R-:W-:Y:S02]  /*7cc0*/  WARPGROUP.DEPBAR.LE gsb0, 0x0 ;  /* 0x00008000000079c5 */ /* 0x000fe40000010000 */
[----:B------:R-:W-:-:S06]  /*7cd0*/  WARPGROUP.ARRIVE ;  /* 0x00000000000079c5 */ /* 0x000fcc0000000000 */
[----:B------:R-:W-:Y:S01]  /*7ce0*/  HGMMA.64x256x16.F32 R24, R204, gdesc[UR4].tnspB, R24, gsb0 ;  /* 0x43e00004cc187df0 */ /* 0x000fe20008000818 */
[----:B------:R-:W-:Y:S01]  /*7cf0*/  UIADD3 UR6, UR4, 0x100, URZ ;  /* 0x0000010004067890 */ /* 0x000fe2000fffe03f */
[----:B------:R-:W-:Y:S01]  /*7d00*/  UMOV UR7, 0x40000040 ;  /* 0x4000004000077882 */ /* 0x000fe20000000000 */
[----:B------:R-:W-:Y:S02]  /*7d10*/  WARPGROUP.DEPBAR.LE gsb0, 0x0 ;  /* 0x00008000000079c5 */ /* 0x000fe40000010000 */
[----:B------:R-:W-:-:S15]  /*7d20*/  WARPGROUP.ARRIVE ;  /* 0x00000000000079c5 */ /* 0x000fde0000000000 */
[----:B------:R-:W-:-:S08]  /*7d30*/  NOP ;  /* 0x0000000000007918 */ /* 0x000fd00000000000 */
[----:B------:R-:W-:Y:S01]  /*7d40*/  HGMMA.64x256x16.F32 R24, R200, gdesc[UR4].tnspB, R24, gsb0 ;  /* 0x43e00004c8187df0 */ /* 0x000fe20008000818 */
[----:B------:R-:W-:Y:S01]  /*7d50*/  UIADD3 UR6, UR4, 0x180, URZ ;  /* 0x0000018004067890 */ /* 0x000fe2000fffe03f */
[----:B------:R-:W-:Y:S01]  /*7d60*/  UMOV UR7, 0x40000040 ;  /* 0x4000004000077882 */ /* 0x000fe20000000000 */
[----:B------:R-:W-:Y:S01]  /*7d70*/  UIADD3 UR4, UR4, 0x200, URZ ;  /* 0x0000020004047890 */ /* 0x000fe2000fffe03f */
[----:B------:R-:W-:Y:S02]  /*7d80*/  WARPGROUP.DEPBAR.LE gsb0, 0x0 ;  /* 0x00008000000079c5 */ /* 0x000fe40000010000 */
[----:B------:R-:W-:Y:S01]  /*7d90*/  WARPGROUP.ARRIVE ;  /* 0x00000000000079c5 */ /* 0x000fe20000000000 */
[----:B--2---:R-:W-:Y:S02]  /*7da0*/  FMNMX.FTZ R200, R4, R3, !PT ;  /* 0x0000000304c87209 */ /* 0x004fe40007810000 */
[----:B------:R-:W-:-:S15]  /*7db0*/  FMNMX.FTZ R3, R187, R0, !PT ;  /* 0x00000000bb037209 */ /* 0x000fde0007810000 */
[----:B------:R-:W-:-:S04]  /*7dc0*/  NOP ;  /* 0x0000000000007918 */ /* 0x000fc80000000000 */
[----:B------:R-:W-:Y:S01]  /*7dd0*/  HGMMA.64x256x16.F32 R24, R196, gdesc[UR4].tnspB, R24, gsb0 ;  /* 0x43e00004c4187df0 */ /* 0x000fe20008000818 */
[----:B------:R-:W2:Y:S01]  /*7de0*/  SHFL.BFLY PT, R5, R200, 0x1, 0x1f ;  /* 0x0c201f00c8057f89 */ /* 0x000ea200000e0000 */
[----:B------:R-:W-:Y:S01]  /*7df0*/  UMOV UR6, UR4 ;  /* 0x0000000400067c82 */ /* 0x000fe20008000000 */
[----:B------:R-:W-:Y:S01]  /*7e00*/  UMOV UR7, 0x40000040 ;  /* 0x4000004000077882 */ /* 0x000fe20000000000 */
[----:B------:R-:W-:Y:S02]  /*7e10*/  FMNMX.FTZ R0, R190, R3, !PT ;  /* 0x00000003be007209 */ /* 0x000fe40007810000 */
[----:B--2---:R-:W-:Y:S01]  /*7e20*/  FMNMX.FTZ R5, R200, R5, !PT ;  /* 0x00000005c8057209 */ /* 0x004fe20007810000 */
[----:B------:R-:W-:Y:S02]  /*7e30*/  WARPGROUP.DEPBAR.LE gsb0, 0x0 ;  /* 0x00008000000079c5 */ /* 0x000fe40000010000 */
[----:B------:R-:W-:Y:S02]  /*7e40*/  WARPGROUP.ARRIVE ;  /* 0x00000000000079c5 */ /* 0x000fe40000000000 */
[C---:B------:R-:W-:Y:S01]  /*7e50*/  FADD.FTZ R197, -R5.reuse, R222 ;  /* 0x000000de05c57221 */ /* 0x040fe20000010100 */
[----:B-1----:R-:W-:Y:S01]  /*7e60*/  FMUL.FTZ R199, R5, R2 ;  /* 0x0000000205c77220 */ /* 0x002fe20000410000 */
[----:B------:R-:W-:-:S02]  /*7e70*/  IMAD.MOV.U32 R222, RZ, RZ, R5 ;  /* 0x000000ffffde7224 */ /* 0x000fc400078e0005 */
[----:B------:R-:W-:-:S13]  /*7e80*/  FMUL.FTZ R4, R197, R2 ;  /* 0x00000002c5047220 */ /* 0x000fda0000410000 */
[----:B------:R-:W-:Y:S01]  /*7e90*/  HGMMA.64x256x16.F32 R24, R192, gdesc[UR4].tnspB, R24, gsb0 ;  /* 0x43e00004c0187df0 */ /* 0x000fe20008000818 */
[----:B------:R-:W-:Y:S01]  /*7ea0*/  FMNMX.FTZ R197, R191, R0, !PT ;  /* 0x00000000bfc57209 */ /* 0x000fe20007810000 */
[-CC-:B------:R-:W-:Y:S01]  /*7eb0*/  FFMA.FTZ R196, R160, R2.reuse, -R199.reuse ;  /* 0x00000002a0c47223 */ /* 0x180fe200000108c7 */
[----:B------:R1:W-:Y:S01]  /*7ec0*/  MUFU.EX2 R3, R4 ;  /* 0x0000000400037308 */ /* 0x0003e20000000800 */
[-CC-:B------:R-:W-:Y:S01]  /*7ed0*/  FFMA.FTZ R160, R161, R2.reuse, -R199.reuse ;  /* 0x00000002a1a07223 */ /* 0x180fe200000108c7 */
[----:B------:R-:W-:Y:S01]  /*7ee0*/  FMNMX.FTZ R0, R178, R197, !PT ;  /* 0x000000c5b2007209 */ /* 0x000fe20007810000 */
[-CC-:B------:R-:W-:Y:S01]  /*7ef0*/  FFMA.FTZ R161, R165, R2.reuse, -R199.reuse ;  /* 0x00000002a5a17223 */ /* 0x180fe200000108c7 */
[-CC-:B------:R-:W-:Y:S01]  /*7f00*/  FFMA.FTZ R208, R184, R2.reuse, -R199.reuse ;  /* 0x00000002b8d07223 */ /* 0x180fe200000108c7 */
[--C-:B------:R-:W-:Y:S01]  /*7f10*/  FFMA.FTZ R185, R185, R2, -R199.reuse ;  /* 0x00000002b9b97223 */ /* 0x100fe200000108c7 */
[----:B------:R-:W-:Y:S01]  /*7f20*/  FMNMX.FTZ R197, R179, R0, !PT ;  /* 0x00000000b3c57209 */ /* 0x000fe20007810000 */
[-CC-:B------:R-:W-:Y:S01]  /*7f30*/  FFMA.FTZ R210, R188, R2.reuse, -R199.reuse ;  /* 0x00000002bcd27223 */ /* 0x180fe200000108c7 */
[-CC-:B------:R-:W-:Y:S01]  /*7f40*/  FFMA.FTZ R189, R189, R2.reuse, -R199.reuse ;  /* 0x00000002bdbd7223 */ /* 0x180fe200000108c7 */
[-CC-:B-1----:R-:W-:Y:S01]  /*7f50*/  FFMA.FTZ R4, R177, R2.reuse, -R199.reuse ;  /* 0x00000002b1047223 */ /* 0x182fe200000108c7 */
[----:B------:R-:W-:Y:S01]  /*7f60*/  FMNMX.FTZ R0, R182, R197, !PT ;  /* 0x000000c5b6007209 */ /* 0x000fe20007810000 */
[----:B------:R-:W1:Y:S01]  /*7f70*/  MUFU.EX2 R208, R208 ;  /* 0x000000d000d07308 */ /* 0x000e620000000800 */
[-CC-:B------:R-:W-:Y:S01]  /*7f80*/  FFMA.FTZ R198, R164, R2.reuse, -R199.reuse ;  /* 0x00000002a4c67223 */ /* 0x180fe200000108c7 */
[--C-:B------:R-:W-:Y:S01]  /*7f90*/  FFMA.FTZ R204, R176, R2, -R199.reuse ;  /* 0x00000002b0cc7223 */ /* 0x100fe200000108c7 */
[----:B------:R-:W-:Y:S01]  /*7fa0*/  FMNMX.FTZ R197, R183, R0, !PT ;  /* 0x00000000b7c57209 */ /* 0x000fe20007810000 */
[-CC-:B------:R-:W-:Y:S01]  /*7fb0*/  FFMA.FTZ R200, R168, R2.reuse, -R199.reuse ;  /* 0x00000002a8c87223 */ /* 0x180fe200000108c7 */
[-CC-:B------:R-:W-:Y:S01]  /*7fc0*/  FFMA.FTZ R206, R180, R2.reuse, -R199.reuse ;  /* 0x00000002b4ce7223 */ /* 0x180fe200000108c7 */
[-CC-:B------:R-:W-:Y:S01]  /*7fd0*/  FFMA.FTZ R181, R181, R2.reuse, -R199.reuse ;  /* 0x00000002b5b57223 */ /* 0x180fe200000108c7 */
[----:B------:R-:W-:Y:S01]  /*7fe0*/  FMNMX.FTZ R0, R170, R197, !PT ;  /* 0x000000c5aa007209 */ /* 0x000fe20007810000 */
[----:B------:R-:W2:Y:S01]  /*7ff0*/  MUFU.EX2 R185, R185 ;  /* 0x000000b900b97308 */ /* 0x000ea20000000800 */
[-CC-:B------:R-:W-:Y:S01]  /*8000*/  FFMA.FTZ R202, R172, R2.reuse, -R199.reuse ;  /* 0x00000002acca7223 */ /* 0x180fe200000108c7 */
[--C-:B------:R-:W-:Y:S01]  /*8010*/  FFMA.FTZ R169, R169, R2, -R199.reuse ;  /* 0x00000002a9a97223 */ /* 0x100fe200000108c7 */
[----:B------:R-:W-:Y:S01]  /*8020*/  FMNMX.FTZ R197, R171, R0, !PT ;  /* 0x00000000abc57209 */ /* 0x000fe20007810000 */
[-CC-:B------:R-:W-:Y:S01]  /*8030*/  FFMA.FTZ R173, R173, R2.reuse, -R199.reuse ;  /* 0x00000002adad7223 */ /* 0x180fe200000108c7 */
[-CC-:B------:R-:W-:Y:S01]  /*8040*/  FFMA.FTZ R152, R152, R2.reuse, -R199.reuse ;  /* 0x0000000298987223 */ /* 0x180fe200000108c7 */
[--C-:B------:R-:W-:Y:S01]  /*8050*/  FFMA.FTZ R153, R153, R2, -R199.reuse ;  /* 0x0000000299997223 */ /* 0x100fe200000108c7 */
[----:B------:R-:W-:Y:S01]  /*8060*/  FMNMX.FTZ R0, R174, R197, !PT ;  /* 0x000000c5ae007209 */ /* 0x000fe20007810000 */
[----:B------:R-:W-:Y:S01]  /*8070*/  MUFU.EX2 R210, R210 ;  /* 0x000000d200d27308 */ /* 0x000fe20000000800 */
[----:B-1----:R-:W-:Y:S01]  /*8080*/  FFMA.FTZ R20, R3, R20, R208 ;  /* 0x0000001403147223 */ /* 0x002fe200000100d0 */
[--C-:B------:R-:W-:Y:S01]  /*8090*/  FFMA.FTZ R156, R156, R2, -R199.reuse ;  /* 0x000000029c9c7223 */ /* 0x100fe200000108c7 */
[----:B------:R-:W-:Y:S01]  /*80a0*/  FMNMX.FTZ R197, R175, R0, !PT ;  /* 0x00000000afc57209 */ /* 0x000fe20007810000 */
[----:B------:R-:W-:-:S03]  /*80b0*/  FFMA.FTZ R157, R157, R2, -R199 ;  /* 0x000000029d9d7223 */ /* 0x000fc600000108c7 */
[----:B------:R-:W-:Y:S01]  /*80c0*/  FMNMX.FTZ R0, R162, R197, !PT ;  /* 0x000000c5a2007209 */ /* 0x000fe20007810000 */
[----:B------:R-:W-:Y:S01]  /*80d0*/  MUFU.EX2 R189, R189 ;  /* 0x000000bd00bd7308 */ /* 0x000fe20000000800 */
[----:B--2---:R-:W-:Y:S02]  /*80e0*/  F2FP.F16.F32.PACK_AB R208, R185, R208 ;  /* 0x000000d0b9d0723e */ /* 0x004fe400000000ff */
[----:B------:R-:W-:-:S04]  /*80f0*/  FMNMX.FTZ R197, R163, R0, !PT ;  /* 0x00000000a3c57209 */ /* 0x000fc80007810000 */
[----:B------:R-:W-:Y:S01]  /*8100*/  FMNMX.FTZ R0, R166, R197, !PT ;  /* 0x000000c5a6007209 */ /* 0x000fe20007810000 */
[----:B------:R-:W-:Y:S03]  /*8110*/  MUFU.EX2 R204, R204 ;  /* 0x000000cc00cc7308 */ /* 0x000fe60000000800 */
[----:B------:R-:W-:-:S04]  /*8120*/  FMNMX.FTZ R177, R167, R0, !PT ;  /* 0x00000000a7b17209 */ /* 0x000fc80007810000 */
[----:B------:R-:W-:Y:S01]  /*8130*/  FMNMX.FTZ R0, R154, R177, !PT ;  /* 0x000000b19a007209 */ /* 0x000fe20007810000 */
[----:B------:R1:W-:Y:S03]  /*8140*/  MUFU.EX2 R197, R4 ;  /* 0x0000000400c57308 */ /* 0x0003e60000000800 */
[----:B------:R-:W-:-:S04]  /*8150*/  FMNMX.FTZ R177, R155, R0, !PT ;  /* 0x000000009bb17209 */ /* 0x000fc80007810000 */
[----:B------:R-:W-:Y:S01]  /*8160*/  FMNMX.FTZ R0, R158, R177, !PT ;  /* 0x000000b19e007209 */ /* 0x000fe20007810000 */
[----:B------:R-:W-:Y:S03]  /*8170*/  MUFU.EX2 R206, R206 ;  /* 0x000000ce00ce7308 */ /* 0x000fe60000000800 */
[----:B------:R-:W-:-:S05]  /*8180*/  FMNMX.FTZ R0, R159, R0, !PT ;  /* 0x000000009f007209 */ /* 0x000fca0007810000 */
[----:B------:R-:W1:Y:S01]  /*8190*/  SHFL.BFLY PT, R177, R0, 0x2, 0x1f ;  /* 0x0c401f0000b17f89 */ /* 0x000e6200000e0000 */
[----:B------:R-:W-:Y:S08]  /*81a0*/  MUFU.EX2 R181, R181 ;  /* 0x000000b500b57308 */ /* 0x000ff00000000800 */
[----:B------:R-:W-:Y:S08]  /*81b0*/  MUFU.EX2 R200, R200 ;  /* 0x000000c800c87308 */ /* 0x000ff00000000800 */
[----:B------:R-:W-:Y:S01]  /*81c0*/  MUFU.EX2 R169, R169 ;  /* 0x000000a900a97308 */ /* 0x000fe20000000800 */
[----:B-1----:R-:W-:-:S07]  /*81d0*/  FMNMX.FTZ R4, R0, R177, !PT ;  /* 0x000000b100047209 */ /* 0x002fce0007810000 */
[----:B------:R-:W-:Y:S01]  /*81e0*/  MUFU.EX2 R202, R202 ;  /* 0x000000ca00ca7308 */ /* 0x000fe20000000800 */
[----:B------:R-:W1:Y:S07]  /*81f0*/  SHFL.BFLY PT, R201, R4, 0x1, 0x1f ;  /* 0x0c201f0004c97f89 */ /* 0x000e6e00000e0000 */
[----:B------:R2:W-:Y:S08]  /*8200*/  MUFU.EX2 R177, R160 ;  /* 0x000000a000b17308 */ /* 0x0005f00000000800 */
[----:B------:R-:W-:Y:S08]  /*8210*/  MUFU.EX2 R173, R173 ;  /* 0x000000ad00ad7308 */ /* 0x000ff00000000800 */
[----:B------:R-:W-:Y:S01]  /*8220*/  MUFU.EX2 R196, R196 ;  /* 0x000000c400c47308 */ /* 0x000fe20000000800 */
[----:B-1----:R-:W-:-:S07]  /*8230*/  FMNMX.FTZ R4, R4, R201, !PT ;  /* 0x000000c904047209 */ /* 0x002fce0007810000 */
[----:B------:R-:W-:Y:S01]  /*8240*/  MUFU.EX2 R198, R198 ;  /* 0x000000c600c67308 */ /* 0x000fe20000000800 */
[----:B------:R-:W-:Y:S01]  /*8250*/  FADD.FTZ R165, -R4, R221 ;  /* 0x000000dd04a57221 */ /* 0x000fe20000010100 */
[----:B------:R-:W-:-:S03]  /*8260*/  MOV R221, R4 ;  /* 0x0000000400dd7202 */ /* 0x000fc60000000f00 */
[-C--:B------:R-:W-:Y:S01]  /*8270*/  FMUL.FTZ R0, R165, R2.reuse ;  /* 0x00000002a5007220 */ /* 0x080fe20000410000 */
[-C--:B------:R-:W-:Y:S02]  /*8280*/  FMUL.FTZ R165, R4, R2.reuse ;  /* 0x0000000204a57220 */ /* 0x080fe40000410000 */
[----:B------:R-:W-:Y:S02]  /*8290*/  MUFU.EX2 R161, R161 ;  /* 0x000000a100a17308 */ /* 0x000fe40000000800 */
[-CC-:B------:R-:W-:Y:S01]  /*82a0*/  FFMA.FTZ R209, R186, R2.reuse, -R165.reuse ;  /* 0x00000002bad17223 */ /* 0x180fe200000108a5 */
[-CC-:B--2---:R-:W-:Y:S01]  /*82b0*/  FFMA.FTZ R160, R187, R2.reuse, -R165.reuse ;  /* 0x00000002bba07223 */ /* 0x184fe200000108a5 */
[-CC-:B------:R-:W-:Y:S01]  /*82c0*/  FFMA.FTZ R201, R170, R2.reuse, -R165.reuse ;  /* 0x00000002aac97223 */ /* 0x180fe200000108a5 */
[-CC-:B------:R-:W-:Y:S01]  /*82d0*/  FFMA.FTZ R211, R190, R2.reuse, -R165.reuse ;  /* 0x00000002bed37223 */ /* 0x180fe200000108a5 */
[-CC-:B------:R-:W-:Y:S01]  /*82e0*/  FFMA.FTZ R170, R171, R2.reuse, -R165.reuse ;  /* 0x00000002abaa7223 */ /* 0x180fe200000108a5 */
[----:B------:R-:W-:Y:S01]  /*82f0*/  IMAD.U32 R171, RZ, RZ, UR39 ;  /* 0x00000027ffab7e24 */ /* 0x000fe2000f8e00ff */
[----:B------:R-:W-:Y:S01]  /*8300*/  MUFU.EX2 R0, R0 ;  /* 0x0000000000007308 */ /* 0x000fe20000000800 */
[-CC-:B------:R-:W-:Y:S01]  /*8310*/  FFMA.FTZ R164, R191, R2.reuse, -R165.reuse ;  /* 0x00000002bfa47223 */ /* 0x180fe200000108a5 */
[----:B------:R-:W-:Y:S01]  /*8320*/  FFMA.FTZ R203, R174, R2, -R165 ;  /* 0x00000002aecb7223 */ /* 0x000fe200000108a5 */
[----:B------:R-:W-:-:S02]  /*8330*/  @!P1 VIADD R171, R171, 0x38840 ;  /* 0x00038840abab9836 */ /* 0x000fc40000000000 */
[-CC-:B------:R-:W-:Y:S01]  /*8340*/  FFMA.FTZ R174, R175, R2.reuse, -R165.reuse ;  /* 0x00000002afae7223 */ /* 0x180fe200000108a5 */
[----:B------:R-:W-:Y:S01]  /*8350*/  MOV R175, UR5 ;  /* 0x0000000500af7c02 */ /* 0x000fe20008000f00 */
[-CC-:B------:R-:W-:Y:S01]  /*8360*/  FFMA.FTZ R205, R178, R2.reuse, -R165.reuse ;  /* 0x00000002b2cd7223 */ /* 0x180fe200000108a5 */
[-C--:B------:R-:W-:Y:S01]  /*8370*/  FFMA.FTZ R168, R179, R2.reuse, -R165 ;  /* 0x00000002b3a87223 */ /* 0x080fe200000108a5 */
[----:B------:R-:W1:Y:S01]  /*8380*/  MUFU.EX2 R209, R209 ;  /* 0x000000d100d17308 */ /* 0x000e620000000800 */
[----:B------:R-:W-:Y:S01]  /*8390*/  @!P1 PRMT R171, RZ, 0x654, R171 ;  /* 0x00000654ffab9816 */ /* 0x000fe200000000ab */
[----:B------:R-:W-:Y:S02]  /*83a0*/  @!P1 VIADD R175, R175, 0x38860 ;  /* 0x00038860afaf9836 */ /* 0x000fe40000000000 */
[-CC-:B------:R-:W-:Y:S01]  /*83b0*/  FFMA.FTZ R207, R182, R2.reuse, -R165.reuse ;  /* 0x00000002b6cf7223 */ /* 0x180fe200000108a5 */
[-CC-:B------:R-:W-:Y:S01]  /*83c0*/  FFMA.FTZ R172, R183, R2.reuse, -R165.reuse ;  /* 0x00000002b7ac7223 */ /* 0x180fe200000108a5 */
[-CC-:B------:R-:W-:Y:S01]  /*83d0*/  FFMA.FTZ R162, R162, R2.reuse, -R165.reuse ;  /* 0x00000002a2a27223 */ /* 0x180fe200000108a5 */
[-C--:B------:R-:W-:Y:S01]  /*83e0*/  FFMA.FTZ R199, R166, R2.reuse, -R165 ;  /* 0x00000002a6c77223 */ /* 0x080fe200000108a5 */
[----:B------:R-:W-:Y:S01]  /*83f0*/  @!P1 PRMT R178, RZ, 0x654, R175 ;  /* 0x00000654ffb29816 */ /* 0x000fe200000000af */
[----:B------:R-:W2:Y:S01]  /*8400*/  MUFU.EX2 R160, R160 ;  /* 0x000000a000a07308 */ /* 0x000ea20000000800 */
[----:B------:R-:W-:Y:S01]  /*8410*/  FADD.FTZ R175, R185, R20 ;  /* 0x00000014b9af7221 */ /* 0x000fe20000010000 */
[-CC-:B------:R-:W-:Y:S01]  /*8420*/  FFMA.FTZ R20, R163, R2.reuse, -R165.reuse ;  /* 0x00000002a3147223 */ /* 0x180fe200000108a5 */
[-CC-:B------:R-:W-:Y:S01]  /*8430*/  FFMA.FTZ R167, R167, R2.reuse, -R165.reuse ;  /* 0x00000002a7a77223 */ /* 0x180fe200000108a5 */
[-CC-:B------:R-:W-:Y:S01]  /*8440*/  FFMA.FTZ R154, R154, R2.reuse, -R165.reuse ;  /* 0x000000029a9a7223 */ /* 0x180fe200000108a5 */
[-CC-:B------:R-:W-:Y:S01]  /*8450*/  FFMA.FTZ R155, R155, R2.reuse, -R165.reuse ;  /* 0x000000029b9b7223 */ /* 0x180fe200000108a5 */
[-CC-:B------:R-:W-:Y:S01]  /*8460*/  FFMA.FTZ R158, R158, R2.reuse, -R165.reuse ;  /* 0x000000029e9e7223 */ /* 0x180fe200000108a5 */
[----:B------:R-:W-:Y:S01]  /*8470*/  FFMA.FTZ R159, R159, R2, -R165 ;  /* 0x000000029f9f7223 */ /* 0x000fe200000108a5 */
[----:B------:R-:W3:Y:S08]  /*8480*/  MUFU.EX2 R211, R211 ;  /* 0x000000d300d37308 */ /* 0x000ef00000000800 */
[----:B------:R-:W4:Y:S08]  /*8490*/  MUFU.EX2 R164, R164 ;  /* 0x000000a400a47308 */ /* 0x000f300000000800 */
[----:B------:R-:W5:Y:S08]  /*84a0*/  MUFU.EX2 R205, R205 ;  /* 0x000000cd00cd7308 */ /* 0x000f700000000800 */
[----:B------:R-:W5:Y:S08]  /*84b0*/  MUFU.EX2 R168, R168 ;  /* 0x000000a800a87308 */ /* 0x000f700000000800 */
[----:B------:R-:W-:Y:S08]  /*84c0*/  MUFU.EX2 R207, R207 ;  /* 0x000000cf00cf7308 */ /* 0x000ff00000000800 */
[----:B------:R-:W-:Y:S08]  /*84d0*/  MUFU.EX2 R172, R172 ;  /* 0x000000ac00ac7308 */ /* 0x000ff00000000800 */
[----:B------:R-:W-:Y:S08]  /*84e0*/  MUFU.EX2 R201, R201 ;  /* 0x000000c900c97308 */ /* 0x000ff00000000800 */
[----:B------:R-:W-:Y:S08]  /*84f0*/  MUFU.EX2 R170, R170 ;  /* 0x000000aa00aa7308 */ /* 0x000ff00000000800 */
[----:B------:R-:W-:Y:S08]  /*8500*/  MUFU.EX2 R203, R203 ;  /* 0x000000cb00cb7308 */ /* 0x000ff00000000800 */
[----:B------:R-:W-:Y:S08]  /*8510*/  MUFU.EX2 R174, R174 ;  /* 0x000000ae00ae7308 */ /* 0x000ff00000000800 */
[----:B------:R-:W-:Y:S08]  /*8520*/  MUFU.EX2 R20, R20 ;  /* 0x0000001400147308 */ /* 0x000ff00000000800 */
[----:B------:R-:W-:Y:S08]  /*8530*/  MUFU.EX2 R199, R199 ;  /* 0x000000c700c77308 */ /* 0x000ff00000000800 */
[----:B------:R-:W-:Y:S01]  /*8540*/  MUFU.EX2 R167, R167 ;  /* 0x000000a700a77308 */ /* 0x000fe20000000800 */
[----:B------:R-:W-:-:S02]  /*8550*/  WARPGROUP.DEPBAR.LE gsb0, 0x0 ;  /* 0x00008000000079c5 */ /* 0x000fc40000010000 */
[----:B------:R1:W-:Y:S05]  /*8560*/  @!P1 SYNCS.ARRIVE.TRANS64.RED.A1T0 RZ, [R171+URZ], RZ ;  /* 0x000000ffabff99a7 */ /* 0x0003ea000810043f */
[----:B------:R-:W-:Y:S01]  /*8570*/  MUFU.EX2 R193, R154 ;  /* 0x0000009a00c17308 */ /* 0x000fe20000000800 */
[----:B-1----:R-:W-:Y:S01]  /*8580*/  FFMA.FTZ R171, R0, R19, R209 ;  /* 0x0000001300ab7223 */ /* 0x002fe200000100d1 */
[----:B------:R1:W-:Y:S06]  /*8590*/  @!P1 SYNCS.ARRIVE.TRANS64.RED.A1T0 RZ, [R178+URZ], RZ ;  /* 0x000000ffb2ff99a7 */ /* 0x0003ec000810043f */
[----:B------:R5:W5:Y:S01]  /*85a0*/  MUFU.EX2 R19, R162 ;  /* 0x000000a200137308 */ /* 0x000b620000000800 */
[C---:B--2---:R-:W-:Y:S01]  /*85b0*/  F2FP.F16.F32.PACK_AB R209, R160.reuse, R209 ;  /* 0x000000d1a0d1723e */ /* 0x044fe200000000ff */
[----:B------:R-:W-:-:S04]  /*85c0*/  FADD.FTZ R176, R160, R171 ;  /* 0x000000aba0b07221 */ /* 0x000fc80000010000 */
[----:B---3--:R-:W-:Y:S01]  /*85d0*/  FADD.FTZ R163, R211, R176 ;  /* 0x000000b0d3a37221 */ /* 0x008fe20000010000 */
[----:B-1----:R-:W-:Y:S01]  /*85e0*/  FADD.FTZ R178, R210, R175 ;  /* 0x000000afd2b27221 */ /* 0x002fe20000010000 */
[----:B------:R-:W1:Y:S01]  /*85f0*/  MUFU.EX2 R152, R152 ;  /* 0x0000009800987308 */ /* 0x000e620000000800 */
[C---:B------:R-:W-:Y:S01]  /*8600*/  F2FP.F16.F32.PACK_AB R210, R189.reuse, R210 ;  /* 0x000000d2bdd2723e */ /* 0x040fe200000000ff */
[C---:B----4-:R-:W-:Y:S01]  /*8610*/  FADD.FTZ R166, R164.reuse, R163 ;  /* 0x000000a3a4a67221 */ /* 0x050fe20000010000 */
[----:B------:R-:W-:Y:S01]  /*8620*/  FADD.FTZ R171, R189, R178 ;  /* 0x000000b2bdab7221 */ /* 0x000fe20000010000 */
[----:B------:R-:W-:Y:S02]  /*8630*/  F2FP.F16.F32.PACK_AB R211, R164, R211 ;  /* 0x000000d3a4d3723e */ /* 0x000fe400000000ff */
[----:B-----5:R-:W-:Y:S01]  /*8640*/  FADD.FTZ R163, R205, R166 ;  /* 0x000000a6cda37221 */ /* 0x020fe20000010000 */
[----:B------:R-:W-:Y:S01]  /*8650*/  FADD.FTZ R162, R204, R171 ;  /* 0x000000abcca27221 */ /* 0x000fe20000010000 */
[----:B------:R-:W2:Y:S01]  /*8660*/  MUFU.EX2 R153, R153 ;  /* 0x0000009900997308 */ /* 0x000ea20000000800 */
[----:B------:R-:W-:-:S02]  /*8670*/  F2FP.F16.F32.PACK_AB R204, R197, R204 ;  /* 0x000000ccc5cc723e */ /* 0x000fc400000000ff */
[----:B------:R-:W-:Y:S01]  /*8680*/  FADD.FTZ R171, R197, R162 ;  /* 0x000000a2c5ab7221 */ /* 0x000fe20000010000 */
[----:B------:R-:W-:Y:S01]  /*8690*/  FADD.FTZ R162, R168, R163 ;  /* 0x000000a3a8a27221 */ /* 0x000fe20000010000 */
[----:B------:R-:W-:Y:S02]  /*86a0*/  F2FP.F16.F32.PACK_AB R197, R20, R19 ;  /* 0x0000001314c5723e */ /* 0x000fe400000000ff */
[----:B------:R-:W-:Y:S01]  /*86b0*/  FADD.FTZ R166, R206, R171 ;  /* 0x000000abcea67221 */ /* 0x000fe20000010000 */
[----:B------:R-:W-:Y:S01]  /*86c0*/  FADD.FTZ R163, R207, R162 ;  /* 0x000000a2cfa37221 */ /* 0x000fe20000010000 */
[----:B------:R-:W-:Y:S01]  /*86d0*/  MUFU.EX2 R156, R156 ;  /* 0x0000009c009c7308 */ /* 0x000fe20000000800 */
[----:B------:R-:W-:Y:S01]  /*86e0*/  F2FP.F16.F32.PACK_AB R205, R168, R205 ;  /* 0x000000cda8cd723e */ /* 0x000fe200000000ff */
[C---:B------:R-:W-:Y:S01]  /*86f0*/  FADD.FTZ R165, R181.reuse, R166 ;  /* 0x000000a6b5a57221 */ /* 0x040fe20000010000 */
[----:B------:R-:W-:Y:S01]  /*8700*/  FADD.FTZ R162, R172, R163 ;  /* 0x000000a3aca27221 */ /* 0x000fe20000010000 */
[----:B------:R-:W-:-:S02]  /*8710*/  F2FP.F16.F32.PACK_AB R206, R181, R206 ;  /* 0x000000ceb5ce723e */ /* 0x000fc400000000ff */
[----:B------:R-:W-:Y:S01]  /*8720*/  FADD.FTZ R166, R200, R165 ;  /* 0x000000a5c8a67221 */ /* 0x000fe20000010000 */
[----:B------:R-:W-:Y:S01]  /*8730*/  FADD.FTZ R163, R201, R162 ;  /* 0x000000a2c9a37221 */ /* 0x000fe20000010000 */
[----:B------:R-:W-:Y:S01]  /*8740*/  MUFU.EX2 R195, R158 ;  /* 0x0000009e00c37308 */ /* 0x000fe20000000800 */
[----:B------:R-:W-:Y:S01]  /*8750*/  F2FP.F16.F32.PACK_AB R207, R172, R207 ;  /* 0x000000cfaccf723e */ /* 0x000fe200000000ff */
[C---:B------:R-:W-:Y:S01]  /*8760*/  FADD.FTZ R165, R169.reuse, R166 ;  /* 0x000000a6a9a57221 */ /* 0x040fe20000010000 */
        /* <DEDUP_REMOVED lines=11> */
[----:B------:R3:W4:Y:S01]  /*8820*/  MUFU.EX2 R162, R155 ;  /* 0x0000009b00a27308 */ /* 0x0007220000000800 */
[----:B------:R-:W-:Y:S01]  /*8830*/  F2FP.F16.F32.PACK_AB R203, R174, R203 ;  /* 0x000000cbaecb723e */ /* 0x000fe200000000ff */
[C---:B------:R-:W-:Y:S01]  /*8840*/  FADD.FTZ R165, R177.reuse, R154 ;  /* 0x0000009ab1a57221 */ /* 0x040fe20000010000 */
[----:B------:R-:W-:Y:S01]  /*8850*/  FADD.FTZ R154, R20, R163 ;  /* 0x000000a3149a7221 */ /* 0x000fe20000010000 */
[----:B------:R-:W-:Y:S02]  /*8860*/  F2FP.F16.F32.PACK_AB R196, R177, R196 ;  /* 0x000000c4b1c4723e */ /* 0x000fe400000000ff */
[----:B------:R-:W-:Y:S01]  /*8870*/  FADD.FTZ R160, R198, R165 ;  /* 0x000000a5c6a07221 */ /* 0x000fe20000010000 */
[----:B------:R-:W-:Y:S01]  /*8880*/  FADD.FTZ R154, R199, R154 ;  /* 0x0000009ac79a7221 */ /* 0x000fe20000010000 */
[----:B------:R-:W5:Y:S01]  /*8890*/  MUFU.EX2 R159, R159 ;  /* 0x0000009f009f7308 */ /* 0x000f620000000800 */
[C---:B------:R-:W-:Y:S01]  /*88a0*/  F2FP.F16.F32.PACK_AB R198, R161.reuse, R198 ;  /* 0x000000c6a1c6723e */ /* 0x040fe200000000ff */
[----:B---3--:R-:W-:Y:S01]  /*88b0*/  FADD.FTZ R155, R161, R160 ;  /* 0x000000a0a19b7221 */ /* 0x008fe20000010000 */
[C---:B------:R-:W-:Y:S01]  /*88c0*/  FADD.FTZ R154, R167.reuse, R154 ;  /* 0x0000009aa79a7221 */ /* 0x040fe20000010000 */
[----:B------:R-:W-:-:S02]  /*88d0*/  F2FP.F16.F32.PACK_AB R199, R167, R199 ;  /* 0x000000c7a7c7723e */ /* 0x000fc400000000ff */
[----:B-1----:R-:W-:Y:S01]  /*88e0*/  FADD.FTZ R20, R152, R155 ;  /* 0x0000009b98147221 */ /* 0x002fe20000010000 */
[----:B------:R-:W-:Y:S01]  /*88f0*/  FADD.FTZ R154, R193, R154 ;  /* 0x0000009ac19a7221 */ /* 0x000fe20000010000 */
[C---:B--2---:R-:W-:Y:S02]  /*8900*/  F2FP.F16.F32.PACK_AB R192, R153.reuse, R152 ;  /* 0x0000009899c0723e */ /* 0x044fe400000000ff */
[----:B------:R-:W-:Y:S01]  /*8910*/  FADD.FTZ R19, R153, R20 ;  /* 0x0000001499137221 */ /* 0x000fe20000010000 */
[C---:B----4-:R-:W-:Y:S01]  /*8920*/  FADD.FTZ R154, R162.reuse, R154 ;  /* 0x0000009aa29a7221 */ /* 0x050fe20000010000 */
[----:B------:R-:W-:Y:S02]  /*8930*/  F2FP.F16.F32.PACK_AB R193, R162, R193 ;  /* 0x000000c1a2c1723e */ /* 0x000fe400000000ff */
[----:B------:R-:W-:Y:S01]  /*8940*/  FADD.FTZ R20, R156, R19 ;  /* 0x000000139c147221 */ /* 0x000fe20000010000 */
[----:B------:R-:W-:Y:S01]  /*8950*/  FADD.FTZ R154, R195, R154 ;  /* 0x0000009ac39a7221 */ /* 0x000fe20000010000 */
[----:B------:R-:W-:-:S02]  /*8960*/  F2FP.F16.F32.PACK_AB R194, R157, R156 ;  /* 0x0000009c9dc2723e */ /* 0x000fc400000000ff */
[----:B------:R-:W-:Y:S01]  /*8970*/  FADD.FTZ R20, R157, R20 ;  /* 0x000000149d147221 */ /* 0x000fe20000010000 */
[C---:B-----5:R-:W-:Y:S01]  /*8980*/  FADD.FTZ R19, R159.reuse, R154 ;  /* 0x0000009a9f137221 */ /* 0x060fe20000010000 */
[----:B------:R-:W-:Y:S01]  /*8990*/  F2FP.F16.F32.PACK_AB R195, R159, R195 ;  /* 0x000000c39fc3723e */ /* 0x000fe200000000ff */
[----:B------:R-:W-:Y:S06]  /*89a0*/  @P2 BRA `(.L_x_24) ;  /* 0xffffffc400802947 */ /* 0x000fec000383ffff */
.L_x_15:
[----:B------:R-:W-:Y:S06]  /*89b0*/  BAR.ARV 0x8, 0x120 ;  /* 0x0204800000007b1d */ /* 0x000fec0000002000 */
        /* <DEDUP_REMOVED lines=128> */
[----:B------:R-:W-:Y:S06]  /*91c0*/  @!P0 BRA `(.L_x_25) ;  /* 0x0000000000048947 */ /* 0x000fec0003800000 */
[----:B------:R-:W-:Y:S01]  /*91d0*/  BPT.TRAP 0x1 ;  /* 0x000000040000795c */ /* 0x000fe20000300000 */
.L_x_25:
[----:B------:R-:W-:Y:S01]  /*91e0*/  R2UR UR4, R18 ;  /* 0x00000000120472ca */ /* 0x000fe200000e0000 */
[----:B------:R-:W-:-:S12]  /*91f0*/  ULEA UR7, UR38, UR61, 0x3 ;  /* 0x0000003d26077291 */ /* 0x000fd8000f8e183f */
[----:B------:R-:W-:-:S05]  /*9200*/  IMAD.U32 R0, RZ, RZ, UR4 ;  /* 0x00000004ff007e24 */ /* 0x000fca000f8e00ff */
[----:B------:R-:W-:-:S04]  /*9210*/  SHF.L.U32 R0, R0, 0x1f, RZ ;  /* 0x0000001f00007819 */ /* 0x000fc800000006ff */
[----:B------:R1:W2:Y:S01]  /*9220*/  SYNCS.PHASECHK.TRANS64.TRYWAIT P2, [UR7+0x38850], R0 ;  /* 0x03885000ff0075a7 */ /* 0x0002a20008040147 */
[----:B------:R-:W-:Y:S05]  /*9230*/  @!P0 BRA `(.L_x_26) ;  /* 0x0000000000048947 */ /* 0x000fea0003800000 */
[----:B------:R-:W-:Y:S01]  /*9240*/  BPT.TRAP 0x1 ;  /* 0x000000040000795c */ /* 0x000fe20000300000 */
.L_x_26:
[----:B--2---:R-:W-:Y:S05]  /*9250*/  @P2 BRA `(.L_x_27) ;  /* 0x0000000000082947 */ /* 0x004fea0003800000 */
[----:B------:R-:W2:Y:S02]  /*9260*/  SYNCS.PHASECHK.TRANS64.TRYWAIT P0, [UR7+0x38850], R0 ;  /* 0x03885000ff0075a7 */ /* 0x000ea40008000147 */
[----:B--2---:R-:W-:Y:S05]  /*9270*/  @!P0 BRA `(.L_x_28) ;  /* 0x0000005400408947 */ /* 0x004fea0003800000 */
.L_x_27:
[----:B------:R-:W-:Y:S01]  /*9280*/  UIADD3 UR4, UR61, 0x400, URZ ;  /* 0x000004003d047890 */ /* 0x000fe2000fffe03f */
[----:B------:R-:W-:Y:S01]  /*9290*/  WARPGROUP.ARRIVE ;  /* 0x00000000000079c5 */ /* 0x000fe20000000000 */
[----:B------:R-:W-:Y:S01]  /*92a0*/  UMOV UR11, 0x40000040 ;  /* 0x40000040000b7882 */ /* 0x000fe20000000000 */
[----:B--2---:R-:W2:Y:S01]  /*92b0*/  SHFL.BFLY PT, R3, R20, 0x2, 0x1f ;  /* 0x0c401f0014037f89 */ /* 0x004ea200000e0000 */
[----:B------:R-:W-:Y:S01]  /*92c0*/  USHF.R.U32.HI UR4, URZ, 0x4, UR4 ;  /* 0x000000043f047899 */ /* 0x000fe20008011604 */
[C---:B------:R-:W-:Y:S01]  /*92d0*/  IADD3 R11, P3, R16.reuse, 0x60, RZ ;  /* 0x00000060100b7810 */ /* 0x040fe20007f7e0ff */
[----:B------:R-:W-:Y:S01]  /*92e0*/  UIADD3 UR35, -UR36, URZ, URZ ;  /* 0x0000003f24237290 */ /* 0x000fe2000fffe13f */
[----:B------:R-:W3:Y:S01]  /*92f0*/  SHFL.BFLY PT, R152, R19, 0x2, 0x1f ;  /* 0x0c401f0013987f89 */ /* 0x000ee200000e0000 */
[----:B------:R-:W-:Y:S01]  /*9300*/  ULOP3.LUT UR4, UR4, 0x3fff, URZ, 0xc0, !UPT ;  /* 0x00003fff04047892 */ /* 0x000fe2000f8ec03f */
[----:B------:R-:W-:Y:S01]  /*9310*/  LOP3.LUT R10, R11, 0x380, RZ, 0xc0, !PT ;  /* 0x000003800b0a7812 */ /* 0x000fe200078ec0ff */
[----:B------:R-:W-:Y:S01]  /*9320*/  ULDC.64 UR8, c[0x0][0xb70] ;  /* 0x0002dc0000087ab9 */ /* 0x000fe20000000a00 */
[----:B------:R-:W-:Y:S01]  /*9330*/  IADD3 R9, P4, R16, 0x4000, RZ ;  /* 0x0000400010097810 */ /* 0x000fe20007f9e0ff */
[----:B------:R-:W-:Y:S01]  /*9340*/  ULOP3.LUT UR4, UR4, 0x2800000, URZ, 0xfc, !UPT ;  /* 0x0280000004047892 */ /* 0x000fe2000f8efc3f */
[----:B------:R-:W-:-:S02]  /*9350*/  SHF.R.U64 R10, R10, 0x3, RZ ;  /* 0x000000030a0a7819 */ /* 0x000fc400000012ff */
[----:B------:R-:W-:Y:S01]  /*9360*/  IADD3 R7, P2, R16, 0x40, RZ ;  /* 0x0000004010077810 */ /* 0x000fe20007f5e0ff */
[----:B------:R-:W-:Y:S01]  /*9370*/  UIMAD UR4, UR38, 0xa00, UR4 ;  /* 0x00000a00260478a4 */ /* 0x000fe2000f8e0204 */
[----:B------:R-:W-:Y:S01]  /*9380*/  LOP3.LUT R10, R10, R11, RZ, 0x3c, !PT ;  /* 0x0000000b0a0a7212 */ /* 0x000fe200078e3cff */
[----:B------:R-:W-:Y:S01]  /*9390*/  IMAD.X R11, RZ, RZ, R17, P3 ;  /* 0x000000ffff0b7224 */ /* 0x000fe200018e0611 */
[----:B------:R-:W-:Y:S01]  /*93a0*/  LOP3.LUT R8, R9, 0x380, RZ, 0xc0, !PT ;  /* 0x0000038009087812 */ /* 0x000fe200078ec0ff */
[----:B------:R-:W-:Y:S01]  /*93b0*/  UIADD3 UR6, UR4, 0x80, URZ ;  /* 0x0000008004067890 */ /* 0x000fe2000fffe03f */
[----:B------:R-:W-:Y:S02]  /*93c0*/  IADD3 R13, P5, R16, 0x4020, RZ ;  /* 0x00004020100d7810 */ /* 0x000fe40007fbe0ff */
[----:B------:R-:W-:Y:S01]  /*93d0*/  UMOV UR10, UR4 ;  /* 0x00000004000a7c82 */ /* 0x000fe20008000000 */
[----:B------:R-:W-:Y:S01]  /*93e0*/  MOV R163, R10 ;  /* 0x0000000a00a37202 */ /* 0x000fe20000000f00 */
[----:B------:R-:W-:Y:S01]  /*93f0*/  HGMMA.64x256x16.F32 R24, R208, gdesc[UR8].tnspB, R24, gsb0 ;  /* 0x43e00008d0187df0 */ /* 0x000fe20008000818 */
[----:B------:R-:W-:Y:S01]  /*9400*/  UMOV UR11, 0x40000040 ;  /* 0x40000040000b7882 */ /* 0x000fe20000000000 */
[----:B------:R-:W-:Y:S01]  /*9410*/  UMOV UR10, UR6 ;  /* 0x00000006000a7c82 */ /* 0x000fe20008000000 */
[----:B------:R-:W-:Y:S01]  /*9420*/  UIADD3 UR6, UR4, 0x100, URZ ;  /* 0x0000010004067890 */ /* 0x000fe2000fffe03f */
[----:B--2---:R-:W-:Y:S01]  /*9430*/  FADD.FTZ R3, R3, R20 ;  /* 0x0000001403037221 */ /* 0x004fe20000010000 */
[----:B------:R-:W-:Y:S01]  /*9440*/  LOP3.LUT R6, R7, 0x380, RZ, 0xc0, !PT ;  /* 0x0000038007067812 */ /* 0x000fe200078ec0ff */
[----:B---3--:R-:W-:Y:S01]  /*9450*/  FADD.FTZ R19, R152, R19 ;  /* 0x0000001398137221 */ /* 0x008fe20000010000 */
[----:B------:R-:W-:-:S02]  /*9460*/  SHF.R.U64 R8, R8, 0x3, RZ ;  /* 0x0000000308087819 */ /* 0x000fc400000012ff */
[----:B-1----:R-:W1:Y:S01]  /*9470*/  SHFL.BFLY PT, R0, R3, 0x1, 0x1f ;  /* 0x0c201f0003007f89 */ /* 0x002e6200000e0000 */
[----:B------:R-:W-:Y:S02]  /*9480*/  IADD3 R161, P0, R16, 0x20, RZ ;  /* 0x0000002010a17810 */ /* 0x000fe40007f1e0ff */
[----:B------:R-:W-:Y:S01]  /*9490*/  LOP3.LUT R12, R13, 0x380, RZ, 0xc0, !PT ;  /* 0x000003800d0c7812 */ /* 0x000fe200078ec0ff */
[----:B------:R-:W2:Y:S01]  /*94a0*/  SHFL.BFLY PT, R10, R19, 0x1, 0x1f ;  /* 0x0c201f00130a7f89 */ /* 0x000ea200000e0000 */
[----:B------:R-:W-:Y:S02]  /*94b0*/  SHF.R.U64 R6, R6, 0x3, RZ ;  /* 0x0000000306067819 */ /* 0x000fe400000012ff */
[----:B------:R-:W-:Y:S02]  /*94c0*/  LOP3.LUT R8, R8, R9, RZ, 0x3c, !PT ;  /* 0x0000000908087212 */ /* 0x000fe400078e3cff */
[----:B------:R-:W-:Y:S02]  /*94d0*/  IADD3.X R9, RZ, R17, RZ, P4, !PT ;  /* 0x00000011ff097210 */ /* 0x000fe400027fe4ff */
[----:B------:R-:W-:-:S02]  /*94e0*/  LOP3.LUT R160, R161, 0x380, RZ, 0xc0, !PT ;  /* 0x00000380a1a07812 */ /* 0x000fc400078ec0ff */
[----:B------:R-:W-:Y:S02]  /*94f0*/  SHF.R.U64 R12, R12, 0x3, RZ ;  /* 0x000000030c0c7819 */ /* 0x000fe400000012ff */
[----:B------:R-:W-:Y:S02]  /*9500*/  IADD3 R169, P4, R16, 0x8040, RZ ;  /* 0x0000804010a97810 */ /* 0x000fe40007f9e0ff */
[----:B------:R-:W-:Y:S01]  /*9510*/  LOP3.LUT R6, R6, R7, RZ, 0x3c, !PT ;  /* 0x0000000706067212 */ /* 0x000fe200078e3cff */
[--C-:B------:R-:W-:Y:S01]  /*9520*/  IMAD.X R7, RZ, RZ, R17.reuse, P2 ;  /* 0x000000ffff077224 */ /* 0x100fe200010e0611 */
[----:B------:R-:W-:Y:S02]  /*9530*/  SHF.R.U64 R160, R160, 0x3, RZ ;  /* 0x00000003a0a07819 */ /* 0x000fe400000012ff */
[----:B------:R-:W-:Y:S01]  /*9540*/  LOP3.LUT R12, R12, R13, RZ, 0x3c, !PT ;  /* 0x0000000d0c0c7212 */ /* 0x000fe200078e3cff */
[----:B------:R-:W-:Y:S01]  /*9550*/  IMAD.X R13, RZ, RZ, R17, P5 ;  /* 0x000000ffff0d7224 */ /* 0x000fe200028e0611 */
[----:B------:R-:W-:-:S02]  /*9560*/  LOP3.LUT R168, R169, 0x380, RZ, 0xc0, !PT ;  /* 0x00000380a9a87812 */ /* 0x000fc400078ec0ff */
[----:B------:R-:W-:Y:S02]  /*9570*/  IADD3 R173, P5, R16, 0x8060, RZ ;  /* 0x0000806010ad7810 */ /* 0x000fe40007fbe0ff */
[----:B------:R-:W-:Y:S02]  /*9580*/  LOP3.LUT R160, R160, R161, RZ, 0x3c, !PT ;  /* 0x000000a1a0a07212 */ /* 0x000fe400078e3cff */
[----:B------:R-:W-:Y:S02]  /*9590*/  SHF.R.U64 R168, R168, 0x3, RZ ;  /* 0x00000003a8a87819 */ /* 0x000fe400000012ff */
[----:B------:R-:W-:Y:S01]  /*95a0*/  MOV R164, R6 ;  /* 0x0000000600a47202 */ /* 0x000fe20000000f00 */
[----:B-1----:R-:W-:Y:S01]  /*95b0*/  FADD.FTZ R7, R3, R0 ;  /* 0x0000000003077221 */ /* 0x002fe20000010000 */
[----:B------:R-:W-:Y:S01]  /*95c0*/  IADD3.X R161, RZ, R17, RZ, P0, !PT ;  /* 0x00000011ffa17210 */ /* 0x000fe200007fe4ff */
[----:B------:R-:W-:Y:S01]  /*95d0*/  IMAD.MOV.U32 R6, RZ, RZ, RZ ;  /* 0x000000ffff067224 */ /* 0x000fe200078e00ff */
[----:B------:R-:W-:-:S02]  /*95e0*/  LOP3.LUT R172, R173, 0x380, RZ, 0xc0, !PT ;  /* 0x00000380adac7812 */ /* 0x000fc400078ec0ff */
[----:B------:R-:W-:Y:S01]  /*95f0*/  LOP3.LUT R168, R168, R169, RZ, 0x3c, !PT ;  /* 0x000000a9a8a87212 */ /* 0x000fe200078e3cff */
[----:B------:R-:W-:Y:S01]  /*9600*/  IMAD.X R169, RZ, RZ, R17, P4 ;  /* 0x000000ffffa97224 */ /* 0x000fe200020e0611 */
[----:B------:R-:W-:Y:S02]  /*9610*/  MOV R160, R160 ;  /* 0x000000a000a07202 */ /* 0x000fe40000000f00 */
[----:B------:R-:W-:Y:S02]  /*9620*/  SHF.R.U64 R172, R172, 0x3, RZ ;  /* 0x00000003acac7819 */ /* 0x000fe400000012ff */
[----:B------:R-:W-:Y:S01]  /*9630*/  MOV R161, R12 ;  /* 0x0000000c00a17202 */ /* 0x000fe20000000f00 */
[----:B--2---:R-:W-:Y:S01]  /*9640*/  FADD.FTZ R12, R19, R10 ;  /* 0x0000000a130c7221 */ /* 0x004fe20000010000 */
[----:B------:R-:W-:Y:S02]  /*9650*/  FSETP.NE.FTZ.AND P4, PT, R7, RZ, PT ;  /* 0x000000ff0700720b */ /* 0x000fe40003f95000 */
[----:B------:R-:W-:-:S02]  /*9660*/  IADD3 R167, P3, R16, 0x8020, RZ ;  /* 0x0000802010a77810 */ /* 0x000fc40007f7e0ff */
[----:B------:R-:W-:Y:S01]  /*9670*/  LOP3.LUT R172, R172, R173, RZ, 0x3c, !PT ;  /* 0x000000adacac7212 */ /* 0x000fe200078e3cff */
[----:B------:R-:W-:Y:S01]  /*9680*/  IMAD.X R173, RZ, RZ, R17, P5 ;  /* 0x000000ffffad7224 */ /* 0x000fe200028e0611 */
[----:B------:R-:W-:Y:S02]  /*9690*/  LOP3.LUT R166, R167, 0x380, RZ, 0xc0, !PT ;  /* 0x00000380a7a67812 */ /* 0x000fe400078ec0ff */
[----:B------:R-:W-:Y:S02]  /*96a0*/  FSETP.NE.FTZ.AND P5, PT, R12, RZ, PT ;  /* 0x000000ff0c00720b */ /* 0x000fe40003fb5000 */
[----:B------:R-:W-:Y:S02]  /*96b0*/  R2UR UR5, R215 ;  /* 0x00000000d70572ca */ /* 0x000fe400000e0000 */
[----:B------:R-:W-:Y:S01]  /*96c0*/  SHF.R.U64 R166, R166, 0x3, RZ ;  /* 0x00000003a6a67819 */ /* 0x000fe200000012ff */
[----:B------:R-:W1:Y:S01]  /*96d0*/  @P4 MUFU.LG2 R3, R7 ;  /* 0x0000000700034308 */ /* 0x000e620000000c00 */
[----:B------:R-:W-:-:S02]  /*96e0*/  IADD3 R155, P6, R16, 0x4040, RZ ;  /* 0x00004040109b7810 */ /* 0x000fc40007fde0ff */
[----:B------:R-:W-:Y:S02]  /*96f0*/  R2UR UR12, R214 ;  /* 0x00000000d60c72ca */ /* 0x000fe400000e0000 */
[C---:B------:R-:W-:Y:S02]  /*9700*/  IADD3 R15, P0, R16.reuse, 0x4060, RZ ;  /* 0x00004060100f7810 */ /* 0x040fe40007f1e0ff */
[----:B------:R-:W-:Y:S01]  /*9710*/  IADD3 R157, P2, R16, 0x8000, RZ ;  /* 0x00008000109d7810 */ /* 0x000fe20007f5e0ff */
[----:B------:R1:W-:Y:S01]  /*9720*/  @P4 MUFU.RCP R6, R7 ;  /* 0x0000000700064308 */ /* 0x0003e20000001000 */
[----:B------:R-:W-:Y:S01]  /*9730*/  LOP3.LUT R166, R166, R167, RZ, 0x3c, !PT ;  /* 0x000000a7a6a67212 */ /* 0x000fe200078e3cff */
[----:B------:R-:W-:Y:S01]  /*9740*/  IMAD.X R167, RZ, RZ, R17, P3 ;  /* 0x000000ffffa77224 */ /* 0x000fe200018e0611 */
[----:B------:R-:W-:Y:S01]  /*9750*/  LOP3.LUT R154, R155, 0x380, RZ, 0xc0, !PT ;  /* 0x000003809b9a7812 */ /* 0x000fe200078ec0ff */
[----:B------:R-:W-:Y:S01]  /*9760*/  UIADD3 UR34, -UR5, URZ, URZ ;  /* 0x0000003f05227290 */ /* 0x000fe2000fffe13f */
[----:B------:R-:W-:-:S02]  /*9770*/  LOP3.LUT R14, R15, 0x380, RZ, 0xc0, !PT ;  /* 0x000003800f0e7812 */ /* 0x000fc400078ec0ff */
[----:B------:R-:W-:Y:S02]  /*9780*/  IADD3 R159, P3, R16, 0xc060, RZ ;  /* 0x0000c060109f7810 */ /* 0x000fe40007f7e0ff */
[----:B------:R-:W-:Y:S01]  /*9790*/  MOV R13, UR7 ;  /* 0x00000007000d7c02 */ /* 0x000fe20008000f00 */
[----:B-1----:R-:W-:Y:S01]  /*97a0*/  @P4 FMUL.FTZ R7, R3, 0.69314718246459960938 ;  /* 0x3f31721803074820 */ /* 0x002fe20000410000 */
[----:B------:R-:W-:Y:S01]  /*97b0*/  LOP3.LUT R156, R157, 0x380, RZ, 0xc0, !PT ;  /* 0x000003809d9c7812 */ /* 0x000fe200078ec0ff */
[----:B------:R-:W-:Y:S01]  /*97c0*/  ULDC UR7, c[0x0][0xa88] ;  /* 0x0002a20000077ab9 */ /* 0x000fe20000000800 */
[----:B------:R-:W-:Y:S01]  /*97d0*/  MOV R162, R8 ;  /* 0x0000000800a27202 */ /* 0x000fe20000000f00 */
[----:B------:R-:W-:Y:S01]  /*97e0*/  IMAD.MOV.U32 R8, RZ, RZ, RZ ;  /* 0x000000ffff087224 */ /* 0x000fe200078e00ff */
[----:B------:R-:W-:Y:S01]  /*97f0*/  SHF.R.U64 R154, R154, 0x3, RZ ;  /* 0x000000039a9a7819 */ /* 0x000fe200000012ff */
[----:B------:R-:W1:Y:S01]  /*9800*/  @P5 MUFU.LG2 R9, R12 ;  /* 0x0000000c00095308 */ /* 0x000e620000000c00 */
[----:B------:R-:W-:-:S02]  /*9810*/  SHF.R.U64 R14, R14, 0x3, RZ ;  /* 0x000000030e0e7819 */ /* 0x000fc400000012ff */
[----:B------:R-:W-:Y:S02]  /*9820*/  LOP3.LUT R158, R159, 0x380, RZ, 0xc0, !PT ;  /* 0x000003809f9e7812 */ /* 0x000fe400078ec0ff */
[----:B------:R-:W-:Y:S02]  /*9830*/  @!P1 IADD3 R13, R13, 0x38860, RZ ;  /* 0x000388600d0d9810 */ /* 0x000fe40007ffe0ff */
[----:B------:R-:W-:Y:S01]  /*9840*/  SHF.R.U64 R156, R156, 0x3, RZ ;  /* 0x000000039c9c7819 */ /* 0x000fe200000012ff */
[----:B------:R2:W3:Y:S01]  /*9850*/  @P5 MUFU.RCP R8, R12 ;  /* 0x0000000c00085308 */ /* 0x0004e20000001000 */
[----:B------:R-:W-:Y:S01]  /*9860*/  LOP3.LUT R154, R154, R155, RZ, 0x3c, !PT ;  /* 0x0000009b9a9a7212 */ /* 0x000fe200078e3cff */
[----:B------:R-:W-:Y:S01]  /*9870*/  IMAD.X R155, RZ, RZ, R17, P6 ;  /* 0x000000ffff9b7224 */ /* 0x000fe200030e0611 */
[----:B------:R-:W-:Y:S02]  /*9880*/  LOP3.LUT R14, R14, R15, RZ, 0x3c, !PT ;  /* 0x0000000f0e0e7212 */ /* 0x000fe400078e3cff */
[----:B------:R-:W-:-:S02]  /*9890*/  SHF.R.U64 R158, R158, 0x3, RZ ;  /* 0x000000039e9e7819 */ /* 0x000fc400000012ff */
[----:B------:R-:W-:Y:S02]  /*98a0*/  @!P1 PRMT R13, RZ, 0x654, R13 ;  /* 0x00000654ff0d9816 */ /* 0x000fe4000000000d */
[----:B------:R-:W-:Y:S01]  /*98b0*/  IADD3 R171, P6, R16, 0xc000, RZ ;  /* 0x0000c00010ab7810 */ /* 0x000fe20007fde0ff */
[C---:B--2---:R-:W-:Y:S01]  /*98c0*/  @P4 FMUL.FTZ R12, R2.reuse, 0.69314718246459960938 ;  /* 0x3f317218020c4820 */ /* 0x044fe20000410000 */
[----:B------:R-:W-:Y:S01]  /*98d0*/  IADD3.X R15, RZ, R17, RZ, P0, !PT ;  /* 0x00000011ff0f7210 */ /* 0x000fe200007fe4ff */
[----:B------:R-:W-:Y:S01]  /*98e0*/  @P5 FMUL.FTZ R2, R2, 0.69314718246459960938 ;  /* 0x3f31721802025820 */ /* 0x000fe20000410000 */
[----:B------:R-:W-:Y:S01]  /*98f0*/  LOP3.LUT R156, R156, R157, RZ, 0x3c, !PT ;  /* 0x0000009d9c9c7212 */ /* 0x000fe200078e3cff */
[----:B------:R-:W-:Y:S01]  /*9900*/  IMAD.X R157, RZ, RZ, R17, P2 ;  /* 0x000000ffff9d7224 */ /* 0x000fe200010e0611 */
[C---:B------:R-:W-:Y:S01]  /*9910*/  IADD3 R177, P0, R16.reuse, 0xc020, RZ ;  /* 0x0000c02010b17810 */ /* 0x040fe20007f1e0ff */
[----:B-1----:R-:W-:Y:S01]  /*9920*/  @P5 FMUL.FTZ R9, R9, 0.69314718246459960938 ;  /* 0x3f31721809095820 */ /* 0x002fe20000410000 */
[----:B------:R-:W-:-:S02]  /*9930*/  LOP3.LUT R21, R16, 0x380, RZ, 0xc0, !PT ;  /* 0x0000038010157812 */ /* 0x000fc400078ec0ff */
[----:B------:R-:W-:Y:S01]  /*9940*/  LOP3.LUT R158, R158, R159, RZ, 0x3c, !PT ;  /* 0x0000009f9e9e7212 */ /* 0x000fe200078e3cff */
[----:B------:R-:W-:Y:S01]  /*9950*/  IMAD.X R159, RZ, RZ, R17, P3 ;  /* 0x000000ffff9f7224 */ /* 0x000fe200018e0611 */
[----:B------:R-:W-:Y:S02]  /*9960*/  LOP3.LUT R170, R171, 0x380, RZ, 0xc0, !PT ;  /* 0x00000380abaa7812 */ /* 0x000fe400078ec0ff */
[----:B------:R-:W-:Y:S02]  /*9970*/  IADD3 R175, P2, R16, 0xc040, RZ ;  /* 0x0000c04010af7810 */ /* 0x000fe40007f5e0ff */
[----:B------:R-:W-:Y:S02]  /*9980*/  LOP3.LUT R176, R177, 0x380, RZ, 0xc0, !PT ;  /* 0x00000380b1b07812 */ /* 0x000fe400078ec0ff */
[----:B------:R-:W-:Y:S02]  /*9990*/  SHF.R.U64 R21, R21, 0x3, RZ ;  /* 0x0000000315157819 */ /* 0x000fe400000012ff */
[----:B------:R-:W-:Y:S01]  /*99a0*/  MOV R156, R156 ;  /* 0x0000009c009c7202 */ /* 0x000fe20000000f00 */
[----:B------:R-:W-:Y:S01]  /*99b0*/  IMAD.MOV.U32 R157, RZ, RZ, -0x800000 ;  /* 0xff800000ff9d7424 */ /* 0x000fe200078e00ff */
[----:B------:R-:W-:Y:S01]  /*99c0*/  SHF.R.U64 R170, R170, 0x3, RZ ;  /* 0x00000003aaaa7819 */ /* 0x000fe200000012ff */
[----:B------:R-:W-:Y:S01]  /*99d0*/  @P4 FFMA.FTZ R157, R12, R5, R7 ;  /* 0x000000050c9d4223 */ /* 0x000fe20000010007 */
[----:B------:R-:W-:-:S02]  /*99e0*/  LOP3.LUT R174, R175, 0x380, RZ, 0xc0, !PT ;  /* 0x00000380afae7812 */ /* 0x000fc400078ec0ff */
[----:B------:R-:W-:Y:S02]  /*99f0*/  SHF.R.U64 R176, R176, 0x3, RZ ;  /* 0x00000003b0b07819 */ /* 0x000fe400000012ff */
[----:B------:R-:W-:Y:S02]  /*9a00*/  MOV R158, R158 ;  /* 0x0000009e009e7202 */ /* 0x000fe40000000f00 */
[----:B------:R-:W-:Y:S02]  /*9a10*/  LOP3.LUT R20, R21, R16, RZ, 0x3c, !PT ;  /* 0x0000001015147212 */ /* 0x000fe400078e3cff */
[----:B------:R-:W-:Y:S02]  /*9a20*/  MOV R21, R17 ;  /* 0x0000001100157202 */ /* 0x000fe40000000f00 */
[----:B------:R-:W-:Y:S02]  /*9a30*/  LOP3.LUT R170, R170, R171, RZ, 0x3c, !PT ;  /* 0x000000abaaaa7212 */ /* 0x000fe400078e3cff */
[----:B------:R-:W-:-:S02]  /*9a40*/  SHF.R.U64 R174, R174, 0x3, RZ ;  /* 0x00000003aeae7819 */ /* 0x000fc400000012ff */
[----:B------:R-:W-:Y:S01]  /*9a50*/  LOP3.LUT R176, R176, R177, RZ, 0x3c, !PT ;  /* 0x000000b1b0b07212 */ /* 0x000fe200078e3cff */
[----:B------:R-:W-:Y:S01]  /*9a60*/  IMAD.X R177, RZ, RZ, R17, P0 ;  /* 0x000000ffffb17224 */ /* 0x000fe200000e0611 */
[----:B------:R-:W-:Y:S02]  /*9a70*/  IADD3.X R171, RZ, R17, RZ, P6, !PT ;  /* 0x00000011ffab7210 */ /* 0x000fe400037fe4ff */
[----:B------:R-:W-:Y:S02]  /*9a80*/  MOV R165, R20 ;  /* 0x0000001400a57202 */ /* 0x000fe40000000f00 */
[----:B------:R-:W-:Y:S02]  /*9a90*/  LOP3.LUT P0, RZ, R213, 0x3, RZ, 0xc0, !PT ;  /* 0x00000003d5ff7812 */ /* 0x000fe4000780c0ff */
[----:B------:R-:W-:Y:S02]  /*9aa0*/  MOV R154, R154 ;  /* 0x0000009a009a7202 */ /* 0x000fe40000000f00 */
[----:B------:R-:W-:-:S02]  /*9ab0*/  MOV R20, R168 ;  /* 0x000000a800147202 */ /* 0x000fc40000000f00 */
[----:B------:R-:W-:Y:S02]  /*9ac0*/  LOP3.LUT R174, R174, R175, RZ, 0x3c, !PT ;  /* 0x000000afaeae7212 */ /* 0x000fe400078e3cff */
[----:B------:R-:W-:Y:S02]  /*9ad0*/  MOV R155, R166 ;  /* 0x000000a6009b7202 */ /* 0x000fe40000000f00 */
[----:B------:R-:W-:Y:S02]  /*9ae0*/  MOV R152, R172 ;  /* 0x000000ac00987202 */ /* 0x000fe40000000f00 */
[----:B------:R-:W-:Y:S02]  /*9af0*/  MOV R21, R170 ;  /* 0x000000aa00157202 */ /* 0x000fe40000000f00 */
[----:B------:R-:W-:Y:S02]  /*9b00*/  IADD3.X R175, RZ, R17, RZ, P2, !PT ;  /* 0x00000011ffaf7210 */ /* 0x000fe400017fe4ff */
[----:B------:R-:W-:-:S02]  /*9b10*/  MOV R153, R14 ;  /* 0x0000000e00997202 */ /* 0x000fc40000000f00 */
[----:B------:R-:W-:Y:S02]  /*9b20*/  MOV R0, R176 ;  /* 0x000000b000007202 */ /* 0x000fe40000000f00 */
[----:B------:R-:W-:Y:S01]  /*9b30*/  MOV R19, R174 ;  /* 0x000000ae00137202 */ /* 0x000fe20000000f00 */
[----:B------:R-:W-:Y:S02]  /*9b40*/  WARPGROUP.DEPBAR.LE gsb0, 0x0 ;  /* 0x00008000000079c5 */ /* 0x000fe40000010000 */
[----:B------:R-:W-:-:S06]  /*9b50*/  WARPGROUP.ARRIVE ;  /* 0x00000000000079c5 */ /* 0x000fcc0000000000 */
[----:B------:R-:W-:Y:S01]  /*9b60*/  HGMMA.64x256x16.F32 R24, R204, gdesc[UR8].tnspB, R24, gsb0 ;  /* 0x43e00008cc187df0 */ /* 0x000fe20008000818 */
[----:B------:R-:W-:Y:S01]  /*9b70*/  UMOV UR10, UR6 ;  /* 0x00000006000a7c82 */ /* 0x000fe20008000000 */
[----:B------:R-:W-:Y:S01]  /*9b80*/  UMOV UR11, 0x40000040 ;  /* 0x40000040000b7882 */ /* 0x000fe20000000000 */
[----:B------:R-:W-:Y:S02]  /*9b90*/  UIADD3 UR6, UR4, 0x180, URZ ;  /* 0x0000018004067890 */ /* 0x000fe4000fffe03f */
[----:B------:R-:W-:Y:S01]  /*9ba0*/  UIADD3 UR4, UR4, 0x200, URZ ;  /* 0x0000020004047890 */ /* 0x000fe2000fffe03f */
[----:B------:R-:W-:Y:S02]  /*9bb0*/  WARPGROUP.DEPBAR.LE gsb0, 0x0 ;  /* 0x00008000000079c5 */ /* 0x000fe40000010000 */
[----:B------:R-:W-:-:S15]  /*9bc0*/  WARPGROUP.ARRIVE ;  /* 0x00000000000079c5 */ /* 0x000fde0000000000 */
[----:B------:R-:W-:-:S05]  /*9bd0*/  NOP ;  /* 0x0000000000007918 */ /* 0x000fca0000000000 */
[----:B------:R-:W-:Y:S01]  /*9be0*/  HGMMA.64x256x16.F32 R24, R200, gdesc[UR8].tnspB, R24, gsb0 ;  /* 0x43e00008c8187df0 */ /* 0x000fe20008000818 */
[----:B------:R-:W-:Y:S01]  /*9bf0*/  UMOV UR10, UR6 ;  /* 0x00000006000a7c82 */ /* 0x000fe20008000000 */
[----:B------:R-:W-:Y:S01]  /*9c00*/  UMOV UR11, 0x40000040 ;  /* 0x40000040000b7882 */ /* 0x000fe20000000000 */
[----:B------:R-:W-:Y:S02]  /*9c10*/  WARPGROUP.DEPBAR.LE gsb0, 0x0 ;  /* 0x00008000000079c5 */ /* 0x000fe40000010000 */
[----:B------:R-:W-:-:S15]  /*9c20*/  WARPGROUP.ARRIVE ;  /* 0x00000000000079c5 */ /* 0x000fde0000000000 */
[----:B------:R-:W-:-:S08]  /*9c30*/  NOP ;  /* 0x0000000000007918 */ /* 0x000fd00000000000 */
[----:B------:R-:W-:Y:S01]  /*9c40*/  HGMMA.64x256x16.F32 R24, R196, gdesc[UR8].tnspB, R24, gsb0 ;  /* 0x43e00008c4187df0 */ /* 0x000fe20008000818 */
[----:B------:R-:W-:Y:S01]  /*9c50*/  UMOV UR10, UR4 ;  /* 0x00000004000a7c82 */ /* 0x000fe20008000000 */
[----:B------:R-:W-:Y:S01]  /*9c60*/  UMOV UR11, 0x40000040 ;  /* 0x40000040000b7882 */ /* 0x000fe20000000000 */
[----:B------:R-:W-:Y:S02]  /*9c70*/  ULDC UR4, c[0x0][0xdb4] ;  /* 0x00036d0000047ab9 */ /* 0x000fe40000000800 */
[----:B------:R-:W-:-:S03]  /*9c80*/  UIMAD UR35, UR4, UR35, UR5 ;  /* 0x00000023042372a4 */ /* 0x000fc6000f8e0205 */
[----:B------:R-:W-:Y:S01]  /*9c90*/  ULDC UR5, c[0x0][0xda8] ;  /* 0x00036a0000057ab9 */ /* 0x000fe20000000800 */
[----:B------:R-:W-:Y:S02]  /*9ca0*/  USHF.R.S32.HI UR4, URZ, 0x1f, UR35 ;  /* 0x0000001f3f047899 */ /* 0x000fe40008011423 */
[----:B------:R-:W-:Y:S02]  /*9cb0*/  UIMAD UR34, UR5, UR34, UR12 ;  /* 0x00000022052272a4 */ /* 0x000fe4000f8e020c */
[----:B------:R-:W-:Y:S02]  /*9cc0*/  UIMAD UR6, UR4, UR8, URZ ;  /* 0x00000008040672a4 */ /* 0x000fe4000f8e023f */
[----:B------:R-:W-:Y:S02]  /*9cd0*/  USHF.L.U32 UR34, UR34, 0x7, URZ ;  /* 0x0000000722227899 */ /* 0x000fe4000800063f */
[----:B------:R-:W-:Y:S02]  /*9ce0*/  UIMAD.WIDE.U32 UR4, UR35, UR8, URZ ;  /* 0x00000008230472a5 */ /* 0x000fe4000f8e003f */
[----:B------:R-:W-:-:S02]  /*9cf0*/  UIMAD UR6, UR35, UR9, UR6 ;  /* 0x00000009230672a4 */ /* 0x000fc4000f8e0206 */
[----:B------:R-:W-:Y:S01]  /*9d00*/  VIADD R159, R218, UR34 ;  /* 0x00000022da9f7c36 */ /* 0x000fe20008000000 */
[----:B------:R-:W-:Y:S01]  /*9d10*/  ULDC.64 UR12, c[0x0][0x208] ;  /* 0x00008200000c7ab9 */ /* 0x000fe20000000a00 */
[----:B------:R-:W-:Y:S01]  /*9d20*/  MOV R11, UR5 ;  /* 0x00000005000b7c02 */ /* 0x000fe20008000f00 */
[----:B------:R-:W-:Y:S01]  /*9d30*/  IMAD.U32 R10, RZ, RZ, UR4 ;  /* 0x00000004ff0a7e24 */ /* 0x000fe2000f8e00ff */
[----:B------:R-:W-:Y:S01]  /*9d40*/  UIADD3 UR4, UR5, UR6, URZ ;  /* 0x0000000605047290 */ /* 0x000fe2000fffe03f */
[----:B------:R-:W-:-:S05]  /*9d50*/  VIADD R11, R159, 0x8 ;  /* 0x000000089f0b7836 */ /* 0x000fca0000000000 */
[----:B------:R-:W-:Y:S01]  /*9d60*/  ISETP.GE.OR P2, PT, R11, UR7, P0 ;  /* 0x000000070b007c0c */ /* 0x000fe20008746670 */
[----:B------:R-:W-:Y:S01]  /*9d70*/  IMAD.U32 R3, RZ, RZ, UR4 ;  /* 0x00000004ff037e24 */ /* 0x000fe2000f8e00ff */
[----:B------:R-:W-:Y:S01]  /*9d80*/  USHF.R.S32.HI UR4, URZ, 0x1f, UR36 ;  /* 0x0000001f3f047899 */ /* 0x000fe20008011424 */
[----:B------:R-:W-:Y:S01]  /*9d90*/  ISETP.GE.OR P0, PT, R159, UR7, P0 ;  /* 0x000000079f007c0c */ /* 0x000fe20008706670 */
[----:B------:R-:W-:Y:S02]  /*9da0*/  WARPGROUP.DEPBAR.LE gsb0, 0x0 ;  /* 0x00008000000079c5 */ /* 0x000fe40000010000 */
[----:B------:R-:W-:-:S06]  /*9db0*/  WARPGROUP.ARRIVE ;  /* 0x00000000000079c5 */ /* 0x000fcc0000000000 */
[----:B------:R-:W-:Y:S01]  /*9dc0*/  HGMMA.64x256x16.F32 R24, R192, gdesc[UR8].tnspB, R24, gsb0 ;  /* 0x43e00008c0187df0 */ /* 0x000fe20008000818 */
[----:B------:R-:W-:Y:S01]  /*9dd0*/  R2UR UR10, R23 ;  /* 0x00000000170a72ca */ /* 0x000fe200000e0000 */
[----:B------:R-:W-:Y:S02]  /*9de0*/  IMAD.MOV.U32 R23, RZ, RZ, -0x800000 ;  /* 0xff800000ff177424 */ /* 0x000fe400078e00ff */
[----:B------:R-:W-:Y:S01]  /*9df0*/  @P5 FFMA.FTZ R23, R2, R4, R9 ;  /* 0x0000000402175223 */ /* 0x000fe20000010009 */
[----:B------:R-:W-:Y:S01]  /*9e00*/  MOV R2, R10 ;  /* 0x0000000a00027202 */ /* 0x000fe20000000f00 */
[----:B------:R-:W-:Y:S02]  /*9e10*/  WARPGROUP.DEPBAR.LE gsb0, 0x0 ;  /* 0x00008000000079c5 */ /* 0x000fe40000010000 */
[----:B------:R1:W-:Y:S01]  /*9e20*/  @!P1 SYNCS.ARRIVE.TRANS64.RED.A1T0 RZ, [R13+URZ], RZ ;  /* 0x000000ff0dff99a7 */ /* 0x0003e2000810043f */
[-C--:B------:R-:W-:Y:S01]  /*9e30*/  FMUL.FTZ R12, R41, R6.reuse ;  /* 0x00000006290c7220 */ /* 0x080fe20000410000 */
[-C--:B------:R-:W-:Y:S01]  /*9e40*/  FMUL.FTZ R4, R25, R6.reuse ;  /* 0x0000000619047220 */ /* 0x080fe20000410000 */
[----:B------:R-:W-:Y:S01]  /*9e50*/  FMUL.FTZ R5, R24, R6 ;  /* 0x0000000618057220 */ /* 0x000fe20000410000 */
[-C--:B---3--:R-:W-:Y:S01]  /*9e60*/  FMUL.FTZ R7, R27, R8.reuse ;  /* 0x000000081b077220 */ /* 0x088fe20000410000 */
[----:B------:R-:W-:Y:S01]  /*9e70*/  FMUL.FTZ R168, R26, R8 ;  /* 0x000000081aa87220 */ /* 0x000fe20000410000 */
[-C--:B------:R-:W-:Y:S01]  /*9e80*/  FMUL.FTZ R167, R29, R6.reuse ;  /* 0x000000061da77220 */ /* 0x080fe20000410000 */
[-C--:B------:R-:W-:Y:S01]  /*9e90*/  FMUL.FTZ R170, R28, R6.reuse ;  /* 0x000000061caa7220 */ /* 0x080fe20000410000 */
[----:B-1----:R-:W-:Y:S01]  /*9ea0*/  FMUL.FTZ R13, R40, R6 ;  /* 0x00000006280d7220 */ /* 0x002fe20000410000 */
[-C--:B------:R-:W-:Y:S01]  /*9eb0*/  FMUL.FTZ R169, R31, R8.reuse ;  /* 0x000000081fa97220 */ /* 0x080fe20000410000 */
[----:B------:R-:W1:Y:S01]  /*9ec0*/  LDC.64 R40, c[0x0][0xb78] ;  /* 0x0002de00ff287b82 */ /* 0x000e620000000a00 */
[----:B------:R-:W-:Y:S01]  /*9ed0*/  FMUL.FTZ R172, R30, R8 ;  /* 0x000000081eac7220 */ /* 0x000fe20000410000 */
[-C--:B------:R-:W-:Y:S01]  /*9ee0*/  FMUL.FTZ R9, R33, R6.reuse ;  /* 0x0000000621097220 */ /* 0x080fe20000410000 */
[-C--:B------:R-:W-:Y:S01]  /*9ef0*/  FMUL.FTZ R166, R32, R6.reuse ;  /* 0x0000000620a67220 */ /* 0x080fe20000410000 */
[-C--:B------:R-:W-:Y:S01]  /*9f00*/  FMUL.FTZ R10, R37, R6.reuse ;  /* 0x00000006250a7220 */ /* 0x080fe20000410000 */
[-C--:B------:R-:W-:Y:S01]  /*9f10*/  FMUL.FTZ R11, R36, R6.reuse ;  /* 0x00000006240b7220 */ /* 0x080fe20000410000 */
[-C--:B------:R-:W-:Y:S01]  /*9f20*/  FMUL.FTZ R14, R45, R6.reuse ;  /* 0x000000062d0e7220 */ /* 0x080fe20000410000 */
[----:B------:R-:W-:Y:S01]  /*9f30*/  FMUL.FTZ R15, R44, R6 ;  /* 0x000000062c0f7220 */ /* 0x000fe20000410000 */
[----:B------:R-:W-:Y:S01]  /*9f40*/  F2FP.F16.F32.PACK_AB R4, R4, R5 ;  /* 0x000000050404723e */ /* 0x000fe200000000ff */
        /* <DEDUP_REMOVED lines=61> */
[----:B------:R-:W-:Y:S01]  /*a320*/  F2FP.F16.F32.PACK_AB R6, R167, R170 ;  /* 0x000000aaa706723e */ /* 0x000fe200000000ff */
[----:B------:R-:W-:Y:S01]  /*a330*/  FMUL.FTZ R51, R51, R8 ;  /* 0x0000000833337220 */ /* 0x000fe20000410000 */
[----:B------:R-:W-:Y:S01]  /*a340*/  F2FP.F16.F32.PACK_AB R7, R169, R172 ;  /* 0x000000aca907723e */ /* 0x000fe200000000ff */
[----:B------:R-:W-:Y:S01]  /*a350*/  BAR.SYNC.DEFER_BLOCKING 0x1, 0x100 ;  /* 0x0044000000007b1d */ /* 0x000fe20000010000 */
        /* <DEDUP_REMOVED lines=52> */
[----:B------:R2:W-:Y:S01]  /*a6a0*/  STSM.16.M88.4 [R165], R4 ;  /* 0x00000004a5007844 */ /* 0x0005e20000000200 */
[----:B------:R-:W-:Y:S01]  /*a6b0*/  F2FP.F16.F32.PACK_AB R10, R10, R11 ;  /* 0x0000000b0a0a723e */ /* 0x000fe200000000ff */
[----:B-1----:R-:W-:Y:S01]  /*a6c0*/  IMAD.WIDE.U32 R2, R40, UR36, R2 ;  /* 0x0000002428027c25 */ /* 0x002fe2000f8e0002 */
[----:B------:R-:W-:-:S02]  /*a6d0*/  F2FP.F16.F32.PACK_AB R9, R35, R34 ;  /* 0x000000222309723e */ /* 0x000fc400000000ff */
[----:B------:R-:W-:Y:S02]  /*a6e0*/  F2FP.F16.F32.PACK_AB R11, R39, R38 ;  /* 0x00000026270b723e */ /* 0x000fe400000000ff */
[----:B------:R-:W-:Y:S02]  /*a6f0*/  F2FP.F16.F32.PACK_AB R12, R12, R13 ;  /* 0x0000000d0c0c723e */ /* 0x000fe400000000ff */
[----:B------:R-:W-:Y:S01]  /*a700*/  F2FP.F16.F32.PACK_AB R14, R14, R15 ;  /* 0x0000000f0e0e723e */ /* 0x000fe200000000ff */
[----:B------:R-:W-:Y:S01]  /*a710*/  STSM.16.M88.4 [R160], R8 ;  /* 0x00000008a0007844 */ /* 0x000fe20000000200 */
[----:B------:R-:W-:Y:S02]  /*a720*/  F2FP.F16.F32.PACK_AB R13, R43, R42 ;  /* 0x0000002a2b0d723e */ /* 0x000fe400000000ff */
[----:B------:R-:W-:Y:S02]  /*a730*/  F2FP.F16.F32.PACK_AB R15, R47, R46 ;  /* 0x0000002e2f0f723e */ /* 0x000fe400000000ff */
[----:B------:R-:W-:-:S02]  /*a740*/  F2FP.F16.F32.PACK_AB R24, R24, R25 ;  /* 0x000000191818723e */ /* 0x000fc400000000ff */
[----:B------:R-:W-:Y:S01]  /*a750*/  F2FP.F16.F32.PACK_AB R26, R26, R27 ;  /* 0x0000001b1a1a723e */ /* 0x000fe200000000ff */
[----:B------:R-:W-:Y:S01]  /*a760*/  STSM.16.M88.4 [R164], R12 ;  /* 0x0000000ca4007844 */ /* 0x000fe20000000200 */
[----:B------:R-:W-:Y:S02]  /*a770*/  F2FP.F16.F32.PACK_AB R25, R51, R50 ;  /* 0x000000323319723e */ /* 0x000fe400000000ff */
[----:B------:R-:W-:Y:S02]  /*a780*/  F2FP.F16.F32.PACK_AB R27, R55, R54 ;  /* 0x00000036371b723e */ /* 0x000fe400000000ff */
[----:B--2---:R-:W-:Y:S02]  /*a790*/  F2FP.F16.F32.PACK_AB R4, R57, R56 ;  /* 0x000000383904723e */ /* 0x004fe400000000ff */
[----:B------:R-:W-:Y:S01]  /*a7a0*/  F2FP.F16.F32.PACK_AB R5, R59, R58 ;  /* 0x0000003a3b05723e */ /* 0x000fe200000000ff */
[----:B------:R-:W-:Y:S01]  /*a7b0*/  STSM.16.M88.4 [R163], R24 ;  /* 0x00000018a3007844 */ /* 0x000fe20000000200 */
[----:B------:R-:W-:-:S02]  /*a7c0*/  F2FP.F16.F32.PACK_AB R6, R61, R60 ;  /* 0x0000003c3d06723e */ /* 0x000fc400000000ff */
[----:B------:R-:W-:Y:S02]  /*a7d0*/  F2FP.F16.F32.PACK_AB R7, R63, R62 ;  /* 0x0000003e3f07723e */ /* 0x000fe400000000ff */
[----:B------:R-:W-:Y:S02]  /*a7e0*/  F2FP.F16.F32.PACK_AB R28, R28, R29 ;  /* 0x0000001d1c1c723e */ /* 0x000fe400000000ff */
[----:B------:R-:W-:Y:S01]  /*a7f0*/  F2FP.F16.F32.PACK_AB R30, R30, R31 ;  /* 0x0000001f1e1e723e */ /* 0x000fe200000000ff */
[----:B------:R1:W-:Y:S01]  /*a800*/  STSM.16.M88.4 [R162], R4 ;  /* 0x00000004a2007844 */ /* 0x0003e20000000200 */
[----:B------:R-:W-:Y:S02]  /*a810*/  F2FP.F16.F32.PACK_AB R29, R67, R66 ;  /* 0x00000042431d723e */ /* 0x000fe400000000ff */
[----:B------:R-:W-:Y:S02]  /*a820*/  F2FP.F16.F32.PACK_AB R31, R71, R70 ;  /* 0x00000046471f723e */ /* 0x000fe400000000ff */
[----:B------:R-:W-:-:S02]  /*a830*/  F2FP.F16.F32.PACK_AB R32, R32, R33 ;  /* 0x000000212020723e */ /* 0x000fc400000000ff */
[----:B------:R-:W-:Y:S01]  /*a840*/  F2FP.F16.F32.PACK_AB R33, R75, R74 ;  /* 0x0000004a4b21723e */ /* 0x000fe200000000ff */
[----:B------:R-:W-:Y:S01]  /*a850*/  STSM.16.M88.4 [R161], R28 ;  /* 0x0000001ca1007844 */ /* 0x000fe20000000200 */
[----:B------:R-:W-:Y:S02]  /*a860*/  F2FP.F16.F32.PACK_AB R34, R77, R76 ;  /* 0x0000004c4d22723e */ /* 0x000fe400000000ff */
[----:B------:R-:W-:Y:S02]  /*a870*/  F2FP.F16.F32.PACK_AB R35, R79, R78 ;  /* 0x0000004e4f23723e */ /* 0x000fe400000000ff */
[----:B------:R-:W-:Y:S02]  /*a880*/  F2FP.F16.F32.PACK_AB R36, R36, R37 ;  /* 0x000000252424723e */ /* 0x000fe400000000ff */
[----:B------:R-:W-:Y:S01]  /*a890*/  F2FP.F16.F32.PACK_AB R37, R83, R82 ;  /* 0x000000525325723e */ /* 0x000fe200000000ff */
[----:B-1----:R-:W-:Y:S01]  /*a8a0*/  IMAD R4, R40, UR4, RZ ;  /* 0x0000000428047c24 */ /* 0x002fe2000f8e02ff */
[----:B------:R-:W-:Y:S01]  /*a8b0*/  F2FP.F16.F32.PACK_AB R38, R85, R84 ;  /* 0x000000545526723e */ /* 0x000fe200000000ff */
[----:B------:R-:W-:Y:S01]  /*a8c0*/  STSM.16.M88.4 [R154], R32 ;  /* 0x000000209a007844 */ /* 0x000fe20000000200 */
[----:B------:R-:W-:Y:S01]  /*a8d0*/  F2FP.F16.F32.PACK_AB R39, R87, R86 ;  /* 0x000000565727723e */ /* 0x000fe200000000ff */
[----:B------:R-:W-:Y:S01]  /*a8e0*/  IMAD R4, R41, UR36, R4 ;  /* 0x0000002429047c24 */ /* 0x000fe2000f8e0204 */
[----:B------:R-:W-:Y:S01]  /*a8f0*/  F2FP.F16.F32.PACK_AB R96, R97, R96 ;  /* 0x000000606160723e */ /* 0x000fe200000000ff */
[----:B------:R-:W-:Y:S01]  /*a900*/  ULDC.64 UR4, c[0x0][0xb40] ;  /* 0x0002d00000047ab9 */ /* 0x000fe20000000a00 */
[----:B------:R-:W-:Y:S01]  /*a910*/  F2FP.F16.F32.PACK_AB R8, R89, R88 ;  /* 0x000000585908723e */ /* 0x000fe200000000ff */
[----:B------:R-:W-:Y:S01]  /*a920*/  STSM.16.M88.4 [R153], R36 ;  /* 0x0000002499007844 */ /* 0x000fe20000000200 */
[----:B------:R-:W-:-:S02]  /*a930*/  F2FP.F16.F32.PACK_AB R9, R91, R90 ;  /* 0x0000005a5b09723e */ /* 0x000fc400000000ff */
[----:B------:R-:W-:Y:S02]  /*a940*/  F2FP.F16.F32.PACK_AB R10, R93, R92 ;  /* 0x0000005c5d0a723e */ /* 0x000fe400000000ff */
[----:B------:R-:W-:Y:S02]  /*a950*/  F2FP.F16.F32.PACK_AB R11, R95, R94 ;  /* 0x0000005e5f0b723e */ /* 0x000fe400000000ff */
[----:B------:R-:W-:Y:S02]  /*a960*/  F2FP.F16.F32.PACK_AB R97, R99, R98 ;  /* 0x000000626361723e */ /* 0x000fe400000000ff */
[----:B------:R-:W-:Y:S01]  /*a970*/  F2FP.F16.F32.PACK_AB R104, R105, R104 ;  /* 0x000000686968723e */ /* 0x000fe200000000ff */
[----:B------:R-:W-:Y:S01]  /*a980*/  STSM.16.M88.4 [R156], R8 ;  /* 0x000000089c007844 */ /* 0x000fe20000000200 */
[----:B------:R-:W-:Y:S02]  /*a990*/  F2FP.F16.F32.PACK_AB R98, R101, R100 ;  /* 0x000000646562723e */ /* 0x000fe400000000ff */
[----:B------:R-:W-:-:S02]  /*a9a0*/  F2FP.F16.F32.PACK_AB R99, R103, R102 ;  /* 0x000000666763723e */ /* 0x000fc400000000ff */
[----:B------:R-:W-:Y:S02]  /*a9b0*/  F2FP.F16.F32.PACK_AB R105, R107, R106 ;  /* 0x0000006a6b69723e */ /* 0x000fe400000000ff */
[----:B------:R-:W-:Y:S01]  /*a9c0*/  F2FP.F16.F32.PACK_AB R112, R113, R112 ;  /* 0x000000707170723e */ /* 0x000fe200000000ff */
[----:B------:R-:W-:Y:S01]  /*a9d0*/  STSM.16.M88.4 [R155], R96 ;  /* 0x000000609b007844 */ /* 0x000fe20000000200 */
[----:B------:R-:W-:Y:S02]  /*a9e0*/  F2FP.F16.F32.PACK_AB R106, R109, R108 ;  /* 0x0000006c6d6a723e */ /* 0x000fe400000000ff */
[----:B------:R-:W-:Y:S02]  /*a9f0*/  F2FP.F16.F32.PACK_AB R107, R111, R110 ;  /* 0x0000006e6f6b723e */ /* 0x000fe400000000ff */
[----:B------:R-:W-:Y:S02]  /*aa00*/  F2FP.F16.F32.PACK_AB R113, R115, R114 ;  /* 0x000000727371723e */ /* 0x000fe400000000ff */
[----:B------:R-:W-:Y:S01]  /*aa10*/  F2FP.F16.F32.PACK_AB R120, R121, R120 ;  /* 0x000000787978723e */ /* 0x000fe200000000ff */
[----:B------:R-:W-:Y:S01]  /*aa20*/  STSM.16.M88.4 [R20], R104 ;  /* 0x0000006814007844 */ /* 0x000fe20000000200 */
[----:B------:R-:W-:-:S02]  /*aa30*/  F2FP.F16.F32.PACK_AB R114, R117, R116 ;  /* 0x000000747572723e */ /* 0x000fc400000000ff */
[----:B------:R-:W-:Y:S02]  /*aa40*/  F2FP.F16.F32.PACK_AB R115, R119, R118 ;  /* 0x000000767773723e */ /* 0x000fe400000000ff */
[----:B------:R-:W-:Y:S02]  /*aa50*/  F2FP.F16.F32.PACK_AB R121, R123, R122 ;  /* 0x0000007a7b79723e */ /* 0x000fe400000000ff */
[----:B------:R-:W-:Y:S01]  /*aa60*/  F2FP.F16.F32.PACK_AB R128, R129, R128 ;  /* 0x000000808180723e */ /* 0x000fe200000000ff */
[----:B------:R-:W-:Y:S01]  /*aa70*/  STSM.16.M88.4 [R152], R112 ;  /* 0x0000007098007844 */ /* 0x000fe20000000200 */
[----:B------:R-:W-:Y:S02]  /*aa80*/  F2FP.F16.F32.PACK_AB R122, R125, R124 ;  /* 0x0000007c7d7a723e */ /* 0x000fe400000000ff */
[----:B------:R-:W-:Y:S02]  /*aa90*/  F2FP.F16.F32.PACK_AB R123, R127, R126 ;  /* 0x0000007e7f7b723e */ /* 0x000fe400000000ff */
[----:B------:R-:W-:-:S02]  /*aaa0*/  SHF.R.S32.HI R5, RZ, 0x1f, R159 ;  /* 0x0000001fff057819 */ /* 0x000fc4000001149f */
[----:B------:R-:W-:Y:S01]  /*aab0*/  F2FP.F16.F32.PACK_AB R129, R131, R130 ;  /* 0x000000828381723e */ /* 0x000fe200000000ff */
[----:B------:R-:W-:Y:S01]  /*aac0*/  STSM.16.M88.4 [R21], R120 ;  /* 0x0000007815007844 */ /* 0x000fe20000000200 */
[----:B------:R-:W-:Y:S02]  /*aad0*/  F2FP.F16.F32.PACK_AB R136, R137, R136 ;  /* 0x000000888988723e */ /* 0x000fe400000000ff */
[----:B------:R-:W-:Y:S02]  /*aae0*/  IADD3 R159, P1, R159, R2, RZ ;  /* 0x000000029f9f7210 */ /* 0x000fe40007f3e0ff */
        /* <DEDUP_REMOVED lines=11> */
[----:B------:R-:W-:Y:S02]  /*aba0*/  IADD3.X R4, R5, R3, R4, P1, !PT ;  /* 0x0000000305047210 */ /* 0x000fe40000ffe404 */
[C---:B------:R-:W-:Y:S01]  /*abb0*/  LEA R2, P1, R159.reuse, UR4, 0x2 ;  /* 0x000000049f027c11 */ /* 0x040fe2000f8210ff */
[----:B------:R-:W-:Y:S01]  /*abc0*/  STSM.16.M88.4 [R158], R144 ;  /* 0x000000909e007844 */ /* 0x000fe20000000200 */
[----:B------:R-:W-:Y:S02]  /*abd0*/  ULDC UR4, c[0x0][0xc] ;  /* 0x0000030000047ab9 */ /* 0x000fe40000000800 */
[----:B------:R-:W-:Y:S01]  /*abe0*/  LEA.HI.X R3, R159, UR5, R4, 0x2, P1 ;  /* 0x000000059f037c11 */ /* 0x000fe200088f1404 */
[----:B------:R-:W-:Y:S01]  /*abf0*/  @!PT LDS RZ, [RZ] ;  /* 0x00000000fffff984 */ /* 0x000fe20000000800 */
[----:B------:R-:W-:Y:S01]  /*ac00*/  @!PT LDS RZ, [RZ] ;  /* 0x00000000fffff984 */ /* 0x000fe20000000800 */
[----:B------:R-:W-:Y:S01]  /*ac10*/  @!PT LDS RZ, [RZ] ;  /* 0x00000000fffff984 */ /* 0x000fe20000000800 */
[----:B------:R-:W-:Y:S01]  /*ac20*/  @!PT LDS RZ, [RZ] ;  /* 0x00000000fffff984 */ /* 0x000fe20000000800 */
[----:B------:R1:W-:Y:S06]  /*ac30*/  MEMBAR.ALL.CTA ;  /* 0x0000000000007992 */ /* 0x0003ec0000008000 */
[----:B-1----:R-:W1:Y:S01]  /*ac40*/  FENCE.VIEW.ASYNC.S ;  /* 0x00000000000073c6 */ /* 0x002e620000000000 */
[----:B------:R-:W-:-:S03]  /*ac50*/  UIADD3 UR10, UR4, UR10, URZ ;  /* 0x0000000a040a7290 */ /* 0x000fc6000fffe03f */
[----:B-1----:R-:W1:Y:S01]  /*ac60*/  SHFL.IDX PT, R4, R217, RZ, 0x1f ;  /* 0x00001fffd9047589 */ /* 0x002e6200000e0000 */
[----:B------:R-:W-:Y:S06]  /*ac70*/  BAR.ARV 0x1, 0x120 ;  /* 0x0044800000007b1d */ /* 0x000fec0000002000 */
[----:B------:R-:W-:Y:S01]  /*ac80*/  @!P0 STG.E desc[UR12][R2.64], R157 ;  /* 0x0000009d02008986 */ /* 0x000fe2000c10190c */
[----:B-1----:R-:W-:-:S03]  /*ac90*/  ISETP.NE.AND P0, PT, R4, 0x7, PT ;  /* 0x000000070400780c */ /* 0x002fc60003f05270 */
[----:B------:R1:W-:Y:S02]  /*aca0*/  @!P2 STG.E desc[UR12][R2.64+0x20], R23 ;  /* 0x000020170200a986 */ /* 0x0003e4000c10190c */
[----:B-1----:R-:W-:-:S08]  /*acb0*/  IMAD.U32 R23, RZ, RZ, UR10 ;  /* 0x0000000aff177e24 */ /* 0x002fd0000f8e00ff */
[----:B------:R-:W-:Y:S05]  /*acc0*/  @P0 BRA `(.L_x_29) ;  /* 0x0000000000800947 */ /* 0x000fea0003800000 */
[----:B------:R-:W-:Y:S01]  /*acd0*/  BAR.SYNC.DEFER_BLOCKING 0x1, 0x120 ;  /* 0x0044800000007b1d */ /* 0x000fe20000010000 */
[----:B------:R-:W-:-:S05]  /*ace0*/  ELECT P0, URZ, PT ;  /* 0x00000000003f782f */ /* 0x000fca0003800000 */
[----:B------:R-:W-:Y:S08]  /*acf0*/  BSSY B0, `(.L_x_29) ;  /* 0x000001d000007945 */ /* 0x000ff00003800000 */
[----:B------:R-:W-:Y:S05]  /*ad00*/  @!P0 BRA `(.L_x_30) ;  /* 0x00000000006c8947 */ /* 0x000fea0003800000 */
[----:B------:R-:W-:Y:S01]  /*ad10*/  ULDC.64 UR10, c[0x0][0x198] ;  /* 0x00006600000a7ab9 */ /* 0x000fe20000000a00 */
[----:B------:R-:W-:Y:S02]  /*ad20*/  UIADD3 UR6, UR61, 0x4000, URZ ;  /* 0x000040003d067890 */ /* 0x000fe4000fffe03f */
[----:B------:R-:W-:Y:S02]  /*ad30*/  UIADD3 UR4, UP0, UR10, 0x9f0, URZ ;  /* 0x000009f00a047890 */ /* 0x000fe4000ff1e03f */
[----:B------:R-:W-:Y:S02]  /*ad40*/  UIADD3 UR8, UR61, 0x8000, URZ ;  /* 0x000080003d087890 */ /* 0x000fe4000fffe03f */
[----:B------:R-:W-:Y:S01]  /*ad50*/  UIADD3.X UR5, URZ, UR11, URZ, UP0, !UPT ;  /* 0x0000000b3f057290 */ /* 0x000fe200087fe43f */
[----:B------:R-:W-:Y:S01]  /*ad60*/  UMOV UR33, URZ ;  /* 0x0000003f00217c82 */ /* 0x000fe20008000000 */
[----:B------:R-:W-:Y:S01]  /*ad70*/  UMOV UR37, URZ ;  /* 0x0000003f00257c82 */ /* 0x000fe20008000000 */
[----:B------:R-:W-:Y:S01]  /*ad80*/  UMOV UR32, UR61 ;  /* 0x0000003d00207c82 */ /* 0x000fe20008000000 */
[----:B------:R-:W-:Y:S01]  /*ad90*/  UMOV UR7, 0x40 ;  /* 0x0000004000077882 */ /* 0x000fe20000000000 */
[----:B------:R-:W-:-:S04]  /*ada0*/  UIADD3 UR9, UR61, 0xc000, URZ ;  /* 0x0000c0003d097890 */ /* 0x000fc8000fffe03f */
[----:B------:R1:W-:Y:S02]  /*adb0*/  UTMASTG.5D [UR32], [UR4] ;  /* 0x00000020040073b5 */ /* 0x0003e40008020000 */
[----:B-1----:R-:W-:Y:S01]  /*adc0*/  UMOV UR32, UR6 ;  /* 0x0000000600207c82 */ /* 0x002fe20008000000 */
[----:B------:R-:W-:Y:S01]  /*add0*/  UMOV UR33, UR7 ;  /* 0x0000000700217c82 */ /* 0x000fe20008000000 */
[----:B------:R-:W-:Y:S01]  /*ade0*/  UMOV UR6, 0x80 ;  /* 0x0000008000067882 */ /* 0x000fe20000000000 */
[----:B------:R1:W-:Y:S02]  /*adf0*/  UTMASTG.5D [UR32], [UR4] ;  /* 0x00000020040073b5 */ /* 0x0003e40008020000 */
[----:B-1----:R-:W-:Y:S01]  /*ae00*/  UMOV UR32, UR8 ;  /* 0x0000000800207c82 */ /* 0x002fe20008000000 */
[----:B------:R-:W-:Y:S01]  /*ae10*/  UMOV UR33, UR6 ;  /* 0x0000000600217c82 */ /* 0x000fe20008000000 */
[----:B------:R-:W-:Y:S01]  /*ae20*/  UMOV UR6, 0xc0 ;  /* 0x000000c000067882 */ /* 0x000fe20000000000 */
[----:B------:R1:W-:Y:S02]  /*ae30*/  UTMASTG.5D [UR32], [UR4] ;  /* 0x00000020040073b5 */ /* 0x0003e40008020000 */
[----:B-1----:R-:W-:Y:S01]  /*ae40*/  UMOV UR32, UR9 ;  /* 0x0000000900207c82 */ /* 0x002fe20008000000 */
[----:B------:R-:W-:Y:S01]  /*ae50*/  UMOV UR33, UR6 ;  /* 0x0000000600217c82 */ /* 0x000fe20008000000 */
[----:B------:R-:W-:Y:S01]  /*ae60*/  UIADD3 UR6, UR61, 0x38820, URZ ;  /* 0x000388203d067890 */ /* 0x000fe2000fffe03f */
[----:B------:R1:W-:Y:S03]  /*ae70*/  UTMASTG.5D [UR32], [UR4] ;  /* 0x00000020040073b5 */ /* 0x0003e60008020000 */
[----:B------:R-:W-:Y:S01]  /*ae80*/  UPRMT UR6, URZ, 0x654, UR6 ;  /* 0x000006543f067896 */ /* 0x000fe20008000006 */
[----:B------:R0:W-:Y:S01]  /*ae90*/  UTMACMDFLUSH ;  /* 0x00000000000079b7 */ /* 0x0001e20000000000 */
[----:B------:R-:W-:-:S07]  /*aea0*/  DEPBAR.LE SB0, 0x0 ;  /* 0x000080000000791a */ /* 0x000fce0000000000 */
[----:B-1----:R-:W-:Y:S03]  /*aeb0*/  SYNCS.ARRIVE.TRANS64.RED.A1T0 RZ, [UR6], RZ ;  /* 0x000000ffffff79a7 */ /* 0x002fe60008100406 */
.L_x_30:
[----:B------:R-:W-:Y:S05]  /*aec0*/  BSYNC B0 ;  /* 0x0000000000007941 */ /* 0x000fea0003800000 */
.L_x_29:
[----:B------:R-:W1:Y:S01]  /*aed0*/  LDC R0, c[0x0][0xda4] ;  /* 0x00036900ff007b82 */ /* 0x000e620000000800 */
[----:B------:R-:W-:Y:S01]  /*aee0*/  R2UR UR6, R23 ;  /* 0x00000000170672ca */ /* 0x000fe200000e0000 */
[----:B------:R-:W-:Y:S01]  /*aef0*/  UIADD3 UR38, UR38, 0x1, URZ ;  /* 0x0000000126267890 */ /* 0x000fe2000fffe03f */
[----:B------:R-:W-:Y:S01]  /*af00*/  R2UR UR5, R18 ;  /* 0x00000000120572ca */ /* 0x000fe200000e0000 */
[----:B------:R-:W-:Y:S02]  /*af10*/  VIADD R212, R212, 0x1 ;  /* 0x00000001d4d47836 */ /* 0x000fe40000000000 */
[----:B------:R-:W-:-:S04]  /*af20*/  UISETP.NE.AND UP0, UPT, UR38, 0x2, UPT ;  /* 0x000000022600788c */ /* 0x000fc8000bf05270 */
[----:B------:R-:W-:Y:S02]  /*af30*/  USEL UR4, URZ, 0x1, UP0 ;  /* 0x000000013f047887 */ /* 0x000fe40008000000 */
[----:B------:R-:W-:-:S04]  /*af40*/  USEL UR38, UR38, URZ, UP0 ;  /* 0x0000003f26267287 */ /* 0x000fc80008000000 */
[----:B------:R-:W-:-:S06]  /*af50*/  ULOP3.LUT UR5, UR5, UR4, URZ, 0x3c, !UPT ;  /* 0x0000000405057292 */ /* 0x000fcc000f8e3c3f */
[----:B------:R-:W-:Y:S02]  /*af60*/  MOV R18, UR5 ;  /* 0x0000000500127c02 */ /* 0x000fe40008000f00 */
[----:B-1----:R-:W-:-:S13]  /*af70*/  ISETP.LE.AND P0, PT, R0, UR6, PT ;  /* 0x0000000600007c0c */ /* 0x002fda000bf03270 */
[----:B------:R-:W-:Y:S05]  /*af80*/  @!P0 BRA `(.L_x_31) ;  /* 0xffffff5c006c8947 */ /* 0x000fea000383ffff */
[----:B------:R-:W-:Y:S05]  /*af90*/  EXIT ;  /* 0x000000000000794d */ /* 0x000fea0003800000 */
.L_x_7:
[----:B------:R-:W-:-:S08]  /*afa0*/  NOP ;  /* 0x0000000000007918 */ /* 0x000fd00000000000 */
[----:B-1----:R-:W1:-:S00]  /*afb0*/  USETMAXREG.DEALLOC.CTAPOOL 0x18 ;  /* 0x00000018000079c8 */ /* 0x002e4000080e0500 */
[----:B-1----:R-:W-:-:S06]  /*afc0*/  LOP3.LUT R0, R0, 0x3, RZ, 0xc0, !PT ;  /* 0x0000000300007812 */ /* 0x002fcc00078ec0ff */
[----:B------:R-:W1:Y:S02]  /*afd0*/  SHFL.IDX PT, R0, R0, RZ, 0x1f ;  /* 0x00001fff00007589 */ /* 0x000e6400000e0000 */
[----:B-1----:R-:W-:-:S13]  /*afe0*/  ISETP.NE.AND P0, PT, R0, RZ, PT ;  /* 0x000000ff0000720c */ /* 0x002fda0003f05270 */
[----:B--2---:R-:W-:Y:S05]  /*aff0*/  @P0 EXIT ;  /* 0x000000000000094d */ /* 0x004fea0003800000 */
[----:B------:R-:W1:Y:S01]  /*b000*/  S2UR UR4, SR_CTAID.X ;  /* 0x00000000000479c3 */ /* 0x000e620000002500 */
[----:B------:R-:W-:Y:S01]  /*b010*/  IMAD.MOV.U32 R16, RZ, RZ, RZ ;  /* 0x000000ffff107224 */ /* 0x000fe200078e00ff */
[----:B------:R-:W-:Y:S01]  /*b020*/  MOV R19, 0x1 ;  /* 0x0000000100137802 */ /* 0x000fe20000000f00 */
[----:B------:R-:W-:-:S05]  /*b030*/  IMAD.MOV.U32 R2, RZ, RZ, 0x1 ;  /* 0x00000001ff027424 */ /* 0x000fca00078e00ff */
[----:B------:R-:W1:Y:S02]  /*b040*/  LDC R0, c[0x0][0xda4] ;  /* 0x00036900ff007b82 */ /* 0x000e640000000800 */
[----:B-1----:R-:W-:-:S13]  /*b050*/  ISETP.LE.AND P0, PT, R0, UR4, PT ;  /* 0x0000000400007c0c */ /* 0x002fda000bf03270 */
[----:B------:R-:W-:Y:S05]  /*b060*/  @P0 BRA `(.L_x_32) ;  /* 0x0000003000940947 */ /* 0x000fea0003800000 */
[----:B------:R-:W-:Y:S01]  /*b070*/  IMAD.U32 R0, RZ, RZ, UR4 ;  /* 0x00000004ff007e24 */ /* 0x000fe2000f8e00ff */
[----:B------:R-:W-:Y:S01]  /*b080*/  MOV R19, 0x1 ;  /* 0x0000000100137802 */ /* 0x000fe20000000f00 */
[----:B------:R-:W-:Y:S01]  /*b090*/  IMAD.MOV.U32 R16, RZ, RZ, RZ ;  /* 0x000000ffff107224 */ /* 0x000fe200078e00ff */
[----:B------:R-:W-:Y:S01]  /*b0a0*/  ULDC.64 UR36, c[0x0][0x198] ;  /* 0x0000660000247ab9 */ /* 0x000fe20000000a00 */
[----:B------:R-:W-:Y:S01]  /*b0b0*/  ULDC UR38, c[0x0][0xc] ;  /* 0x0000030000267ab9 */ /* 0x000fe20000000800 */
[----:B------:R1:W-:Y:S04]  /*b0c0*/  STL [R1+0x10], R0 ;  /* 0x0000100001007387 */ /* 0x0003e80000100800 */
[----:B------:R1:W-:Y:S02]  /*b0d0*/  STL [R1+0x18], RZ ;  /* 0x000018ff01007387 */ /* 0x0003e40000100800 */
.L_x_77:
[----:B------:R-:W2:Y:S01]  /*b0e0*/  LDL R2, [R1+0x10] ;  /* 0x0000100001027983 */ /* 0x000ea20000100800 */
[----:B-1----:R-:W1:Y:S01]  /*b0f0*/  LDC R0, c[0x0][0xda8] ;  /* 0x00036a00ff007b82 */ /* 0x002e620000000800 */
[----:B------:R-:W-:Y:S05]  /*b100*/  YIELD ;  /* 0x0000000000007946 */ /* 0x000fea0003800000 */
[----:B------:R-:W3:Y:S01]  /*b110*/  S2R R5, SR_CgaCtaId ;  /* 0x0000000000057919 */ /* 0x000ee20000008800 */
[----:B------:R-:W-:Y:S01]  /*b120*/  ULDC.64 UR4, c[0x0][0x3f8] ;  /* 0x0000fe0000047ab9 */ /* 0x000fe20000000a00 */
[----:B------:R-:W4:Y:S01]  /*b130*/  LDC R18, c[0x0][0xdb4] ;  /* 0x00036d00ff127b82 */ /* 0x000f220000000800 */
[----:B------:R-:W-:-:S03]  /*b140*/  UISETP.NE.U32.AND UP0, UPT, UR4, URZ, UPT ;  /* 0x0000003f0400728c */ /* 0x000fc6000bf05070 */
[----:B------:R-:W-:Y:S01]  /*b150*/  ULDC UR4, c[0x0][0x404] ;  /* 0x0001010000047ab9 */ /* 0x000fe20000000800 */
[----:B------:R-:W-:-:S04]  /*b160*/  UISETP.NE.AND.EX UP0, UPT, UR5, URZ, UPT, UP0 ;  /* 0x0000003f0500728c */ /* 0x000fc8000bf05300 */
[----:B------:R-:W-:Y:S01]  /*b170*/  USEL UR4, UR4, 0x1, UP0 ;  /* 0x0000000104047887 */ /* 0x000fe20008000000 */
[----:B-1----:R-:W-:Y:S02]  /*b180*/  ISETP.NE.AND P0, PT, R0, 0x1, PT ;  /* 0x000000010000780c */ /* 0x002fe40003f05270 */
[----:B----4-:R-:W-:-:S11]  /*b190*/  ISETP.NE.AND P1, PT, R18, 0x1, PT ;  /* 0x000000011200780c */ /* 0x010fd60003f25270 */
[----:B------:R-:W2:Y:S08]  /*b1a0*/  @P0 LDC R0, c[0x0][0xdac] ;  /* 0x00036b00ff000b82 */ /* 0x000eb00000000800 */
[----:B------:R-:W1:Y:S01]  /*b1b0*/  @P0 LDC R3, c[0x0][0xdb0] ;  /* 0x00036c00ff030b82 */ /* 0x000e620000000800 */
[----:B--2---:R-:W-:-:S04]  /*b1c0*/  @P0 IMAD.HI.U32 R0, R2, R0, RZ ;  /* 0x0000000002000227 */ /* 0x004fc800078e00ff */
[----:B------:R-:W-:Y:S01]  /*b1d0*/  IMAD.MOV.U32 R4, RZ, RZ, R2 ;  /* 0x000000ffff047224 */ /* 0x000fe200078e0002 */
[----:B-1----:R-:W-:Y:S02]  /*b1e0*/  @P0 SHF.R.U32.HI R4, RZ, R3, R0 ;  /* 0x00000003ff040219 */ /* 0x002fe40000011600 */
[----:B------:R-:W1:Y:S03]  /*b1f0*/  LDC R0, c[0x0][0x2e0] ;  /* 0x0000b800ff007b82 */ /* 0x000e660000000800 */
[----:B------:R-:W-:Y:S01]  /*b200*/  IMAD.MOV.U32 R17, RZ, RZ, R4 ;  /* 0x000000ffff117224 */ /* 0x000fe200078e0004 */
[----:B------:R2:W-:Y:S04]  /*b210*/  STL [R1+0x8], R4 ;  /* 0x0000080401007387 */ /* 0x0005e80000100800 */
[----:B------:R-:W4:Y:S01]  /*b220*/  @P1 LDC.64 R2, c[0x0][0xdb8] ;  /* 0x00036e00ff021b82 */ /* 0x000f220000000a00 */
[----:B-1----:R-:W-:Y:S01]  /*b230*/  IMAD R7, R0, UR4, RZ ;  /* 0x0000000400077c24 */ /* 0x002fe2000f8e02ff */
[----:B------:R-:W-:-:S04]  /*b240*/  MOV R0, 0x400 ;  /* 0x0000040000007802 */ /* 0x000fc80000000f00 */
[----:B---3--:R-:W-:Y:S01]  /*b250*/  LEA R6, R5, R0, 0x18 ;  /* 0x0000000005067211 */ /* 0x008fe200078ec0ff */
[----:B------:R2:W-:Y:S01]  /*b260*/  STL [R1+0x14], R7 ;  /* 0x0000140701007387 */ /* 0x0005e20000100800 */
[----:B------:R-:W-:Y:S01]  /*b270*/  IADD3 R0, R7, 0x4f, RZ ;  /* 0x0000004f07007810 */ /* 0x000fe20007ffe0ff */
[----:B----4-:R-:W-:Y:S02]  /*b280*/  @P1 IMAD.HI.U32 R2, R4, R2, RZ ;  /* 0x0000000204021227 */ /* 0x010fe400078e00ff */
[----:B------:R2:W-:Y:S02]  /*b290*/  STL [R1+0x4], R6 ;  /* 0x0000040601007387 */ /* 0x0005e40000100800 */
[----:B------:R-:W-:Y:S01]  /*b2a0*/  IMAD.HI R0, R0, 0x66666667, RZ ;  /* 0x6666666700007827 */ /* 0x000fe200078e02ff */
[----:B------:R-:W-:-:S03]  /*b2b0*/  @P1 SHF.R.U32.HI R17, RZ, R3, R2 ;  /* 0x00000003ff111219 */ /* 0x000fc60000011602 */
[----:B------:R-:W-:Y:S02]  /*b2c0*/  VIADD R2, R6, 0x24400 ;  /* 0x0002440006027836 */ /* 0x000fe40000000000 */
[----:B------:R-:W-:-:S03]  /*b2d0*/  IMAD.MOV R3, RZ, RZ, -R17 ;  /* 0x000000ffff037224 */ /* 0x000fc600078e0a11 */
[----:B------:R-:W-:Y:S01]  /*b2e0*/  LOP3.LUT P0, RZ, R2, 0x3ff, RZ, 0xc0, !PT ;  /* 0x000003ff02ff7812 */ /* 0x000fe2000780c0ff */
[----:B------:R-:W-:Y:S01]  /*b2f0*/  IMAD R18, R18, R3, R4 ;  /* 0x0000000312127224 */ /* 0x000fe200078e0204 */
[----:B------:R-:W-:-:S04]  /*b300*/  SHF.R.U32.HI R3, RZ, 0x1f, R0 ;  /* 0x0000001fff037819 */ /* 0x000fc80000011600 */
[----:B------:R-:W-:-:S05]  /*b310*/  LEA.HI.SX32 R0, R0, R3, 0x1b ;  /* 0x0000000300007211 */ /* 0x000fca00078fdaff */
[----:B------:R2:W-:Y:S02]  /*b320*/  STL [R1+0xc], R0 ;  /* 0x00000c0001007387 */ /* 0x0005e40000100800 */
[----:B------:R-:W-:Y:S05]  /*b330*/  @!P0 BRA `(.L_x_33) ;  /* 0x0000000000408947 */ /* 0x000fea0003800000 */
[----:B------:R-:W-:Y:S01]  /*b340*/  MOV R2, 0x0 ;  /* 0x0000000000027802 */ /* 0x000fe20000000f00 */
[----:B------:R-:W-:Y:S01]  /*b350*/  ULDC.64 UR6, c[0x4][0xa8] ;  /* 0x01002a0000067ab9 */ /* 0x000fe20000000a00 */
[----:B------:R-:W-:Y:S01]  /*b360*/  ULDC.64 UR8, c[0x4][0xb0] ;  /* 0x01002c0000087ab9 */ /* 0x000fe20000000a00 */
[----:B------:R-:W-:Y:S01]  /*b370*/  ULDC.64 UR4, c[0x4][0x8] ;  /* 0x0100020000047ab9 */ /* 0x000fe20000000a00 */
[----:B--2---:R-:W-:Y:S01]  /*b380*/  MOV R4, UR6 ;  /* 0x0000000600047c02 */ /* 0x004fe20008000f00 */
[----:B------:R-:W-:Y:S01]  /*b390*/  IMAD.U32 R5, RZ, RZ, UR7 ;  /* 0x00000007ff057e24 */ /* 0x000fe2000f8e00ff */
[----:B------:R-:W1:Y:S01]  /*b3a0*/  LDC.64 R2, c[0x4][R2] ;  /* 0x0100000002027b82 */ /* 0x000e620000000a00 */
[----:B------:R-:W-:Y:S01]  /*b3b0*/  IMAD.U32 R6, RZ, RZ, UR8 ;  /* 0x00000008ff067e24 */ /* 0x000fe2000f8e00ff */
[----:B------:R-:W-:Y:S01]  /*b3c0*/  MOV R7, UR9 ;  /* 0x0000000900077c02 */ /* 0x000fe20008000f00 */
[----:B------:R-:W-:Y:S01]  /*b3d0*/  IMAD.U32 R10, RZ, RZ, UR4 ;  /* 0x00000004ff0a7e24 */ /* 0x000fe2000f8e00ff */
[----:B------:R-:W-:Y:S01]  /*b3e0*/  MOV R8, 0x70 ;  /* 0x0000007000087802 */ /* 0x000fe20000000f00 */
[----:B------:R-:W-:-:S02]  /*b3f0*/  IMAD.U32 R11, RZ, RZ, UR5 ;  /* 0x00000005ff0b7e24 */ /* 0x000fc4000f8e00ff */
[----:B------:R-:W-:Y:S02]  /*b400*/  IMAD.MOV.U32 R12, RZ, RZ, 0x1 ;  /* 0x00000001ff0c7424 */ /* 0x000fe400078e00ff */
[----:B------:R-:W-:-:S07]  /*b410*/  IMAD.MOV.U32 R13, RZ, RZ, RZ ;  /* 0x000000ffff0d7224 */ /* 0x000fce00078e00ff */
[----:B------:R-:W-:-:S07]  /*b420*/  LEPC R20, `(.L_x_33) ;  /* 0x000000001014794e */ /* 0x000fce0000000000 */
[----:B-1----:R-:W-:Y:S05]  /*b430*/  CALL.ABS.NOINC R2 ;  /* 0x0000000002007343 */ /* 0x002fea0003c00000 */
.L_x_33:
[----:B------:R-:W2:Y:S02]  /*b440*/  LDL R2, [R1+0x4] ;  /* 0x0000040001027983 */ /* 0x000ea40000100800 */
[----:B--2---:R-:W-:-:S04]  /*b450*/  IADD3 R0, R2, 0x400, RZ ;  /* 0x0000040002007810 */ /* 0x004fc80007ffe0ff */
[----:B------:R-:W-:-:S13]  /*b460*/  LOP3.LUT P0, RZ, R0, 0x3ff, RZ, 0xc0, !PT ;  /* 0x000003ff00ff7812 */ /* 0x000fda000780c0ff */
[----:B------:R-:W-:Y:S05]  /*b470*/  @!P0 BRA `(.L_x_34) ;  /* 0x0000000000808947 */ /* 0x000fea0003800000 */
[----:B------:R-:W-:Y:S01]  /*b480*/  MOV R0, 0x0 ;  /* 0x0000000000007802 */ /* 0x000fe20000000f00 */
[----:B------:R-:W-:Y:S01]  /*b490*/  ULDC.64 UR6, c[0x4][0xa8] ;  /* 0x01002a0000067ab9 */ /* 0x000fe20000000a00 */
[----:B------:R-:W-:Y:S01]  /*b4a0*/  ULDC.64 UR8, c[0x4][0xb0] ;  /* 0x01002c0000087ab9 */ /* 0x000fe20000000a00 */
[----:B------:R-:W-:Y:S01]  /*b4b0*/  ULDC.64 UR4, c[0x4][0x10] ;  /* 0x0100040000047ab9 */ /* 0x000fe20000000a00 */
[----:B------:R1:W2:Y:S01]  /*b4c0*/  LDC.64 R2, c[0x4][R0] ;  /* 0x0100000000027b82 */ /* 0x0002a20000000a00 */
[----:B------:R-:W-:Y:S01]  /*b4d0*/  IMAD.U32 R4, RZ, RZ, UR6 ;  /* 0x00000006ff047e24 */ /* 0x000fe2000f8e00ff */
[----:B------:R-:W-:Y:S01]  /*b4e0*/  MOV R6, UR8 ;  /* 0x0000000800067c02 */ /* 0x000fe20008000f00 */
[----:B------:R-:W-:Y:S01]  /*b4f0*/  IMAD.U32 R5, RZ, RZ, UR7 ;  /* 0x00000007ff057e24 */ /* 0x000fe2000f8e00ff */
[----:B------:R-:W-:Y:S01]  /*b500*/  MOV R11, UR5 ;  /* 0x00000005000b7c02 */ /* 0x000fe20008000f00 */
[----:B------:R-:W-:Y:S01]  /*b510*/  IMAD.U32 R7, RZ, RZ, UR9 ;  /* 0x00000009ff077e24 */ /* 0x000fe2000f8e00ff */
[----:B------:R-:W-:Y:S01]  /*b520*/  MOV R13, RZ ;  /* 0x000000ff000d7202 */ /* 0x000fe20000000f00 */
[----:B------:R-:W-:-:S02]  /*b530*/  IMAD.U32 R10, RZ, RZ, UR4 ;  /* 0x00000004ff0a7e24 */ /* 0x000fc4000f8e00ff */
[----:B------:R-:W-:Y:S02]  /*b540*/  IMAD.MOV.U32 R8, RZ, RZ, 0x70 ;  /* 0x00000070ff087424 */ /* 0x000fe400078e00ff */
[----:B-1----:R-:W-:-:S07]  /*b550*/  IMAD.MOV.U32 R12, RZ, RZ, 0x1 ;  /* 0x00000001ff0c7424 */ /* 0x002fce00078e00ff */
[----:B------:R-:W-:-:S07]  /*b560*/  LEPC R20, `(.L_x_35) ;  /* 0x000000001014794e */ /* 0x000fce0000000000 */
[----:B--2---:R-:W-:Y:S05]  /*b570*/  CALL.ABS.NOINC R2 ;  /* 0x0000000002007343 */ /* 0x004fea0003c00000 */
.L_x_35:
[----:B------:R-:W-:Y:S01]  /*b580*/  MOV R2, 0x0 ;  /* 0x0000000000027802 */ /* 0x000fe20000000f00 */
[----:B------:R-:W-:Y:S01]  /*b590*/  ULDC.64 UR6, c[0x4][0xa8] ;  /* 0x01002a0000067ab9 */ /* 0x000fe20000000a00 */
[----:B------:R-:W-:Y:S01]  /*b5a0*/  ULDC.64 UR8, c[0x4][0xb0] ;  /* 0x01002c0000087ab9 */ /* 0x000fe20000000a00 */
[----:B------:R-:W-:Y:S01]  /*b5b0*/  ULDC.64 UR4, c[0x4][0x18] ;  /* 0x0100060000047ab9 */ /* 0x000fe20000000a00 */
[----:B------:R-:W-:Y:S01]  /*b5c0*/  IMAD.U32 R4, RZ, RZ, UR6 ;  /* 0x00000006ff047e24 */ /* 0x000fe2000f8e00ff */
[----:B------:R-:W-:Y:S01]  /*b5d0*/  MOV R6, UR8 ;  /* 0x0000000800067c02 */ /* 0x000fe20008000f00 */
[----:B------:R-:W1:Y:S01]  /*b5e0*/  LDC.64 R2, c[0x4][R2] ;  /* 0x0100000002027b82 */ /* 0x000e620000000a00 */
[----:B------:R-:W-:Y:S01]  /*b5f0*/  IMAD.U32 R5, RZ, RZ, UR7 ;  /* 0x00000007ff057e24 */ /* 0x000fe2000f8e00ff */
[----:B------:R-:W-:Y:S01]  /*b600*/  MOV R11, UR5 ;  /* 0x00000005000b7c02 */ /* 0x000fe20008000f00 */
[----:B------:R-:W-:Y:S01]  /*b610*/  IMAD.U32 R7, RZ, RZ, UR9 ;  /* 0x00000009ff077e24 */ /* 0x000fe2000f8e00ff */
[----:B------:R-:W-:Y:S01]  /*b620*/  MOV R13, RZ ;  /* 0x000000ff000d7202 */ /* 0x000fe20000000f00 */
[----:B------:R-:W-:-:S02]  /*b630*/  IMAD.U32 R10, RZ, RZ, UR4 ;  /* 0x00000004ff0a7e24 */ /* 0x000fc4000f8e00ff */
[----:B------:R-:W-:Y:S02]  /*b640*/  IMAD.MOV.U32 R8, RZ, RZ, 0x70 ;  /* 0x00000070ff087424 */ /* 0x000fe400078e00ff */
[----:B------:R-:W-:-:S07]  /*b650*/  IMAD.MOV.U32 R12, RZ, RZ, 0x1 ;  /* 0x00000001ff0c7424 */ /* 0x000fce00078e00ff */
[----:B------:R-:W-:-:S07]  /*b660*/  LEPC R20, `(.L_x_34) ;  /* 0x000000001014794e */ /* 0x000fce0000000000 */
[----:B-1----:R-:W-:Y:S05]  /*b670*/  CALL.ABS.NOINC R2 ;  /* 0x0000000002007343 */ /* 0x002fea0003c00000 */
.L_x_34:
[----:B------:R-:W1:Y:S01]  /*b680*/  LDC R0, c[0x0][0x428] ;  /* 0x00010a00ff007b82 */ /* 0x000e620000000800 */
[----:B------:R-:W-:Y:S01]  /*b690*/  ULDC.64 UR4, c[0x0][0x9f8] ;  /* 0x00027e0000047ab9 */ /* 0x000fe20000000a00 */
[----:B------:R-:W2:Y:S01]  /*b6a0*/  LDL.LU R7, [R1+0x8] ;  /* 0x0000080001077983 */ /* 0x000ea20000300800 */
[----:B------:R-:W-:Y:S01]  /*b6b0*/  ISETP.NE.U32.AND P0, PT, RZ, UR4, PT ;  /* 0x00000004ff007c0c */ /* 0x000fe2000bf05070 */
[----:B------:R-:W-:Y:S01]  /*b6c0*/  IMAD.MOV.U32 R4, RZ, RZ, R18 ;  /* 0x000000ffff047224 */ /* 0x000fe200078e0012 */
[----:B------:R-:W-:Y:S01]  /*b6d0*/  ULDC.64 UR6, c[0x0][0x208] ;  /* 0x0000820000067ab9 */ /* 0x000fe20000000a00 */
[----:B------:R-:W3:Y:S01]  /*b6e0*/  LDL R6, [R1+0x10] ;  /* 0x0000100001067983 */ /* 0x000ee20000100800 */
[----:B------:R-:W-:Y:S01]  /*b6f0*/  ISETP.NE.AND.EX P0, PT, RZ, UR5, PT, P0 ;  /* 0x00000005ff007c0c */ /* 0x000fe2000bf05300 */
[----:B------:R-:W-:Y:S01]  /*b700*/  ULDC UR4, c[0x0][0xda8] ;  /* 0x00036a0000047ab9 */ /* 0x000fe20000000800 */
[----:B------:R-:W4:Y:S01]  /*b710*/  S2R R8, SR_TID.X ;  /* 0x0000000000087919 */ /* 0x000f220000002100 */
[----:B-1----:R-:W-:-:S13]  /*b720*/  ISETP.NE.AND P1, PT, R0, 0x1, PT ;  /* 0x000000010000780c */ /* 0x002fda0003f25270 */
[----:B------:R-:W1:Y:S01]  /*b730*/  @P1 LDC R3, c[0x0][0x42c] ;  /* 0x00010b00ff031b82 */ /* 0x000e620000000800 */
[----:B----4-:R-:W-:-:S07]  /*b740*/  LOP3.LUT R8, R8, 0x1f, RZ, 0xc0, !PT ;  /* 0x0000001f08087812 */ /* 0x010fce00078ec0ff */
[----:B------:R-:W4:Y:S01]  /*b750*/  @P1 LDC R5, c[0x0][0x430] ;  /* 0x00010c00ff051b82 */ /* 0x000f220000000800 */
[----:B-1----:R-:W-:-:S07]  /*b760*/  @P1 IMAD.HI.U32 R0, R18, R3, RZ ;  /* 0x0000000312001227 */ /* 0x002fce00078e00ff */
[----:B------:R-:W1:Y:S01]  /*b770*/  @P0 LDC.64 R2, c[0x0][0x9f8] ;  /* 0x00027e00ff020b82 */ /* 0x000e620000000a00 */
[----:B----4-:R-:W-:Y:S01]  /*b780*/  @P1 SHF.R.U32.HI R4, RZ, R5, R0 ;  /* 0x00000005ff041219 */ /* 0x010fe20000011600 */
[----:B------:R-:W-:Y:S02]  /*b790*/  IMAD.MOV.U32 R0, RZ, RZ, R17 ;  /* 0x000000ffff007224 */ /* 0x000fe400078e0011 */
[----:B-1----:R-:W-:-:S05]  /*b7a0*/  @P0 IMAD.WIDE R2, R17, 0x4, R2 ;  /* 0x0000000411020825 */ /* 0x002fca00078e0202 */
[----:B------:R1:W5:Y:S01]  /*b7b0*/  @P0 LDG.E R0, desc[UR6][R2.64] ;  /* 0x0000000602000981 */ /* 0x000362000c1e1900 */
[----:B------:R-:W-:-:S04]  /*b7c0*/  ISETP.NE.AND P1, PT, R8, RZ, PT ;  /* 0x000000ff0800720c */ /* 0x000fc80003f25270 */
[----:B------:R-:W-:-:S09]  /*b7d0*/  PLOP3.LUT P2, PT, P1, PT, PT, 0x8, 0x0 ;  /* 0x000000000000781c */ /* 0x000fd20000f4e170 */
[----:B------:R-:W-:-:S05]  /*b7e0*/  VOTEU.ALL UP1, P1 ;  /* 0x00000000003f7886 */ /* 0x000fca0000820000 */
[----:B------:R-:W-:-:S04]  /*b7f0*/  @!UP1 UIADD3 UR8, UP0, UR36, 0x270, URZ ;  /* 0x0000027024089890 */ /* 0x000fc8000ff1e03f */
[----:B------:R-:W-:-:S03]  /*b800*/  @!UP1 UIADD3.X UR9, URZ, UR37, URZ, UP0, !UPT ;  /* 0x000000253f099290 */ /* 0x000fc600087fe43f */
[----:B------:R-:W-:Y:S01]  /*b810*/  VOTEU.ALL UP0, P1 ;  /* 0x00000000003f7886 */ /* 0x000fe20000800000 */
[----:B--2---:R-:W-:-:S05]  /*b820*/  IADD3 R8, -R7, RZ, RZ ;  /* 0x000000ff07087210 */ /* 0x004fca0007ffe1ff */
[----:B---3--:R-:W-:-:S04]  /*b830*/  IMAD R8, R8, UR4, R6 ;  /* 0x0000000408087c24 */ /* 0x008fc8000f8e0206 */
[----:B-1----:R-:W-:-:S07]  /*b840*/  IMAD.SHL.U32 R8, R8, 0x80, RZ ;  /* 0x0000008008087824 */ /* 0x002fce00078e00ff */
.L_x_36:
[----:B------:R-:W-:Y:S02]  /*b850*/  PLOP3.LUT P0, PT, P0, P2, PT, 0xa2, 0x0 ;  /* 0x000000000000781c */ /* 0x000fe40000705472 */
[----:B------:R-:W-:Y:S01]  /*b860*/  @P2 R2UR P0, UR7, R17 ;  /* 0x00000000110722ca */ /* 0x000fe20000000000 */
[----:B------:R-:W-:-:S07]  /*b870*/  UMOV UR4, URZ ;  /* 0x0000003f00047c82 */ /* 0x000fce0008000000 */
[----:B------:R-:W-:Y:S02]  /*b880*/  PLOP3.LUT P0, PT, P0, P2, PT, 0xa2, 0x0 ;  /* 0x000000000000781c */ /* 0x000fe40000705472 */
[----:B------:R-:W-:-:S08]  /*b890*/  @P2 R2UR.OR P0, UR6, R18 ;  /* 0x00000000120622ca */ /* 0x000fd00000100000 */
[----:B------:R-:W-:Y:S02]  /*b8a0*/  PLOP3.LUT P0, PT, P0, P2, PT, 0xa2, 0x0 ;  /* 0x000000000000781c */ /* 0x000fe40000705472 */
[----:B------:R-:W-:-:S08]  /*b8b0*/  @P2 R2UR.OR P0, UR5, R8 ;  /* 0x00000000080522ca */ /* 0x000fd00000100000 */
[----:B------:R-:W-:-:S05]  /*b8c0*/  @P2 PLOP3.LUT P2, PT, P0, PT, PT, 0x80, 0x0 ;  /* 0x000000000000281c */ /* 0x000fca000074f070 */
[----:B------:R1:W-:Y:S08]  /*b8d0*/  @!UP0 UTMAPF.L2.4D [UR4], [UR8] ;  /* 0x00000004080085b8 */ /* 0x0003f00008018000 */
[----:B-1----:R-:W-:Y:S05]  /*b8e0*/  @P2 BRA.U.ANY `(.L_x_36) ;  /* 0xfffffffd00d82947 */ /* 0x002fea000393ffff */
[----:B------:R-:W-:Y:S01]  /*b8f0*/  PLOP3.LUT P2, PT, P1, PT, PT, 0x8, 0x0 ;  /* 0x000000000000781c */ /* 0x000fe20000f4e170 */
[----:B------:R-:W-:Y:S01]  /*b900*/  VOTEU.ALL UP0, P1 ;  /* 0x00000000003f7886 */ /* 0x000fe20000800000 */
[----:B------:R-:W-:-:S11]  /*b910*/  UMOV UR4, 0x40 ;  /* 0x0000004000047882 */ /* 0x000fd60000000000 */
.L_x_37:
[----:B------:R-:W-:Y:S02]  /*b920*/  PLOP3.LUT P0, PT, P0, P2, PT, 0xa2, 0x0 ;  /* 0x000000000000781c */ /* 0x000fe40000705472 */
[----:B------:R-:W-:-:S08]  /*b930*/  @P2 R2UR P0, UR7, R17 ;  /* 0x00000000110722ca */ /* 0x000fd00000000000 */
        /* <DEDUP_REMOVED lines=10> */
.L_x_38:
        /* <DEDUP_REMOVED lines=12> */
.L_x_39:
        /* <DEDUP_REMOVED lines=9> */
[----:B------:R-:W1:Y:S01]  /*bb30*/  LDC.64 R2, c[0x0][0x3f8] ;  /* 0x0000fe00ff027b82 */ /* 0x000e620000000a00 */
[----:B------:R-:W-:Y:S01]  /*bb40*/  UMOV UR4, 0xffffffff ;  /* 0xffffffff00047882 */ /* 0x000fe20000000000 */
[----:B-1----:R-:W-:-:S04]  /*bb50*/  ISETP.NE.U32.AND P0, PT, R2, RZ, PT ;  /* 0x000000ff0200720c */ /* 0x002fc80003f05070 */
[----:B------:R-:W-:-:S04]  /*bb60*/  ISETP.NE.AND.EX P0, PT, R3, RZ, PT, P0 ;  /* 0x000000ff0300720c */ /* 0x000fc80003f05300 */
[----:B-----5:R-:W-:Y:S01]  /*bb70*/  SEL R5, R0, RZ, !P0 ;  /* 0x000000ff00057207 */ /* 0x020fe20004000000 */
[----:B------:R-:W-:Y:S08]  /*bb80*/  BRA.DIV UR4, `(.L_x_40) ;  /* 0x0000002e04147947 */ /* 0x000ff0000b800000 */
.L_x_93:
[----:B------:R-:W2:Y:S01]  /*bb90*/  LDL R6, [R1+0xc] ;  /* 0x00000c0001067983 */ /* 0x000ea20000100800 */
[----:B------:R-:W-:Y:S01]  /*bba0*/  UMOV UR4, 0xffffffff ;  /* 0xffffffff00047882 */ /* 0x000fe20000000000 */
[----:B------:R-:W-:Y:S01]  /*bbb0*/  SHF.R.S32.HI R11, RZ, 0x1f, R0 ;  /* 0x0000001fff0b7819 */ /* 0x000fe20000011400 */
[----:B--2---:R-:W-:Y:S01]  /*bbc0*/  VIADD R10, R6, 0xffffffff ;  /* 0xffffffff060a7836 */ /* 0x004fe20000000000 */
[----:B------:R-:W-:Y:S06]  /*bbd0*/  BRA.DIV UR4, `(.L_x_41) ;  /* 0x0000002e04347947 */ /* 0x000fec000b800000 */
[----:B------:R-:W-:-:S13]  /*bbe0*/  ELECT P6, URZ, PT ;  /* 0x00000000003f782f */ /* 0x000fda00038c0000 */
.L_x_96:
[----:B------:R-:W-:Y:S05]  /*bbf0*/  @!P6 BRA `(.L_x_42) ;  /* 0x000000040030e947 */ /* 0x000fea0003800000 */
[----:B------:R1:W-:Y:S01]  /*bc00*/  STL [R1], R10 ;  /* 0x0000000a01007387 */ /* 0x0003e20000100800 */
[----:B------:R-:W-:Y:S01]  /*bc10*/  MOV R5, R0 ;  /* 0x0000000000057202 */ /* 0x000fe20000000f00 */
[----:B------:R-:W-:Y:S06]  /*bc20*/  @!P0 BRA `(.L_x_43) ;  /* 0x0000000000508947 */ /* 0x000fec0003800000 */
[----:B------:R-:W2:Y:S01]  /*bc30*/  LDC R9, c[0x0][0x41c] ;  /* 0x00010700ff097b82 */ /* 0x000ea20000000800 */
[----:B------:R-:W-:Y:S01]  /*bc40*/  IMAD.MOV.U32 R5, RZ, RZ, R10 ;  /* 0x000000ffff057224 */ /* 0x000fe200078e000a */
[----:B------:R-:W-:Y:S01]  /*bc50*/  ULDC.64 UR4, c[0x0][0x408] ;  /* 0x0001020000047ab9 */ /* 0x000fe20000000a00 */
[----:B------:R-:W-:Y:S01]  /*bc60*/  ULDC.64 UR6, c[0x0][0x208] ;  /* 0x0000820000067ab9 */ /* 0x000fe20000000a00 */
[----:B--2---:R-:W-:-:S13]  /*bc70*/  ISETP.NE.AND P1, PT, R9, 0x1, PT ;  /* 0x000000010900780c */ /* 0x004fda0003f25270 */
[----:B------:R-:W2:Y:S02]  /*bc80*/  @P1 LDC.64 R6, c[0x0][0x420] ;  /* 0x00010800ff061b82 */ /* 0x000ea40000000a00 */
[----:B--2---:R-:W-:-:S05]  /*bc90*/  @P1 IMAD.HI.U32 R6, R10, R6, RZ ;  /* 0x000000060a061227 */ /* 0x004fca00078e00ff */
[----:B------:R-:W-:-:S05]  /*bca0*/  @P1 SHF.R.U32.HI R5, RZ, R7, R6 ;  /* 0x00000007ff051219 */ /* 0x000fca0000011606 */
[----:B------:R-:W-:-:S04]  /*bcb0*/  IMAD.MOV R6, RZ, RZ, -R5 ;  /* 0x000000ffff067224 */ /* 0x000fc800078e0a05 */
[----:B------:R-:W-:Y:S02]  /*bcc0*/  IMAD R7, R9, R6, R10 ;  /* 0x0000000609077224 */ /* 0x000fe400078e020a */
[----:B------:R-:W-:-:S03]  /*bcd0*/  IMAD R6, R11, UR4, RZ ;  /* 0x000000040b067c24 */ /* 0x000fc6000f8e02ff */
[----:B------:R2:W-:Y:S01]  /*bce0*/  STL [R1], R7 ;  /* 0x0000000701007387 */ /* 0x0005e20000100800 */
[----:B------:R-:W-:Y:S01]  /*bcf0*/  IMAD R9, R0, UR5, R6 ;  /* 0x0000000500097c24 */ /* 0x000fe2000f8e0206 */
[----:B------:R-:W-:Y:S02]  /*bd00*/  MOV R6, R5 ;  /* 0x0000000500067202 */ /* 0x000fe40000000f00 */
[----:B--2---:R-:W-:-:S03]  /*bd10*/  SHF.R.S32.HI R7, RZ, 0x1f, R5 ;  /* 0x0000001fff077819 */ /* 0x004fc60000011405 */
[----:B------:R-:W-:-:S04]  /*bd20*/  IMAD.WIDE.U32 R6, R0, UR4, R6 ;  /* 0x0000000400067c25 */ /* 0x000fc8000f8e0006 */
[----:B------:R-:W-:Y:S01]  /*bd30*/  IMAD.IADD R5, R7, 0x1, R9 ;  /* 0x0000000107057824 */ /* 0x000fe200078e0209 */
[----:B------:R-:W-:-:S04]  /*bd40*/  LEA R12, P1, R6, R2, 0x2 ;  /* 0x00000002060c7211 */ /* 0x000fc800078210ff */
[----:B------:R-:W-:-:S05]  /*bd50*/  LEA.HI.X R13, R6, R3, R5, 0x2, P1 ;  /* 0x00000003060d7211 */ /* 0x000fca00008f1405 */
[----:B------:R2:W5:Y:S04]  /*bd60*/  LDG.E R5, desc[UR6][R12.64] ;  /* 0x000000060c057981 */ /* 0x000568000c1e1900 */
.L_x_43:
[----:B------:R-:W3:Y:S01]  /*bd70*/  S2R R7, SR_CgaCtaId ;  /* 0x0000000000077919 */ /* 0x000ee20000008800 */
[----:B------:R-:W-:-:S04]  /*bd80*/  MOV R6, 0x400 ;  /* 0x0000040000067802 */ /* 0x000fc80000000f00 */
[----:B---3--:R-:W-:Y:S02]  /*bd90*/  LEA R6, R7, R6, 0x18 ;  /* 0x0000000607067211 */ /* 0x008fe400078ec0ff */
[----:B------:R-:W-:-:S03]  /*bda0*/  SHF.L.U32 R7, R19, 0x1f, RZ ;  /* 0x0000001f13077819 */ /* 0x000fc600000006ff */
[----:B------:R-:W-:-:S04]  /*bdb0*/  IMAD R6, R16, 0x8, R6 ;  /* 0x0000000810067824 */ /* 0x000fc800078e0206 */
[----:B------:R-:W3:Y:S02]  /*bdc0*/  SYNCS.PHASECHK.TRANS64.TRYWAIT P1, [R6+URZ+0x38840], R7 ;  /* 0x03884007060075a7 */ /* 0x000ee4000802017f */
[----:B---3--:R-:W-:Y:S05]  /*bdd0*/  @!P1 BRA `(.L_x_44) ;  /* 0x0000002800d49947 */ /* 0x008fea0003800000 */
.L_x_97:
[----:B------:R-:W4:Y:S02]  /*bde0*/  S2R R9, SR_TID.X ;  /* 0x0000000000097919 */ /* 0x000f240000002100 */
[----:B----4-:R-:W-:-:S04]  /*bdf0*/  LOP3.LUT R9, R9, 0x7f, RZ, 0xc0, !PT ;  /* 0x0000007f09097812 */ /* 0x010fc800078ec0ff */
[----:B------:R-:W-:-:S13]  /*be00*/  ISETP.NE.AND P1, PT, R9, RZ, PT ;  /* 0x000000ff0900720c */ /* 0x000fda0003f25270 */
[----:B------:R-:W-:Y:S05]  /*be10*/  @P1 BRA `(.L_x_45) ;  /* 0x00000000001c1947 */ /* 0x000fea0003800000 */
[----:B------:R-:W4:Y:S01]  /*be20*/  S2R R9, SR_TID.X ;  /* 0x0000000000097919 */ /* 0x000f220000002100 */
[----:B---3--:R-:W-:-:S04]  /*be30*/  MOV R7, 0xa000 ;  /* 0x0000a00000077802 */ /* 0x008fc80000000f00 */
[----:B------:R3:W-:Y:S01]  /*be40*/  SYNCS.ARRIVE.TRANS64 RZ, [R6+URZ+0x38830], R7 ;  /* 0x0388300706ff79a7 */ /* 0x0007e2000800003f */
[----:B----4-:R-:W-:-:S04]  /*be50*/  LOP3.LUT R9, R9, 0x1f, RZ, 0xc0, !PT ;  /* 0x0000001f09097812 */ /* 0x010fc800078ec0ff */
[----:B------:R-:W-:-:S13]  /*be60*/  ISETP.NE.AND P1, PT, R9, RZ, PT ;  /* 0x000000ff0900720c */ /* 0x000fda0003f25270 */
[----:B---3--:R-:W-:Y:S05]  /*be70*/  @!P1 BRA `(.L_x_45) ;  /* 0x0000000000049947 */ /* 0x008fea0003800000 */
[----:B------:R-:W-:Y:S01]  /*be80*/  BPT.TRAP 0x1 ;  /* 0x000000040000795c */ /* 0x000fe20000300000 */
.L_x_45:
[----:B---3--:R-:W3:Y:S01]  /*be90*/  LDL R7, [R1] ;  /* 0x0000000001077983 */ /* 0x008ee20000100800 */
[----:B------:R-:W-:Y:S01]  /*bea0*/  MOV R9, 0x400 ;  /* 0x0000040000097802 */ /* 0x000fe20000000f00 */
[----:B--2---:R-:W2:Y:S01]  /*beb0*/  S2R R12, SR_CgaCtaId ;  /* 0x00000000000c7919 */ /* 0x004ea20000008800 */
[----:B------:R-:W-:Y:S01]  /*bec0*/  R2UR UR9, R6 ;  /* 0x00000000060972ca */ /* 0x000fe200000e0000 */
[----:B------:R-:W-:Y:S01]  /*bed0*/  UIADD3 UR4, UP0, UR36, 0x370, URZ ;  /* 0x0000037024047890 */ /* 0x000fe2000ff1e03f */
[----:B------:R-:W-:Y:S02]  /*bee0*/  R2UR UR12, R4 ;  /* 0x00000000040c72ca */ /* 0x000fe400000e0000 */
[----:B-----5:R-:W-:Y:S01]  /*bef0*/  R2UR UR13, R5 ;  /* 0x00000000050d72ca */ /* 0x020fe200000e0000 */
[----:B------:R-:W-:Y:S01]  /*bf00*/  UIADD3.X UR5, URZ, UR37, URZ, UP0, !UPT ;  /* 0x000000253f057290 */ /* 0x000fe200087fe43f */
[----:B--2---:R-:W-:-:S05]  /*bf10*/  LEA R9, R12, R9, 0x18 ;  /* 0x000000090c097211 */ /* 0x004fca00078ec0ff */
[----:B------:R-:W-:-:S05]  /*bf20*/  IMAD R6, R16, 0xa000, R9 ;  /* 0x0000a00010067824 */ /* 0x000fca00078e0209 */
[----:B------:R-:W-:Y:S01]  /*bf30*/  R2UR UR14, R6 ;  /* 0x00000000060e72ca */ /* 0x000fe200000e0000 */
[----:B------:R-:W-:Y:S01]  /*bf40*/  UIADD3 UR9, UR9, 0x38830, URZ ;  /* 0x0003883009097890 */ /* 0x000fe2000fffe03f */
[----:B------:R-:W-:Y:S01]  /*bf50*/  UMOV UR10, URZ ;  /* 0x0000003f000a7c82 */ /* 0x000fe20008000000 */
[----:B------:R-:W-:Y:S01]  /*bf60*/  UMOV UR6, 0x0 ;  /* 0x0000000000067882 */ /* 0x000fe20000000000 */
[----:B------:R-:W-:-:S09]  /*bf70*/  UMOV UR7, 0x14f00000 ;  /* 0x14f0000000077882 */ /* 0x000fd20000000000 */
[----:B------:R-:W-:Y:S02]  /*bf80*/  UIADD3 UR8, UR14, 0x24400, URZ ;  /* 0x000244000e087890 */ /* 0x000fe4000fffe03f */
[----:B------:R-:W-:Y:S02]  /*bf90*/  UIADD3 UR15, UR14, 0x26c00, URZ ;  /* 0x00026c000e0f7890 */ /* 0x000fe4000fffe03f */
[----:B------:R-:W-:Y:S01]  /*bfa0*/  UIADD3 UR17, UR14, 0x29400, URZ ;  /* 0x000294000e117890 */ /* 0x000fe2000fffe03f */
[----:B------:R-:W-:Y:S01]  /*bfb0*/  UMOV UR16, 0x40 ;  /* 0x0000004000107882 */ /* 0x000fe20000000000 */
[----:B------:R-:W-:-:S03]  /*bfc0*/  UIADD3 UR18, UR14, 0x2bc00, URZ ;  /* 0x0002bc000e127890 */ /* 0x000fc6000fffe03f */
[----:B------:R-:W-:Y:S01]  /*bfd0*/  UMOV UR14, 0x80 ;  /* 0x00000080000e7882 */ /* 0x000fe20000000000 */
[----:B---3--:R-:W-:-:S13]  /*bfe0*/  R2UR UR11, R7 ;  /* 0x00000000070b72ca */ /* 0x008fda00000e0000 */
[----:B------:R-:W-:-:S09]  /*bff0*/  UIMAD UR11, UR11, 0x50, URZ ;  /* 0x000000500b0b78a4 */ /* 0x000fd2000f8e023f */
[----:B------:R2:W-:Y:S02]  /*c000*/  UTMALDG.4D [UR8], [UR4], desc[UR6] ;  /* 0x00000608040075b4 */ /* 0x0005e40008019000 */
[----:B--2---:R-:W-:Y:S01]  /*c010*/  UMOV UR8, UR15 ;  /* 0x0000000f00087c82 */ /* 0x004fe20008000000 */
[----:B------:R-:W-:Y:S02]  /*c020*/  UMOV UR10, UR16 ;  /* 0x00000010000a7c82 */ /* 0x000fe40008000000 */
[----:B------:R2:W-:Y:S02]  /*c030*/  UTMALDG.4D [UR8], [UR4], desc[UR6] ;  /* 0x00000608040075b4 */ /* 0x0005e40008019000 */
[----:B--2---:R-:W-:Y:S01]  /*c040*/  UMOV UR8, UR17 ;  /* 0x0000001100087c82 */ /* 0x004fe20008000000 */
[----:B------:R-:W-:Y:S01]  /*c050*/  UMOV UR10, UR14 ;  /* 0x0000000e000a7c82 */ /* 0x000fe20008000000 */
[----:B------:R-:W-:Y:S01]  /*c060*/  UMOV UR14, 0xc0 ;  /* 0x000000c0000e7882 */ /* 0x000fe20000000000 */
[----:B------:R2:W-:Y:S02]  /*c070*/  UTMALDG.4D [UR8], [UR4], desc[UR6] ;  /* 0x00000608040075b4 */ /* 0x0005e40008019000 */
[----:B--2---:R-:W-:Y:S01]  /*c080*/  UMOV UR8, UR18 ;  /* 0x0000001200087c82 */ /* 0x004fe20008000000 */
[----:B------:R-:W-:-:S02]  /*c090*/  UMOV UR10, UR14 ;  /* 0x0000000e000a7c82 */ /* 0x000fc40008000000 */
[----:B------:R2:W-:Y:S02]  /*c0a0*/  UTMALDG.4D [UR8], [UR4], desc[UR6] ;  /* 0x00000608040075b4 */ /* 0x0005e40008019000 */
[----:B--2---:R-:W-:Y:S01]  /*c0b0*/  NOP ;  /* 0x0000000000007918 */ /* 0x004fe20000000000 */
.L_x_42:
[----:B------:R-:W2:Y:S01]  /*c0c0*/  LDL R13, [R1+0x18] ;  /* 0x00001800010d7983 */ /* 0x000ea20000100800 */
[----:B------:R-:W-:-:S03]  /*c0d0*/  MOV R9, 0x400 ;  /* 0x0000040000097802 */ /* 0x000fc60000000f00 */
[----:B------:R-:W3:Y:S01]  /*c0e0*/  LDL.LU R7, [R1+0x14] ;  /* 0x0000140001077983 */ /* 0x000ee20000300800 */
[----:B------:R-:W4:Y:S01]  /*c0f0*/  S2R R12, SR_CgaCtaId ;  /* 0x00000000000c7919 */ /* 0x000f220000008800 */
[----:B------:R-:W-:Y:S05]  /*c100*/  WARPSYNC.ALL ;  /* 0x0000000000007948 */ /* 0x000fea0003800000 */
[----:B------:R-:W-:-:S13]  /*c110*/  ELECT P1, URZ, PT ;  /* 0x00000000003f782f */ /* 0x000fda0003820000 */
[----:B------:R-:W-:Y:S01]  /*c120*/  @P1 R2UR UR13, R17 ;  /* 0x00000000110d12ca */ /* 0x000fe200000e0000 */
[----:B------:R-:W-:Y:S01]  /*c130*/  UIADD3 UR4, UP0, UR36, 0x270, URZ ;  /* 0x0000027024047890 */ /* 0x000fe2000ff1e03f */
[----:B------:R-:W-:Y:S02]  /*c140*/  @P1 R2UR UR12, R18 ;  /* 0x00000000120c12ca */ /* 0x000fe400000e0000 */
[----:B------:R-:W-:Y:S01]  /*c150*/  @P1 R2UR UR11, R8 ;  /* 0x00000000080b12ca */ /* 0x000fe200000e0000 */
[----:B------:R-:W-:Y:S01]  /*c160*/  UIADD3.X UR5, URZ, UR37, URZ, UP0, !UPT ;  /* 0x000000253f057290 */ /* 0x000fe200087fe43f */
[----:B----4-:R-:W-:-:S04]  /*c170*/  LEA R9, R12, R9, 0x18 ;  /* 0x000000090c097211 */ /* 0x010fc800078ec0ff */
[----:B------:R-:W-:Y:S01]  /*c180*/  R2UR UR30, R9 ;  /* 0x00000000091e72ca */ /* 0x000fe200000e0000 */
[----:B------:R-:W-:Y:S01]  /*c190*/  @P1 IMAD.MOV.U32 R6, RZ, RZ, 0x10000 ;  /* 0x00010000ff061424 */ /* 0x000fe200078e00ff */
[----:B------:R-:W-:Y:S01]  /*c1a0*/  BAR.SYNC.DEFER_BLOCKING 0x8, 0x120 ;  /* 0x0204800000007b1d */ /* 0x000fe20000010000 */
[----:B------:R-:W-:Y:S02]  /*c1b0*/  @P1 R2UR UR29, R17 ;  /* 0x00000000111d12ca */ /* 0x000fe400000e0000 */
[----:B------:R-:W-:-:S08]  /*c1c0*/  @P1 R2UR UR28, R18 ;  /* 0x00000000121c12ca */ /* 0x000fd000000e0000 */
[----:B------:R-:W-:Y:S02]  /*c1d0*/  UIADD3 UR8, UR30, 0x14400, URZ ;  /* 0x000144001e087890 */ /* 0x000fe4000fffe03f */
[----:B------:R-:W-:Y:S01]  /*c1e0*/  UIADD3 UR9, UR30, 0x38800, URZ ;  /* 0x000388001e097890 */ /* 0x000fe2000fffe03f */
[----:B------:R-:W-:Y:S01]  /*c1f0*/  @P1 R2UR UR27, R8 ;  /* 0x00000000081b12ca */ /* 0x000fe200000e0000 */
[----:B------:R-:W-:Y:S01]  /*c200*/  UMOV UR6, 0x0 ;  /* 0x0000000000067882 */ /* 0x000fe20000000000 */
[----:B------:R-:W-:Y:S01]  /*c210*/  UMOV UR7, 0x12f00000 ;  /* 0x12f0000000077882 */ /* 0x000fe20000000000 */
[----:B------:R-:W-:Y:S01]  /*c220*/  UMOV UR10, URZ ;  /* 0x0000003f000a7c82 */ /* 0x000fe20008000000 */
[----:B------:R-:W-:Y:S02]  /*c230*/  @P1 R2UR UR21, R17 ;  /* 0x00000000111512ca */ /* 0x000fe400000e0000 */
[----:B------:R-:W-:Y:S02]  /*c240*/  @P1 R2UR UR20, R18 ;  /* 0x00000000121412ca */ /* 0x000fe400000e0000 */
[----:B------:R-:W-:Y:S01]  /*c250*/  @P1 R2UR UR19, R8 ;  /* 0x00000000081312ca */ /* 0x000fe200000e0000 */
[----:B------:R2:W-:Y:S01]  /*c260*/  @P1 SYNCS.ARRIVE.TRANS64 RZ, [R9+URZ+0x38800], R6 ;  /* 0x0388000609ff19a7 */ /* 0x0005e2000800003f */
[----:B------:R4:W-:Y:S01]  /*c270*/  UTMALDG.4D [UR8], [UR4], desc[UR6] ;  /* 0x00000608040075b4 */ /* 0x0009e20008019000 */
[----:B------:R-:W-:-:S02]  /*c280*/  UIADD3 UR24, UR30, 0x18400, URZ ;  /* 0x000184001e187890 */ /* 0x000fc4000fffe03f */
[----:B------:R-:W-:Y:S01]  /*c290*/  UIADD3 UR16, UR30, 0x1c400, URZ ;  /* 0x0001c4001e107890 */ /* 0x000fe2000fffe03f */
[----:B------:R-:W-:Y:S01]  /*c2a0*/  UMOV UR14, 0x0 ;  /* 0x00000000000e7882 */ /* 0x000fe20000000000 */
[----:B------:R-:W-:Y:S01]  /*c2b0*/  UMOV UR15, 0x12f00000 ;  /* 0x12f00000000f7882 */ /* 0x000fe20000000000 */
[----:B------:R-:W-:Y:S01]  /*c2c0*/  UMOV UR26, 0x40 ;  /* 0x00000040001a7882 */ /* 0x000fe20000000000 */
[----:B------:R-:W-:Y:S01]  /*c2d0*/  UMOV UR25, UR9 ;  /* 0x0000000900197c82 */ /* 0x000fe20008000000 */
[----:B------:R-:W-:Y:S01]  /*c2e0*/  UMOV UR22, 0x0 ;  /* 0x0000000000167882 */ /* 0x000fe20000000000 */
[----:B------:R-:W-:Y:S01]  /*c2f0*/  UMOV UR23, 0x12f00000 ;  /* 0x12f0000000177882 */ /* 0x000fe20000000000 */
[----:B------:R-:W-:Y:S01]  /*c300*/  UMOV UR18, 0x80 ;  /* 0x0000008000127882 */ /* 0x000fe20000000000 */
[----:B------:R-:W-:Y:S01]  /*c310*/  UMOV UR17, UR9 ;  /* 0x0000000900117c82 */ /* 0x000fe20008000000 */
[----:B------:R1:W-:Y:S01]  /*c320*/  UTMALDG.4D [UR24], [UR4], desc[UR14] ;  /* 0x00000e18040075b4 */ /* 0x0003e20008019000 */
[----:B------:R1:W-:Y:S01]  /*c330*/  UTMALDG.4D [UR16], [UR4], desc[UR22] ;  /* 0x00001610040075b4 */ /* 0x0003e20008019000 */
[----:B----4-:R-:W-:-:S02]  /*c340*/  @P1 R2UR UR13, R17 ;  /* 0x00000000110d12ca */ /* 0x010fc400000e0000 */
[----:B------:R-:W-:Y:S02]  /*c350*/  @P1 R2UR UR12, R18 ;  /* 0x00000000120c12ca */ /* 0x000fe400000e0000 */
[----:B------:R-:W-:Y:S01]  /*c360*/  @P1 R2UR UR11, R8 ;  /* 0x00000000080b12ca */ /* 0x000fe200000e0000 */
[----:B------:R-:W-:Y:S01]  /*c370*/  UIADD3 UR8, UR30, 0x20400, URZ ;  /* 0x000204001e087890 */ /* 0x000fe2000fffe03f */
[----:B------:R-:W-:Y:S01]  /*c380*/  UMOV UR6, 0x0 ;  /* 0x0000000000067882 */ /* 0x000fe20000000000 */
[----:B------:R-:W-:Y:S01]  /*c390*/  UMOV UR7, 0x12f00000 ;  /* 0x12f0000000077882 */ /* 0x000fe20000000000 */
[----:B------:R-:W-:-:S09]  /*c3a0*/  UMOV UR10, 0xc0 ;  /* 0x000000c0000a7882 */ /* 0x000fd20000000000 */
[----:B------:R1:W-:Y:S01]  /*c3b0*/  UTMALDG.4D [UR8], [UR4], desc[UR6] ;  /* 0x00000608040075b4 */ /* 0x0003e20008019000 */
[----:B------:R-:W-:Y:S01]  /*c3c0*/  BSSY B0, `(.L_x_46) ;  /* 0x0000006000007945 */ /* 0x000fe20003800000 */
[----:B--2---:R-:W-:-:S04]  /*c3d0*/  LOP3.LUT R6, R13, 0x1, RZ, 0xc, !PT ;  /* 0x000000010d067812 */ /* 0x004fc800078e0cff */
[----:B------:R-:W-:-:S04]  /*c3e0*/  SHF.L.U32 R6, R6, 0x1f, RZ ;  /* 0x0000001f06067819 */ /* 0x000fc800000006ff */
[----:B------:R-:W2:Y:S01]  /*c3f0*/  SYNCS.PHASECHK.TRANS64.TRYWAIT P1, [R9+URZ+0x38820], R6 ;  /* 0x03882006090075a7 */ /* 0x000ea2000802017f */
[----:B---3--:R-:W-:Y:S01]  /*c400*/  ISETP.GE.AND P2, PT, R7, 0x51, PT ;  /* 0x000000510700780c */ /* 0x008fe20003f46270 */
[----:B-12---:R-:W-:-:S12]  /*c410*/  @!P1 BRA `(.L_x_47) ;  /* 0x0000002400589947 */ /* 0x006fd80003800000 */
.L_x_98:
[----:B------:R-:W-:Y:S05]  /*c420*/  BSYNC B0 ;  /* 0x0000000000007941 */ /* 0x000fea0003800000 */
.L_x_46:
[----:B------:R-:W-:Y:S05]  /*c430*/  @!P2 BRA `(.L_x_48) ;  /* 0x000000180084a947 */ /* 0x000fea0003800000 */
[----:B-1----:R-:W2:Y:S01]  /*c440*/  LDL R7, [R1+0xc] ;  /* 0x00000c0001077983 */ /* 0x002ea20000100800 */
[----:B------:R-:W-:Y:S01]  /*c450*/  MOV R6, 0x1 ;  /* 0x0000000100067802 */ /* 0x000fe20000000f00 */
[----:B--2---:R-:W-:-:S05]  /*c460*/  IMAD.MOV R13, RZ, RZ, -R7 ;  /* 0x000000ffff0d7224 */ /* 0x004fca00078e0a07 */
[----:B------:R-:W-:-:S05]  /*c470*/  VIADDMNMX R13, R13, R6, 0xffffffff, !PT ;  /* 0xffffffff0d0d7446 */ /* 0x000fca0007800106 */
[----:B------:R-:W-:-:S05]  /*c480*/  IMAD.IADD R6, R7, 0x1, R13 ;  /* 0x0000000107067824 */ /* 0x000fca00078e020d */
[----:B------:R-:W-:-:S04]  /*c490*/  LOP3.LUT R6, R6, 0x1, RZ, 0xc0, !PT ;  /* 0x0000000106067812 */ /* 0x000fc800078ec0ff */
[----:B------:R-:W-:Y:S01]  /*c4a0*/  ISETP.NE.U32.AND P1, PT, R6, 0x1, PT ;  /* 0x000000010600780c */ /* 0x000fe20003f25070 */
[----:B------:R-:W-:-:S12]  /*c4b0*/  VIADD R6, R7, 0xfffffffe ;  /* 0xfffffffe07067836 */ /* 0x000fd80000000000 */
[----:B------:R-:W-:Y:S05]  /*c4c0*/  @P1 BRA `(.L_x_49) ;  /* 0x0000000800281947 */ /* 0x000fea0003800000 */
[----:B------:R-:W-:Y:S01]  /*c4d0*/  IADD3 R7, R16, 0x1, RZ ;  /* 0x0000000110077810 */ /* 0x000fe20007ffe0ff */
[----:B------:R-:W-:Y:S03]  /*c4e0*/  BSSY B0, `(.L_x_50) ;  /* 0x0000084000007945 */ /* 0x000fe60003800000 */
[----:B------:R-:W-:-:S04]  /*c4f0*/  ISETP.NE.AND P1, PT, R7, 0x2, PT ;  /* 0x000000020700780c */ /* 0x000fc80003f25270 */
[----:B------:R-:W-:Y:S02]  /*c500*/  SEL R12, RZ, 0x1, P1 ;  /* 0x00000001ff0c7807 */ /* 0x000fe40000800000 */
[----:B------:R-:W-:Y:S02]  /*c510*/  SEL R7, R7, RZ, P1 ;  /* 0x000000ff07077207 */ /* 0x000fe40000800000 */
[----:B------:R-:W-:Y:S01]  /*c520*/  LOP3.LUT R12, R19, R12, RZ, 0x3c, !PT ;  /* 0x0000000c130c7212 */ /* 0x000fe200078e3cff */
[----:B------:R-:W-:Y:S06]  /*c530*/  @!P6 BRA `(.L_x_51) ;  /* 0x0000000400f8e947 */ /* 0x000fec0003800000 */
[----:B------:R-:W-:Y:S01]  /*c540*/  IMAD.MOV.U32 R8, RZ, RZ, R5 ;  /* 0x000000ffff087224 */ /* 0x000fe200078e0005 */
[----:B------:R-:W-:Y:S06]  /*c550*/  @!P0 BRA `(.L_x_52) ;  /* 0x0000000000488947 */ /* 0x000fec0003800000 */
[----:B------:R-:W1:Y:S01]  /*c560*/  LDC R15, c[0x0][0x41c] ;  /* 0x00010700ff0f7b82 */ /* 0x000e620000000800 */
[----:B------:R-:W-:Y:S01]  /*c570*/  ULDC.64 UR4, c[0x0][0x408] ;  /* 0x0001020000047ab9 */ /* 0x000fe20000000a00 */
[----:B------:R-:W-:Y:S01]  /*c580*/  ULDC.64 UR6, c[0x0][0x208] ;  /* 0x0000820000067ab9 */ /* 0x000fe20000000a00 */
[----:B-1----:R-:W-:-:S13]  /*c590*/  ISETP.NE.AND P1, PT, R15, 0x1, PT ;  /* 0x000000010f00780c */ /* 0x002fda0003f25270 */
[----:B------:R-:W1:Y:S02]  /*c5a0*/  @P1 LDC.64 R8, c[0x0][0x420] ;  /* 0x00010800ff081b82 */ /* 0x000e640000000a00 */
[----:B-1----:R-:W-:-:S04]  /*c5b0*/  @P1 IMAD.HI.U32 R14, R6, R8, RZ ;  /* 0x00000008060e1227 */ /* 0x002fc800078e00ff */
[----:B------:R-:W-:Y:S01]  /*c5c0*/  IMAD.MOV.U32 R8, RZ, RZ, R6 ;  /* 0x000000ffff087224 */ /* 0x000fe200078e0006 */
[----:B------:R-:W-:Y:S01]  /*c5d0*/  @P1 SHF.R.U32.HI R8, RZ, R9, R14 ;  /* 0x00000009ff081219 */ /* 0x000fe2000001160e */
[----:B------:R-:W-:-:S03]  /*c5e0*/  IMAD R14, R11, UR4, RZ ;  /* 0x000000040b0e7c24 */ /* 0x000fc6000f8e02ff */
[----:B------:R-:W-:Y:S01]  /*c5f0*/  IADD3 R9, -R8, RZ, RZ ;  /* 0x000000ff08097210 */ /* 0x000fe20007ffe1ff */
[----:B------:R-:W-:-:S04]  /*c600*/  IMAD R14, R0, UR5, R14 ;  /* 0x00000005000e7c24 */ /* 0x000fc8000f8e020e */
[----:B------:R-:W-:Y:S01]  /*c610*/  IMAD R6, R15, R9, R6 ;  /* 0x000000090f067224 */ /* 0x000fe200078e0206 */
[----:B------:R-:W-:-:S03]  /*c620*/  SHF.R.S32.HI R9, RZ, 0x1f, R8 ;  /* 0x0000001fff097819 */ /* 0x000fc60000011408 */
[----:B------:R-:W-:-:S04]  /*c630*/  IMAD.WIDE.U32 R8, R0, UR4, R8 ;  /* 0x0000000400087c25 */ /* 0x000fc8000f8e0008 */
[----:B------:R-:W-:Y:S01]  /*c640*/  IMAD.IADD R9, R14, 0x1, R9 ;  /* 0x000000010e097824 */ /* 0x000fe200078e0209 */
[----:B------:R-:W-:-:S04]  /*c650*/  LEA R2, P1, R8, R2, 0x2 ;  /* 0x0000000208027211 */ /* 0x000fc800078210ff */
[----:B------:R-:W-:-:S05]  /*c660*/  LEA.HI.X R3, R8, R3, R9, 0x2, P1 ;  /* 0x0000000308037211 */ /* 0x000fca00008f1409 */
[----:B------:R1:W5:Y:S04]  /*c670*/  LDG.E R8, desc[UR6][R2.64] ;  /* 0x0000000602087981 */ /* 0x000368000c1e1900 */
.L_x_52:
[----:B-1----:R-:W1:Y:S01]  /*c680*/  S2R R3, SR_CgaCtaId ;  /* 0x0000000000037919 */ /* 0x002e620000008800 */
[----:B------:R-:W-:-:S04]  /*c690*/  MOV R2, 0x400 ;  /* 0x0000040000027802 */ /* 0x000fc80000000f00 */
[----:B-1----:R-:W-:Y:S02]  /*c6a0*/  LEA R2, R3, R2, 0x18 ;  /* 0x0000000203027211 */ /* 0x002fe400078ec0ff */
[----:B------:R-:W-:-:S03]  /*c6b0*/  SHF.L.U32 R3, R12, 0x1f, RZ ;  /* 0x0000001f0c037819 */ /* 0x000fc600000006ff */
[----:B------:R-:W-:-:S04]  /*c6c0*/  IMAD R2, R7, 0x8, R2 ;  /* 0x0000000807027824 */ /* 0x000fc800078e0202 */
[----:B------:R-:W1:Y:S02]  /*c6d0*/  SYNCS.PHASECHK.TRANS64.TRYWAIT P1, [R2+URZ+0x38840], R3 ;  /* 0x03884003020075a7 */ /* 0x000e64000802017f */
[----:B-1----:R-:W-:Y:S05]  /*c6e0*/  @!P1 BRA `(.L_x_53) ;  /* 0x0000002000c49947 */ /* 0x002fea0003800000 */
.L_x_99:
[----:B------:R-:W2:Y:S02]  /*c6f0*/  S2R R9, SR_TID.X ;  /* 0x0000000000097919 */ /* 0x000ea40000002100 */
[----:B--2---:R-:W-:-:S04]  /*c700*/  LOP3.LUT R9, R9, 0x7f, RZ, 0xc0, !PT ;  /* 0x0000007f09097812 */ /* 0x004fc800078ec0ff */
[----:B------:R-:W-:-:S13]  /*c710*/  ISETP.NE.AND P2, PT, R9, RZ, PT ;  /* 0x000000ff0900720c */ /* 0x000fda0003f45270 */
[----:B------:R-:W-:Y:S05]  /*c720*/  @P2 BRA `(.L_x_54) ;  /* 0x00000000001c2947 */ /* 0x000fea0003800000 */
[----:B------:R-:W2:Y:S01]  /*c730*/  S2R R9, SR_TID.X ;  /* 0x0000000000097919 */ /* 0x000ea20000002100 */
[----:B-1----:R-:W-:-:S04]  /*c740*/  MOV R3, 0xa000 ;  /* 0x0000a00000037802 */ /* 0x002fc80000000f00 */
[----:B------:R3:W-:Y:S01]  /*c750*/  SYNCS.ARRIVE.TRANS64 RZ, [R2+URZ+0x38830], R3 ;  /* 0x0388300302ff79a7 */ /* 0x0007e2000800003f */
[----:B--2---:R-:W-:-:S04]  /*c760*/  LOP3.LUT R9, R9, 0x1f, RZ, 0xc0, !PT ;  /* 0x0000001f09097812 */ /* 0x004fc800078ec0ff */
[----:B------:R-:W-:-:S13]  /*c770*/  ISETP.NE.AND P1, PT, R9, RZ, PT ;  /* 0x000000ff0900720c */ /* 0x000fda0003f25270 */
[----:B---3--:R-:W-:Y:S05]  /*c780*/  @!P1 BRA `(.L_x_54) ;  /* 0x0000000000049947 */ /* 0x008fea0003800000 */
[----:B------:R-:W-:Y:S01]  /*c790*/  BPT.TRAP 0x1 ;  /* 0x000000040000795c */ /* 0x000fe20000300000 */
.L_x_54:
[----:B------:R-:W2:Y:S01]  /*c7a0*/  S2R R14, SR_CgaCtaId ;  /* 0x00000000000e7919 */ /* 0x000ea20000008800 */
[----:B------:R-:W-:Y:S01]  /*c7b0*/  MOV R9, 0x400 ;  /* 0x0000040000097802 */ /* 0x000fe20000000f00 */
[----:B------:R-:W-:Y:S01]  /*c7c0*/  UIADD3 UR4, UP0, UR36, 0x370, URZ ;  /* 0x0000037024047890 */ /* 0x000fe2000ff1e03f */
[----:B------:R-:W-:Y:S01]  /*c7d0*/  R2UR UR9, R2 ;  /* 0x00000000020972ca */ /* 0x000fe200000e0000 */
[----:B------:R-:W-:Y:S01]  /*c7e0*/  UMOV UR10, URZ ;  /* 0x0000003f000a7c82 */ /* 0x000fe20008000000 */
[----:B------:R-:W-:Y:S01]  /*c7f0*/  R2UR UR11, R6 ;  /* 0x00000000060b72ca */ /* 0x000fe200000e0000 */
[----:B------:R-:W-:Y:S01]  /*c800*/  UIADD3.X UR5, URZ, UR37, URZ, UP0, !UPT ;  /* 0x000000253f057290 */ /* 0x000fe200087fe43f */
[----:B------:R-:W-:Y:S01]  /*c810*/  R2UR UR12, R4 ;  /* 0x00000000040c72ca */ /* 0x000fe200000e0000 */
[----:B------:R-:W-:Y:S01]  /*c820*/  UMOV UR6, 0x0 ;  /* 0x0000000000067882 */ /* 0x000fe20000000000 */
[----:B-----5:R-:W-:Y:S01]  /*c830*/  R2UR UR13, R8 ;  /* 0x00000000080d72ca */ /* 0x020fe200000e0000 */
[----:B------:R-:W-:Y:S01]  /*c840*/  UMOV UR7, 0x14f00000 ;  /* 0x14f0000000077882 */ /* 0x000fe20000000000 */
[----:B------:R-:W-:Y:S01]  /*c850*/  UMOV UR17, 0x40 ;  /* 0x0000004000117882 */ /* 0x000fe20000000000 */
[----:B------:R-:W-:Y:S01]  /*c860*/  UMOV UR18, 0x80 ;  /* 0x0000008000127882 */ /* 0x000fe20000000000 */
[----:B------:R-:W-:Y:S01]  /*c870*/  UMOV UR19, 0xc0 ;  /* 0x000000c000137882 */ /* 0x000fe20000000000 */
[----:B-1----:R-:W-:-:S02]  /*c880*/  SHF.L.U32 R3, R19, 0x1f, RZ ;  /* 0x0000001f13037819 */ /* 0x002fc400000006ff */
[----:B------:R-:W-:Y:S02]  /*c890*/  UIADD3 UR9, UR9, 0x38830, URZ ;  /* 0x0003883009097890 */ /* 0x000fe4000fffe03f */
[----:B------:R-:W-:Y:S01]  /*c8a0*/  UIMAD UR11, UR11, 0x50, URZ ;  /* 0x000000500b0b78a4 */ /* 0x000fe2000f8e023f */
[----:B--2---:R-:W-:-:S05]  /*c8b0*/  LEA R9, R14, R9, 0x18 ;  /* 0x000000090e097211 */ /* 0x004fca00078ec0ff */
[----:B------:R-:W-:-:S05]  /*c8c0*/  IMAD R2, R7, 0xa000, R9 ;  /* 0x0000a00007027824 */ /* 0x000fca00078e0209 */
[----:B------:R-:W-:Y:S01]  /*c8d0*/  R2UR UR14, R2 ;  /* 0x00000000020e72ca */ /* 0x000fe200000e0000 */
[----:B------:R-:W-:-:S04]  /*c8e0*/  VIADD R2, R9, 0x38800 ;  /* 0x0003880009027836 */ /* 0x000fc80000000000 */
[----:B------:R-:W-:-:S08]  /*c8f0*/  IMAD R2, R16, 0x8, R2 ;  /* 0x0000000810027824 */ /* 0x000fd000078e0202 */
[----:B------:R-:W-:Y:S02]  /*c900*/  UIADD3 UR8, UR14, 0x24400, URZ ;  /* 0x000244000e087890 */ /* 0x000fe4000fffe03f */
[----:B------:R-:W-:Y:S02]  /*c910*/  UIADD3 UR15, UR14, 0x26c00, URZ ;  /* 0x00026c000e0f7890 */ /* 0x000fe4000fffe03f */
[----:B------:R-:W-:Y:S02]  /*c920*/  UIADD3 UR16, UR14, 0x29400, URZ ;  /* 0x000294000e107890 */ /* 0x000fe4000fffe03f */
[----:B------:R-:W-:-:S03]  /*c930*/  UIADD3 UR14, UR14, 0x2bc00, URZ ;  /* 0x0002bc000e0e7890 */ /* 0x000fc6000fffe03f */
[----:B------:R1:W-:Y:S02]  /*c940*/  UTMALDG.4D [UR8], [UR4], desc[UR6] ;  /* 0x00000608040075b4 */ /* 0x0003e40008019000 */
[----:B-1----:R-:W-:Y:S01]  /*c950*/  UMOV UR8, UR15 ;  /* 0x0000000f00087c82 */ /* 0x002fe20008000000 */
[----:B------:R-:W-:Y:S02]  /*c960*/  UMOV UR10, UR17 ;  /* 0x00000011000a7c82 */ /* 0x000fe40008000000 */
[----:B------:R1:W-:Y:S02]  /*c970*/  UTMALDG.4D [UR8], [UR4], desc[UR6] ;  /* 0x00000608040075b4 */ /* 0x0003e40008019000 */
[----:B-1----:R-:W-:Y:S01]  /*c980*/  UMOV UR8, UR16 ;  /* 0x0000001000087c82 */ /* 0x002fe20008000000 */
[----:B------:R-:W-:Y:S02]  /*c990*/  UMOV UR10, UR18 ;  /* 0x00000012000a7c82 */ /* 0x000fe40008000000 */
[----:B------:R1:W-:Y:S02]  /*c9a0*/  UTMALDG.4D [UR8], [UR4], desc[UR6] ;  /* 0x00000608040075b4 */ /* 0x0003e40008019000 */
[----:B-1----:R-:W-:Y:S01]  /*c9b0*/  UMOV UR8, UR14 ;  /* 0x0000000e00087c82 */ /* 0x002fe20008000000 */
[----:B------:R-:W-:-:S02]  /*c9c0*/  UMOV UR10, UR19 ;  /* 0x00000013000a7c82 */ /* 0x000fc40008000000 */
[----:B------:R1:W-:Y:S01]  /*c9d0*/  UTMALDG.4D [UR8], [UR4], desc[UR6] ;  /* 0x00000608040075b4 */ /* 0x0003e20008019000 */
[----:B------:R-:W2:Y:S02]  /*c9e0*/  SYNCS.PHASECHK.TRANS64.TRYWAIT P1, [R2+URZ+0x60], R3 ;  /* 0x00006003020075a7 */ /* 0x000ea4000802017f */
[----:B-12---:R-:W-:Y:S05]  /*c9f0*/  @!P1 BRA `(.L_x_55) ;  /* 0x0000002000149947 */ /* 0x006fea0003800000 */
.L_x_100:
[----:B------:R-:W-:Y:S05]  /*ca00*/  @P2 BRA `(.L_x_56) ;  /* 0x00000000002c2947 */ /* 0x000fea0003800000 */
[----:B------:R-:W2:Y:S01]  /*ca10*/  S2R R9, SR_TID.X ;  /* 0x0000000000097919 */ /* 0x000ea20000002100 */
[----:B------:R-:W-:Y:S01]  /*ca20*/  MOV R14, 0x400 ;  /* 0x00000400000e7802 */ /* 0x000fe20000000f00 */
[----:B-1----:R-:W-:Y:S01]  /*ca30*/  IMAD.MOV.U32 R3, RZ, RZ, 0xa000 ;  /* 0x0000a000ff037424 */ /* 0x002fe200078e00ff */
[----:B------:R-:W1:Y:S01]  /*ca40*/  S2R R15, SR_CgaCtaId ;  /* 0x00000000000f7919 */ /* 0x000e620000008800 */
[----:B--2---:R-:W-:-:S04]  /*ca50*/  LOP3.LUT R9, R9, 0x1f, RZ, 0xc0, !PT ;  /* 0x0000001f09097812 */ /* 0x004fc800078ec0ff */
[----:B------:R-:W-:Y:S02]  /*ca60*/  ISETP.NE.AND P1, PT, R9, RZ, PT ;  /* 0x000000ff0900720c */ /* 0x000fe40003f25270 */
[----:B-1----:R-:W-:-:S04]  /*ca70*/  LEA R14, R15, R14, 0x18 ;  /* 0x0000000e0f0e7211 */ /* 0x002fc800078ec0ff */
[----:B------:R-:W-:-:S04]  /*ca80*/  LEA R2, R16, R14, 0x3 ;  /* 0x0000000e10027211 */ /* 0x000fc800078e18ff */
[----:B------:R2:W-:Y:S03]  /*ca90*/  SYNCS.ARRIVE.TRANS64 RZ, [R2+URZ+0x38850], R3 ;  /* 0x0388500302ff79a7 */ /* 0x0005e6000800003f */
[----:B------:R-:W-:Y:S05]  /*caa0*/  @!P1 BRA `(.L_x_56) ;  /* 0x0000000000049947 */ /* 0x000fea0003800000 */
[----:B------:R-:W-:Y:S01]  /*cab0*/  BPT.TRAP 0x1 ;  /* 0x000000040000795c */ /* 0x000fe20000300000 */
.L_x_56:
[----:B-12---:R-:W2:Y:S01]  /*cac0*/  LDL.LU R3, [R1] ;  /* 0x0000000001037983 */ /* 0x006ea20000300800 */
[----:B------:R-:W-:Y:S01]  /*cad0*/  MOV R9, 0x400 ;  /* 0x0000040000097802 */ /* 0x000fe20000000f00 */
[----:B------:R-:W1:Y:S01]  /*cae0*/  S2R R14, SR_CgaCtaId ;  /* 0x00000000000e7919 */ /* 0x000e620000008800 */
[----:B------:R-:W-:Y:S01]  /*caf0*/  R2UR UR13, R5 ;  /* 0x00000000050d72ca */ /* 0x000fe200000e0000 */
[----:B------:R-:W-:Y:S01]  /*cb00*/  UIADD3 UR4, UP0, UR36, 0x470, URZ ;  /* 0x0000047024047890 */ /* 0x000fe2000ff1e03f */
[----:B------:R-:W-:Y:S02]  /*cb10*/  R2UR UR12, R4 ;  /* 0x00000000040c72ca */ /* 0x000fe400000e0000 */
[----:B-1----:R-:W-:-:S05]  /*cb20*/  LEA R9, R14, R9, 0x18 ;  /* 0x000000090e097211 */ /* 0x002fca00078ec0ff */
[----:B------:R-:W-:-:S05]  /*cb30*/  IMAD R2, R16, 0x8, R9 ;  /* 0x0000000810027824 */ /* 0x000fca00078e0209 */
[----:B------:R-:W-:Y:S01]  /*cb40*/  R2UR UR9, R2 ;  /* 0x00000000020972ca */ /* 0x000fe200000e0000 */
[----:B------:R-:W-:-:S05]  /*cb50*/  IMAD R2, R16, 0xa000, R9 ;  /* 0x0000a00010027824 */ /* 0x000fca00078e0209 */
[----:B------:R-:W-:Y:S01]  /*cb60*/  R2UR UR16, R2 ;  /* 0x00000000021072ca */ /* 0x000fe200000e0000 */
[----:B------:R-:W-:-:S06]  /*cb70*/  UIADD3.X UR5, URZ, UR37, URZ, UP0, !UPT ;  /* 0x000000253f057290 */ /* 0x000fcc00087fe43f */
[----:B------:R-:W-:-:S06]  /*cb80*/  UIADD3 UR9, UR9, 0x38850, URZ ;  /* 0x0003885009097890 */ /* 0x000fcc000fffe03f */
[----:B------:R-:W-:Y:S02]  /*cb90*/  UIADD3 UR8, UR16, 0x400, URZ ;  /* 0x0000040010087890 */ /* 0x000fe4000fffe03f */
[----:B------:R-:W-:Y:S02]  /*cba0*/  UIADD3 UR14, UR16, 0x2c00, URZ ;  /* 0x00002c00100e7890 */ /* 0x000fe4000fffe03f */
[----:B------:R-:W-:Y:S01]  /*cbb0*/  UIADD3 UR15, UR16, 0x5400, URZ ;  /* 0x00005400100f7890 */ /* 0x000fe2000fffe03f */
[----:B------:R-:W-:Y:S01]  /*cbc0*/  UMOV UR10, URZ ;  /* 0x0000003f000a7c82 */ /* 0x000fe20008000000 */
[----:B------:R-:W-:Y:S01]  /*cbd0*/  UMOV UR6, 0x0 ;  /* 0x0000000000067882 */ /* 0x000fe20000000000 */
[----:B------:R-:W-:Y:S01]  /*cbe0*/  UMOV UR7, 0x14f00000 ;  /* 0x14f0000000077882 */ /* 0x000fe20000000000 */
[----:B------:R-:W-:Y:S01]  /*cbf0*/  UMOV UR17, 0x40 ;  /* 0x0000004000117882 */ /* 0x000fe20000000000 */
[----:B------:R-:W-:Y:S01]  /*cc00*/  UIADD3 UR16, UR16, 0x7c00, URZ ;  /* 0x00007c0010107890 */ /* 0x000fe2000fffe03f */
[----:B------:R1:W-:Y:S01]  /*cc10*/  STL [R1], R6 ;  /* 0x0000000601007387 */ /* 0x0003e20000100800 */
[----:B------:R-:W-:-:S02]  /*cc20*/  MOV R5, R8 ;  /* 0x0000000800057202 */ /* 0x000fc40000000f00 */
[----:B--2---:R-:W-:-:S13]  /*cc30*/  R2UR UR11, R3 ;  /* 0x00000000030b72ca */ /* 0x004fda00000e0000 */
[----:B------:R-:W-:-:S09]  /*cc40*/  UIMAD UR11, UR11, 0x50, URZ ;  /* 0x000000500b0b78a4 */ /* 0x000fd2000f8e023f */
[----:B------:R2:W-:Y:S02]  /*cc50*/  UTMALDG.4D [UR8], [UR4], desc[UR6] ;  /* 0x00000608040075b4 */ /* 0x0005e40008019000 */
[----:B--2---:R-:W-:Y:S01]  /*cc60*/  UMOV UR8, UR14 ;  /* 0x0000000e00087c82 */ /* 0x004fe20008000000 */
[----:B------:R-:W-:Y:S01]  /*cc70*/  UMOV UR10, UR17 ;  /* 0x00000011000a7c82 */ /* 0x000fe20008000000 */
[----:B------:R-:W-:Y:S01]  /*cc80*/  UMOV UR14, 0x80 ;  /* 0x00000080000e7882 */ /* 0x000fe20000000000 */
        /* <DEDUP_REMOVED lines=8> */
[----:B-1----:R-:W-:Y:S01]  /*cd10*/  NOP ;  /* 0x0000000000007918 */ /* 0x002fe20000000000 */
.L_x_51:
[----:B------:R-:W-:Y:S05]  /*cd20*/  BSYNC B0 ;  /* 0x0000000000007941 */ /* 0x000fea0003800000 */
.L_x_50:
[----:B------:R-:W2:Y:S01]  /*cd30*/  LDL.LU R2, [R1+0xc] ;  /* 0x00000c0001027983 */ /* 0x000ea20000300800 */
[----:B------:R-:W-:Y:S01]  /*cd40*/  IMAD.MOV.U32 R16, RZ, RZ, R7 ;  /* 0x000000ffff107224 */ /* 0x000fe200078e0007 */
[----:B------:R-:W-:Y:S01]  /*cd50*/  MOV R19, R12 ;  /* 0x0000000c00137202 */ /* 0x000fe20000000f00 */
[----:B--2---:R-:W-:-:S07]  /*cd60*/  VIADD R6, R2, 0xfffffffd ;  /* 0xfffffffd02067836 */ /* 0x004fce0000000000 */
.L_x_49:
[----:B------:R-:W-:Y:S01]  /*cd70*/  IMAD.MOV R13, RZ, RZ, -R13 ;  /* 0x000000ffff0d7224 */ /* 0x000fe200078e0a0d */
[----:B------:R-:W-:Y:S04]  /*cd80*/  BSSY B0, `(.L_x_48) ;  /* 0x000010c000007945 */ /* 0x000fe80003800000 */
[----:B------:R-:W-:-:S13]  /*cd90*/  ISETP.NE.AND P1, PT, R10, R13, PT ;  /* 0x0000000d0a00720c */ /* 0x000fda0003f25270 */
[----:B------:R-:W-:Y:S05]  /*cda0*/  @!P1 BRA `(.L_x_57) ;  /* 0x0000001000249947 */ /* 0x000fea0003800000 */
[----:B------:R-:W-:-:S07]  /*cdb0*/  IMAD.MOV.U32 R8, RZ, RZ, R5 ;  /* 0x000000ffff087224 */ /* 0x000fce00078e0005 */
.L_x_72:
        /* <DEDUP_REMOVED lines=12> */
[----:B------:R-:W-:-:S04]  /*ce80*/  IMAD R13, R11, UR4, RZ ;  /* 0x000000040b0d7c24 */ /* 0x000fc8000f8e02ff */
[----:B------:R-:W-:Y:S01]  /*ce90*/  IMAD R13, R0, UR5, R13 ;  /* 0x00000005000d7c24 */ /* 0x000fe2000f8e020d */
[----:B-1----:R-:W-:-:S13]  /*cea0*/  ISETP.NE.AND P1, PT, R9, 0x1, PT ;  /* 0x000000010900780c */ /* 0x002fda0003f25270 */
[----:B------:R-:W1:Y:S02]  /*ceb0*/  @P1 LDC.64 R2, c[0x0][0x420] ;  /* 0x00010800ff021b82 */ /* 0x000e640000000a00 */
[----:B-1----:R-:W-:-:S04]  /*cec0*/  @P1 IMAD.HI.U32 R8, R6, R2, RZ ;  /* 0x0000000206081227 */ /* 0x002fc800078e00ff */
[----:B------:R-:W-:Y:S01]  /*ced0*/  IMAD.MOV.U32 R2, RZ, RZ, R6 ;  /* 0x000000ffff027224 */ /* 0x000fe200078e0006 */
[----:B------:R-:W-:-:S04]  /*cee0*/  @P1 SHF.R.U32.HI R2, RZ, R3, R8 ;  /* 0x00000003ff021219 */ /* 0x000fc80000011608 */
[----:B------:R-:W-:Y:S02]  /*cef0*/  IADD3 R12, -R2, RZ, RZ ;  /* 0x000000ff020c7210 */ /* 0x000fe40007ffe1ff */
[----:B------:R-:W-:-:S03]  /*cf00*/  SHF.R.S32.HI R3, RZ, 0x1f, R2 ;  /* 0x0000001fff037819 */ /* 0x000fc60000011402 */
[----:B------:R-:W-:Y:S02]  /*cf10*/  IMAD R12, R9, R12, R6 ;  /* 0x0000000c090c7224 */ /* 0x000fe400078e0206 */
[----:B------:R-:W1:Y:S01]  /*cf20*/  LDC.64 R8, c[0x0][0x3f8] ;  /* 0x0000fe00ff087b82 */ /* 0x000e620000000a00 */
[----:B------:R-:W-:-:S04]  /*cf30*/  IMAD.WIDE.U32 R2, R0, UR4, R2 ;  /* 0x0000000400027c25 */ /* 0x000fc8000f8e0002 */
[----:B------:R-:W-:Y:S01]  /*cf40*/  IMAD.IADD R13, R13, 0x1, R3 ;  /* 0x000000010d0d7824 */ /* 0x000fe200078e0203 */
[----:B-1----:R-:W-:-:S04]  /*cf50*/  LEA R8, P1, R2, R8, 0x2 ;  /* 0x0000000802087211 */ /* 0x002fc800078210ff */
[----:B------:R-:W-:-:S05]  /*cf60*/  LEA.HI.X R9, R2, R9, R13, 0x2, P1 ;  /* 0x0000000902097211 */ /* 0x000fca00008f140d */
[----:B------:R1:W5:Y:S04]  /*cf70*/  LDG.E R8, desc[UR6][R8.64] ;  /* 0x0000000608087981 */ /* 0x000368000c1e1900 */
.L_x_60:
[----:B------:R-:W2:Y:S01]  /*cf80*/  S2R R3, SR_CgaCtaId ;  /* 0x0000000000037919 */ /* 0x000ea20000008800 */
[----:B------:R-:W-:-:S04]  /*cf90*/  MOV R2, 0x400 ;  /* 0x0000040000027802 */ /* 0x000fc80000000f00 */
[----:B--2---:R-:W-:Y:S02]  /*cfa0*/  LEA R2, R3, R2, 0x18 ;  /* 0x0000000203027211 */ /* 0x004fe400078ec0ff */
[----:B------:R-:W-:-:S03]  /*cfb0*/  SHF.L.U32 R3, R10, 0x1f, RZ ;  /* 0x0000001f0a037819 */ /* 0x000fc600000006ff */
[----:B------:R-:W-:-:S04]  /*cfc0*/  IMAD R2, R7, 0x8, R2 ;  /* 0x0000000807027824 */ /* 0x000fc800078e0202 */
[----:B------:R-:W2:Y:S02]  /*cfd0*/  SYNCS.PHASECHK.TRANS64.TRYWAIT P1, [R2+URZ+0x38840], R3 ;  /* 0x03884003020075a7 */ /* 0x000ea4000802017f */
[----:B--2---:R-:W-:Y:S05]  /*cfe0*/  @!P1 BRA `(.L_x_61) ;  /* 0x0000001800ac9947 */ /* 0x004fea0003800000 */
.L_x_101:
[----:B-1----:R-:W1:Y:S02]  /*cff0*/  S2R R9, SR_TID.X ;  /* 0x0000000000097919 */ /* 0x002e640000002100 */
[----:B-1----:R-:W-:-:S04]  /*d000*/  LOP3.LUT R9, R9, 0x7f, RZ, 0xc0, !PT ;  /* 0x0000007f09097812 */ /* 0x002fc800078ec0ff */
[----:B------:R-:W-:-:S13]  /*d010*/  ISETP.NE.AND P2, PT, R9, RZ, PT ;  /* 0x000000ff0900720c */ /* 0x000fda0003f45270 */
[----:B------:R-:W-:Y:S05]  /*d020*/  @P2 BRA `(.L_x_62) ;  /* 0x00000000001c2947 */ /* 0x000fea0003800000 */
[----:B------:R-:W1:Y:S01]  /*d030*/  S2R R9, SR_TID.X ;  /* 0x0000000000097919 */ /* 0x000e620000002100 */
[----:B--2---:R-:W-:-:S04]  /*d040*/  MOV R3, 0xa000 ;  /* 0x0000a00000037802 */ /* 0x004fc80000000f00 */
[----:B------:R3:W-:Y:S01]  /*d050*/  SYNCS.ARRIVE.TRANS64 RZ, [R2+URZ+0x38830], R3 ;  /* 0x0388300302ff79a7 */ /* 0x0007e2000800003f */
[----:B-1----:R-:W-:-:S04]  /*d060*/  LOP3.LUT R9, R9, 0x1f, RZ, 0xc0, !PT ;  /* 0x0000001f09097812 */ /* 0x002fc800078ec0ff */
[----:B------:R-:W-:-:S13]  /*d070*/  ISETP.NE.AND P1, PT, R9, RZ, PT ;  /* 0x000000ff0900720c */ /* 0x000fda0003f25270 */
[----:B---3--:R-:W-:Y:S05]  /*d080*/  @!P1 BRA `(.L_x_62) ;  /* 0x0000000000049947 */ /* 0x008fea0003800000 */
[----:B------:R-:W-:Y:S01]  /*d090*/  BPT.TRAP 0x1 ;  /* 0x000000040000795c */ /* 0x000fe20000300000 */
.L_x_62:
[----:B------:R-:W1:Y:S01]  /*d0a0*/  S2R R9, SR_CgaCtaId ;  /* 0x0000000000097919 */ /* 0x000e620000008800 */
[----:B--2---:R-:W-:Y:S01]  /*d0b0*/  MOV R3, 0x400 ;  /* 0x0000040000037802 */ /* 0x004fe20000000f00 */
        /* <DEDUP_REMOVED lines=12> */
[----:B------:R-:W-:-:S02]  /*d180*/  SHF.L.U32 R19, R19, 0x1f, RZ ;  /* 0x0000001f13137819 */ /* 0x000fc400000006ff */
[----:B------:R-:W-:Y:S02]  /*d190*/  UIADD3 UR9, UR9, 0x38830, URZ ;  /* 0x0003883009097890 */ /* 0x000fe4000fffe03f */
[----:B------:R-:W-:Y:S01]  /*d1a0*/  UIMAD UR11, UR11, 0x50, URZ ;  /* 0x000000500b0b78a4 */ /* 0x000fe2000f8e023f */
[----:B-1----:R-:W-:-:S05]  /*d1b0*/  LEA R3, R9, R3, 0x18 ;  /* 0x0000000309037211 */ /* 0x002fca00078ec0ff */
[----:B------:R-:W-:Y:S02]  /*d1c0*/  IMAD R2, R7, 0xa000, R3 ;  /* 0x0000a00007027824 */ /* 0x000fe400078e0203 */
[----:B------:R-:W-:-:S03]  /*d1d0*/  VIADD R3, R3, 0x38800 ;  /* 0x0003880003037836 */ /* 0x000fc60000000000 */
[----:B------:R-:W-:Y:S01]  /*d1e0*/  R2UR UR14, R2 ;  /* 0x00000000020e72ca */ /* 0x000fe200000e0000 */
[----:B------:R-:W-:-:S12]  /*d1f0*/  IMAD R2, R16, 0x8, R3 ;  /* 0x0000000810027824 */ /* 0x000fd800078e0203 */
        /* <DEDUP_REMOVED lines=16> */
.L_x_102:
[----:B------:R-:W-:Y:S05]  /*d300*/  @P2 BRA `(.L_x_64) ;  /* 0x00000000001c2947 */ /* 0x000fea0003800000 */
[----:B------:R-:W2:Y:S01]  /*d310*/  S2R R9, SR_TID.X ;  /* 0x0000000000097919 */ /* 0x000ea20000002100 */
[----:B------:R-:W-:-:S04]  /*d320*/  MOV R3, 0xa000 ;  /* 0x0000a00000037802 */ /* 0x000fc80000000f00 */
[----:B------:R3:W-:Y:S01]  /*d330*/  SYNCS.ARRIVE.TRANS64 RZ, [R2+URZ+0x50], R3 ;  /* 0x0000500302ff79a7 */ /* 0x0007e2000800003f */
[----:B--2---:R-:W-:-:S04]  /*d340*/  LOP3.LUT R9, R9, 0x1f, RZ, 0xc0, !PT ;  /* 0x0000001f09097812 */ /* 0x004fc800078ec0ff */
[----:B------:R-:W-:-:S13]  /*d350*/  ISETP.NE.AND P1, PT, R9, RZ, PT ;  /* 0x000000ff0900720c */ /* 0x000fda0003f25270 */
[----:B---3--:R-:W-:Y:S05]  /*d360*/  @!P1 BRA `(.L_x_64) ;  /* 0x0000000000049947 */ /* 0x008fea0003800000 */
[----:B------:R-:W-:Y:S01]  /*d370*/  BPT.TRAP 0x1 ;  /* 0x000000040000795c */ /* 0x000fe20000300000 */
.L_x_64:
[----:B------:R-:W2:Y:S01]  /*d380*/  LDL.LU R3, [R1] ;  /* 0x0000000001037983 */ /* 0x000ea20000300800 */
[----:B------:R-:W-:Y:S01]  /*d390*/  MOV R9, 0x400 ;  /* 0x0000040000097802 */ /* 0x000fe20000000f00 */
[----:B------:R-:W3:Y:S01]  /*d3a0*/  S2R R13, SR_CgaCtaId ;  /* 0x00000000000d7919 */ /* 0x000ee20000008800 */
[----:B------:R-:W-:Y:S01]  /*d3b0*/  R2UR UR9, R2 ;  /* 0x00000000020972ca */ /* 0x000fe200000e0000 */
[----:B------:R-:W-:Y:S01]  /*d3c0*/  UIADD3 UR4, UP0, UR36, 0x470, URZ ;  /* 0x0000047024047890 */ /* 0x000fe2000ff1e03f */
[----:B------:R-:W-:Y:S02]  /*d3d0*/  R2UR UR13, R5 ;  /* 0x00000000050d72ca */ /* 0x000fe400000e0000 */
[----:B------:R-:W-:Y:S01]  /*d3e0*/  R2UR UR12, R4 ;  /* 0x00000000040c72ca */ /* 0x000fe200000e0000 */
[----:B------:R-:W-:Y:S01]  /*d3f0*/  UIADD3.X UR5, URZ, UR37, URZ, UP0, !UPT ;  /* 0x000000253f057290 */ /* 0x000fe200087fe43f */
[----:B---3--:R-:W-:-:S05]  /*d400*/  LEA R9, R13, R9, 0x18 ;  /* 0x000000090d097211 */ /* 0x008fca00078ec0ff */
        /* <DEDUP_REMOVED lines=10> */
[----:B------:R-:W-:Y:S01]  /*d4b0*/  UIADD3 UR14, UR14, 0x7c00, URZ ;  /* 0x00007c000e0e7890 */ /* 0x000fe2000fffe03f */
[----:B------:R3:W-:Y:S01]  /*d4c0*/  STL [R1], R12 ;  /* 0x0000000c01007387 */ /* 0x0007e20000100800 */
[----:B------:R-:W-:Y:S01]  /*d4d0*/  IMAD.MOV.U32 R5, RZ, RZ, R8 ;  /* 0x000000ffff057224 */ /* 0x000fe200078e0008 */
        /* <DEDUP_REMOVED lines=14> */
[----:B---3--:R-:W-:Y:S01]  /*d5c0*/  NOP ;  /* 0x0000000000007918 */ /* 0x008fe20000000000 */
.L_x_59:
[----:B------:R-:W-:Y:S05]  /*d5d0*/  BSYNC B1 ;  /* 0x0000000000017941 */ /* 0x000fea0003800000 */
.L_x_58:
[----:B------:R-:W-:Y:S01]  /*d5e0*/  VIADD R16, R7, 0x1 ;  /* 0x0000000107107836 */ /* 0x000fe20000000000 */
[----:B------:R-:W-:Y:S04]  /*d5f0*/  BSSY B1, `(.L_x_65) ;  /* 0x0000081000017945 */ /* 0x000fe80003800000 */
[----:B------:R-:W-:-:S04]  /*d600*/  ISETP.NE.AND P1, PT, R16, 0x2, PT ;  /* 0x000000021000780c */ /* 0x000fc80003f25270 */
[----:B-1----:R-:W-:Y:S02]  /*d610*/  SEL R19, RZ, 0x1, P1 ;  /* 0x00000001ff137807 */ /* 0x002fe40000800000 */
[----:B------:R-:W-:Y:S02]  /*d620*/  SEL R16, R16, RZ, P1 ;  /* 0x000000ff10107207 */ /* 0x000fe40000800000 */
[----:B------:R-:W-:Y:S01]  /*d630*/  LOP3.LUT R19, R10, R19, RZ, 0x3c, !PT ;  /* 0x000000130a137212 */ /* 0x000fe200078e3cff */
[----:B------:R-:W-:Y:S06]  /*d640*/  @!P6 BRA `(.L_x_66) ;  /* 0x0000000400ece947 */ /* 0x000fec0003800000 */
[----:B------:R-:W-:Y:S01]  /*d650*/  IADD3 R12, R6, -0x1, RZ ;  /* 0xffffffff060c7810 */ /* 0x000fe20007ffe0ff */
        /* <DEDUP_REMOVED lines=10> */
[----:B------:R-:W-:-:S05]  /*d700*/  @P1 SHF.R.U32.HI R2, RZ, R3, R9 ;  /* 0x00000003ff021219 */ /* 0x000fca0000011609 */
[----:B------:R-:W-:-:S04]  /*d710*/  IMAD.MOV R3, RZ, RZ, -R2 ;  /* 0x000000ffff037224 */ /* 0x000fc800078e0a02 */
[----:B------:R-:W-:Y:S01]  /*d720*/  IMAD R12, R8, R3, R12 ;  /* 0x00000003080c7224 */ /* 0x000fe200078e020c */
[--C-:B------:R-:W-:Y:S01]  /*d730*/  SHF.R.S32.HI R3, RZ, 0x1f, R2.reuse ;  /* 0x0000001fff037819 */ /* 0x100fe20000011402 */
[----:B------:R-:W1:Y:S02]  /*d740*/  LDC.64 R8, c[0x0][0x3f8] ;  /* 0x0000fe00ff087b82 */ /* 0x000e640000000a00 */
[----:B------:R-:W-:-:S05]  /*d750*/  IMAD.WIDE.U32 R2, R0, UR4, R2 ;  /* 0x0000000400027c25 */ /* 0x000fca000f8e0002 */
[----:B------:R-:W-:Y:S02]  /*d760*/  IADD3 R13, R13, R3, RZ ;  /* 0x000000030d0d7210 */ /* 0x000fe40007ffe0ff */
[----:B-1----:R-:W-:-:S04]  /*d770*/  LEA R8, P1, R2, R8, 0x2 ;  /* 0x0000000802087211 */ /* 0x002fc800078210ff */
[----:B------:R-:W-:-:S05]  /*d780*/  LEA.HI.X R9, R2, R9, R13, 0x2, P1 ;  /* 0x0000000902097211 */ /* 0x000fca00008f140d */
[----:B------:R1:W5:Y:S04]  /*d790*/  LDG.E R8, desc[UR6][R8.64] ;  /* 0x0000000608087981 */ /* 0x000368000c1e1900 */
.L_x_67:
[----:B------:R-:W2:Y:S01]  /*d7a0*/  S2R R3, SR_CgaCtaId ;  /* 0x0000000000037919 */ /* 0x000ea20000008800 */
[----:B------:R-:W-:-:S04]  /*d7b0*/  MOV R2, 0x400 ;  /* 0x0000040000027802 */ /* 0x000fc80000000f00 */
[----:B--2---:R-:W-:Y:S02]  /*d7c0*/  LEA R2, R3, R2, 0x18 ;  /* 0x0000000203027211 */ /* 0x004fe400078ec0ff */
[----:B------:R-:W-:-:S03]  /*d7d0*/  SHF.L.U32 R3, R19, 0x1f, RZ ;  /* 0x0000001f13037819 */ /* 0x000fc600000006ff */
[----:B------:R-:W-:-:S04]  /*d7e0*/  IMAD R2, R16, 0x8, R2 ;  /* 0x0000000810027824 */ /* 0x000fc800078e0202 */
[----:B------:R-:W2:Y:S02]  /*d7f0*/  SYNCS.PHASECHK.TRANS64.TRYWAIT P1, [R2+URZ+0x38840], R3 ;  /* 0x03884003020075a7 */ /* 0x000ea4000802017f */
[----:B--2---:R-:W-:Y:S05]  /*d800*/  @!P1 BRA `(.L_x_68) ;  /* 0x0000001000cc9947 */ /* 0x004fea0003800000 */
.L_x_103:
[----:B-1----:R-:W1:Y:S02]  /*d810*/  S2R R9, SR_TID.X ;  /* 0x0000000000097919 */ /* 0x002e640000002100 */
[----:B-1----:R-:W-:-:S04]  /*d820*/  LOP3.LUT R9, R9, 0x7f, RZ, 0xc0, !PT ;  /* 0x0000007f09097812 */ /* 0x002fc800078ec0ff */
[----:B------:R-:W-:-:S13]  /*d830*/  ISETP.NE.AND P2, PT, R9, RZ, PT ;  /* 0x000000ff0900720c */ /* 0x000fda0003f45270 */
[----:B------:R-:W-:Y:S05]  /*d840*/  @P2 BRA `(.L_x_69) ;  /* 0x00000000001c2947 */ /* 0x000fea0003800000 */
[----:B------:R-:W1:Y:S01]  /*d850*/  S2R R9, SR_TID.X ;  /* 0x0000000000097919 */ /* 0x000e620000002100 */
[----:B--2---:R-:W-:-:S04]  /*d860*/  IMAD.MOV.U32 R3, RZ, RZ, 0xa000 ;  /* 0x0000a000ff037424 */ /* 0x004fc800078e00ff */
[----:B------:R3:W-:Y:S01]  /*d870*/  SYNCS.ARRIVE.TRANS64 RZ, [R2+URZ+0x38830], R3 ;  /* 0x0388300302ff79a7 */ /* 0x0007e2000800003f */
[----:B-1----:R-:W-:-:S04]  /*d880*/  LOP3.LUT R9, R9, 0x1f, RZ, 0xc0, !PT ;  /* 0x0000001f09097812 */ /* 0x002fc800078ec0ff */
[----:B------:R-:W-:-:S13]  /*d890*/  ISETP.NE.AND P1, PT, R9, RZ, PT ;  /* 0x000000ff0900720c */ /* 0x000fda0003f25270 */
[----:B---3--:R-:W-:Y:S05]  /*d8a0*/  @!P1 BRA `(.L_x_69) ;  /* 0x0000000000049947 */ /* 0x008fea0003800000 */
[----:B------:R-:W-:Y:S01]  /*d8b0*/  BPT.TRAP 0x1 ;  /* 0x000000040000795c */ /* 0x000fe20000300000 */
.L_x_69:
[----:B------:R-:W1:Y:S01]  /*d8c0*/  S2R R13, SR_CgaCtaId ;  /* 0x00000000000d7919 */ /* 0x000e620000008800 */
[----:B------:R-:W-:Y:S01]  /*d8d0*/  MOV R9, 0x400 ;  /* 0x0000040000097802 */ /* 0x000fe20000000f00 */
[----:B------:R-:W-:Y:S01]  /*d8e0*/  UIADD3 UR4, UP0, UR36, 0x370, URZ ;  /* 0x0000037024047890 */ /* 0x000fe2000ff1e03f */
[----:B------:R-:W-:Y:S01]  /*d8f0*/  R2UR UR11, R12 ;  /* 0x000000000c0b72ca */ /* 0x000fe200000e0000 */
[----:B------:R-:W-:Y:S01]  /*d900*/  UMOV UR10, URZ ;  /* 0x0000003f000a7c82 */ /* 0x000fe20008000000 */
[----:B------:R-:W-:Y:S01]  /*d910*/  R2UR UR12, R4 ;  /* 0x00000000040c72ca */ /* 0x000fe200000e0000 */
[----:B------:R-:W-:Y:S01]  /*d920*/  UIADD3.X UR5, URZ, UR37, URZ, UP0, !UPT ;  /* 0x000000253f057290 */ /* 0x000fe200087fe43f */
[----:B-----5:R-:W-:Y:S01]  /*d930*/  R2UR UR13, R8 ;  /* 0x00000000080d72ca */ /* 0x020fe200000e0000 */
[----:B------:R-:W-:Y:S01]  /*d940*/  UMOV UR6, 0x0 ;  /* 0x0000000000067882 */ /* 0x000fe20000000000 */
[----:B------:R-:W-:Y:S01]  /*d950*/  UMOV UR7, 0x14f00000 ;  /* 0x14f0000000077882 */ /* 0x000fe20000000000 */
[----:B------:R-:W-:Y:S01]  /*d960*/  UMOV UR17, 0x40 ;  /* 0x0000004000117882 */ /* 0x000fe20000000000 */
[----:B------:R-:W-:Y:S01]  /*d970*/  UMOV UR18, 0x80 ;  /* 0x0000008000127882 */ /* 0x000fe20000000000 */
[----:B------:R-:W-:-:S04]  /*d980*/  UMOV UR19, 0xc0 ;  /* 0x000000c000137882 */ /* 0x000fc80000000000 */
[----:B------:R-:W-:Y:S01]  /*d990*/  UIMAD UR11, UR11, 0x50, URZ ;  /* 0x000000500b0b78a4 */ /* 0x000fe2000f8e023f */
[----:B-1----:R-:W-:-:S04]  /*d9a0*/  LEA R9, R13, R9, 0x18 ;  /* 0x000000090d097211 */ /* 0x002fc800078ec0ff */
[----:B--2---:R-:W-:-:S05]  /*d9b0*/  IADD3 R2, R9, 0x38800, RZ ;  /* 0x0003880009027810 */ /* 0x004fca0007ffe0ff */
[--C-:B------:R-:W-:Y:S02]  /*d9c0*/  IMAD R3, R16, 0x8, R2.reuse ;  /* 0x0000000810037824 */ /* 0x100fe400078e0202 */
[----:B------:R-:W-:-:S03]  /*d9d0*/  IMAD R2, R7, 0x8, R2 ;  /* 0x0000000807027824 */ /* 0x000fc600078e0202 */
[----:B------:R-:W-:Y:S01]  /*d9e0*/  R2UR UR9, R3 ;  /* 0x00000000030972ca */ /* 0x000fe200000e0000 */
[----:B------:R-:W-:-:S05]  /*d9f0*/  IMAD R3, R16, 0xa000, R9 ;  /* 0x0000a00010037824 */ /* 0x000fca00078e0209 */
[----:B------:R-:W-:Y:S02]  /*da00*/  R2UR UR14, R3 ;  /* 0x00000000030e72ca */ /* 0x000fe400000e0000 */
[----:B------:R-:W-:-:S05]  /*da10*/  SHF.L.U32 R3, R10, 0x1f, RZ ;  /* 0x0000001f0a037819 */ /* 0x000fca00000006ff */
[----:B------:R-:W-:-:S06]  /*da20*/  UIADD3 UR9, UR9, 0x30, URZ ;  /* 0x0000003009097890 */ /* 0x000fcc000fffe03f */
        /* <DEDUP_REMOVED lines=16> */
.L_x_104:
        /* <DEDUP_REMOVED lines=8> */
.L_x_71:
[----:B-1----:R-:W2:Y:S01]  /*dbb0*/  LDL.LU R3, [R1] ;  /* 0x0000000001037983 */ /* 0x002ea20000300800 */
[----:B------:R-:W-:Y:S01]  /*dbc0*/  MOV R9, 0x400 ;  /* 0x0000040000097802 */ /* 0x000fe20000000f00 */
[----:B------:R-:W1:Y:S01]  /*dbd0*/  S2R R10, SR_CgaCtaId ;  /* 0x00000000000a7919 */ /* 0x000e620000008800 */
[----:B------:R-:W-:Y:S01]  /*dbe0*/  R2UR UR9, R2 ;  /* 0x00000000020972ca */ /* 0x000fe200000e0000 */
[----:B------:R-:W-:Y:S01]  /*dbf0*/  UIADD3 UR4, UP0, UR36, 0x470, URZ ;  /* 0x0000047024047890 */ /* 0x000fe2000ff1e03f */
[----:B------:R-:W-:Y:S02]  /*dc00*/  R2UR UR13, R5 ;  /* 0x00000000050d72ca */ /* 0x000fe400000e0000 */
[----:B------:R-:W-:Y:S01]  /*dc10*/  R2UR UR12, R4 ;  /* 0x00000000040c72ca */ /* 0x000fe200000e0000 */
[----:B------:R-:W-:Y:S01]  /*dc20*/  UIADD3.X UR5, URZ, UR37, URZ, UP0, !UPT ;  /* 0x000000253f057290 */ /* 0x000fe200087fe43f */
[----:B-1----:R-:W-:-:S05]  /*dc30*/  LEA R9, R10, R9, 0x18 ;  /* 0x000000090a097211 */ /* 0x002fca00078ec0ff */
        /* <DEDUP_REMOVED lines=28> */
.L_x_66:
[----:B------:R-:W-:Y:S05]  /*de00*/  BSYNC B1 ;  /* 0x0000000000017941 */ /* 0x000fea0003800000 */
.L_x_65:
[C---:B------:R-:W-:Y:S01]  /*de10*/  ISETP.GT.AND P1, PT, R6.reuse, 0x1, PT ;  /* 0x000000010600780c */ /* 0x040fe20003f24270 */
[----:B------:R-:W-:-:S12]  /*de20*/  VIADD R6, R6, 0xfffffffe ;  /* 0xfffffffe06067836 */ /* 0x000fd80000000000 */
[----:B------:R-:W-:Y:S05]  /*de30*/  @P1 BRA `(.L_x_72) ;  /* 0xffffffec00e01947 */ /* 0x000fea000383ffff */
.L_x_57:
[----:B------:R-:W-:Y:S05]  /*de40*/  BSYNC B0 ;  /* 0x0000000000007941 */ /* 0x000fea0003800000 */
.L_x_48:
[----:B------:R-:W-:Y:S04]  /*de50*/  BSSY B0, `(.L_x_73) ;  /* 0x0000037000007945 */ /* 0x000fe80003800000 */
[----:B------:R-:W-:Y:S05]  /*de60*/  @!P6 BRA `(.L_x_74) ;  /* 0x0000000000d4e947 */ /* 0x000fea0003800000 */
[----:B------:R-:W2:Y:S01]  /*de70*/  S2R R3, SR_CgaCtaId ;  /* 0x0000000000037919 */ /* 0x000ea20000008800 */
[----:B------:R-:W-:Y:S01]  /*de80*/  MOV R0, 0x400 ;  /* 0x0000040000007802 */ /* 0x000fe20000000f00 */
[----:B------:R-:W3:Y:S03]  /*de90*/  S2R R2, SR_TID.X ;  /* 0x0000000000027919 */ /* 0x000ee60000002100 */
[----:B--2---:R-:W-:-:S04]  /*dea0*/  LEA R0, R3, R0, 0x18 ;  /* 0x0000000003007211 */ /* 0x004fc800078ec0ff */
[----:B------:R-:W-:Y:S02]  /*deb0*/  LEA R3, R16, R0, 0x3 ;  /* 0x0000000010037211 */ /* 0x000fe400078e18ff */
[----:B------:R-:W-:Y:S02]  /*dec0*/  SHF.L.U32 R0, R19, 0x1f, RZ ;  /* 0x0000001f13007819 */ /* 0x000fe400000006ff */
[----:B---3--:R-:W-:Y:S02]  /*ded0*/  LOP3.LUT R2, R2, 0x7f, RZ, 0xc0, !PT ;  /* 0x0000007f02027812 */ /* 0x008fe400078ec0ff */
[----:B------:R-:W2:Y:S02]  /*dee0*/  SYNCS.PHASECHK.TRANS64.TRYWAIT P0, [R3+URZ+0x38860], R0 ;  /* 0x03886000030075a7 */ /* 0x000ea4000800017f */
[----:B------:R-:W-:Y:S01]  /*def0*/  ISETP.NE.AND P1, PT, R2, RZ, PT ;  /* 0x000000ff0200720c */ /* 0x000fe20003f25270 */
[----:B--2---:R-:W-:-:S12]  /*df00*/  @!P0 BRA `(.L_x_75) ;  /* 0x0000000c00348947 */ /* 0x004fd80003800000 */
.L_x_105:
[----:B------:R-:W-:Y:S05]  /*df10*/  @P1 BRA `(.L_x_76) ;  /* 0x00000000001c1947 */ /* 0x000fea0003800000 */
[----:B------:R-:W3:Y:S01]  /*df20*/  S2R R2, SR_TID.X ;  /* 0x0000000000027919 */ /* 0x000ee20000002100 */
[----:B--2---:R-:W-:-:S04]  /*df30*/  IMAD.MOV.U32 R0, RZ, RZ, 0xa000 ;  /* 0x0000a000ff007424 */ /* 0x004fc800078e00ff */
[----:B------:R4:W-:Y:S01]  /*df40*/  SYNCS.ARRIVE.TRANS64 RZ, [R3+URZ+0x38850], R0 ;  /* 0x0388500003ff79a7 */ /* 0x0009e2000800003f */
[----:B---3--:R-:W-:-:S04]  /*df50*/  LOP3.LUT R2, R2, 0x1f, RZ, 0xc0, !PT ;  /* 0x0000001f02027812 */ /* 0x008fc800078ec0ff */
[----:B------:R-:W-:-:S13]  /*df60*/  ISETP.NE.AND P0, PT, R2, RZ, PT ;  /* 0x000000ff0200720c */ /* 0x000fda0003f05270 */
[----:B----4-:R-:W-:Y:S05]  /*df70*/  @!P0 BRA `(.L_x_76) ;  /* 0x0000000000048947 */ /* 0x010fea0003800000 */
[----:B------:R-:W-:Y:S01]  /*df80*/  BPT.TRAP 0x1 ;  /* 0x000000040000795c */ /* 0x000fe20000300000 */
.L_x_76:
[----:B------:R-:W3:Y:S01]  /*df90*/  LDL R2, [R1] ;  /* 0x0000000001027983 */ /* 0x000ee20000100800 */
[----:B--2---:R-:W-:Y:S01]  /*dfa0*/  MOV R0, 0x400 ;  /* 0x0000040000007802 */ /* 0x004fe20000000f00 */
[----:B-1----:R-:W1:Y:S01]  /*dfb0*/  S2R R6, SR_CgaCtaId ;  /* 0x0000000000067919 */ /* 0x002e620000008800 */
        /* <DEDUP_REMOVED lines=17> */
[----:B---3--:R-:W-:-:S13]  /*e0d0*/  R2UR UR11, R2 ;  /* 0x00000000020b72ca */ /* 0x008fda00000e0000 */
[----:B------:R-:W-:-:S09]  /*e0e0*/  UIMAD UR11, UR11, 0x50, URZ ;  /* 0x000000500b0b78a4 */ /* 0x000fd2000f8e023f */
[----:B------:R1:W-:Y:S02]  /*e0f0*/  UTMALDG.4D [UR8], [UR4], desc[UR6] ;  /* 0x00000608040075b4 */ /* 0x0003e40008019000 */
[----:B-1----:R-:W-:Y:S01]  /*e100*/  UMOV UR8, UR15 ;  /* 0x0000000f00087c82 */ /* 0x002fe20008000000 */
[----:B------:R-:W-:Y:S01]  /*e110*/  UMOV UR10, UR17 ;  /* 0x00000011000a7c82 */ /* 0x000fe20008000000 */
[----:B------:R-:W-:Y:S01]  /*e120*/  UMOV UR15, 0x80 ;  /* 0x00000080000f7882 */ /* 0x000fe20000000000 */
[----:B------:R1:W-:Y:S02]  /*e130*/  UTMALDG.4D [UR8], [UR4], desc[UR6] ;  /* 0x00000608040075b4 */ /* 0x0003e40008019000 */
[----:B-1----:R-:W-:Y:S01]  /*e140*/  UMOV UR8, UR16 ;  /* 0x0000001000087c82 */ /* 0x002fe20008000000 */
[----:B------:R-:W-:Y:S01]  /*e150*/  UMOV UR10, UR15 ;  /* 0x0000000f000a7c82 */ /* 0x000fe20008000000 */
[----:B------:R-:W-:Y:S01]  /*e160*/  UMOV UR15, 0xc0 ;  /* 0x000000c0000f7882 */ /* 0x000fe20000000000 */
[----:B------:R1:W-:Y:S02]  /*e170*/  UTMALDG.4D [UR8], [UR4], desc[UR6] ;  /* 0x00000608040075b4 */ /* 0x0003e40008019000 */
[----:B-1----:R-:W-:Y:S01]  /*e180*/  UMOV UR8, UR14 ;  /* 0x0000000e00087c82 */ /* 0x002fe20008000000 */
[----:B------:R-:W-:-:S02]  /*e190*/  UMOV UR10, UR15 ;  /* 0x0000000f000a7c82 */ /* 0x000fc40008000000 */
[----:B------:R2:W-:Y:S02]  /*e1a0*/  UTMALDG.4D [UR8], [UR4], desc[UR6] ;  /* 0x00000608040075b4 */ /* 0x0005e40008019000 */
[----:B--2---:R-:W-:Y:S01]  /*e1b0*/  NOP ;  /* 0x0000000000007918 */ /* 0x004fe20000000000 */
.L_x_74:
[----:B------:R-:W-:Y:S05]  /*e1c0*/  BSYNC B0 ;  /* 0x0000000000007941 */ /* 0x000fea0003800000 */
.L_x_73:
[----:B------:R-:W2:Y:S01]  /*e1d0*/  LDL.LU R0, [R1+0x10] ;  /* 0x0000100001007983 */ /* 0x000ea20000300800 */
[----:B------:R-:W-:-:S03]  /*e1e0*/  ULDC UR4, c[0x0][0xda4] ;  /* 0x0003690000047ab9 */ /* 0x000fc60000000800 */
[----:B------:R-:W3:Y:S01]  /*e1f0*/  LDL.LU R2, [R1+0x18] ;  /* 0x0000180001027983 */ /* 0x000ee20000300800 */
[----:B------:R-:W-:-:S05]  /*e200*/  VIADD R16, R16, 0x1 ;  /* 0x0000000110107836 */ /* 0x000fca0000000000 */
[----:B------:R-:W-:-:S04]  /*e210*/  ISETP.NE.AND P0, PT, R16, 0x2, PT ;  /* 0x000000021000780c */ /* 0x000fc80003f05270 */
[----:B------:R-:W-:Y:S02]  /*e220*/  SEL R16, R16, RZ, P0 ;  /* 0x000000ff10107207 */ /* 0x000fe40000000000 */
[----:B--2---:R-:W-:Y:S01]  /*e230*/  IADD3 R0, R0, UR38, RZ ;  /* 0x0000002600007c10 */ /* 0x004fe2000fffe0ff */
[----:B---3--:R-:W-:-:S04]  /*e240*/  VIADD R2, R2, 0x1 ;  /* 0x0000000102027836 */ /* 0x008fc80000000000 */
[----:B------:R2:W-:Y:S01]  /*e250*/  STL [R1+0x10], R0 ;  /* 0x0000100001007387 */ /* 0x0005e20000100800 */
[----:B------:R-:W-:-:S03]  /*e260*/  ISETP.GE.AND P1, PT, R0, UR4, PT ;  /* 0x0000000400007c0c */ /* 0x000fc6000bf26270 */
[----:B------:R3:W-:Y:S01]  /*e270*/  STL [R1+0x18], R2 ;  /* 0x0000180201007387 */ /* 0x0007e20000100800 */
[----:B--2---:R-:W-:-:S04]  /*e280*/  SEL R0, RZ, 0x1, P0 ;  /* 0x00000001ff007807 */ /* 0x004fc80000000000 */
[----:B------:R-:W-:-:S05]  /*e290*/  LOP3.LUT R19, R19, R0, RZ, 0x3c, !PT ;  /* 0x0000000013137212 */ /* 0x000fca00078e3cff */
[----:B---3--:R-:W-:Y:S05]  /*e2a0*/  @!P1 BRA `(.L_x_77) ;  /* 0xffffffcc008c9947 */ /* 0x008fea000383ffff */
[----:B------:R-:W-:-:S07]  /*e2b0*/  LOP3.LUT R2, R2, 0x1, RZ, 0xc, !PT ;  /* 0x0000000102027812 */ /* 0x000fce00078e0cff */
.L_x_32:
[----:B------:R-:W2:Y:S01]  /*e2c0*/  S2R R3, SR_CgaCtaId ;  /* 0x0000000000037919 */ /* 0x000ea20000008800 */
[----:B------:R-:W-:Y:S01]  /*e2d0*/  MOV R0, 0x400 ;  /* 0x0000040000007802 */ /* 0x000fe20000000f00 */
[----:B------:R-:W-:Y:S03]  /*e2e0*/  BSSY B0, `(.L_x_78) ;  /* 0x0000005000007945 */ /* 0x000fe60003800000 */
[----:B--2---:R-:W-:Y:S02]  /*e2f0*/  LEA R0, R3, R0, 0x18 ;  /* 0x0000000003007211 */ /* 0x004fe400078ec0ff */
[----:B------:R-:W-:-:S04]  /*e300*/  SHF.L.U32 R3, R2, 0x1f, RZ ;  /* 0x0000001f02037819 */ /* 0x000fc800000006ff */
[----:B------:R-:W2:Y:S02]  /*e310*/  SYNCS.PHASECHK.TRANS64.TRYWAIT P0, [R0+URZ+0x38820], R3 ;  /* 0x03882003000075a7 */ /* 0x000ea4000800017f */
[----:B--2---:R-:W-:Y:S05]  /*e320*/  @!P0 BRA `(.L_x_79) ;  /* 0x0000000800408947 */ /* 0x004fea0003800000 */
.L_x_106:
[----:B------:R-:W-:Y:S05]  /*e330*/  BSYNC B0 ;  /* 0x0000000000007941 */ /* 0x000fea0003800000 */
.L_x_78:
[----:B------:R-:W-:-:S03]  /*e340*/  UMOV UR4, 0xffffffff ;  /* 0xffffffff00047882 */ /* 0x000fc60000000000 */
[----:B------:R-:W-:Y:S05]  /*e350*/  BRA.DIV UR4, `(.L_x_80) ;  /* 0x0000000a04487947 */ /* 0x000fea000b800000 */
[----:B------:R-:W3:Y:S02]  /*e360*/  S2R R2, SR_TID.X ;  /* 0x0000000000027919 */ /* 0x000ee40000002100 */
[----:B---3--:R-:W-:-:S04]  /*e370*/  SHF.R.U32.HI R2, RZ, 0x5, R2 ;  /* 0x00000005ff027819 */ /* 0x008fc80000011602 */
[----:B------:R-:W-:-:S05]  /*e380*/  LOP3.LUT R2, R2, 0x3, RZ, 0xc0, !PT ;  /* 0x0000000302027812 */ /* 0x000fca00078ec0ff */
[----:B------:R3:W4:Y:S02]  /*e390*/  SHFL.IDX PT, R14, R2, RZ, 0x1f ;  /* 0x00001fff020e7589 */ /* 0x00072400000e0000 */
.L_x_109:
[----:B----4-:R-:W-:Y:S01]  /*e3a0*/  ISETP.NE.AND P0, PT, R14, RZ, PT ;  /* 0x000000ff0e00720c */ /* 0x010fe20003f05270 */
[----:B------:R-:W-:-:S12]  /*e3b0*/  BSSY B0, `(.L_x_81) ;  /* 0x0000024000007945 */ /* 0x000fd80003800000 */
[----:B------:R-:W-:Y:S05]  /*e3c0*/  @P0 BRA `(.L_x_82) ;  /* 0x0000000000880947 */ /* 0x000fea0003800000 */
[----:B------:R-:W-:-:S03]  /*e3d0*/  UMOV UR4, 0xffffffff ;  /* 0xffffffff00047882 */ /* 0x000fc60000000000 */
[----:B------:R-:W-:Y:S05]  /*e3e0*/  BRA.DIV UR4, `(.L_x_83) ;  /* 0x0000000a04587947 */ /* 0x000fea000b800000 */
[----:B------:R-:W-:-:S13]  /*e3f0*/  ELECT P6, URZ, PT ;  /* 0x00000000003f782f */ /* 0x000fda00038c0000 */
.L_x_112:
[----:B------:R-:W-:Y:S05]  /*e400*/  @!P6 BRA `(.L_x_82) ;  /* 0x000000000078e947 */ /* 0x000fea0003800000 */
[----:B---3--:R-:W3:Y:S02]  /*e410*/  LDL.LU R2, [R1+0x1c] ;  /* 0x00001c0001027983 */ /* 0x008ee40000300800 */
[----:B---3--:R-:W-:-:S04]  /*e420*/  LOP3.LUT R2, R2, 0x2, RZ, 0xfc, !PT ;  /* 0x0000000202027812 */ /* 0x008fc800078efcff */
[----:B------:R-:W-:-:S13]  /*e430*/  ISETP.NE.AND P2, PT, R2, 0x3, PT ;  /* 0x000000030200780c */ /* 0x000fda0003f45270 */
[----:B------:R-:W-:Y:S05]  /*e440*/  @!P2 BRA `(.L_x_84) ;  /* 0x000000000004a947 */ /* 0x000fea0003800000 */
[----:B------:R-:W-:Y:S01]  /*e450*/  BPT.TRAP 0x1 ;  /* 0x000000040000795c */ /* 0x000fe20000300000 */
.L_x_84:
[----:B--2---:R-:W-:Y:S01]  /*e460*/  VIADD R3, R0, 0x38840 ;  /* 0x0003884000037836 */ /* 0x004fe20000000000 */
[----:B------:R-:W-:Y:S01]  /*e470*/  SHF.L.U32 R5, R19, 0x1f, RZ ;  /* 0x0000001f13057819 */ /* 0x000fe200000006ff */
[----:B------:R-:W-:-:S03]  /*e480*/  VIADD R2, R16, 0x1 ;  /* 0x0000000110027836 */ /* 0x000fc60000000000 */
[----:B-1----:R-:W-:Y:S02]  /*e490*/  LEA R6, R16, R3, 0x3 ;  /* 0x0000000310067211 */ /* 0x002fe400078e18ff */
[----:B------:R-:W-:Y:S02]  /*e4a0*/  ISETP.NE.AND P1, PT, R2, 0x2, PT ;  /* 0x000000020200780c */ /* 0x000fe40003f25270 */
[----:B------:R-:W1:Y:S02]  /*e4b0*/  SYNCS.PHASECHK.TRANS64.TRYWAIT P0, [R6+URZ], R5 ;  /* 0x00000005060075a7 */ /* 0x000e64000800017f */
[----:B------:R-:W-:-:S04]  /*e4c0*/  SEL R4, RZ, 0x1, P1 ;  /* 0x00000001ff047807 */ /* 0x000fc80000800000 */
[----:B------:R-:W-:Y:S02]  /*e4d0*/  LOP3.LUT R19, R19, R4, RZ, 0x3c, !PT ;  /* 0x0000000413137212 */ /* 0x000fe400078e3cff */
[----:B------:R-:W-:Y:S02]  /*e4e0*/  SEL R4, R2, RZ, P1 ;  /* 0x000000ff02047207 */ /* 0x000fe40000800000 */
[----:B------:R-:W-:-:S03]  /*e4f0*/  SHF.L.U32 R2, R19, 0x1f, RZ ;  /* 0x0000001f13027819 */ /* 0x000fc600000006ff */
[----:B------:R-:W-:Y:S01]  /*e500*/  IMAD R3, R4, 0x8, R3 ;  /* 0x0000000804037824 */ /* 0x000fe200078e0203 */
[----:B-1----:R-:W-:Y:S06]  /*e510*/  @!P0 BRA `(.L_x_85) ;  /* 0x00000008002c8947 */ /* 0x002fec0003800000 */
.L_x_113:
[----:B------:R-:W2:Y:S02]  /*e520*/  SYNCS.PHASECHK.TRANS64.TRYWAIT P0, [R3+URZ], R2 ;  /* 0x00000002030075a7 */ /* 0x000ea4000800017f */
[----:B--2---:R-:W-:Y:S05]  /*e530*/  @!P0 BRA `(.L_x_86) ;  /* 0x0000000800388947 */ /* 0x004fea0003800000 */
.L_x_114:
[----:B------:R-:W-:Y:S05]  /*e540*/  @!P2 BRA `(.L_x_87) ;  /* 0x000000000004a947 */ /* 0x000fea0003800000 */
[----:B------:R-:W-:Y:S01]  /*e550*/  BPT.TRAP 0x1 ;  /* 0x000000040000795c */ /* 0x000fe20000300000 */
.L_x_87:
[----:B--2---:R-:W-:-:S05]  /*e560*/  IADD3 R3, R0, 0x38860, RZ ;  /* 0x0003886000037810 */ /* 0x004fca0007ffe0ff */
[----:B------:R-:W-:-:S04]  /*e570*/  IMAD R16, R16, 0x8, R3 ;  /* 0x0000000810107824 */ /* 0x000fc800078e0203 */
[----:B------:R-:W2:Y:S02]  /*e580*/  SYNCS.PHASECHK.TRANS64.TRYWAIT P0, [R16+URZ], R5 ;  /* 0x00000005100075a7 */ /* 0x000ea4000800017f */
[----:B--2---:R-:W-:Y:S05]  /*e590*/  @!P0 BRA `(.L_x_88) ;  /* 0x0000000800348947 */ /* 0x004fea0003800000 */
.L_x_115:
[----:B------:R-:W-:-:S07]  /*e5a0*/  IMAD R3, R4, 0x8, R3 ;  /* 0x0000000804037824 */ /* 0x000fce00078e0203 */
.L_x_89:
[----:B---3--:R3:W4:Y:S02]  /*e5b0*/  SYNCS.PHASECHK.TRANS64.TRYWAIT P0, [R3+URZ], R2 ;  /* 0x00000002030075a7 */ /* 0x008724000800017f */
[----:B----4-:R-:W-:Y:S05]  /*e5c0*/  @!P0 NANOSLEEP.SYNCS 0x989680 ;  /* 0x009896800000895d */ /* 0x010fea0003900000 */
[----:B------:R-:W4:Y:S02]  /*e5d0*/  @!P0 SYNCS.PHASECHK.TRANS64 P0, [R3+URZ], R2 ;  /* 0x00000002030085a7 */ /* 0x000f24000800007f */
[----:B----4-:R-:W-:Y:S05]  /*e5e0*/  @!P0 BRA `(.L_x_89) ;  /* 0xfffffffc00f08947 */ /* 0x010fea000383ffff */
.L_x_82:
[----:B------:R-:W-:Y:S05]  /*e5f0*/  BSYNC B0 ;  /* 0x0000000000007941 */ /* 0x000fea0003800000 */
.L_x_81:
[----:B------:R-:W-:Y:S05]  /*e600*/  EXIT ;  /* 0x000000000000794d */ /* 0x000fea0003800000 */
.L_x_10:
[----:B-1----:R-:W-:-:S04]  /*e610*/  MOV R3, UR61 ;  /* 0x0000003d00037c02 */ /* 0x002fc80008000f00 */
[----:B------:R1:W2:Y:S03]  /*e620*/  SYNCS.PHASECHK.TRANS64.TRYWAIT P1, [R3+URZ+0x38800], R0 ;  /* 0x03880000030075a7 */ /* 0x0002a6000802017f */
[----:B--2---:R-:W-:Y:S05]  /*e630*/  @!P1 NANOSLEEP.SYNCS 0x989680 ;  /* 0x009896800000995d */ /* 0x004fea0003900000 */
[----:B------:R-:W2:Y:S02]  /*e640*/  @!P1 SYNCS.PHASECHK.TRANS64 P1, [R3+URZ+0x38800], R0 ;  /* 0x03880000030095a7 */ /* 0x000ea4000802007f */
[----:B--2---:R-:W-:Y:S05]  /*e650*/  @!P1 BRA `(.L_x_10) ;  /* 0xfffffffc00ec9947 */ /* 0x004fea000383ffff */
[----:B------:R-:W-:Y:S05]  /*e660*/  BRA `(.L_x_90) ;  /* 0xffffff2800a87947 */ /* 0x000fea000383ffff */
.L_x_14:
[----:B--2---:R2:W3:Y:S02]  /*e670*/  SYNCS.PHASECHK.TRANS64.TRYWAIT P2, [R0+URZ+0x38830], R3 ;  /* 0x03883003000075a7 */ /* 0x0044e4000804017f */
[----:B---3--:R-:W-:Y:S05]  /*e680*/  @!P2 NANOSLEEP.SYNCS 0x989680 ;  /* 0x009896800000a95d */ /* 0x008fea0003900000 */
[----:B------:R-:W3:Y:S02]  /*e690*/  @!P2 SYNCS.PHASECHK.TRANS64 P2, [R0+URZ+0x38830], R3 ;  /* 0x038830030000a5a7 */ /* 0x000ee4000804007f */
[----:B---3--:R-:W-:Y:S05]  /*e6a0*/  @!P2 BRA `(.L_x_14) ;  /* 0xfffffffc00f0a947 */ /* 0x008fea000383ffff */
[----:B------:R-:W-:Y:S05]  /*e6b0*/  BRA `(.L_x_13) ;  /* 0xffffff2800d87947 */ /* 0x000fea000383ffff */
.L_x_19:
[----:B--2---:R-:W-:-:S04]  /*e6c0*/  IMAD.U32 R5, RZ, RZ, UR39 ;  /* 0x00000027ff057e24 */ /* 0x004fc8000f8e00ff */
[----:B------:R2:W3:Y:S03]  /*e6d0*/  SYNCS.PHASECHK.TRANS64.TRYWAIT P2, [R5+URZ+0x38830], R2 ;  /* 0x03883002050075a7 */ /* 0x0004e6000804017f */
[----:B---3--:R-:W-:Y:S05]  /*e6e0*/  @!P2 NANOSLEEP.SYNCS 0x989680 ;  /* 0x009896800000a95d */ /* 0x008fea0003900000 */
[----:B------:R-:W3:Y:S02]  /*e6f0*/  @!P2 SYNCS.PHASECHK.TRANS64 P2, [R5+URZ+0x38830], R2 ;  /* 0x038830020500a5a7 */ /* 0x000ee4000804007f */
[----:B---3--:R-:W-:Y:S05]  /*e700*/  @!P2 BRA `(.L_x_19) ;  /* 0xfffffffc00eca947 */ /* 0x008fea000383ffff */
[----:B------:R-:W-:Y:S05]  /*e710*/  BRA `(.L_x_18) ;  /* 0xffffff68006c7947 */ /* 0x000fea000383ffff */
.L_x_23:
[----:B----4-:R-:W-:-:S04]  /*e720*/  IMAD.U32 R3, RZ, RZ, UR5 ;  /* 0x00000005ff037e24 */ /* 0x010fc8000f8e00ff */
[----:B------:R4:W1:Y:S03]  /*e730*/  SYNCS.PHASECHK.TRANS64.TRYWAIT P2, [R3+URZ+0x38850], R0 ;  /* 0x03885000030075a7 */ /* 0x000866000804017f */
[----:B-1----:R-:W-:Y:S05]  /*e740*/  @!P2 NANOSLEEP.SYNCS 0x989680 ;  /* 0x009896800000a95d */ /* 0x002fea0003900000 */
[----:B------:R-:W1:Y:S02]  /*e750*/  @!P2 SYNCS.PHASECHK.TRANS64 P2, [R3+URZ+0x38850], R0 ;  /* 0x038850000300a5a7 */ /* 0x000e64000804007f */
[----:B-1----:R-:W-:Y:S05]  /*e760*/  @!P2 BRA `(.L_x_23) ;  /* 0xfffffffc00eca947 */ /* 0x002fea000383ffff */
[----:B------:R-:W-:Y:S05]  /*e770*/  BRA `(.L_x_22) ;  /* 0xffffff9000b87947 */ /* 0x000fea000383ffff */
.L_x_28:
[----:B--2---:R-:W-:-:S04]  /*e780*/  MOV R3, UR7 ;  /* 0x0000000700037c02 */ /* 0x004fc80008000f00 */
[----:B------:R2:W3:Y:S03]  /*e790*/  SYNCS.PHASECHK.TRANS64.TRYWAIT P0, [R3+URZ+0x38850], R0 ;  /* 0x03885000030075a7 */ /* 0x0004e6000800017f */
[----:B---3--:R-:W-:Y:S05]  /*e7a0*/  @!P0 NANOSLEEP.SYNCS 0x989680 ;  /* 0x009896800000895d */ /* 0x008fea0003900000 */
[----:B------:R-:W3:Y:S02]  /*e7b0*/  @!P0 SYNCS.PHASECHK.TRANS64 P0, [R3+URZ+0x38850], R0 ;  /* 0x03885000030085a7 */ /* 0x000ee4000800007f */
[----:B---3--:R-:W-:Y:S05]  /*e7c0*/  @!P0 BRA `(.L_x_28) ;  /* 0xfffffffc00ec8947 */ /* 0x008fea000383ffff */
[----:B------:R-:W-:Y:S05]  /*e7d0*/  BRA `(.L_x_27) ;  /* 0xffffffa800a87947 */ /* 0x000fea000383ffff */
.L_x_40:
[----:B------:R-:W1:Y:S01]  /*e7e0*/  S2R R6, SR_TID.X ;  /* 0x0000000000067919 */ /* 0x000e620000002100 */
[----:B------:R-:W-:Y:S01]  /*e7f0*/  BSSY B0, `(.L_x_91) ;  /* 0x000000a000007945 */ /* 0x000fe20003800000 */
[----:B------:R-:W-:Y:S01]  /*e800*/  IMAD.MOV.U32 R12, RZ, RZ, RZ ;  /* 0x000000ffff0c7224 */ /* 0x000fe200078e00ff */
[----:B------:R-:W-:Y:S01]  /*e810*/  MOV R11, 0x1f ;  /* 0x0000001f000b7802 */ /* 0x000fe20000000f00 */
[----:B------:R-:W-:Y:S01]  /*e820*/  IMAD.MOV.U32 R15, RZ, RZ, -0x1 ;  /* 0xffffffffff0f7424 */ /* 0x000fe200078e00ff */
[----:B-1----:R-:W-:-:S04]  /*e830*/  SHF.R.U32.HI R6, RZ, 0x5, R6 ;  /* 0x00000005ff067819 */ /* 0x002fc80000011606 */
[----:B------:R-:W-:-:S05]  /*e840*/  LOP3.LUT R6, R6, 0x3, RZ, 0xc0, !PT ;  /* 0x0000000306067812 */ /* 0x000fca00078ec0ff */
[----:B------:R-:W-:-:S07]  /*e850*/  IMAD.MOV.U32 R13, RZ, RZ, R6 ;  /* 0x000000ffff0d7224 */ /* 0x000fce00078e0006 */
[----:B------:R-:W-:Y:S05]  /*e860*/  WARPSYNC.COLLECTIVE R15, `(.L_x_92) ;  /* 0x000000000f087348 */ /* 0x000fea0003c00000 */
[----:B------:R1:W2:Y:S02]  /*e870*/  SHFL.IDX P6, R14, R13, R12, R11 ;  /* 0x0000000c0d0e7389 */ /* 0x0002a400000c000b */
[----:B-12---:R-:W-:Y:S01]  /*e880*/  ENDCOLLECTIVE ;  /* 0x000000000000791b */ /* 0x006fe20003800000 */
.L_x_92:
[----:B------:R-:W-:Y:S05]  /*e890*/  BSYNC B0 ;  /* 0x0000000000007941 */ /* 0x000fea0003800000 */
.L_x_91:
[----:B------:R-:W-:Y:S05]  /*e8a0*/  BRA `(.L_x_93) ;  /* 0xffffffd000b87947 */ /* 0x000fea000383ffff */
.L_x_41:
[----:B------:R-:W-:Y:S01]  /*e8b0*/  BSSY B0, `(.L_x_94) ;  /* 0x0000006000007945 */ /* 0x000fe20003800000 */
[----:B------:R-:W-:-:S07]  /*e8c0*/  IMAD.MOV.U32 R15, RZ, RZ, -0x1 ;  /* 0xffffffffff0f7424 */ /* 0x000fce00078e00ff */
[----:B------:R-:W-:Y:S05]  /*e8d0*/  WARPSYNC.COLLECTIVE R15, `(.L_x_95) ;  /* 0x000000000f0c7348 */ /* 0x000fea0003c00000 */
[----:B------:R-:W-:Y:S02]  /*e8e0*/  ELECT P6, UR62, PT ;  /* 0x00000000003e782f */ /* 0x000fe400038c0000 */
[----:B------:R-:W-:Y:S01]  /*e8f0*/  MOV R14, UR62 ;  /* 0x0000003e000e7c02 */ /* 0x000fe20008000f00 */
[----:B------:R-:W-:Y:S10]  /*e900*/  ENDCOLLECTIVE ;  /* 0x000000000000791b */ /* 0x000ff40003800000 */
.L_x_95:
[----:B------:R-:W-:Y:S05]  /*e910*/  BSYNC B0 ;  /* 0x0000000000007941 */ /* 0x000fea0003800000 */
.L_x_94:
[----:B------:R-:W-:Y:S05]  /*e920*/  BRA `(.L_x_96) ;  /* 0xffffffd000b07947 */ /* 0x000fea000383ffff */
.L_x_44:
[----:B---3--:R3:W4:Y:S02]  /*e930*/  SYNCS.PHASECHK.TRANS64.TRYWAIT P1, [R6+URZ+0x38840], R7 ;  /* 0x03884007060075a7 */ /* 0x008724000802017f */
[----:B----4-:R-:W-:Y:S05]  /*e940*/  @!P1 NANOSLEEP.SYNCS 0x989680 ;  /* 0x009896800000995d */ /* 0x010fea0003900000 */
[----:B------:R-:W4:Y:S02]  /*e950*/  @!P1 SYNCS.PHASECHK.TRANS64 P1, [R6+URZ+0x38840], R7 ;  /* 0x03884007060095a7 */ /* 0x000f24000802007f */
[----:B----4-:R-:W-:Y:S05]  /*e960*/  @!P1 BRA `(.L_x_44) ;  /* 0xfffffffc00f09947 */ /* 0x010fea000383ffff */
[----:B------:R-:W-:Y:S05]  /*e970*/  BRA `(.L_x_97) ;  /* 0xffffffd400187947 */ /* 0x000fea000383ffff */
.L_x_47:
[----:B-1----:R-:W1:Y:S01]  /*e980*/  S2R R8, SR_CgaCtaId ;  /* 0x0000000000087919 */ /* 0x002e620000008800 */
[----:B------:R-:W-:-:S04]  /*e990*/  MOV R7, 0x400 ;  /* 0x0000040000077802 */ /* 0x000fc80000000f00 */
[----:B-1----:R-:W-:-:S04]  /*e9a0*/  LEA R7, R8, R7, 0x18 ;  /* 0x0000000708077211 */ /* 0x002fc800078ec0ff */
[----:B------:R1:W2:Y:S03]  /*e9b0*/  SYNCS.PHASECHK.TRANS64.TRYWAIT P1, [R7+URZ+0x38820], R6 ;  /* 0x03882006070075a7 */ /* 0x0002a6000802017f */
[----:B--2---:R-:W-:Y:S05]  /*e9c0*/  @!P1 NANOSLEEP.SYNCS 0x989680 ;  /* 0x009896800000995d */ /* 0x004fea0003900000 */
[----:B------:R-:W2:Y:S02]  /*e9d0*/  @!P1 SYNCS.PHASECHK.TRANS64 P1, [R7+URZ+0x38820], R6 ;  /* 0x03882006070095a7 */ /* 0x000ea4000802007f */
[----:B--2---:R-:W-:Y:S05]  /*e9e0*/  @!P1 BRA `(.L_x_47) ;  /* 0xfffffffc00e49947 */ /* 0x004fea000383ffff */
[----:B------:R-:W-:Y:S05]  /*e9f0*/  BRA `(.L_x_98) ;  /* 0xffffffd800887947 */ /* 0x000fea000383ffff */
.L_x_53:
[----:B-1----:R1:W2:Y:S02]  /*ea00*/  SYNCS.PHASECHK.TRANS64.TRYWAIT P1, [R2+URZ+0x38840], R3 ;  /* 0x03884003020075a7 */ /* 0x0022a4000802017f */
[----:B--2---:R-:W-:Y:S05]  /*ea10*/  @!P1 NANOSLEEP.SYNCS 0x989680 ;  /* 0x009896800000995d */ /* 0x004fea0003900000 */
[----:B------:R-:W2:Y:S02]  /*ea20*/  @!P1 SYNCS.PHASECHK.TRANS64 P1, [R2+URZ+0x38840], R3 ;  /* 0x03884003020095a7 */ /* 0x000ea4000802007f */
[----:B--2---:R-:W-:Y:S05]  /*ea30*/  @!P1 BRA `(.L_x_53) ;  /* 0xfffffffc00f09947 */ /* 0x004fea000383ffff */
[----:B------:R-:W-:Y:S05]  /*ea40*/  BRA `(.L_x_99) ;  /* 0xffffffdc00287947 */ /* 0x000fea000383ffff */
.L_x_55:
[----:B-1----:R1:W2:Y:S02]  /*ea50*/  SYNCS.PHASECHK.TRANS64.TRYWAIT P1, [R2+URZ+0x60], R3 ;  /* 0x00006003020075a7 */ /* 0x0022a4000802017f */
[----:B--2---:R-:W-:Y:S05]  /*ea60*/  @!P1 NANOSLEEP.SYNCS 0x989680 ;  /* 0x009896800000995d */ /* 0x004fea0003900000 */
[----:B------:R-:W2:Y:S02]  /*ea70*/  @!P1 SYNCS.PHASECHK.TRANS64 P1, [R2+URZ+0x60], R3 ;  /* 0x00006003020095a7 */ /* 0x000ea4000802007f */
[----:B--2---:R-:W-:Y:S05]  /*ea80*/  @!P1 BRA `(.L_x_55) ;  /* 0xfffffffc00f09947 */ /* 0x004fea000383ffff */
[----:B------:R-:W-:Y:S05]  /*ea90*/  BRA `(.L_x_100) ;  /* 0xffffffdc00d87947 */ /* 0x000fea000383ffff */
.L_x_61:
[----:B--2---:R2:W3:Y:S02]  /*eaa0*/  SYNCS.PHASECHK.TRANS64.TRYWAIT P1, [R2+URZ+0x38840], R3 ;  /* 0x03884003020075a7 */ /* 0x0044e4000802017f */
[----:B---3--:R-:W-:Y:S05]  /*eab0*/  @!P1 NANOSLEEP.SYNCS 0x989680 ;  /* 0x009896800000995d */ /* 0x008fea0003900000 */
[----:B------:R-:W3:Y:S02]  /*eac0*/  @!P1 SYNCS.PHASECHK.TRANS64 P1, [R2+URZ+0x38840], R3 ;  /* 0x03884003020095a7 */ /* 0x000ee4000802007f */
[----:B---3--:R-:W-:Y:S05]  /*ead0*/  @!P1 BRA `(.L_x_61) ;  /* 0xfffffffc00f09947 */ /* 0x008fea000383ffff */
[----:B------:R-:W-:Y:S05]  /*eae0*/  BRA `(.L_x_101) ;  /* 0xffffffe400407947 */ /* 0x000fea000383ffff */
.L_x_63:
[----:B-1----:R1:W2:Y:S02]  /*eaf0*/  SYNCS.PHASECHK.TRANS64.TRYWAIT P1, [R2+URZ+0x60], R19 ;  /* 0x00006013020075a7 */ /* 0x0022a4000802017f */
[----:B--2---:R-:W-:Y:S05]  /*eb00*/  @!P1 NANOSLEEP.SYNCS 0x989680 ;  /* 0x009896800000995d */ /* 0x004fea0003900000 */
[----:B------:R-:W2:Y:S02]  /*eb10*/  @!P1 SYNCS.PHASECHK.TRANS64 P1, [R2+URZ+0x60], R19 ;  /* 0x00006013020095a7 */ /* 0x000ea4000802007f */
[----:B--2---:R-:W-:Y:S05]  /*eb20*/  @!P1 BRA `(.L_x_63) ;  /* 0xfffffffc00f09947 */ /* 0x004fea000383ffff */
[----:B------:R-:W-:Y:S05]  /*eb30*/  BRA `(.L_x_102) ;  /* 0xffffffe400f07947 */ /* 0x000fea000383ffff */
.L_x_68:
[----:B--2---:R2:W3:Y:S02]  /*eb40*/  SYNCS.PHASECHK.TRANS64.TRYWAIT P1, [R2+URZ+0x38840], R3 ;  /* 0x03884003020075a7 */ /* 0x0044e4000802017f */
[----:B---3--:R-:W-:Y:S05]  /*eb50*/  @!P1 NANOSLEEP.SYNCS 0x989680 ;  /* 0x009896800000995d */ /* 0x008fea0003900000 */
[----:B------:R-:W3:Y:S02]  /*eb60*/  @!P1 SYNCS.PHASECHK.TRANS64 P1, [R2+URZ+0x38840], R3 ;  /* 0x03884003020095a7 */ /* 0x000ee4000802007f */
[----:B---3--:R-:W-:Y:S05]  /*eb70*/  @!P1 BRA `(.L_x_68) ;  /* 0xfffffffc00f09947 */ /* 0x008fea000383ffff */
[----:B------:R-:W-:Y:S05]  /*eb80*/  BRA `(.L_x_103) ;  /* 0xffffffec00207947 */ /* 0x000fea000383ffff */
.L_x_70:
[----:B-1----:R1:W2:Y:S02]  /*eb90*/  SYNCS.PHASECHK.TRANS64.TRYWAIT P1, [R2+URZ+0x60], R3 ;  /* 0x00006003020075a7 */ /* 0x0022a4000802017f */
[----:B--2---:R-:W-:Y:S05]  /*eba0*/  @!P1 NANOSLEEP.SYNCS 0x989680 ;  /* 0x009896800000995d */ /* 0x004fea0003900000 */
[----:B------:R-:W2:Y:S02]  /*ebb0*/  @!P1 SYNCS.PHASECHK.TRANS64 P1, [R2+URZ+0x60], R3 ;  /* 0x00006003020095a7 */ /* 0x000ea4000802007f */
[----:B--2---:R-:W-:Y:S05]  /*ebc0*/  @!P1 BRA `(.L_x_70) ;  /* 0xfffffffc00f09947 */ /* 0x004fea000383ffff */
[----:B------:R-:W-:Y:S05]  /*ebd0*/  BRA `(.L_x_104) ;  /* 0xffffffec00d47947 */ /* 0x000fea000383ffff */
.L_x_75:
[----:B--2---:R2:W3:Y:S02]  /*ebe0*/  SYNCS.PHASECHK.TRANS64.TRYWAIT P0, [R3+URZ+0x38860], R0 ;  /* 0x03886000030075a7 */ /* 0x0044e4000800017f */
[----:B---3--:R-:W-:Y:S05]  /*ebf0*/  @!P0 NANOSLEEP.SYNCS 0x989680 ;  /* 0x009896800000895d */ /* 0x008fea0003900000 */
[----:B------:R-:W3:Y:S02]  /*ec00*/  @!P0 SYNCS.PHASECHK.TRANS64 P0, [R3+URZ+0x38860], R0 ;  /* 0x03886000030085a7 */ /* 0x000ee4000800007f */
[----:B---3--:R-:W-:Y:S05]  /*ec10*/  @!P0 BRA `(.L_x_75) ;  /* 0xfffffffc00f08947 */ /* 0x008fea000383ffff */
[----:B------:R-:W-:Y:S05]  /*ec20*/  BRA `(.L_x_105) ;  /* 0xfffffff000b87947 */ /* 0x000fea000383ffff */
.L_x_79:
[----:B--2---:R2:W3:Y:S02]  /*ec30*/  SYNCS.PHASECHK.TRANS64.TRYWAIT P0, [R0+URZ+0x38820], R3 ;  /* 0x03882003000075a7 */ /* 0x0044e4000800017f */
[----:B---3--:R-:W-:Y:S05]  /*ec40*/  @!P0 NANOSLEEP.SYNCS 0x989680 ;  /* 0x009896800000895d */ /* 0x008fea0003900000 */
[----:B------:R-:W3:Y:S02]  /*ec50*/  @!P0 SYNCS.PHASECHK.TRANS64 P0, [R0+URZ+0x38820], R3 ;  /* 0x03882003000085a7 */ /* 0x000ee4000800007f */
[----:B---3--:R-:W-:Y:S05]  /*ec60*/  @!P0 BRA `(.L_x_79) ;  /* 0xfffffffc00f08947 */ /* 0x008fea000383ffff */
[----:B------:R-:W-:Y:S05]  /*ec70*/  BRA `(.L_x_106) ;  /* 0xfffffff400ac7947 */ /* 0x000fea000383ffff */
.L_x_80:
[----:B------:R-:W3:Y:S01]  /*ec80*/  S2R R2, SR_TID.X ;  /* 0x0000000000027919 */ /* 0x000ee20000002100 */
[----:B------:R-:W-:Y:S01]  /*ec90*/  BSSY B0, `(.L_x_107) ;  /* 0x000000a000007945 */ /* 0x000fe20003800000 */
[----:B------:R-:W-:Y:S01]  /*eca0*/  IMAD.MOV.U32 R12, RZ, RZ, RZ ;  /* 0x000000ffff0c7224 */ /* 0x000fe200078e00ff */
[----:B------:R-:W-:Y:S01]  /*ecb0*/  MOV R15, 0xffffffff ;  /* 0xffffffff000f7802 */ /* 0x000fe20000000f00 */
[----:B------:R-:W-:Y:S01]  /*ecc0*/  IMAD.MOV.U32 R11, RZ, RZ, 0x1f ;  /* 0x0000001fff0b7424 */ /* 0x000fe200078e00ff */
[----:B---3--:R-:W-:-:S04]  /*ecd0*/  SHF.R.U32.HI R2, RZ, 0x5, R2 ;  /* 0x00000005ff027819 */ /* 0x008fc80000011602 */
[----:B------:R-:W-:-:S04]  /*ece0*/  LOP3.LUT R2, R2, 0x3, RZ, 0xc0, !PT ;  /* 0x0000000302027812 */ /* 0x000fc800078ec0ff */
[----:B------:R-:W-:-:S07]  /*ecf0*/  MOV R13, R2 ;  /* 0x00000002000d7202 */ /* 0x000fce0000000f00 */
[----:B-12---:R-:W-:Y:S05]  /*ed00*/  WARPSYNC.COLLECTIVE R15, `(.L_x_108) ;  /* 0x000000000f087348 */ /* 0x006fea0003c00000 */
[----:B------:R3:W4:Y:S02]  /*ed10*/  SHFL.IDX P6, R14, R13, R12, R11 ;  /* 0x0000000c0d0e7389 */ /* 0x00072400000c000b */
[----:B-1234-:R-:W-:Y:S01]  /*ed20*/  ENDCOLLECTIVE ;  /* 0x000000000000791b */ /* 0x01efe20003800000 */
.L_x_108:
[----:B------:R-:W-:Y:S05]  /*ed30*/  BSYNC B0 ;  /* 0x0000000000007941 */ /* 0x000fea0003800000 */
.L_x_107:
[----:B------:R-:W-:Y:S05]  /*ed40*/  BRA `(.L_x_109) ;  /* 0xfffffff400947947 */ /* 0x000fea000383ffff */
.L_x_83:
[----:B------:R-:W-:Y:S01]  /*ed50*/  BSSY B1, `(.L_x_110) ;  /* 0x0000006000017945 */ /* 0x000fe20003800000 */
[----:B------:R-:W-:-:S07]  /*ed60*/  IMAD.MOV.U32 R15, RZ, RZ, -0x1 ;  /* 0xffffffffff0f7424 */ /* 0x000fce00078e00ff */
[----:B-123--:R-:W-:Y:S05]  /*ed70*/  WARPSYNC.COLLECTIVE R15, `(.L_x_111) ;  /* 0x000000000f0c7348 */ /* 0x00efea0003c00000 */
[----:B------:R-:W-:Y:S02]  /*ed80*/  ELECT P6, UR62, PT ;  /* 0x00000000003e782f */ /* 0x000fe400038c0000 */
[----:B------:R-:W-:Y:S01]  /*ed90*/  MOV R14, UR62 ;  /* 0x0000003e000e7c02 */ /* 0x000fe20008000f00 */
[----:B-123--:R-:W-:Y:S10]  /*eda0*/  ENDCOLLECTIVE ;  /* 0x000000000000791b */ /* 0x00eff40003800000 */
.L_x_111:
[----:B------:R-:W-:Y:S05]  /*edb0*/  BSYNC B1 ;  /* 0x0000000000017941 */ /* 0x000fea0003800000 */
.L_x_110:
[----:B------:R-:W-:Y:S05]  /*edc0*/  BRA `(.L_x_112) ;  /* 0xfffffff4008c7947 */ /* 0x000fea000383ffff */
.L_x_85:
[----:B-1----:R1:W2:Y:S02]  /*edd0*/  SYNCS.PHASECHK.TRANS64.TRYWAIT P0, [R6+URZ], R5 ;  /* 0x00000005060075a7 */ /* 0x0022a4000800017f */
[----:B--2---:R-:W-:Y:S05]  /*ede0*/  @!P0 NANOSLEEP.SYNCS 0x989680 ;  /* 0x009896800000895d */ /* 0x004fea0003900000 */
[----:B------:R-:W2:Y:S02]  /*edf0*/  @!P0 SYNCS.PHASECHK.TRANS64 P0, [R6+URZ], R5 ;  /* 0x00000005060085a7 */ /* 0x000ea4000800007f */
[----:B--2---:R-:W-:Y:S05]  /*ee00*/  @!P0 BRA `(.L_x_85) ;  /* 0xfffffffc00f08947 */ /* 0x004fea000383ffff */
[----:B------:R-:W-:Y:S05]  /*ee10*/  BRA `(.L_x_113) ;  /* 0xfffffff400c07947 */ /* 0x000fea000383ffff */
.L_x_86:
[----:B--2---:R2:W3:Y:S02]  /*ee20*/  SYNCS.PHASECHK.TRANS64.TRYWAIT P0, [R3+URZ], R2 ;  /* 0x00000002030075a7 */ /* 0x0044e4000800017f */
[----:B---3--:R-:W-:Y:S05]  /*ee30*/  @!P0 NANOSLEEP.SYNCS 0x989680 ;  /* 0x009896800000895d */ /* 0x008fea0003900000 */
[----:B------:R-:W3:Y:S02]  /*ee40*/  @!P0 SYNCS.PHASECHK.TRANS64 P0, [R3+URZ], R2 ;  /* 0x00000002030085a7 */ /* 0x000ee4000800007f */
[----:B---3--:R-:W-:Y:S05]  /*ee50*/  @!P0 BRA `(.L_x_86) ;  /* 0xfffffffc00f08947 */ /* 0x008fea000383ffff */
[----:B------:R-:W-:Y:S05]  /*ee60*/  BRA `(.L_x_114) ;  /* 0xfffffff400b47947 */ /* 0x000fea000383ffff */
.L_x_88:
[----:B--2---:R2:W3:Y:S02]  /*ee70*/  SYNCS.PHASECHK.TRANS64.TRYWAIT P0, [R16+URZ], R5 ;  /* 0x00000005100075a7 */ /* 0x0044e4000800017f */
[----:B---3--:R-:W-:Y:S05]  /*ee80*/  @!P0 NANOSLEEP.SYNCS 0x989680 ;  /* 0x009896800000895d */ /* 0x008fea0003900000 */
[----:B------:R-:W3:Y:S02]  /*ee90*/  @!P0 SYNCS.PHASECHK.TRANS64 P0, [R16+URZ], R5 ;  /* 0x00000005100085a7 */ /* 0x000ee4000800007f */
[----:B---3--:R-:W-:Y:S05]  /*eea0*/  @!P0 BRA `(.L_x_88) ;  /* 0xfffffffc00f08947 */ /* 0x008fea000383ffff */
[----:B------:R-:W-:Y:S05]  /*eeb0*/  BRA `(.L_x_115) ;  /* 0xfffffff400b87947 */ /* 0x000fea000383ffff */
.L_x_116:
[----:B------:R-:W-:-:S00]  /*eec0*/  BRA `(.L_x_116) ;  /* 0xfffffffc00fc7947 */ /* 0x000fc0000383ffff */
[----:B------:R-:W-:-:S00]  /*eed0*/  NOP ;  /* 0x0000000000007918 */ /* 0x000fc00000000000 */
        /* <DEDUP_REMOVED lines=10> */
.L_x_2837:


//--------------------- .text._ZN7cutlass13device_kernelIN5flash11enable_sm90INS1_16FlashAttnFwdSm90INS1_25CollectiveMainloopFwdSm90ILi2EN4cute5tupleIJNS5_1CILi2EEENS7_ILi1EEES9_EEENS6_IJNS7_ILi128EEENS7_ILi80EEENS7_ILi256EEEEEELi256ENS_6half_tEfNS_4arch4Sm90ELb0ELb0ELb0ELb0ELb0ELb0ELb0ELb1ELb1ELb0ELb0ELb0EEENS1_21CollectiveEpilogueFwdINS6_IJSB_SD_SC_EEESA_SF_SH_Li256ELb0ELb0ELb0ELb0EEENS1_29StaticPersistentTileSchedulerILb0EEEEEEEEEvNT_6ParamsE --------------------------
	.section	.text._ZN7cutlass13device_kernelIN5flash11enable_sm90INS1_16FlashAttnFwdSm90INS1_25CollectiveMainloopFwdSm90ILi2EN4cute5tupleIJNS5_1CILi2EEENS7_ILi1EEES9_EEENS6_IJNS7_ILi128EEENS7_ILi80EEENS7_ILi256EEEEEELi256ENS_6half_tEfNS_4arch4Sm90ELb0ELb0ELb0ELb0ELb0ELb0ELb0ELb1ELb1ELb0ELb0ELb0EEENS1_21CollectiveEpilogueFwdINS6_IJSB_SD_SC_EEESA_SF_SH_Li256ELb0ELb0ELb0ELb0EEENS1_29StaticPersistentTileSchedulerILb0EEEEEEEEEvNT_6ParamsE,"ax",@progbits
	.align	128
.text._ZN7cutlass13device_kernelIN5flash11enable_sm90INS1_16FlashAttnFwdSm90INS1_25CollectiveMainloopFwdSm90ILi2EN4cute5tupleIJNS5_1CILi2EEENS7_ILi1EEES9_EEENS6_IJNS7_ILi128EEENS7_ILi80EEENS7_ILi256EEEEEELi256ENS_6half_tEfNS_4arch4Sm90ELb0ELb0ELb0ELb0ELb0ELb0ELb0ELb1ELb1ELb0ELb0ELb0EEENS1_21CollectiveEpilogueFwdINS6_IJSB_SD_SC_EEESA_SF_SH_Li256ELb0ELb0ELb0ELb0EEENS1_29StaticPersistentTileSchedulerILb0EEEEEEEEEvNT_6ParamsE:
        .type           _ZN7cutlass13device_kernelIN5flash11enable_sm90INS1_16FlashAttnFwdSm90INS1_25CollectiveMainloopFwdSm90ILi2EN4cute5tupleIJNS5_1CILi2EEENS7_ILi1EEES9_EEENS6_IJNS7_ILi128EEENS7_ILi80EEENS7_ILi256EEEEEELi256ENS_6half_tEfNS_4arch4Sm90ELb0ELb0ELb0ELb0ELb0ELb0ELb0ELb1ELb1ELb0ELb0ELb0EEENS1_21CollectiveEpilogueFwdINS6_IJSB_SD_SC_EEESA_SF_SH_Li256ELb0ELb0ELb0ELb0EEENS1_29StaticPersistentTileSchedulerILb0EEEEEEEEEvNT_6ParamsE,@function
        .size           _ZN7cutlass13device_kernelIN5flash11enable_sm90INS1_16FlashAttnFwdSm90INS1_25CollectiveMainloopFwdSm90ILi2EN4cute5tupleIJNS5_1CILi2EEENS7_ILi1EEES9_EEENS6_IJNS7_ILi128EEENS7_ILi80EEENS7_ILi256EEEEEELi256ENS_6half_tEfNS_4arch4Sm90ELb0ELb0ELb0ELb0ELb0ELb0ELb0ELb1ELb1ELb0ELb0ELb0EEENS1_21CollectiveEpilogueFwdINS6_IJSB_SD_SC_EEESA_SF_SH_Li256ELb0ELb0ELb0ELb0EEENS1_29StaticPersistentTileSchedulerILb0EEEEEEEEEvNT_6ParamsE,(.L_x_2838 - _ZN7cutlass13device_kernelIN5flash11enable_sm90INS1_16FlashAttnFwdSm90INS1_25CollectiveMainloopFwdSm90ILi2EN4cute5tupleIJNS5_1CILi2EEENS7_ILi1EEES9_EEENS6_IJNS7_ILi128EEENS7_ILi80EEENS7_ILi256EEEEEELi256ENS_6half_tEfNS_4arch4Sm90ELb0ELb0ELb0ELb0ELb0ELb0ELb0ELb1ELb1ELb0ELb0ELb0EEENS1_21CollectiveEpilogueFwdINS6_IJSB_SD_SC_EEESA_SF_SH_Li256ELb0ELb0ELb0ELb0EEENS1_29StaticPersistentTileSchedulerILb0EEEEEEEEEvNT_6ParamsE)
        .other          _ZN7cutlass13device_kernelIN5flash11enable_sm90INS1_16FlashAttnFwdSm90INS1_25CollectiveMainloopFwdSm90ILi2EN4cute5tupleIJNS5_1CILi2EEENS7_ILi1EEES9_EEENS6_IJNS7_ILi128EEENS7_ILi80EEENS7_ILi256EEEEEELi256ENS_6half_tEfNS_4arch4Sm90ELb0ELb0ELb0ELb0ELb0ELb0ELb0ELb1ELb1ELb0ELb0ELb0EEENS1_21CollectiveEpilogueFwdINS6_IJSB_SD_SC_EEESA_SF_SH_Li256ELb0ELb0ELb0ELb0EEENS1_29StaticPersistentTileSchedulerILb0EEEEEEEEEvNT_6ParamsE,@"STO_CUDA_ENTRY STV_DEFAULT"
_ZN7cutlass13device_kernelIN5flash11enable_sm90INS1_16FlashAttnFwdSm90INS1_25CollectiveMainloopFwdSm90ILi2EN4cute5tupleIJNS5_1CILi2EEENS7_ILi1EEES9_EEENS6_IJNS7_ILi128EEENS7_ILi80EEENS7_ILi256EEEEEELi256ENS_6half_tEfNS_4arch4Sm90ELb0ELb0ELb0ELb0ELb0ELb0ELb0ELb1ELb1ELb0ELb0ELb0EEENS1_21CollectiveEpilogueFwdINS6_IJSB_SD_SC_EEESA_SF_SH_Li256ELb0ELb0ELb0ELb0EEENS1_29StaticPersistentTileSchedulerILb0EEEEEEEEEvNT_6ParamsE:
[----:B------:R-:W1:Y:S02]  /*0000*/  LDC R1, c[0x0][0x28] ;  /* 0x00000a00ff017b82 */ /* 0x000e640000000800 */
[----:B-1----:R-:W-:Y:S01]  /*0010*/  VIADD R1, R1, 0xffffffd8 ;  /* 0xffffffd801017836 */ /* 0x002fe20000000000 */
[----:B------:R-:W1:Y:S01]  /*0020*/  S2R R8, SR_TID.X ;  /* 0x0000000000087919 */ /* 0x000e620000002100 */
[----:B------:R-:W-:Y:S01]  /*0030*/  ELECT P0, URZ, PT ;  /* 0x00000000003f782f */ /* 0x000fe20003800000 */
[----:B------:R-:W-:Y:S01]  /*0040*/  BSSY B0, `(.L_x_117) ;  /* 0x0000014000007945 */ /* 0x000fe20003800000 */
[----:B-1----:R-:W-:-:S05]  /*0050*/  SHF.R.U32.HI R0, RZ, 0x5, R8 ;  /* 0x00000005ff007819 */ /* 0x002fca0000011608 */
[----:B------:R-:W1:Y:S02]  /*0060*/  SHFL.IDX PT, R2, R0, RZ, 0x1f ;  /* 0x00001fff00027589 */ /* 0x000e6400000e0000 */
[----:B-1----:R-:W-:Y:S02]  /*0070*/  ISETP.EQ.AND P0, PT, R2, RZ, P0 ;  /* 0x000000ff0200720c */ /* 0x002fe40000702270 */
[----:B------:R-:W-:-:S11]  /*0080*/  SHF.R.U32.HI R2, RZ, 0x7, R8 ;  /* 0x00000007ff027819 */ /* 0x000fd60000011608 */
        /* <DEDUP_REMOVED lines=15> */
.L_x_118:
[----:B------:R-:W-:Y:S05]  /*0180*/  BSYNC B0 ;  /* 0x0000000000007941 */ /* 0x000fea0003800000 */
.L_x_117:
[----:B------:R-:W-:Y:S01]  /*0190*/  VOTEU.ANY UP0, P0 ;  /* 0x00000000003f7886 */ /* 0x000fe20000000100 */
[----:B------:R-:W1:Y:S01]  /*01a0*/  SHFL.IDX PT, R2, R2, RZ, 0x1f ;  /* 0x00001fff02027589 */ /* 0x000e6200000e0000 */
[----:B------:R-:W-:Y:S01]  /*01b0*/  UMOV UR4, 0x1 ;  /* 0x0000000100047882 */ /* 0x000fe20000000000 */
[----:B------:R-:W-:Y:S01]  /*01c0*/  UMOV UR7, 0x2 ;  /* 0x0000000200077882 */ /* 0x000fe20000000000 */
[----:B------:R-:W-:Y:S01]  /*01d0*/  VOTEU.ANY UP1, P0 ;  /* 0x00000000003f7886 */ /* 0x000fe20000020100 */
[----:B------:R-:W2:Y:S01]  /*01e0*/  @UP0 S2UR UR8, SR_CgaCtaId ;  /* 0x00000000000809c3 */ /* 0x000ea20000008800 */
[----:B------:R-:W3:Y:S01]  /*01f0*/  SHFL.IDX PT, R3, R0, RZ, 0x1f ;  /* 0x00001fff00037589 */ /* 0x000ee200000e0000 */
[----:B------:R-:W-:Y:S01]  /*0200*/  @UP0 UMOV UR6, 0x400 ;  /* 0x0000040000060882 */ /* 0x000fe20000000000 */
[----:B------:R-:W-:-:S04]  /*0210*/  @UP0 UIADD3 UR4, -UR4, 0x100000, URZ ;  /* 0x0010000004040890 */ /* 0x000fc8000fffe13f */
[----:B------:R-:W-:Y:S02]  /*0220*/  @UP0 USHF.L.U32 UR5, UR4, 0xb, URZ ;  /* 0x0000000b04050899 */ /* 0x000fe4000800063f */
[----:B------:R-:W-:Y:S01]  /*0230*/  @UP0 USHF.L.U32 UR4, UR4, 0x1, URZ ;  /* 0x0000000104040899 */ /* 0x000fe2000800063f */
[----:B------:R-:W-:Y:S01]  /*0240*/  VOTEU.ANY UP2, P0 ;  /* 0x00000000003f7886 */ /* 0x000fe20000040100 */
[----:B-1----:R-:W-:Y:S01]  /*0250*/  R2UR UR9, R2 ;  /* 0x00000000020972ca */ /* 0x002fe200000e0000 */
[----:B--2---:R-:W-:Y:S01]  /*0260*/  @UP0 ULEA UR8, UR8, UR6, 0x18 ;  /* 0x0000000608080291 */ /* 0x004fe2000f8ec03f */
[----:B---3--:R-:W-:Y:S01]  /*0270*/  ISETP.NE.AND P1, PT, R3, RZ, PT ;  /* 0x000000ff0300720c */ /* 0x008fe20003f25270 */
[----:B------:R-:W-:-:S04]  /*0280*/  @UP0 UIADD3 UR6, -UR7, 0x100000, URZ ;  /* 0x0010000007060890 */ /* 0x000fc8000fffe13f */
[----:B------:R-:W-:Y:S02]  /*0290*/  @UP0 USHF.L.U32 UR7, UR6, 0xb, URZ ;  /* 0x0000000b06070899 */ /* 0x000fe4000800063f */
[----:B------:R-:W-:-:S04]  /*02a0*/  @UP0 USHF.L.U32 UR6, UR6, 0x1, URZ ;  /* 0x0000000106060899 */ /* 0x000fc8000800063f */
[----:B------:R-:W-:Y:S01]  /*02b0*/  UISETP.NE.AND UP0, UPT, UR9, URZ, UPT ;  /* 0x0000003f0900728c */ /* 0x000fe2000bf05270 */
[----:B------:R-:W1:Y:S02]  /*02c0*/  FENCE.VIEW.ASYNC.S ;  /* 0x00000000000073c6 */ /* 0x000e640000000000 */
[----:B-1----:R1:W2:Y:S05]  /*02d0*/  @UP1 SYNCS.EXCH.64 URZ, [UR8+0x38800], UR4 ;  /* 0x03880004083f15b2 */ /* 0x0022aa0008000100 */
[----:B------:R1:W3:Y:S01]  /*02e0*/  @UP2 SYNCS.EXCH.64 URZ, [UR8+0x38820], UR6 ;  /* 0x03882006083f25b2 */ /* 0x0002e20008000100 */
[----:B------:R-:W-:Y:S05]  /*02f0*/  @P1 BRA `(.L_x_119) ;  /* 0x0000000000481947 */ /* 0x000fea0003800000 */
[----:B-1----:R-:W1:Y:S01]  /*0300*/  S2UR UR5, SR_CgaCtaId ;  /* 0x00000000000579c3 */ /* 0x002e620000008800 */
[----:B------:R-:W-:Y:S01]  /*0310*/  UMOV UR4, 0x400 ;  /* 0x0000040000047882 */ /* 0x000fe20000000000 */
[----:B------:R-:W-:Y:S01]  /*0320*/  UMOV UR6, 0x1 ;  /* 0x0000000100067882 */ /* 0x000fe20000000000 */
[----:B------:R-:W-:Y:S01]  /*0330*/  UMOV UR9, 0x4 ;  /* 0x0000000400097882 */ /* 0x000fe20000000000 */
[----:B------:R-:W-:-:S04]  /*0340*/  UIADD3 UR6, -UR6, 0x100000, URZ ;  /* 0x0010000006067890 */ /* 0x000fc8000fffe13f */
[----:B------:R-:W-:Y:S02]  /*0350*/  USHF.L.U32 UR7, UR6, 0xb, URZ ;  /* 0x0000000b06077899 */ /* 0x000fe4000800063f */
[----:B------:R-:W-:Y:S01]  /*0360*/  USHF.L.U32 UR6, UR6, 0x1, URZ ;  /* 0x0000000106067899 */ /* 0x000fe2000800063f */
[----:B------:R-:W-:Y:S01]  /*0370*/  ELECT P0, URZ, PT ;  /* 0x00000000003f782f */ /* 0x000fe20003800000 */
[----:B-1----:R-:W-:Y:S02]  /*0380*/  ULEA UR8, UR5, UR4, 0x18 ;  /* 0x0000000405087291 */ /* 0x002fe4000f8ec03f */
[----:B------:R-:W-:-:S04]  /*0390*/  UIADD3 UR4, -UR9, 0x100000, URZ ;  /* 0x0010000009047890 */ /* 0x000fc8000fffe13f */
[----:B------:R-:W-:Y:S02]  /*03a0*/  USHF.L.U32 UR5, UR4, 0xb, URZ ;  /* 0x0000000b04057899 */ /* 0x000fe4000800063f */
[----:B------:R-:W-:Y:S01]  /*03b0*/  USHF.L.U32 UR4, UR4, 0x1, URZ ;  /* 0x0000000104047899 */ /* 0x000fe2000800063f */
[----:B------:R-:W1:Y:S03]  /*03c0*/  FENCE.VIEW.ASYNC.S ;  /* 0x00000000000073c6 */ /* 0x000e660000000000 */
[----:B-1----:R4:W1:Y:S08]  /*03d0*/  SYNCS.EXCH.64 URZ, [UR8+0x38830], UR6 ;  /* 0x03883006083f75b2 */ /* 0x0028700008000100 */
[----:B------:R4:W1:Y:S01]  /*03e0*/  SYNCS.EXCH.64 URZ, [UR8+0x38840], UR4 ;  /* 0x03884004083f75b2 */ /* 0x0008620008000100 */
[----:B------:R4:W1:Y:S01]  /*03f0*/  SYNCS.EXCH.64 URZ, [UR8+0x38838], UR6 ;  /* 0x03883806083f75b2 */ /* 0x0008620008000100 */
[----:B------:R4:W1:Y:S02]  /*0400*/  SYNCS.EXCH.64 URZ, [UR8+0x38848], UR4 ;  /* 0x03884804083f75b2 */ /* 0x0008640008000100 */
[----:B----4-:R-:W-:Y:S01]  /*0410*/  NOP ;  /* 0x0000000000007918 */ /* 0x010fe20000000000 */
.L_x_119:
[----:B-1----:R-:W1:Y:S01]  /*0420*/  S2UR UR4, SR_CTAID.Y ;  /* 0x00000000000479c3 */ /* 0x002e620000002600 */
[----:B------:R-:W4:Y:S01]  /*0430*/  SHFL.IDX PT, R7, R0, RZ, 0x1f ;  /* 0x00001fff00077589 */ /* 0x000f2200000e0000 */
[----:B------:R-:W-:Y:S01]  /*0440*/  ULDC UR5, c[0x0][0x154] ;  /* 0x0000550000057ab9 */ /* 0x000fe20000000800 */
[----:B------:R-:W-:-:S05]  /*0450*/  NOP ;  /* 0x0000000000007918 */ /* 0x000fca0000000000 */
[----:B------:R-:W5:Y:S08]  /*0460*/  S2UR UR6, SR_CTAID.X ;  /* 0x00000000000679c3 */ /* 0x000f700000002500 */
[----:B------:R-:W2:Y:S01]  /*0470*/  LDC R6, c[0x0][0x148] ;  /* 0x00005200ff067b82 */ /* 0x000ea20000000800 */
[----:B-1----:R-:W-:Y:S02]  /*0480*/  I2FP.F32.U32 R2, UR4 ;  /* 0x0000000400027c45 */ /* 0x002fe40008201000 */
[----:B----4-:R-:W-:-:S03]  /*0490*/  ISETP.NE.AND P0, PT, R7, RZ, PT ;  /* 0x000000ff0700720c */ /* 0x010fc60003f05270 */
[----:B------:R-:W-:Y:S01]  /*04a0*/  FMUL R5, R2, UR5 ;  /* 0x0000000502057c20 */ /* 0x000fe20008400000 */
[----:B------:R-:W-:Y:S02]  /*04b0*/  SHF.R.S32.HI R2, RZ, 0x1f, R8 ;  /* 0x0000001fff027819 */ /* 0x000fe40000011408 */
[----:B-----5:R-:W-:Y:S02]  /*04c0*/  I2FP.F32.U32 R4, UR6 ;  /* 0x0000000600047c45 */ /* 0x020fe40008201000 */
[----:B------:R-:W-:Y:S01]  /*04d0*/  LEA.HI R2, R2, R8, RZ, 0x7 ;  /* 0x0000000802027211 */ /* 0x000fe200078f38ff */
[----:B------:R-:W1:Y:S02]  /*04e0*/  F2I.U32.TRUNC.NTZ R5, R5 ;  /* 0x0000000500057305 */ /* 0x000e64000020f000 */
[----:B-1----:R-:W-:-:S04]  /*04f0*/  IMAD.MOV R11, RZ, RZ, -R5 ;  /* 0x000000ffff0b7224 */ /* 0x002fc800078e0a05 */
[----:B--2---:R-:W-:Y:S01]  /*0500*/  IMAD R11, R6, R11, UR4 ;  /* 0x00000004060b7e24 */ /* 0x004fe2000f8e020b */
[----:B------:R-:W-:Y:S02]  /*0510*/  ULDC UR4, c[0x0][0x150] ;  /* 0x0000540000047ab9 */ /* 0x000fe40000000800 */
[----:B------:R-:W-:Y:S01]  /*0520*/  FMUL R9, R4, UR4 ;  /* 0x0000000404097c20 */ /* 0x000fe20008400000 */
[----:B------:R-:W-:Y:S06]  /*0530*/  @P0 BRA `(.L_x_120) ;  /* 0x0000000000480947 */ /* 0x000fec0003800000 */
[----:B------:R-:W1:Y:S01]  /*0540*/  S2UR UR5, SR_CgaCtaId ;  /* 0x00000000000579c3 */ /* 0x000e620000008800 */
[----:B------:R-:W-:Y:S01]  /*0550*/  UMOV UR4, 0x400 ;  /* 0x0000040000047882 */ /* 0x000fe20000000000 */
[----:B------:R-:W-:Y:S01]  /*0560*/  UMOV UR6, 0x1 ;  /* 0x0000000100067882 */ /* 0x000fe20000000000 */
[----:B------:R-:W-:Y:S01]  /*0570*/  UMOV UR7, 0x4 ;  /* 0x0000000400077882 */ /* 0x000fe20000000000 */
[----:B------:R-:W-:Y:S01]  /*0580*/  ELECT P0, URZ, PT ;  /* 0x00000000003f782f */ /* 0x000fe20003800000 */
[----:B-1----:R-:W-:Y:S02]  /*0590*/  ULEA UR8, UR5, UR4, 0x18 ;  /* 0x0000000405087291 */ /* 0x002fe4000f8ec03f */
[----:B------:R-:W-:-:S04]  /*05a0*/  UIADD3 UR4, -UR6, 0x100000, URZ ;  /* 0x0010000006047890 */ /* 0x000fc8000fffe13f */
[----:B------:R-:W-:Y:S02]  /*05b0*/  USHF.L.U32 UR5, UR4, 0xb, URZ ;  /* 0x0000000b04057899 */ /* 0x000fe4000800063f */
[----:B------:R-:W-:Y:S02]  /*05c0*/  USHF.L.U32 UR4, UR4, 0x1, URZ ;  /* 0x0000000104047899 */ /* 0x000fe4000800063f */
[----:B------:R-:W-:-:S04]  /*05d0*/  UIADD3 UR6, -UR7, 0x100000, URZ ;  /* 0x0010000007067890 */ /* 0x000fc8000fffe13f */
[----:B------:R-:W-:Y:S02]  /*05e0*/  USHF.L.U32 UR7, UR6, 0xb, URZ ;  /* 0x0000000b06077899 */ /* 0x000fe4000800063f */
[----:B------:R-:W-:Y:S01]  /*05f0*/  USHF.L.U32 UR6, UR6, 0x1, URZ ;  /* 0x0000000106067899 */ /* 0x000fe2000800063f */
[----:B------:R-:W1:Y:S03]  /*0600*/  FENCE.VIEW.ASYNC.S ;  /* 0x00000000000073c6 */ /* 0x000e660000000000 */
[----:B-1----:R1:W2:Y:S08]  /*0610*/  SYNCS.EXCH.64 URZ, [UR8+0x38850], UR4 ;  /* 0x03885004083f75b2 */ /* 0x0022b00008000100 */
[----:B------:R1:W4:Y:S01]  /*0620*/  SYNCS.EXCH.64 URZ, [UR8+0x38860], UR6 ;  /* 0x03886006083f75b2 */ /* 0x0003220008000100 */
[----:B------:R1:W1:Y:S01]  /*0630*/  SYNCS.EXCH.64 URZ, [UR8+0x38858], UR4 ;  /* 0x03885804083f75b2 */ /* 0x0002620008000100 */
[----:B------:R1:W1:Y:S01]  /*0640*/  SYNCS.EXCH.64 URZ, [UR8+0x38868], UR6 ;  /* 0x03886806083f75b2 */ /* 0x0002620008000100 */
[----:B------:R-:W-:Y:S01]  /*0650*/  NOP ;  /* 0x0000000000007918 */ /* 0x000fe20000000000 */
.L_x_120:
[----:B------:R-:W5:Y:S01]  /*0660*/  SHFL.IDX PT, R6, R0, RZ, 0x1f ;  /* 0x00001fff00067589 */ /* 0x000f6200000e0000 */
[----:B------:R-:W-:Y:S01]  /*0670*/  LOP3.LUT R2, R2, 0xffffff80, RZ, 0xc0, !PT ;  /* 0xffffff8002027812 */ /* 0x000fe200078ec0ff */
[----:B------:R-:W1:Y:S01]  /*0680*/  LDC R10, c[0x0][0x144] ;  /* 0x00005100ff0a7b82 */ /* 0x000e620000000800 */
[----:B------:R-:W1:Y:S01]  /*0690*/  F2I.U32.TRUNC.NTZ R9, R9 ;  /* 0x0000000900097305 */ /* 0x000e62000020f000 */
[----:B------:R-:W-:Y:S02]  /*06a0*/  NOP ;  /* 0x0000000000007918 */ /* 0x000fe40000000000 */
[----:B------:R-:W-:Y:S01]  /*06b0*/  IMAD.IADD R2, R8, 0x1, -R2 ;  /* 0x0000000108027824 */ /* 0x000fe200078e0a02 */
[----:B------:R-:W-:-:S04]  /*06c0*/  SHF.R.S32.HI R8, RZ, 0x1f, R7 ;  /* 0x0000001fff087819 */ /* 0x000fc80000011407 */
[----:B------:R-:W-:-:S04]  /*06d0*/  SHF.R.S32.HI R5, RZ, 0x1f, R2 ;  /* 0x0000001fff057819 */ /* 0x000fc80000011402 */
[----:B------:R-:W-:-:S04]  /*06e0*/  LEA.HI R5, R5, R2, RZ, 0x3 ;  /* 0x0000000205057211 */ /* 0x000fc800078f18ff */
[--C-:B------:R-:W-:Y:S02]  /*06f0*/  SHF.R.S32.HI R4, RZ, 0x3, R5.reuse ;  /* 0x00000003ff047819 */ /* 0x100fe40000011405 */
[----:B------:R-:W-:Y:S02]  /*0700*/  SHF.R.S32.HI R5, RZ, 0x1f, R5 ;  /* 0x0000001fff057819 */ /* 0x000fe40000011405 */
[----:B-----5:R-:W-:Y:S02]  /*0710*/  ISETP.NE.AND P0, PT, R6, RZ, PT ;  /* 0x000000ff0600720c */ /* 0x020fe40003f05270 */
[----:B------:R-:W-:Y:S02]  /*0720*/  LEA.HI R5, R5, R4, RZ, 0x2 ;  /* 0x0000000405057211 */ /* 0x000fe400078f10ff */
[----:B------:R-:W-:Y:S02]  /*0730*/  SHF.R.S32.HI R6, RZ, 0x1f, R3 ;  /* 0x0000001fff067819 */ /* 0x000fe40000011403 */
[----:B------:R-:W-:-:S02]  /*0740*/  LOP3.LUT R5, R5, 0xfffffffc, RZ, 0xc0, !PT ;  /* 0xfffffffc05057812 */ /* 0x000fc400078ec0ff */
[----:B------:R-:W-:-:S05]  /*0750*/  LEA.HI R6, R6, R3, RZ, 0x2 ;  /* 0x0000000306067211 */ /* 0x000fca00078f10ff */
[----:B------:R-:W-:Y:S05]  /*0760*/  @P0 BRA `(.L_x_121) ;  /* 0x0000000000480947 */ /* 0x000fea0003800000 */
[----:B-1----:R-:W1:Y:S01]  /*0770*/  S2UR UR5, SR_CgaCtaId ;  /* 0x00000000000579c3 */ /* 0x002e620000008800 */
        /* <DEDUP_REMOVED lines=12> */
[----:B-1----:R1:W1:Y:S08]  /*0840*/  SYNCS.EXCH.64 URZ, [UR8+0x38870], UR4 ;  /* 0x03887004083f75b2 */ /* 0x0022700008000100 */
[----:B------:R1:W1:Y:S01]  /*0850*/  SYNCS.EXCH.64 URZ, [UR8+0x38880], UR6 ;  /* 0x03888006083f75b2 */ /* 0x0002620008000100 */
[----:B------:R1:W1:Y:S01]  /*0860*/  SYNCS.EXCH.64 URZ, [UR8+0x38878], UR4 ;  /* 0x03887804083f75b2 */ /* 0x0002620008000100 */
[----:B------:R1:W1:Y:S01]  /*0870*/  SYNCS.EXCH.64 URZ, [UR8+0x38888], UR6 ;  /* 0x03888806083f75b2 */ /* 0x0002620008000100 */
[----:B------:R-:W-:Y:S01]  /*0880*/  NOP ;  /* 0x0000000000007918 */ /* 0x000fe20000000000 */
.L_x_121:
[----:B------:R-:W5:Y:S01]  /*0890*/  SHFL.IDX PT, R12, R0, RZ, 0x1f ;  /* 0x00001fff000c7589 */ /* 0x000f6200000e0000 */
[----:B-1----:R-:W1:Y:S01]  /*08a0*/  S2UR UR4, SR_CTAID.X ;  /* 0x00000000000479c3 */ /* 0x002e620000002500 */
[----:B------:R-:W-:Y:S01]  /*08b0*/  LOP3.LUT R6, R6, 0x3ffffffc, RZ, 0xc0, !PT ;  /* 0x3ffffffc06067812 */ /* 0x000fe200078ec0ff */
[----:B------:R-:W-:Y:S01]  /*08c0*/  IMAD.IADD R5, R4, 0x1, -R5 ;  /* 0x0000000104057824 */ /* 0x000fe200078e0a05 */
[----:B------:R-:W-:Y:S01]  /*08d0*/  LEA.HI R8, R8, R7, RZ, 0x2 ;  /* 0x0000000708087211 */ /* 0x000fe200078f10ff */
[----:B------:R-:W-:Y:S01]  /*08e0*/  IMAD.MOV R9, RZ, RZ, -R9 ;  /* 0x000000ffff097224 */ /* 0x000fe200078e0a09 */
[----:B------:R-:W-:Y:S01]  /*08f0*/  NOP ;  /* 0x0000000000007918 */ /* 0x000fe20000000000 */
[----:B------:R-:W-:Y:S01]  /*0900*/  IMAD.IADD R6, R3, 0x1, -R6 ;  /* 0x0000000103067824 */ /* 0x000fe200078e0a06 */
[----:B------:R-:W-:-:S03]  /*0910*/  LOP3.LUT R8, R8, 0x3ffffffc, RZ, 0xc0, !PT ;  /* 0x3ffffffc08087812 */ /* 0x000fc600078ec0ff */
[--C-:B------:R-:W-:Y:S02]  /*0920*/  IMAD R6, R6, 0x4, R5.reuse ;  /* 0x0000000406067824 */ /* 0x100fe400078e0205 */
[----:B------:R-:W-:Y:S02]  /*0930*/  IMAD.IADD R8, R7, 0x1, -R8 ;  /* 0x0000000107087824 */ /* 0x000fe400078e0a08 */
[----:B------:R-:W2:Y:S01]  /*0940*/  LDC R7, c[0x0][0x140] ;  /* 0x00005000ff077b82 */ /* 0x000ea20000000800 */
[----:B------:R-:W-:Y:S01]  /*0950*/  LEA.HI R3, R6, R6, RZ, 0x1 ;  /* 0x0000000606037211 */ /* 0x000fe200078f08ff */
[----:B------:R-:W-:-:S03]  /*0960*/  IMAD R8, R8, 0x4, R5 ;  /* 0x0000000408087824 */ /* 0x000fc600078e0205 */
[----:B------:R-:W-:Y:S02]  /*0970*/  LOP3.LUT R3, R3, 0xfffffffe, RZ, 0xc0, !PT ;  /* 0xfffffffe03037812 */ /* 0x000fe400078ec0ff */
[----:B------:R-:W-:Y:S02]  /*0980*/  LEA.HI R4, R8, R8, RZ, 0x1 ;  /* 0x0000000808047211 */ /* 0x000fe400078f08ff */
[----:B-----5:R-:W-:Y:S01]  /*0990*/  ISETP.NE.AND P0, PT, R12, RZ, PT ;  /* 0x000000ff0c00720c */ /* 0x020fe20003f05270 */
[----:B-1----:R-:W-:Y:S01]  /*09a0*/  IMAD R10, R10, R9, UR4 ;  /* 0x000000040a0a7e24 */ /* 0x002fe2000f8e0209 */
[----:B------:R-:W-:-:S04]  /*09b0*/  IADD3 R3, R6, -R3, RZ ;  /* 0x8000000306037210 */ /* 0x000fc80007ffe0ff */
[----:B------:R-:W-:Y:S02]  /*09c0*/  ISETP.NE.AND P6, PT, R3, R10, PT ;  /* 0x0000000a0300720c */ /* 0x000fe40003fc5270 */
[----:B------:R-:W-:-:S05]  /*09d0*/  LOP3.LUT R3, R4, 0xfffffffe, RZ, 0xc0, !PT ;  /* 0xfffffffe04037812 */ /* 0x000fca00078ec0ff */
[----:B------:R-:W-:Y:S01]  /*09e0*/  IMAD.IADD R3, R8, 0x1, -R3 ;  /* 0x0000000108037824 */ /* 0x000fe200078e0a03 */
        /* <DEDUP_REMOVED lines=19> */
.L_x_122:
[----:B------:R-:W5:Y:S01]  /*0b20*/  SHFL.IDX PT, R9, R0, RZ, 0x1f ;  /* 0x00001fff00097589 */ /* 0x000f6200000e0000 */
[----:B------:R-:W-:Y:S01]  /*0b30*/  ISETP.NE.AND P4, PT, R3, R10, PT ;  /* 0x0000000a0300720c */ /* 0x000fe20003f85270 */
[----:B------:R-:W-:Y:S01]  /*0b40*/  IMAD.SHL.U32 R3, R6, 0x4, RZ ;  /* 0x0000000406037824 */ /* 0x000fe200078e00ff */
[----:B------:R-:W-:Y:S01]  /*0b50*/  LOP3.LUT P0, RZ, R2, 0x7, RZ, 0xc0, !PT ;  /* 0x0000000702ff7812 */ /* 0x000fe2000780c0ff */
[----:B------:R-:W-:Y:S01]  /*0b60*/  IMAD.SHL.U32 R5, R8, 0x4, RZ ;  /* 0x0000000408057824 */ /* 0x000fe200078e00ff */
[----:B--2---:R-:W-:Y:S01]  /*0b70*/  ISETP.EQ.U32.AND P1, PT, R7, 0x1, PT ;  /* 0x000000010700780c */ /* 0x004fe20003f22070 */
[----:B------:R-:W-:Y:S01]  /*0b80*/  IMAD.MOV.U32 R23, RZ, RZ, 0x1 ;  /* 0x00000001ff177424 */ /* 0x000fe200078e00ff */
[----:B------:R-:W-:Y:S01]  /*0b90*/  LOP3.LUT R13, R6, 0xc, R3, 0x78, !PT ;  /* 0x0000000c060d7812 */ /* 0x000fe200078e7803 */
[----:B------:R-:W-:Y:S01]  /*0ba0*/  IMAD.MOV.U32 R22, RZ, RZ, 0x1 ;  /* 0x00000001ff167424 */ /* 0x000fe200078e00ff */
[----:B------:R-:W-:Y:S01]  /*0bb0*/  LOP3.LUT R12, R8, 0xc, R5, 0x78, !PT ;  /* 0x0000000c080c7812 */ /* 0x000fe200078e7805 */
[----:B------:R-:W-:Y:S01]  /*0bc0*/  NOP ;  /* 0x0000000000007918 */ /* 0x000fe20000000000 */
[C---:B------:R-:W-:Y:S01]  /*0bd0*/  ISETP.LT.U32.AND P2, PT, R13.reuse, 0x2, !P0 ;  /* 0x000000020d00780c */ /* 0x040fe20004741070 */
[----:B------:R2:W-:Y:S01]  /*0be0*/  STL [R1+0x4], R13 ;  /* 0x0000040d01007387 */ /* 0x0005e20000100800 */
[----:B------:R-:W-:-:S02]  /*0bf0*/  @P6 LEA.HI R3, R13, R13, RZ, 0x1 ;  /* 0x0000000d0d036211 */ /* 0x000fc400078f08ff */
[----:B------:R-:W-:Y:S01]  /*0c00*/  SEL R2, RZ, 0x1, !P2 ;  /* 0x00000001ff027807 */ /* 0x000fe20005000000 */
[----:B------:R2:W-:Y:S01]  /*0c10*/  STL [R1], R12 ;  /* 0x0000000c01007387 */ /* 0x0005e20000100800 */
[----:B------:R-:W-:Y:S02]  /*0c20*/  @P4 LEA.HI R4, R12, R12, RZ, 0x1 ;  /* 0x0000000c0c044211 */ /* 0x000fe400078f08ff */
[----:B------:R-:W-:Y:S02]  /*0c30*/  @P6 SHF.R.S32.HI R3, RZ, 0x1, R3 ;  /* 0x00000001ff036819 */ /* 0x000fe40000011403 */
[----:B------:R-:W-:Y:S02]  /*0c40*/  @P4 SHF.R.S32.HI R4, RZ, 0x1, R4 ;  /* 0x00000001ff044819 */ /* 0x000fe40000011404 */
[----:B------:R-:W-:Y:S02]  /*0c50*/  @P6 ISETP.NE.AND P5, PT, R3, R11, PT ;  /* 0x0000000b0300620c */ /* 0x000fe40003fa5270 */
[----:B-----5:R-:W-:-:S02]  /*0c60*/  ISETP.NE.AND P2, PT, R9, RZ, PT ;  /* 0x000000ff0900720c */ /* 0x020fc40003f45270 */
[----:B------:R-:W-:Y:S02]  /*0c70*/  @P4 ISETP.NE.AND P3, PT, R4, R11, PT ;  /* 0x0000000b0400420c */ /* 0x000fe40003f65270 */
[----:B------:R-:W-:Y:S02]  /*0c80*/  ISETP.LT.U32.AND P0, PT, R12, 0x2, !P0 ;  /* 0x000000020c00780c */ /* 0x000fe40004701070 */
[----:B------:R-:W-:Y:S02]  /*0c90*/  @P6 SEL R23, RZ, 0x1, P5 ;  /* 0x00000001ff176807 */ /* 0x000fe40002800000 */
[----:B------:R-:W-:Y:S02]  /*0ca0*/  SEL R3, RZ, 0x1, !P0 ;  /* 0x00000001ff037807 */ /* 0x000fe40004000000 */
[----:B------:R-:W-:-:S03]  /*0cb0*/  @P4 SEL R22, RZ, 0x1, P3 ;  /* 0x00000001ff164807 */ /* 0x000fc60001800000 */
[----:B--2---:R-:W-:Y:S05]  /*0cc0*/  @P2 BRA `(.L_x_123) ;  /* 0x0000000000482947 */ /* 0x004fea0003800000 */
        /* <DEDUP_REMOVED lines=17> */
[----:B--2---:R-:W-:Y:S01]  /*0de0*/  NOP ;  /* 0x0000000000007918 */ /* 0x004fe20000000000 */
.L_x_123:
[----:B------:R-:W-:Y:S01]  /*0df0*/  LOP3.LUT R23, R23, R2, RZ, 0xc0, !PT ;  /* 0x0000000217177212 */ /* 0x000fe200078ec0ff */
[----:B------:R-:W-:Y:S01]  /*0e00*/  NOP ;  /* 0x0000000000007918 */ /* 0x000fe20000000000 */
[----:B------:R-:W-:Y:S01]  /*0e10*/  LOP3.LUT R22, R22, R3, RZ, 0xc0, !PT ;  /* 0x0000000316167212 */ /* 0x000fe200078ec0ff */
[----:B------:R-:W-:Y:S06]  /*0e20*/  @!P1 BRA `(.L_x_124) ;  /* 0x0000000000089947 */ /* 0x000fec0003800000 */
[----:B-1-34-:R-:W-:Y:S01]  /*0e30*/  UCGABAR_ARV ;  /* 0x00000000000079c7 */ /* 0x01afe20008000000 */
[----:B------:R-:W-:Y:S05]  /*0e40*/  BRA `(.L_x_125) ;  /* 0x0000000000047947 */ /* 0x000fea0003800000 */
.L_x_124:
[----:B-1-34-:R-:W-:Y:S01]  /*0e50*/  NOP ;  /* 0x0000000000007918 */ /* 0x01afe20000000000 */
.L_x_125:
[----:B------:R-:W-:Y:S05]  /*0e60*/  @!P1 BRA `(.L_x_126) ;  /* 0x00000000000c9947 */ /* 0x000fea0003800000 */
[----:B------:R-:W-:Y:S01]  /*0e70*/  UCGABAR_WAIT ;  /* 0x0000000000007dc7 */ /* 0x000fe20008000000 */
[----:B------:R-:W-:Y:S01]  /*0e80*/  CCTL.IVALL ;  /* 0x00000000ff00798f */ /* 0x000fe20002000000 */
[----:B------:R-:W-:Y:S05]  /*0e90*/  BRA `(.L_x_127) ;  /* 0x0000000000047947 */ /* 0x000fea0003800000 */
.L_x_126:
[----:B------:R-:W-:Y:S06]  /*0ea0*/  BAR.SYNC.DEFER_BLOCKING 0x0 ;  /* 0x0000000000007b1d */ /* 0x000fec0000010000 */
.L_x_127:
[----:B------:R-:W-:Y:S01]  /*0eb0*/  UMOV UR4, 0x1 ;  /* 0x0000000100047882 */ /* 0x000fe20000000000 */
[----:B------:R-:W-:Y:S01]  /*0ec0*/  PLOP3.LUT P0, PT, PT, PT, UP0, 0x80, 0x0 ;  /* 0x000000000000781c */ /* 0x000fe20003f0f008 */
[----:B------:R-:W-:-:S06]  /*0ed0*/  USEL UR4, UR4, 0x2, !UP0 ;  /* 0x0000000204047887 */ /* 0x000fcc000c000000 */
[----:B------:R-:W-:-:S05]  /*0ee0*/  IMAD.U32 R2, RZ, RZ, UR4 ;  /* 0x00000004ff027e24 */ /* 0x000fca000f8e00ff */
[----:B------:R1:W-:Y:S01]  /*0ef0*/  STL [R1+0x24], R2 ;  /* 0x0000240201007387 */ /* 0x0003e20000100800 */
[----:B------:R-:W-:Y:S05]  /*0f00*/  @!P0 BRA `(.L_x_128) ;  /* 0x0000009c00b88947 */ /* 0x000fea0003800000 */
.L_x_129:
[----:B------:R-:W-:-:S08]  /*0f10*/  NOP ;  /* 0x0000000000007918 */ /* 0x000fd00000000000 */
[----:B------:R-:W2:Y:S02]  /*0f20*/  USETMAXREG.TRY_ALLOC.CTAPOOL UP0, 0xf0 ;  /* 0x000000f0000079c8 */ /* 0x000ea40008000600 */
[----:B--2---:R-:W-:-:S13]  /*0f30*/  PLOP3.LUT P0, PT, PT, PT, UP0, 0x80, 0x0 ;  /* 0x000000000000781c */ /* 0x004fda0003f0f008 */
[----:B------:R-:W-:Y:S05]  /*0f40*/  @!P0 BRA `(.L_x_129) ;  /* 0xfffffffc00f08947 */ /* 0x000fea000383ffff */
[----:B------:R-:W2:Y:S08]  /*0f50*/  S2UR UR7, SR_CTAID.X ;  /* 0x00000000000779c3 */ /* 0x000eb00000002500 */
[----:B------:R-:W-:Y:S08]  /*0f60*/  BAR.ARV 0x8, 0x120 ;  /* 0x0204800000007b1d */ /* 0x000ff00000002000 */
[----:B------:R-:W2:Y:S02]  /*0f70*/  LDC R0, c[0x0][0xda4] ;  /* 0x00036900ff007b82 */ /* 0x000ea40000000800 */
[----:B--2---:R-:W-:-:S13]  /*0f80*/  ISETP.LE.AND P0, PT, R0, UR7, PT ;  /* 0x0000000700007c0c */ /* 0x004fda000bf03270 */
[----:B------:R-:W-:Y:S05]  /*0f90*/  @P0 EXIT ;  /* 0x000000000000094d */ /* 0x000fea0003800000 */
[----:B------:R-:W2:Y:S01]  /*0fa0*/  LDL R3, [R1+0x24] ;  /* 0x0000240001037983 */ /* 0x000ea20000100800 */
[----:B------:R-:W3:Y:S01]  /*0fb0*/  S2UR UR5, SR_CgaCtaId ;  /* 0x00000000000579c3 */ /* 0x000ee20000008800 */
[----:B------:R-:W-:Y:S01]  /*0fc0*/  UMOV UR4, 0x400 ;  /* 0x0000040000047882 */ /* 0x000fe20000000000 */
[----:B------:R-:W-:Y:S01]  /*0fd0*/  IMAD.MOV.U32 R220, RZ, RZ, -0x2 ;  /* 0xfffffffeffdc7424 */ /* 0x000fe200078e00ff */
[----:B-1----:R-:W1:Y:S01]  /*0fe0*/  S2R R2, SR_TID.X ;  /* 0x0000000000027919 */ /* 0x002e620000002100 */
[----:B------:R-:W-:Y:S01]  /*0ff0*/  IMAD.U32 R212, RZ, RZ, UR7 ;  /* 0x00000007ffd47e24 */ /* 0x000fe2000f8e00ff */
[----:B------:R-:W-:-:S03]  /*1000*/  UMOV UR38, URZ ;  /* 0x0000003f00267c82 */ /* 0x000fc60008000000 */
[----:B------:R-:W4:Y:S01]  /*1010*/  S2UR UR6, SR_SWINHI ;  /* 0x00000000000679c3 */ /* 0x000f220000002f00 */
[----:B---3--:R-:W-:-:S06]  /*1020*/  ULEA UR9, UR5, UR4, 0x18 ;  /* 0x0000000405097291 */ /* 0x008fcc000f8ec03f */
[----:B------:R-:W-:Y:S01]  /*1030*/  IMAD.U32 R18, RZ, RZ, UR9 ;  /* 0x00000009ff127e24 */ /* 0x000fe2000f8e00ff */
[----:B------:R-:W-:Y:S01]  /*1040*/  UMOV UR4, UR9 ;  /* 0x0000000900047c82 */ /* 0x000fe20008000000 */
[----:B----4-:R-:W-:Y:S01]  /*1050*/  UMOV UR5, UR6 ;  /* 0x0000000600057c82 */ /* 0x010fe20008000000 */
[----:B------:R-:W-:Y:S02]  /*1060*/  IMAD.U32 R16, RZ, RZ, UR4 ;  /* 0x00000004ff107e24 */ /* 0x000fe4000f8e00ff */
[----:B-1----:R-:W-:Y:S02]  /*1070*/  VIADD R0, R2, 0xffffff80 ;  /* 0xffffff8002007836 */ /* 0x002fe40000000000 */
[----:B------:R-:W-:Y:S01]  /*1080*/  IMAD.U32 R17, RZ, RZ, UR5 ;  /* 0x00000005ff117e24 */ /* 0x000fe2000f8e00ff */
[----:B------:R-:W-:Y:S02]  /*1090*/  UMOV UR5, URZ ;  /* 0x0000003f00057c82 */ /* 0x000fe40008000000 */
[----:B------:R-:W-:Y:S01]  /*10a0*/  IMAD.U32 R213, RZ, RZ, UR5 ;  /* 0x00000005ffd57e24 */ /* 0x000fe2000f8e00ff */
[----:B--2---:R-:W-:-:S02]  /*10b0*/  R2UR UR8, R3 ;  /* 0x00000000030872ca */ /* 0x004fc400000e0000 */
[----:B------:R-:W-:-:S04]  /*10c0*/  SHF.R.S32.HI R3, RZ, 0x1f, R0 ;  /* 0x0000001fff037819 */ /* 0x000fc80000011400 */
[CC--:B------:R-:W-:Y:S02]  /*10d0*/  LEA.HI R2, R3.reuse, R0.reuse, RZ, 0x7 ;  /* 0x0000000003027211 */ /* 0x0c0fe400078f38ff */
[CC--:B------:R-:W-:Y:S02]  /*10e0*/  LEA.HI R6, R3.reuse, R0.reuse, RZ, 0x4 ;  /* 0x0000000003067211 */ /* 0x0c0fe400078f20ff */
[----:B------:R-:W-:Y:S02]  /*10f0*/  LOP3.LUT R5, R2, 0xffffff80, RZ, 0xc0, !PT ;  /* 0xffffff8002057812 */ /* 0x000fe400078ec0ff */
[----:B------:R-:W-:Y:S01]  /*1100*/  SHF.R.S32.HI R7, RZ, 0x4, R6 ;  /* 0x00000004ff077819 */ /* 0x000fe20000011406 */
[----:B------:R-:W-:Y:S01]  /*1110*/  ULOP3.LUT UR4, UR8, 0x1, URZ, 0xfc, !UPT ;  /* 0x0000000108047892 */ /* 0x000fe2000f8efc3f */
[----:B------:R-:W-:Y:S01]  /*1120*/  LEA.HI R218, R3, R0, RZ, 0x5 ;  /* 0x0000000003da7211 */ /* 0x000fe200078f28ff */
[----:B------:R-:W-:Y:S01]  /*1130*/  IMAD.IADD R214, R0, 0x1, -R5 ;  /* 0x0000000100d67824 */ /* 0x000fe200078e0a05 */
[----:B------:R-:W-:-:S02]  /*1140*/  LEA.HI R8, R6, R7, RZ, 0x1 ;  /* 0x0000000706087211 */ /* 0x000fc400078f08ff */
[----:B------:R-:W-:Y:S01]  /*1150*/  LOP3.LUT R3, R6, 0x3fffff0, RZ, 0xc0, !PT ;  /* 0x03fffff006037812 */ /* 0x000fe200078ec0ff */
[----:B------:R-:W-:Y:S01]  /*1160*/  IMAD.U32 R221, RZ, RZ, UR4 ;  /* 0x00000004ffdd7e24 */ /* 0x000fe2000f8e00ff */
[----:B------:R-:W-:Y:S01]  /*1170*/  SHF.R.S32.HI R5, RZ, 0x1f, R214 ;  /* 0x0000001fff057819 */ /* 0x000fe200000114d6 */
[----:B------:R-:W-:Y:S01]  /*1180*/  UMOV UR4, URZ ;  /* 0x0000003f00047c82 */ /* 0x000fe20008000000 */
[----:B------:R-:W-:Y:S01]  /*1190*/  LOP3.LUT R8, R8, 0x1ffffffe, RZ, 0xc0, !PT ;  /* 0x1ffffffe08087812 */ /* 0x000fe200078ec0ff */
[----:B------:R-:W-:Y:S01]  /*11a0*/  IMAD.IADD R3, R0, 0x1, -R3 ;  /* 0x0000000100037824 */ /* 0x000fe200078e0a03 */
[----:B------:R-:W-:Y:S01]  /*11b0*/  LEA.HI R4, R5, R214, RZ, 0x2 ;  /* 0x000000d605047211 */ /* 0x000fe200078f10ff */
[----:B------:R-:W-:Y:S01]  /*11c0*/  IMAD.U32 R19, RZ, RZ, UR4 ;  /* 0x00000004ff137e24 */ /* 0x000fe2000f8e00ff */
[----:B------:R-:W-:Y:S02]  /*11d0*/  SHF.R.S32.HI R218, RZ, 0x5, R218 ;  /* 0x00000005ffda7819 */ /* 0x000fe400000114da */
[----:B------:R-:W-:-:S02]  /*11e0*/  SHF.R.S32.HI R6, RZ, 0x2, R4 ;  /* 0x00000002ff067819 */ /* 0x000fc40000011404 */
[----:B------:R-:W-:Y:S01]  /*11f0*/  SHF.R.S32.HI R9, RZ, 0x1f, R4 ;  /* 0x0000001fff097819 */ /* 0x000fe20000011404 */
[----:B------:R-:W-:Y:S01]  /*1200*/  IMAD R3, R218, 0x10, R3 ;  /* 0x00000010da037824 */ /* 0x000fe200078e0203 */
[----:B------:R-:W-:Y:S02]  /*1210*/  SHF.R.S32.HI R217, RZ, 0x7, R2 ;  /* 0x00000007ffd97819 */ /* 0x000fe40000011402 */
[----:B------:R-:W-:Y:S02]  /*1220*/  LEA.HI R9, R9, R6, RZ, 0x3 ;  /* 0x0000000609097211 */ /* 0x000fe400078f18ff */
[----:B------:R-:W-:Y:S02]  /*1230*/  IADD3 R8, R7, -R8, RZ ;  /* 0x8000000807087210 */ /* 0x000fe40007ffe0ff */
[----:B------:R-:W-:Y:S02]  /*1240*/  LOP3.LUT R9, R9, 0xfffffff8, RZ, 0xc0, !PT ;  /* 0xfffffff809097812 */ /* 0x000fe400078ec0ff */
[----:B------:R-:W-:Y:S01]  /*1250*/  LEA.HI R2, R2, R217, RZ, 0x1 ;  /* 0x000000d902027211 */ /* 0x000fe200078f08ff */
[----:B------:R-:W-:Y:S01]  /*1260*/  IMAD R8, R3, 0x8, R8 ;  /* 0x0000000803087824 */ /* 0x000fe200078e0208 */
[----:B------:R-:W-:Y:S01]  /*1270*/  LEA.HI R5, R5, R214, RZ, 0x5 ;  /* 0x000000d605057211 */ /* 0x000fe200078f28ff */
[----:B------:R-:W-:Y:S01]  /*1280*/  IMAD.IADD R9, R6, 0x1, -R9 ;  /* 0x0000000106097824 */ /* 0x000fe200078e0a09 */
[----:B------:R-:W-:-:S02]  /*1290*/  LOP3.LUT R3, R4, 0x7ffffffc, RZ, 0xc0, !PT ;  /* 0x7ffffffc04037812 */ /* 0x000fc400078ec0ff */
[----:B------:R-:W-:Y:S02]  /*12a0*/  LOP3.LUT R2, R2, 0x3fffffe, RZ, 0xc0, !PT ;  /* 0x03fffffe02027812 */ /* 0x000fe400078ec0ff */
[----:B------:R-:W-:Y:S01]  /*12b0*/  SHF.R.S32.HI R0, RZ, 0x5, R5 ;  /* 0x00000005ff007819 */ /* 0x000fe20000011405 */
[----:B------:R-:W-:Y:S02]  /*12c0*/  IMAD.IADD R3, R214, 0x1, -R3 ;  /* 0x00000001d6037824 */ /* 0x000fe400078e0a03 */
[----:B------:R-:W-:Y:S01]  /*12d0*/  IMAD.SHL.U32 R5, R8, 0x8, RZ ;  /* 0x0000000808057824 */ /* 0x000fe200078e00ff */
[----:B------:R-:W-:Y:S01]  /*12e0*/  LEA R9, R0, R9, 0x4 ;  /* 0x0000000900097211 */ /* 0x000fe200078e20ff */
[----:B------:R-:W-:Y:S02]  /*12f0*/  IMAD.IADD R2, R217, 0x1, -R2 ;  /* 0x00000001d9027824 */ /* 0x000fe400078e0a02 */
[----:B------:R-:W-:Y:S02]  /*1300*/  IMAD R220, R3, R220, 0x50 ;  /* 0x0000005003dc7424 */ /* 0x000fe400078e02dc */
[----:B------:R-:W-:-:S04]  /*1310*/  IMAD.WIDE R16, R5, 0x2, R16 ;  /* 0x0000000205107825 */ /* 0x000fc800078e0210 */
[----:B------:R-:W-:-:S07]  /*1320*/  IMAD R219, R2, 0x40, R9 ;  /* 0x0000004002db7824 */ /* 0x000fce00078e0209 */
.L_x_156:
[----:B------:R-:W1:Y:S01]  /*1330*/  SHFL.IDX PT, R0, R217, RZ, 0x1f ;  /* 0x00001fffd9007589 */ /* 0x000e6200000e0000 */
[----:B------:R-:W-:Y:S01]  /*1340*/  R2UR UR5, R18 ;  /* 0x00000000120572ca */ /* 0x000fe200000e0000 */
[----:B------:R-:W-:Y:S01]  /*1350*/  ULDC.64 UR6, c[0x0][0x3f8] ;  /* 0x0000fe0000067ab9 */ /* 0x000fe20000000a00 */
[----:B------:R-:W-:Y:S01]  /*1360*/  ULDC UR4, c[0x0][0xda8] ;  /* 0x00036a0000047ab9 */ /* 0x000fe20000000800 */
[----:B------:R-:W-:Y:S01]  /*1370*/  UISETP.NE.U32.AND UP0, UPT, UR6, URZ, UPT ;  /* 0x0000003f0600728c */ /* 0x000fe2000bf05070 */
[----:B------:R-:W-:Y:S01]  /*1380*/  R2UR UR13, R212 ;  /* 0x00000000d40d72ca */ /* 0x000fe200000e0000 */
[----:B------:R-:W-:Y:S02]  /*1390*/  UISETP.NE.AND UP1, UPT, UR4, 0x1, UPT ;  /* 0x000000010400788c */ /* 0x000fe4000bf25270 */
[----:B------:R-:W-:Y:S01]  /*13a0*/  UISETP.NE.AND.EX UP0, UPT, UR7, URZ, UPT, UP0 ;  /* 0x0000003f0700728c */ /* 0x000fe2000bf05300 */
[----:B------:R-:W-:Y:S01]  /*13b0*/  ULDC UR4, c[0x0][0xdb4] ;  /* 0x00036d0000047ab9 */ /* 0x000fe20000000800 */
[----:B------:R-:W-:Y:S01]  /*13c0*/  ULDC UR37, c[0x0][0x404] ;  /* 0x0001010000257ab9 */ /* 0x000fe20000000800 */
[----:B------:R-:W-:-:S03]  /*13d0*/  UISETP.NE.AND UP2, UPT, UR4, 0x1, UPT ;  /* 0x000000010400788c */ /* 0x000fc6000bf45270 */
[----:B------:R-:W-:Y:S02]  /*13e0*/  UIADD3 UR11, UR5, 0x14400, URZ ;  /* 0x00014400050b7890 */ /* 0x000fe4000fffe03f */
[----:B------:R-:W-:Y:S01]  /*13f0*/  USEL UR37, UR37, 0x1, UP0 ;  /* 0x0000000125257887 */ /* 0x000fe20008000000 */
[----:B------:R-:W-:Y:S01]  /*1400*/  ULDC UR10, c[0x0][0x2e0] ;  /* 0x0000b800000a7ab9 */ /* 0x000fe20000000800 */
[----:B------:R-:W-:Y:S02]  /*1410*/  ULOP3.LUT UP0, URZ, UR11, 0x9f, URZ, 0xc0, !UPT ;  /* 0x0000009f0b3f7892 */ /* 0x000fe4000f80c03f */
[----:B------:R-:W-:Y:S01]  /*1420*/  UIMAD UR37, UR37, UR10, URZ ;  /* 0x0000000a252572a4 */ /* 0x000fe2000f8e023f */
[----:B------:R-:W-:Y:S01]  /*1430*/  @UP1 ULDC UR6, c[0x0][0xdac] ;  /* 0x00036b0000061ab9 */ /* 0x000fe20000000800 */
[----:B-1----:R-:W-:Y:S01]  /*1440*/  R2UR UR8, R0 ;  /* 0x00000000000872ca */ /* 0x002fe200000e0000 */
[----:B------:R-:W-:Y:S01]  /*1450*/  UIMAD.WIDE.U32 UR6, UR13, UR6, URZ ;  /* 0x000000060d0672a5 */ /* 0x000fe2000f8e003f */
[----:B------:R-:W-:Y:S01]  /*1460*/  PLOP3.LUT P0, PT, PT, PT, UP0, 0x80, 0x0 ;  /* 0x000000000000781c */ /* 0x000fe20003f0f008 */
[----:B------:R-:W-:Y:S01]  /*1470*/  @UP1 ULDC UR12, c[0x0][0xdb0] ;  /* 0x00036c00000c1ab9 */ /* 0x000fe20000000800 */
[----:B------:R-:W-:Y:S01]  /*1480*/  UMOV UR14, UR13 ;  /* 0x0000000d000e7c82 */ /* 0x000fe20008000000 */
[----:B------:R-:W-:-:S06]  /*1490*/  @UP1 USHF.R.U32.HI UR14, URZ, UR12, UR7 ;  /* 0x0000000c3f0e1299 */ /* 0x000fcc0008011607 */
[----:B------:R-:W-:Y:S01]  /*14a0*/  IMAD.U32 R216, RZ, RZ, UR14 ;  /* 0x0000000effd87e24 */ /* 0x000fe2000f8e00ff */
[----:B------:R-:W-:Y:S01]  /*14b0*/  UMOV UR36, UR14 ;  /* 0x0000000e00247c82 */ /* 0x000fe20008000000 */
[----:B------:R-:W-:-:S04]  /*14c0*/  ULEA.HI UR4, UR8, UR8, URZ, 0x1 ;  /* 0x0000000808047291 */ /* 0x000fc8000f8f083f */
[----:B------:R-:W-:-:S03]  /*14d0*/  ULOP3.LUT UR9, UR4, 0x1e, URZ, 0xc0, !UPT ;  /* 0x0000001e04097892 */ /* 0x000fc6000f8ec03f */
[----:B------:R-:W-:Y:S01]  /*14e0*/  @UP2 ULDC.64 UR4, c[0x0][0xdb8] ;  /* 0x00036e0000042ab9 */ /* 0x000fe20000000a00 */
[----:B------:R-:W-:Y:S02]  /*14f0*/  UIADD3 UR9, UR8, -UR9, URZ ;  /* 0x8000000908097290 */ /* 0x000fe4000fffe03f */
[----:B------:R-:W-:Y:S02]  /*1500*/  UIADD3 UR8, UR37, 0x4f, URZ ;  /* 0x0000004f25087890 */ /* 0x000fe4000fffe03f */
[----:B------:R-:W-:Y:S02]  /*1510*/  ULEA UR10, UR9, UR11, 0xd ;  /* 0x0000000b090a7291 */ /* 0x000fe4000f8e683f */
[----:B------:R-:W-:Y:S02]  /*1520*/  UIMAD.WIDE UR8, UR8, 0x66666667, URZ ;  /* 0x66666667080878a5 */ /* 0x000fe4000f8e023f */
[----:B------:R-:W-:Y:S02]  /*1530*/  UIMAD.WIDE.U32 UR6, UR14, UR4, URZ ;  /* 0x000000040e0672a5 */ /* 0x000fe4000f8e003f */
[----:B------:R-:W-:-:S02]  /*1540*/  USHF.R.U32.HI UR10, URZ, 0x4, UR10 ;  /* 0x000000043f0a7899 */ /* 0x000fc4000801160a */
[----:B------:R-:W-:Y:S01]  /*1550*/  USHF.R.U32.HI UR61, URZ, 0x1f, UR9 ;  /* 0x0000001f3f3d7899 */ /* 0x000fe20008011609 */
[----:B------:R-:W-:Y:S01]  /*1560*/  UMOV UR4, UR13 ;  /* 0x0000000d00047c82 */ /* 0x000fe20008000000 */
[----:B------:R-:W-:Y:S01]  /*1570*/  ULOP3.LUT UR39, UR10, 0x3fff, URZ, 0xc0, !UPT ;  /* 0x00003fff0a277892 */ /* 0x000fe2000f8ec03f */
[----:B------:R-:W-:Y:S01]  /*1580*/  IMAD.U32 R215, RZ, RZ, UR4 ;  /* 0x00000004ffd77e24 */ /* 0x000fe2000f8e00ff */
[----:B------:R-:W-:Y:S02]  /*1590*/  @UP2 USHF.R.U32.HI UR36, URZ, UR5, UR7 ;  /* 0x000000053f242299 */ /* 0x000fe40008011607 */
[----:B------:R-:W-:Y:S01]  /*15a0*/  ULEA.HI.SX32 UR61, UR9, UR61, 0x1b ;  /* 0x0000003d093d7291 */ /* 0x000fe2000f8fda3f */
[----:B------:R-:W-:Y:S11]  /*15b0*/  @!P0 BRA `(.L_x_130) ;  /* 0x0000000000408947 */ /* 0x000ff60003800000 */
[----:B------:R-:W-:Y:S01]  /*15c0*/  MOV R0, 0x0 ;  /* 0x0000000000007802 */ /* 0x000fe20000000f00 */
[----:B------:R-:W-:Y:S01]  /*15d0*/  ULDC.64 UR4, c[0x4][0xa8] ;  /* 0x01002a0000047ab9 */ /* 0x000fe20000000a00 */
[----:B------:R-:W-:Y:S01]  /*15e0*/  ULDC.64 UR6, c[0x4][0x20] ;  /* 0x0100080000067ab9 */ /* 0x000fe20000000a00 */
[----:B------:R-:W-:Y:S01]  /*15f0*/  IMAD.U32 R4, RZ, RZ, UR4 ;  /* 0x00000004ff047e24 */ /* 0x000fe2000f8e00ff */
[----:B------:R1:W2:Y:S01]  /*1600*/  LDC.64 R2, c[0x4][R0] ;  /* 0x0100000000027b82 */ /* 0x0002a20000000a00 */
[----:B------:R-:W-:Y:S01]  /*1610*/  MOV R5, UR5 ;  /* 0x0000000500057c02 */ /* 0x000fe20008000f00 */
[----:B------:R-:W-:Y:S01]  /*1620*/  ULDC.64 UR4, c[0x4][0xb0] ;  /* 0x01002c0000047ab9 */ /* 0x000fe20000000a00 */
[----:B------:R-:W-:Y:S02]  /*1630*/  IMAD.U32 R10, RZ, RZ, UR6 ;  /* 0x00000006ff0a7e24 */ /* 0x000fe4000f8e00ff */
[----:B------:R-:W-:Y:S02]  /*1640*/  IMAD.U32 R6, RZ, RZ, UR4 ;  /* 0x00000004ff067e24 */ /* 0x000fe4000f8e00ff */
[----:B------:R-:W-:-:S02]  /*1650*/  IMAD.U32 R7, RZ, RZ, UR5 ;  /* 0x00000005ff077e24 */ /* 0x000fc4000f8e00ff */
[----:B------:R-:W-:Y:S02]  /*1660*/  IMAD.U32 R11, RZ, RZ, UR7 ;  /* 0x00000007ff0b7e24 */ /* 0x000fe4000f8e00ff */
[----:B------:R-:W-:Y:S02]  /*1670*/  IMAD.MOV.U32 R8, RZ, RZ, 0x70 ;  /* 0x00000070ff087424 */ /* 0x000fe400078e00ff */
[----:B------:R-:W-:Y:S02]  /*1680*/  IMAD.MOV.U32 R12, RZ, RZ, 0x1 ;  /* 0x00000001ff0c7424 */ /* 0x000fe400078e00ff */
[----:B-1----:R-:W-:-:S07]  /*1690*/  IMAD.MOV.U32 R13, RZ, RZ, RZ ;  /* 0x000000ffff0d7224 */ /* 0x002fce00078e00ff */
[----:B------:R-:W-:-:S07]  /*16a0*/  LEPC R20, `(.L_x_130) ;  /* 0x000000001014794e */ /* 0x000fce0000000000 */
[----:B--2---:R-:W-:Y:S05]  /*16b0*/  CALL.ABS.NOINC R2 ;  /* 0x0000000002007343 */ /* 0x004fea0003c00000 */
.L_x_130:
[----:B------:R-:W-:Y:S02]  /*16c0*/  R2UR UR4, R213 ;  /* 0x00000000d50472ca */ /* 0x000fe400000e0000 */
[----:B------:R-:W-:Y:S02]  /*16d0*/  R2UR UR6, R18 ;  /* 0x00000000120672ca */ /* 0x000fe400000e0000 */
[----:B------:R-:W-:-:S09]  /*16e0*/  R2UR UR5, R221 ;  /* 0x00000000dd0572ca */ /* 0x000fd200000e0000 */
[----:B------:R-:W-:-:S04]  /*16f0*/  ULOP3.LUT UR4, UR4, 0x1, URZ, 0xc0, !UPT ;  /* 0x0000000104047892 */ /* 0x000fc8000f8ec03f */
[----:B------:R-:W-:Y:S02]  /*1700*/  MOV R2, UR5 ;  /* 0x0000000500027c02 */ /* 0x000fe40008000f00 */
[----:B------:R-:W-:Y:S02]  /*1710*/  IMAD.U32 R0, RZ, RZ, UR4 ;  /* 0x00000004ff007e24 */ /* 0x000fe4000f8e00ff */
[----:B------:R-:W-:-:S03]  /*1720*/  ISETP.NE.AND P0, PT, R2, 0x3, PT ;  /* 0x000000030200780c */ /* 0x000fc60003f05270 */
[----:B------:R-:W-:-:S04]  /*1730*/  SHF.L.U32 R0, R0, 0x1f, RZ ;  /* 0x0000001f00007819 */ /* 0x000fc800000006ff */
[----:B------:R-:W1:Y:S02]  /*1740*/  SYNCS.PHASECHK.TRANS64.TRYWAIT P1, [UR6+0x38800], R0 ;  /* 0x03880000ff0075a7 */ /* 0x000e640008020146 */
[----:B-1----:R-:W-:Y:S05]  /*1750*/  @!P1 BRA `(.L_x_131) ;  /* 0x000000d000049947 */ /* 0x002fea0003800000 */
.L_x_223:
[----:B------:R-:W-:Y:S05]  /*1760*/  @!P0 BRA `(.L_x_132) ;  /* 0x0000000000048947 */ /* 0x000fea0003800000 */
[----:B------:R-:W-:Y:S01]  /*1770*/  BPT.TRAP 0x1 ;  /* 0x000000040000795c */ /* 0x000fe20000300000 */
.L_x_132:
[----:B------:R-:W-:Y:S01]  /*1780*/  R2UR UR5, R19 ;  /* 0x00000000130572ca */ /* 0x000fe200000e0000 */
[----:B-1----:R-:W-:Y:S01]  /*1790*/  IMAD.U32 R0, RZ, RZ, UR38 ;  /* 0x00000026ff007e24 */ /* 0x002fe2000f8e00ff */
[----:B------:R-:W-:-:S11]  /*17a0*/  R2UR UR4, R18 ;  /* 0x00000000120472ca */ /* 0x000fd600000e0000 */
[----:B------:R-:W-:Y:S02]  /*17b0*/  IMAD.U32 R3, RZ, RZ, UR5 ;  /* 0x00000005ff037e24 */ /* 0x000fe4000f8e00ff */
[----:B------:R-:W-:-:S03]  /*17c0*/  LEA R0, R0, UR4, 0x3 ;  /* 0x0000000400007c11 */ /* 0x000fc6000f8e18ff */
[----:B------:R-:W-:-:S04]  /*17d0*/  SHF.L.U32 R3, R3, 0x1f, RZ ;  /* 0x0000001f03037819 */ /* 0x000fc800000006ff */
[----:B------:R1:W2:Y:S01]  /*17e0*/  SYNCS.PHASECHK.TRANS64.TRYWAIT P1, [R0+URZ+0x38830], R3 ;  /* 0x03883003000075a7 */ /* 0x0002a2000802017f */
[----:B------:R-:W-:Y:S05]  /*17f0*/  @!P0 BRA `(.L_x_133) ;  /* 0x0000000000048947 */ /* 0x000fea0003800000 */
[----:B------:R-:W-:Y:S01]  /*1800*/  BPT.TRAP 0x1 ;  /* 0x000000040000795c */ /* 0x000fe20000300000 */
.L_x_133:
[----:B--2---:R-:W-:Y:S05]  /*1810*/  @P1 BRA `(.L_x_134) ;  /* 0x0000000000081947 */ /* 0x004fea0003800000 */
[----:B------:R-:W2:Y:S02]  /*1820*/  SYNCS.PHASECHK.TRANS64.TRYWAIT P1, [R0+URZ+0x38830], R3 ;  /* 0x03883003000075a7 */ /* 0x000ea4000802017f */
[----:B--2---:R-:W-:Y:S05]  /*1830*/  @!P1 BRA `(.L_x_135) ;  /* 0x000000cc00e89947 */ /* 0x004fea0003800000 */
.L_x_134:
[----:B------:R-:W-:Y:S05]  /*1840*/  WARPSYNC.ALL ;  /* 0x0000000000007948 */ /* 0x000fea0003800000 */
[----:B------:R-:W-:Y:S01]  /*1850*/  R2UR UR4, R18 ;  /* 0x00000000120472ca */ /* 0x000fe200000e0000 */
[----:B------:R-:W-:Y:S01]  /*1860*/  ULOP3.LUT UR5, UR39, 0x10000, URZ, 0xfc, !UPT ;  /* 0x0001000027057892 */ /* 0x000fe2000f8efc3f */
[----:B------:R-:W-:Y:S01]  /*1870*/  WARPGROUP.ARRIVE ;  /* 0x00000000000079c5 */ /* 0x000fe20000000000 */
[----:B------:R-:W-:Y:S01]  /*1880*/  UMOV UR17, 0x40000040 ;  /* 0x4000004000117882 */ /* 0x000fe20000000000 */
[----:B------:R-:W-:Y:S01]  /*1890*/  UMOV UR19, 0x40000040 ;  /* 0x4000004000137882 */ /* 0x000fe20000000000 */
[----:B------:R-:W-:Y:S01]  /*18a0*/  UMOV UR9, UR17 ;  /* 0x0000001100097c82 */ /* 0x000fe20008000000 */
[----:B------:R-:W-:Y:S01]  /*18b0*/  UMOV UR11, 0x40000040 ;  /* 0x40000040000b7882 */ /* 0x000fe20000000000 */
[----:B------:R-:W-:Y:S01]  /*18c0*/  UMOV UR13, UR17 ;  /* 0x00000011000d7c82 */ /* 0x000fe20008000000 */
[----:B------:R-:W-:Y:S01]  /*18d0*/  UMOV UR16, UR5 ;  /* 0x0000000500107c82 */ /* 0x000fe20008000000 */
[----:B------:R-:W-:Y:S01]  /*18e0*/  UMOV UR15, 0x40000040 ;  /* 0x40000040000f7882 */ /* 0x000fe20000000000 */
[----:B------:R-:W-:Y:S01]  /*18f0*/  UMOV UR8, UR16 ;  /* 0x0000001000087c82 */ /* 0x000fe20008000000 */
[----:B------:R-:W-:Y:S01]  /*1900*/  UMOV UR12, UR16 ;  /* 0x00000010000c7c82 */ /* 0x000fe20008000000 */
[----:B------:R-:W-:Y:S01]  /*1910*/  IMAD.U32 R14, RZ, RZ, UR16 ;  /* 0x00000010ff0e7e24 */ /* 0x000fe2000f8e00ff */
[----:B------:R-:W-:Y:S01]  /*1920*/  UIADD3 UR4, UR4, 0x24400, URZ ;  /* 0x0002440004047890 */ /* 0x000fe2000fffe03f */
[----:B------:R-:W-:Y:S01]  /*1930*/  IMAD.U32 R15, RZ, RZ, UR17 ;  /* 0x00000011ff0f7e24 */ /* 0x000fe2000f8e00ff */
[----:B------:R-:W-:Y:S01]  /*1940*/  UMOV UR23, 0x40000040 ;  /* 0x4000004000177882 */ /* 0x000fe20000000000 */
[----:B------:R-:W-:Y:S01]  /*1950*/  UMOV UR27, 0x40000040 ;  /* 0x40000040001b7882 */ /* 0x000fe20000000000 */
[----:B------:R-:W-:Y:S01]  /*1960*/  USHF.R.U32.HI UR4, URZ, 0x4, UR4 ;  /* 0x000000043f047899 */ /* 0x000fe20008011604 */
[----:B------:R-:W-:Y:S01]  /*1970*/  MOV R4, UR38 ;  /* 0x0000002600047c02 */ /* 0x000fe20008000f00 */
[----:B------:R-:W-:Y:S01]  /*1980*/  UMOV UR31, 0x40000040 ;  /* 0x40000040001f7882 */ /* 0x000fe20000000000 */
[----:B------:R-:W-:Y:S01]  /*1990*/  UMOV UR35, 0x40000040 ;  /* 0x4000004000237882 */ /* 0x000fe20000000000 */
[----:B------:R-:W-:Y:S01]  /*19a0*/  ULOP3.LUT UR4, UR4, 0x3fff, URZ, 0xc0, !UPT ;  /* 0x00003fff04047892 */ /* 0x000fe2000f8ec03f */
[----:B------:R-:W-:Y:S01]  /*19b0*/  MOV R5, UR37 ;  /* 0x0000002500057c02 */ /* 0x000fe20008000f00 */
[----:B------:R-:W-:Y:S01]  /*19c0*/  UMOV UR43, 0x40000040 ;  /* 0x40000040002b7882 */ /* 0x000fe20000000000 */
[----:B------:R-:W-:Y:S01]  /*19d0*/  UMOV UR47, 0x40000040 ;  /* 0x40000040002f7882 */ /* 0x000fe20000000000 */
[----:B------:R-:W-:Y:S01]  /*19e0*/  ULOP3.LUT UR6, UR4, 0x10000, URZ, 0xfc, !UPT ;  /* 0x0001000004067892 */ /* 0x000fe2000f8efc3f */
[----:B------:R-:W-:Y:S01]  /*19f0*/  MOV R20, UR36 ;  /* 0x0000002400147c02 */ /* 0x000fe20008000f00 */
[----:B------:R-:W-:Y:S01]  /*1a00*/  UMOV UR51, 0x40000040 ;  /* 0x4000004000337882 */ /* 0x000fe20000000000 */
[----:B------:R-:W-:Y:S01]  /*1a10*/  UMOV UR55, 0x40000040 ;  /* 0x4000004000377882 */ /* 0x000fe20000000000 */
[----:B------:R-:W-:-:S02]  /*1a20*/  UIMAD UR4, UR38, 0xa00, UR6 ;  /* 0x00000a00260478a4 */ /* 0x000fc4000f8e0206 */
[----:B------:R-:W-:Y:S01]  /*1a30*/  IMAD.U32 R21, RZ, RZ, UR6 ;  /* 0x00000006ff157e24 */ /* 0x000fe2000f8e00ff */
[----:B------:R-:W-:Y:S01]  /*1a40*/  UMOV UR59, 0x40000040 ;  /* 0x40000040003b7882 */ /* 0x000fe20000000000 */
[----:B------:R-:W-:Y:S02]  /*1a50*/  UIADD3 UR10, UR4, 0x80, URZ ;  /* 0x00000080040a7890 */ /* 0x000fe4000fffe03f */
[----:B------:R-:W-:Y:S02]  /*1a60*/  UIADD3 UR14, UR4, 0x100, URZ ;  /* 0x00000100040e7890 */ /* 0x000fe4000fffe03f */
[----:B------:R-:W-:Y:S01]  /*1a70*/  UMOV UR18, UR4 ;  /* 0x0000000400127c82 */ /* 0x000fe20008000000 */
[----:B------:R-:W-:Y:S01]  /*1a80*/  UIADD3 UR6, UR4, 0x200, URZ ;  /* 0x0000020004067890 */ /* 0x000fe2000fffe03f */
[----:B------:R-:W-:Y:S01]  /*1a90*/  HGMMA.64x16x16.F32 R56, gdesc[UR16], RZ, !UPT, gsb0 ;  /* 0x00200000103879f0 */ /* 0x000fe2000c0008ff */
[----:B------:R-:W-:Y:S01]  /*1aa0*/  UIADD3 UR7, UR4, 0x2, URZ ;  /* 0x0000000204077890 */ /* 0x000fe2000fffe03f */
[----:B------:R-:W-:Y:S01]  /*1ab0*/  UMOV UR19, 0x40000040 ;  /* 0x4000004000137882 */ /* 0x000fe20000000000 */
[----:B------:R-:W-:-:S02]  /*1ac0*/  UIADD3 UR22, UR4, 0x384, URZ ;  /* 0x0000038404167890 */ /* 0x000fc4000fffe03f */
[----:B------:R-:W-:-:S03]  /*1ad0*/  UIADD3 UR26, UR4, 0x386, URZ ;  /* 0x00000386041a7890 */ /* 0x000fc6000fffe03f */
[----:B------:R-:W-:Y:S01]  /*1ae0*/  UMOV UR18, UR7 ;  /* 0x0000000700127c82 */ /* 0x000fe20008000000 */
[----:B------:R-:W-:Y:S02]  /*1af0*/  UIADD3 UR7, UR4, 0x4, URZ ;  /* 0x0000000404077890 */ /* 0x000fe4000fffe03f */
[----:B------:R-:W-:Y:S02]  /*1b00*/  UIADD3 UR30, UR4, 0x600, URZ ;  /* 0x00000600041e7890 */ /* 0x000fe4000fffe03f */
[----:B------:R-:W-:Y:S02]  /*1b10*/  UIADD3 UR34, UR4, 0x602, URZ ;  /* 0x0000060204227890 */ /* 0x000fe4000fffe03f */
[----:B------:R-:W-:Y:S02]  /*1b20*/  UIADD3 UR42, UR4, 0x584, URZ ;  /* 0x00000584042a7890 */ /* 0x000fe4000fffe03f */
[----:B------:R-:W-:Y:S02]  /*1b30*/  UIADD3 UR46, UR4, 0x586, URZ ;  /* 0x00000586042e7890 */ /* 0x000fe4000fffe03f */
[----:B------:R-:W-:-:S02]  /*1b40*/  UIADD3 UR50, UR4, 0x800, URZ ;  /* 0x0000080004327890 */ /* 0x000fc4000fffe03f */
[----:B------:R-:W-:Y:S02]  /*1b50*/  UIADD3 UR54, UR4, 0x802, URZ ;  /* 0x0000080204367890 */ /* 0x000fe4000fffe03f */
[----:B------:R-:W-:Y:S01]  /*1b60*/  UIADD3 UR58, UR4, 0x804, URZ ;  /* 0x00000804043a7890 */ /* 0x000fe2000fffe03f */
[----:B------:R-:W-:Y:S01]  /*1b70*/  UMOV UR39, 0x40000040 ;  /* 0x4000004000277882 */ /* 0x000fe20000000000 */
        /* <DEDUP_REMOVED lines=9> */
[----:B------:R-:W-:Y:S01]  /*1c10*/  HGMMA.64x16x16.F32 R40, gdesc[UR12], RZ, !UPT, gsb0 ;  /* 0x002000000c2879f0 */ /* 0x000fe2000c0008ff */
[----:B------:R-:W-:Y:S01]  /*1c20*/  UIADD3 UR14, UR4, 0x102, URZ ;  /* 0x00000102040e7890 */ /* 0x000fe2000fffe03f */
[----:B------:R-:W-:Y:S01]  /*1c30*/  UMOV UR15, 0x40000040 ;  /* 0x40000040000f7882 */ /* 0x000fe20000000000 */
[----:B------:R-:W-:Y:S02]  /*1c40*/  WARPGROUP.DEPBAR.LE gsb0, 0x0 ;  /* 0x00008000000079c5 */ /* 0x000fe40000010000 */
[----:B------:R-:W-:-:S06]  /*1c50*/  WARPGROUP.ARRIVE ;  /* 0x00000000000079c5 */ /* 0x000fcc0000000000 */
[----:B------:R-:W-:Y:S01]  /*1c60*/  HGMMA.64x16x16.F32 R32, gdesc[UR8], RZ, !UPT, gsb0 ;  /* 0x00200000082079f0 */ /* 0x000fe2000c0008ff */
[----:B------:R-:W-:Y:S01]  /*1c70*/  UMOV UR8, UR16 ;  /* 0x0000001000087c82 */ /* 0x000fe20008000000 */
[----:B------:R-:W-:Y:S01]  /*1c80*/  UMOV UR9, UR17 ;  /* 0x0000001100097c82 */ /* 0x000fe20008000000 */
[----:B------:R-:W-:Y:S01]  /*1c90*/  UMOV UR10, UR6 ;  /* 0x00000006000a7c82 */ /* 0x000fe20008000000 */
[----:B------:R-:W-:Y:S01]  /*1ca0*/  UMOV UR11, 0x40000040 ;  /* 0x40000040000b7882 */ /* 0x000fe20000000000 */
[----:B------:R-:W-:Y:S01]  /*1cb0*/  UIADD3 UR6, UR5, 0x2, URZ ;  /* 0x0000000205067890 */ /* 0x000fe2000fffe03f */
[----:B------:R-:W-:Y:S02]  /*1cc0*/  UMOV UR17, 0x40000040 ;  /* 0x4000004000117882 */ /* 0x000fe40000000000 */
[----:B------:R-:W-:Y:S01]  /*1cd0*/  UMOV UR13, UR17 ;  /* 0x00000011000d7c82 */ /* 0x000fe20008000000 */
[----:B------:R-:W-:-:S03]  /*1ce0*/  IMAD.U32 R13, RZ, RZ, UR17 ;  /* 0x00000011ff0d7e24 */ /* 0x000fc6000f8e00ff */
[----:B------:R-:W-:Y:S01]  /*1cf0*/  UMOV UR16, UR6 ;  /* 0x0000000600107c82 */ /* 0x000fe20008000000 */
[----:B------:R-:W-:Y:S01]  /*1d00*/  UIADD3 UR6, UR4, 0x202, URZ ;  /* 0x0000020204067890 */ /* 0x000fe2000fffe03f */
[----:B------:R-:W-:Y:S01]  /*1d10*/  IMAD.U32 R12, RZ, RZ, UR16 ;  /* 0x00000010ff0c7e24 */ /* 0x000fe2000f8e00ff */
[----:B------:R-:W-:Y:S01]  /*1d20*/  UMOV UR12, UR16 ;  /* 0x00000010000c7c82 */ /* 0x000fe20008000000 */
        /* <DEDUP_REMOVED lines=33> */
[----:B------:R-:W-:Y:S02]  /*1f40*/  UMOV UR17, 0x40000040 ;  /* 0x4000004000117882 */ /* 0x000fe40000000000 */
[----:B------:R-:W-:Y:S01]  /*1f50*/  UMOV UR13, UR17 ;  /* 0x00000011000d7c82 */ /* 0x000fe20008000000 */
[----:B------:R-:W-:-:S03]  /*1f60*/  MOV R11, UR17 ;  /* 0x00000011000b7c02 */ /* 0x000fc60008000f00 */
[----:B------:R-:W-:Y:S01]  /*1f70*/  UMOV UR16, UR6 ;  /* 0x0000000600107c82 */ /* 0x000fe20008000000 */
[----:B------:R-:W-:Y:S01]  /*1f80*/  UIADD3 UR6, UR4, 0x204, URZ ;  /* 0x0000020404067890 */ /* 0x000fe2000fffe03f */
[----:B------:R-:W-:Y:S01]  /*1f90*/  IMAD.U32 R10, RZ, RZ, UR16 ;  /* 0x00000010ff0a7e24 */ /* 0x000fe2000f8e00ff */
[----:B------:R-:W-:Y:S01]  /*1fa0*/  UMOV UR12, UR16 ;  /* 0x00000010000c7c82 */ /* 0x000fe20008000000 */
        /* <DEDUP_REMOVED lines=77> */
[----:B------:R-:W-:Y:S01]  /*2480*/  UMOV UR9, 0x40000040 ;  /* 0x4000004000097882 */ /* 0x000fe20000000000 */
[----:B------:R-:W-:Y:S01]  /*2490*/  UMOV UR11, 0x40000040 ;  /* 0x40000040000b7882 */ /* 0x000fe20000000000 */
[----:B------:R-:W-:Y:S02]  /*24a0*/  UMOV UR13, UR9 ;  /* 0x00000009000d7c82 */ /* 0x000fe40008000000 */
[----:B------:R-:W-:Y:S01]  /*24b0*/  UMOV UR12, UR8 ;  /* 0x00000008000c7c82 */ /* 0x000fe20008000000 */
[----:B------:R-:W-:Y:S02]  /*24c0*/  MOV R2, UR9 ;  /* 0x0000000900027c02 */ /* 0x000fe40008000f00 */
[----:B-12---:R-:W-:Y:S01]  /*24d0*/  MOV R3, UR8 ;  /* 0x0000000800037c02 */ /* 0x006fe20008000f00 */
[----:B------:R-:W-:-:S02]  /*24e0*/  WARPGROUP.DEPBAR.LE gsb0, 0x0 ;  /* 0x00008000000079c5 */ /* 0x000fc40000010000 */
        /* <DEDUP_REMOVED lines=28> */
[----:B------:R-:W-:Y:S01]  /*26b0*/  UMOV UR9, 0x40000040 ;  /* 0x4000004000097882 */ /* 0x000fe20000000000 */
[----:B------:R-:W-:Y:S01]  /*26c0*/  UMOV UR11, 0x40000040 ;  /* 0x40000040000b7882 */ /* 0x000fe20000000000 */
[----:B------:R-:W-:Y:S01]  /*26d0*/  UMOV UR37, UR9 ;  /* 0x0000000900257c82 */ /* 0x000fe20008000000 */
[----:B------:R-:W-:Y:S01]  /*26e0*/  IMAD.U32 R7, RZ, RZ, UR9 ;  /* 0x00000009ff077e24 */ /* 0x000fe2000f8e00ff */
        /* <DEDUP_REMOVED lines=247> */
[----:B------:R-:W-:-:S07]  /*3660*/  UIADD3 UR5, UR5, 0xc06, URZ ;  /* 0x00000c0605057890 */ /* 0x000fce000fffe03f */
[----:B------:R-:W-:Y:S01]  /*3670*/  UMOV UR8, UR5 ;  /* 0x0000000500087c82 */ /* 0x000fe20008000000 */
[----:B------:R-:W-:Y:S01]  /*3680*/  UIADD3 UR5, UR4, 0x806, URZ ;  /* 0x0000080604057890 */ /* 0x000fe2000fffe03f */
[----:B------:R-:W-:Y:S01]  /*3690*/  IMAD.U32 R6, RZ, RZ, UR8 ;  /* 0x00000008ff067e24 */ /* 0x000fe2000f8e00ff */
[----:B------:R-:W-:Y:S01]  /*36a0*/  UMOV UR36, UR8 ;  /* 0x0000000800247c82 */ /* 0x000fe20008000000 */
[----:B------:R-:W-:-:S04]  /*36b0*/  UMOV UR14, UR8 ;  /* 0x00000008000e7c82 */ /* 0x000fc80008000000 */
[----:B------:R-:W-:Y:S01]  /*36c0*/  UMOV UR38, UR5 ;  /* 0x0000000500267c82 */ /* 0x000fe20008000000 */
        /* <DEDUP_REMOVED lines=33> */
[----:B------:R-:W-:Y:S01]  /*38e0*/  UMOV UR7, 0x40000040 ;  /* 0x4000004000077882 */ /* 0x000fe20000000000 */
[----:B------:R-:W-:Y:S02]  /*38f0*/  WARPGROUP.DEPBAR.LE gsb0, 0x0 ;  /* 0x00008000000079c5 */ /* 0x000fe40000010000 */
[----:B------:R-:W-:-:S06]  /*3900*/  WARPGROUP.ARRIVE ;  /* 0x00000000000079c5 */ /* 0x000fcc0000000000 */
[----:B------:R-:W-:Y:S01]  /*3910*/  HGMMA.64x16x16.F32 R32, gdesc[UR52], R32, gsb0 ;  /* 0x00200000342079f0 */ /* 0x000fe20008000820 */
[----:B------:R-:W-:Y:S01]  /*3920*/  UMOV UR54, UR6 ;  /* 0x0000000600367c82 */ /* 0x000fe20008000000 */
[----:B------:R-:W-:Y:S01]  /*3930*/  UMOV UR55, 0x40000040 ;  /* 0x4000004000377882 */ /* 0x000fe20000000000 */
[----:B------:R-:W-:-:S07]  /*3940*/  UIADD3 UR6, UR4, 0x786, URZ ;  /* 0x0000078604067890 */ /* 0x000fce000fffe03f */
[----:B------:R-:W-:Y:S01]  /*3950*/  UMOV UR10, UR6 ;  /* 0x00000006000a7c82 */ /* 0x000fe20008000000 */
        /* <DEDUP_REMOVED lines=8> */
[----:B------:R-:W-:Y:S02]  /*39e0*/  R2UR UR9, R2 ;  /* 0x00000000020972ca */ /* 0x000fe400000e0000 */
[----:B------:R-:W-:Y:S01]  /*39f0*/  UMOV UR4, UR14 ;  /* 0x0000000e00047c82 */ /* 0x000fe20008000000 */
[----:B------:R-:W-:Y:S01]  /*3a00*/  R2UR UR8, R3 ;  /* 0x00000000030872ca */ /* 0x000fe200000e0000 */
[----:B------:R-:W-:Y:S02]  /*3a10*/  WARPGROUP.DEPBAR.LE gsb0, 0x0 ;  /* 0x00008000000079c5 */ /* 0x000fe40000010000 */
[----:B------:R-:W-:-:S06]  /*3a20*/  WARPGROUP.ARRIVE ;  /* 0x00000000000079c5 */ /* 0x000fcc0000000000 */
[----:B------:R-:W-:Y:S01]  /*3a30*/  HGMMA.64x16x16.F32 R48, gdesc[UR36], R48, gsb0 ;  /* 0x00200000243079f0 */ /* 0x000fe20008000830 */
[----:B------:R-:W-:Y:S02]  /*3a40*/  R2UR UR38, R4 ;  /* 0x00000000042672ca */ /* 0x000fe400000e0000 */
[----:B------:R-:W-:Y:S02]  /*3a50*/  R2UR UR37, R5 ;  /* 0x00000000052572ca */ /* 0x000fe400000e0000 */
[----:B------:R-:W-:Y:S01]  /*3a60*/  R2UR UR36, R20 ;  /* 0x00000000142472ca */ /* 0x000fe200000e0000 */
        /* <DEDUP_REMOVED lines=16> */
.L_x_136:
[----:B------:R-:W-:Y:S01]  /*3b70*/  VIADD R2, R220, UR37 ;  /* 0x00000025dc027c36 */ /* 0x000fe20008000000 */
[----:B------:R-:W2:Y:S01]  /*3b80*/  LDL R66, [R1+0x4] ;  /* 0x0000040001427983 */ /* 0x000ea20000100800 */
[----:B------:R-:W-:Y:S01]  /*3b90*/  IMAD.U32 R3, RZ, RZ, UR61 ;  /* 0x0000003dff037e24 */ /* 0x000fe2000f8e00ff */
[----:B------:R-:W-:Y:S01]  /*3ba0*/  ULDC UR5, c[0x0][0x988] ;  /* 0x0002620000057ab9 */ /* 0x000fe20000000800 */
[----:B------:R-:W-:Y:S01]  /*3bb0*/  P2R R65, PR, RZ, 0x1 ;  /* 0x00000001ff417803 */ /* 0x000fe20000000000 */
[----:B------:R-:W-:Y:S01]  /*3bc0*/  UISETP.GE.AND UP0, UPT, UR37, 0x51, UPT ;  /* 0x000000512500788c */ /* 0x000fe2000bf06270 */
[----:B------:R-:W-:Y:S01]  /*3bd0*/  IMAD R2, R3, -0x50, R2 ;  /* 0xffffffb003027824 */ /* 0x000fe200078e0202 */
[----:B------:R-:W-:Y:S02]  /*3be0*/  CS2R R150, SRZ ;  /* 0x0000000000967805 */ /* 0x000fe4000001ff00 */
[----:B------:R-:W-:Y:S02]  /*3bf0*/  CS2R R148, SRZ ;  /* 0x0000000000947805 */ /* 0x000fe4000001ff00 */
[----:B------:R-:W-:-:S02]  /*3c00*/  CS2R R146, SRZ ;  /* 0x0000000000927805 */ /* 0x000fc4000001ff00 */
[----:B------:R-:W-:Y:S02]  /*3c10*/  CS2R R144, SRZ ;  /* 0x0000000000907805 */ /* 0x000fe4000001ff00 */
[C---:B------:R-:W-:Y:S02]  /*3c20*/  ISETP.GT.AND P2, PT, R2.reuse, RZ, PT ;  /* 0x000000ff0200720c */ /* 0x040fe40003f44270 */
[----:B------:R-:W-:Y:S02]  /*3c30*/  CS2R R142, SRZ ;  /* 0x00000000008e7805 */ /* 0x000fe4000001ff00 */
[C---:B------:R-:W-:Y:S02]  /*3c40*/  ISETP.GT.AND P1, PT, R2.reuse, 0x1, PT ;  /* 0x000000010200780c */ /* 0x040fe40003f24270 */
[----:B------:R-:W-:Y:S02]  /*3c50*/  CS2R R140, SRZ ;  /* 0x00000000008c7805 */ /* 0x000fe4000001ff00 */
[----:B------:R-:W-:-:S02]  /*3c60*/  ISETP.GT.AND P6, PT, R2, 0x8, PT ;  /* 0x000000080200780c */ /* 0x000fc40003fc4270 */
[----:B------:R-:W-:Y:S02]  /*3c70*/  CS2R R138, SRZ ;  /* 0x00000000008a7805 */ /* 0x000fe4000001ff00 */
[----:B------:R-:W-:Y:S02]  /*3c80*/  FSEL R56, R56, -INF , P2 ;  /* 0xff80000038387808 */ /* 0x000fe40001000000 */
[----:B------:R-:W-:Y:S02]  /*3c90*/  CS2R R136, SRZ ;  /* 0x0000000000887805 */ /* 0x000fe4000001ff00 */
[----:B------:R-:W-:Y:S02]  /*3ca0*/  FSEL R57, R57, -INF , P1 ;  /* 0xff80000039397808 */ /* 0x000fe40000800000 */
[----:B------:R-:W-:Y:S02]  /*3cb0*/  CS2R R134, SRZ ;  /* 0x0000000000867805 */ /* 0x000fe4000001ff00 */
[----:B------:R-:W-:-:S02]  /*3cc0*/  ISETP.GT.AND P5, PT, R2, 0x9, PT ;  /* 0x000000090200780c */ /* 0x000fc40003fa4270 */
[----:B------:R-:W-:Y:S02]  /*3cd0*/  CS2R R132, SRZ ;  /* 0x0000000000847805 */ /* 0x000fe4000001ff00 */
[----:B------:R-:W-:Y:S02]  /*3ce0*/  FSEL R60, R60, -INF , P6 ;  /* 0xff8000003c3c7808 */ /* 0x000fe40003000000 */
[----:B------:R-:W-:Y:S02]  /*3cf0*/  CS2R R130, SRZ ;  /* 0x0000000000827805 */ /* 0x000fe4000001ff00 */
[----:B------:R-:W-:Y:S02]  /*3d00*/  FMNMX.FTZ R3, R56, R57, !PT ;  /* 0x0000003938037209 */ /* 0x000fe40007810000 */
        /* <DEDUP_REMOVED lines=13> */
[----:B------:R-:W-:-:S02]  /*3de0*/  FSEL R58, R58, -INF , P2 ;  /* 0xff8000003a3a7808 */ /* 0x000fc40001000000 */
[----:B------:R-:W-:Y:S02]  /*3df0*/  CS2R R114, SRZ ;  /* 0x0000000000727805 */ /* 0x000fe4000001ff00 */
[----:B------:R-:W-:Y:S02]  /*3e00*/  ISETP.GT.AND P2, PT, R2, 0x18, PT ;  /* 0x000000180200780c */ /* 0x000fe40003f44270 */
[----:B------:R-:W-:Y:S02]  /*3e10*/  CS2R R112, SRZ ;  /* 0x0000000000707805 */ /* 0x000fe4000001ff00 */
[----:B------:R-:W-:Y:S02]  /*3e20*/  FSEL R49, R49, -INF , P3 ;  /* 0xff80000031317808 */ /* 0x000fe40001800000 */
[----:B------:R-:W-:Y:S02]  /*3e30*/  CS2R R110, SRZ ;  /* 0x00000000006e7805 */ /* 0x000fe4000001ff00 */
[----:B------:R-:W-:-:S02]  /*3e40*/  FMNMX.FTZ R4, R48, R3, !PT ;  /* 0x0000000330047209 */ /* 0x000fc40007810000 */
[----:B------:R-:W-:Y:S02]  /*3e50*/  CS2R R108, SRZ ;  /* 0x00000000006c7805 */ /* 0x000fe4000001ff00 */
[----:B------:R-:W-:Y:S02]  /*3e60*/  FSEL R59, R59, -INF , P1 ;  /* 0xff8000003b3b7808 */ /* 0x000fe40000800000 */
[----:B------:R-:W-:Y:S02]  /*3e70*/  CS2R R106, SRZ ;  /* 0x00000000006a7805 */ /* 0x000fe4000001ff00 */
[----:B------:R-:W-:Y:S02]  /*3e80*/  ISETP.GT.AND P1, PT, R2, 0x19, PT ;  /* 0x000000190200780c */ /* 0x000fe40003f24270 */
[----:B------:R-:W-:Y:S02]  /*3e90*/  CS2R R104, SRZ ;  /* 0x0000000000687805 */ /* 0x000fe4000001ff00 */
[----:B------:R-:W-:-:S02]  /*3ea0*/  FSEL R52, R52, -INF , P2 ;  /* 0xff80000034347808 */ /* 0x000fc40001000000 */
[----:B------:R-:W-:Y:S02]  /*3eb0*/  CS2R R102, SRZ ;  /* 0x0000000000667805 */ /* 0x000fe4000001ff00 */
[----:B------:R-:W-:Y:S02]  /*3ec0*/  FMNMX.FTZ R3, R49, R4, !PT ;  /* 0x0000000431037209 */ /* 0x000fe40007810000 */
        /* <DEDUP_REMOVED lines=34> */
[----:B------:R-:W-:Y:S02]  /*40f0*/  ISETP.GT.AND P2, PT, R2, 0x30, PT ;  /* 0x000000300200780c */ /* 0x000fe40003f44270 */
[----:B------:R-:W-:Y:S02]  /*4100*/  FSEL R45, R45, -INF , P3 ;  /* 0xff8000002d2d7808 */ /* 0x000fe40001800000 */
[----:B------:R-:W-:Y:S02]  /*4110*/  FMNMX.FTZ R4, R44, R3, !PT ;  /* 0x000000032c047209 */ /* 0x000fe40007810000 */
[----:B------:R-:W-:Y:S02]  /*4120*/  FSEL R55, R55, -INF , P1 ;  /* 0xff80000037377808 */ /* 0x000fe40000800000 */
[----:B------:R-:W-:Y:S02]  /*4130*/  ISETP.GT.AND P1, PT, R2, 0x31, PT ;  /* 0x000000310200780c */ /* 0x000fe40003f24270 */
[----:B------:R-:W-:-:S02]  /*4140*/  FSEL R32, R32, -INF , P2 ;  /* 0xff80000020207808 */ /* 0x000fc40001000000 */
[----:B------:R-:W-:Y:S02]  /*4150*/  FMNMX.FTZ R3, R45, R4, !PT ;  /* 0x000000042d037209 */ /* 0x000fe40007810000 */
[----:B------:R-:W-:Y:S02]  /*4160*/  FSEL R42, R42, -INF , P6 ;  /* 0xff8000002a2a7808 */ /* 0x000fe40003000000 */
[----:B------:R-:W-:Y:S02]  /*4170*/  ISETP.GT.AND P6, PT, R2, 0x38, PT ;  /* 0x000000380200780c */ /* 0x000fe40003fc4270 */
[----:B------:R-:W-:Y:S02]  /*4180*/  FSEL R33, R33, -INF , P1 ;  /* 0xff80000021217808 */ /* 0x000fe40000800000 */
[----:B------:R-:W-:Y:S02]  /*4190*/  FMNMX.FTZ R4, R32, R3, !PT ;  /* 0x0000000320047209 */ /* 0x000fe40007810000 */
        /* <DEDUP_REMOVED lines=21> */
[----:B------:R-:W-:Y:S02]  /*42f0*/  FMNMX.FTZ R2, R28, R3, !PT ;  /* 0x000000031c027209 */ /* 0x000fe40007810000 */
[----:B------:R-:W-:Y:S02]  /*4300*/  FSEL R38, R38, -INF , P6 ;  /* 0xff80000026267808 */ /* 0x000fe40003000000 */
[----:B------:R-:W-:Y:S02]  /*4310*/  FMNMX.FTZ R5, R29, R2, !PT ;  /* 0x000000021d057209 */ /* 0x000fe40007810000 */
[----:B------:R-:W-:-:S02]  /*4320*/  FSEL R39, R39, -INF , P5 ;  /* 0xff80000027277808 */ /* 0x000fc40002800000 */
[----:B------:R-:W-:Y:S01]  /*4330*/  FSEL R26, R26, -INF , P4 ;  /* 0xff8000001a1a7808 */ /* 0x000fe20002000000 */
[----:B------:R-:W1:Y:S01]  /*4340*/  SHFL.BFLY PT, R2, R5, 0x2, 0x1f ;  /* 0x0c401f0005027f89 */ /* 0x000e6200000e0000 */
[----:B------:R-:W-:Y:S02]  /*4350*/  FSEL R27, R27, -INF , P3 ;  /* 0xff8000001b1b7808 */ /* 0x000fe40001800000 */
[----:B------:R-:W-:Y:S02]  /*4360*/  FSEL R30, R30, -INF , P2 ;  /* 0xff8000001e1e7808 */ /* 0x000fe40001000000 */
[----:B------:R-:W-:Y:S02]  /*4370*/  FSEL R31, R31, -INF , P1 ;  /* 0xff8000001f1f7808 */ /* 0x000fe40000800000 */
[----:B-1----:R-:W-:-:S05]  /*4380*/  FMNMX.FTZ R20, R5, R2, !PT ;  /* 0x0000000205147209 */ /* 0x002fca0007810000 */
[----:B------:R-:W1:Y:S02]  /*4390*/  SHFL.BFLY PT, R3, R20, 0x1, 0x1f ;  /* 0x0c201f0014037f89 */ /* 0x000e6400000e0000 */
[----:B-1----:R-:W-:Y:S02]  /*43a0*/  FMNMX.FTZ R4, R20, R3, !PT ;  /* 0x0000000314047209 */ /* 0x002fe40007810000 */
[----:B------:R-:W-:Y:S02]  /*43b0*/  FMNMX.FTZ R3, R58, R59, !PT ;  /* 0x0000003b3a037209 */ /* 0x000fe40007810000 */
[C---:B------:R-:W-:Y:S01]  /*43c0*/  FSETP.NEU.FTZ.AND P0, PT, R4.reuse, -INF , PT ;  /* 0xff8000000400780b */ /* 0x040fe20003f1d000 */
[----:B------:R-:W-:-:S05]  /*43d0*/  FMUL.FTZ R2, R4, UR5 ;  /* 0x0000000504027c20 */ /* 0x000fca0008410000 */
[----:B------:R-:W-:Y:S02]  /*43e0*/  FSEL R64, R2, RZ, P0 ;  /* 0x000000ff02407208 */ /* 0x000fe40000000000 */
[----:B------:R-:W-:Y:S02]  /*43f0*/  FMNMX.FTZ R2, R62, R3, !PT ;  /* 0x000000033e027209 */ /* 0x000fe40007810000 */
[----:B------:R-:W-:Y:S01]  /*4400*/  ISETP.NE.AND P0, PT, R65, RZ, PT ;  /* 0x000000ff4100720c */ /* 0x000fe20003f05270 */
[--C-:B------:R-:W-:Y:S01]  /*4410*/  FFMA.FTZ R56, R56, UR5, -R64.reuse ;  /* 0x0000000538387c23 */ /* 0x100fe20008010840 */
[----:B------:R-:W-:Y:S01]  /*4420*/  FMNMX.FTZ R3, R63, R2, !PT ;  /* 0x000000023f037209 */ /* 0x000fe20007810000 */
[--C-:B------:R-:W-:Y:S01]  /*4430*/  FFMA.FTZ R57, R57, UR5, -R64.reuse ;  /* 0x0000000539397c23 */ /* 0x100fe20008010840 */
[--C-:B------:R-:W-:Y:S01]  /*4440*/  FFMA.FTZ R60, R60, UR5, -R64.reuse ;  /* 0x000000053c3c7c23 */ /* 0x100fe20008010840 */
[--C-:B------:R-:W-:Y:S01]  /*4450*/  FFMA.FTZ R61, R61, UR5, -R64.reuse ;  /* 0x000000053d3d7c23 */ /* 0x100fe20008010840 */
[----:B------:R-:W-:Y:S01]  /*4460*/  FMNMX.FTZ R2, R50, R3, !PT ;  /* 0x0000000332027209 */ /* 0x000fe20007810000 */
[----:B------:R-:W-:Y:S01]  /*4470*/  MUFU.EX2 R56, R56 ;  /* 0x0000003800387308 */ /* 0x000fe20000000800 */
[--C-:B------:R-:W-:Y:S01]  /*4480*/  FFMA.FTZ R48, R48, UR5, -R64.reuse ;  /* 0x0000000530307c23 */ /* 0x100fe20008010840 */
[--C-:B------:R-:W-:Y:S01]  /*4490*/  FFMA.FTZ R49, R49, UR5, -R64.reuse ;  /* 0x0000000531317c23 */ /* 0x100fe20008010840 */
[----:B------:R-:W-:Y:S01]  /*44a0*/  FMNMX.FTZ R3, R51, R2, !PT ;  /* 0x0000000233037209 */ /* 0x000fe20007810000 */
[--C-:B------:R-:W-:Y:S01]  /*44b0*/  FFMA.FTZ R52, R52, UR5, -R64.reuse ;  /* 0x0000000534347c23 */ /* 0x100fe20008010840 */
[--C-:B------:R-:W-:Y:S01]  /*44c0*/  FFMA.FTZ R53, R53, UR5, -R64.reuse ;  /* 0x0000000535357c23 */ /* 0x100fe20008010840 */
[--C-:B------:R-:W-:Y:S01]  /*44d0*/  FFMA.FTZ R40, R40, UR5, -R64.reuse ;  /* 0x0000000528287c23 */ /* 0x100fe20008010840 */
[----:B------:R-:W-:Y:S01]  /*44e0*/  FMNMX.FTZ R2, R54, R3, !PT ;  /* 0x0000000336027209 */ /* 0x000fe20007810000 */
[----:B------:R-:W1:Y:S01]  /*44f0*/  MUFU.EX2 R57, R57 ;  /* 0x0000003900397308 */ /* 0x000e620000000800 */
[--C-:B------:R-:W-:Y:S01]  /*4500*/  FFMA.FTZ R41, R41, UR5, -R64.reuse ;  /* 0x0000000529297c23 */ /* 0x100fe20008010840 */
        /* <DEDUP_REMOVED lines=14> */
[----:B------:R-:W3:Y:S01]  /*45f0*/  MUFU.EX2 R61, R61 ;  /* 0x0000003d003d7308 */ /* 0x000ee20000000800 */
[----:B------:R-:W-:Y:S01]  /*4600*/  FFMA.FTZ R29, R29, UR5, -R64 ;  /* 0x000000051d1d7c23 */ /* 0x000fe20008010840 */
[----:B-1----:R-:W-:-:S02]  /*4610*/  F2FP.F16.F32.PACK_AB R208, R57, R56 ;  /* 0x0000003839d0723e */ /* 0x002fc400000000ff */
[----:B------:R-:W-:-:S04]  /*4620*/  FMNMX.FTZ R3, R47, R2, !PT ;  /* 0x000000022f037209 */ /* 0x000fc80007810000 */
[----:B------:R-:W-:Y:S01]  /*4630*/  FMNMX.FTZ R2, R34, R3, !PT ;  /* 0x0000000322027209 */ /* 0x000fe20007810000 */
[----:B------:R-:W-:Y:S03]  /*4640*/  MUFU.EX2 R48, R48 ;  /* 0x0000003000307308 */ /* 0x000fe60000000800 */
[----:B------:R-:W-:-:S04]  /*4650*/  FMNMX.FTZ R3, R35, R2, !PT ;  /* 0x0000000223037209 */ /* 0x000fc80007810000 */
[----:B------:R-:W-:Y:S01]  /*4660*/  FMNMX.FTZ R2, R38, R3, !PT ;  /* 0x0000000326027209 */ /* 0x000fe20007810000 */
[----:B------:R-:W1:Y:S01]  /*4670*/  MUFU.EX2 R49, R49 ;  /* 0x0000003100317308 */ /* 0x000e620000000800 */
[----:B---3--:R-:W-:Y:S02]  /*4680*/  F2FP.F16.F32.PACK_AB R210, R61, R60 ;  /* 0x0000003c3dd2723e */ /* 0x008fe400000000ff */
[----:B------:R-:W-:-:S04]  /*4690*/  FMNMX.FTZ R3, R39, R2, !PT ;  /* 0x0000000227037209 */ /* 0x000fc80007810000 */
[----:B------:R-:W-:Y:S01]  /*46a0*/  FMNMX.FTZ R2, R26, R3, !PT ;  /* 0x000000031a027209 */ /* 0x000fe20007810000 */
[----:B------:R-:W-:Y:S03]  /*46b0*/  MUFU.EX2 R52, R52 ;  /* 0x0000003400347308 */ /* 0x000fe60000000800 */
[----:B------:R-:W-:-:S04]  /*46c0*/  FMNMX.FTZ R3, R27, R2, !PT ;  /* 0x000000021b037209 */ /* 0x000fc80007810000 */
[----:B------:R-:W-:Y:S01]  /*46d0*/  FMNMX.FTZ R2, R30, R3, !PT ;  /* 0x000000031e027209 */ /* 0x000fe20007810000 */
[----:B------:R-:W3:Y:S01]  /*46e0*/  MUFU.EX2 R53, R53 ;  /* 0x0000003500357308 */ /* 0x000ee20000000800 */
[----:B-1----:R-:W-:Y:S02]  /*46f0*/  F2FP.F16.F32.PACK_AB R204, R49, R48 ;  /* 0x0000003031cc723e */ /* 0x002fe400000000ff */
[----:B------:R-:W-:-:S05]  /*4700*/  FMNMX.FTZ R2, R31, R2, !PT ;  /* 0x000000021f027209 */ /* 0x000fca0007810000 */
[----:B------:R-:W1:Y:S01]  /*4710*/  SHFL.BFLY PT, R3, R2, 0x2, 0x1f ;  /* 0x0c401f0002037f89 */ /* 0x000e6200000e0000 */
[----:B------:R-:W-:Y:S08]  /*4720*/  MUFU.EX2 R40, R40 ;  /* 0x0000002800287308 */ /* 0x000ff00000000800 */
[----:B------:R-:W4:Y:S01]  /*4730*/  MUFU.EX2 R41, R41 ;  /* 0x0000002900297308 */ /* 0x000f220000000800 */
[----:B---3--:R-:W-:-:S07]  /*4740*/  F2FP.F16.F32.PACK_AB R206, R53, R52 ;  /* 0x0000003435ce723e */ /* 0x008fce00000000ff */
[----:B------:R-:W-:Y:S01]  /*4750*/  MUFU.EX2 R44, R44 ;  /* 0x0000002c002c7308 */ /* 0x000fe20000000800 */
[----:B-1----:R-:W-:-:S07]  /*4760*/  FMNMX.FTZ R5, R2, R3, !PT ;  /* 0x0000000302057209 */ /* 0x002fce0007810000 */
[----:B------:R-:W1:Y:S01]  /*4770*/  MUFU.EX2 R45, R45 ;  /* 0x0000002d002d7308 */ /* 0x000e620000000800 */
[----:B----4-:R-:W-:Y:S01]  /*4780*/  F2FP.F16.F32.PACK_AB R200, R41, R40 ;  /* 0x0000002829c8723e */ /* 0x010fe200000000ff */
[----:B------:R-:W3:Y:S06]  /*4790*/  SHFL.BFLY PT, R2, R5, 0x1, 0x1f ;  /* 0x0c201f0005027f89 */ /* 0x000eec00000e0000 */
[----:B------:R-:W-:Y:S08]  /*47a0*/  MUFU.EX2 R32, R32 ;  /* 0x0000002000207308 */ /* 0x000ff00000000800 */
[----:B------:R-:W4:Y:S01]  /*47b0*/  MUFU.EX2 R33, R33 ;  /* 0x0000002100217308 */ /* 0x000f220000000800 */
[----:B-1----:R-:W-:-:S07]  /*47c0*/  F2FP.F16.F32.PACK_AB R202, R45, R44 ;  /* 0x0000002c2dca723e */ /* 0x002fce00000000ff */
[----:B------:R-:W-:Y:S01]  /*47d0*/  MUFU.EX2 R36, R36 ;  /* 0x0000002400247308 */ /* 0x000fe20000000800 */
[----:B---3--:R-:W-:Y:S01]  /*47e0*/  FMNMX.FTZ R3, R5, R2, !PT ;  /* 0x0000000205037209 */ /* 0x008fe20007810000 */
[----:B------:R-:W-:Y:S01]  /*47f0*/  FADD.FTZ R5, R56, R57 ;  /* 0x0000003938057221 */ /* 0x000fe20000010000 */
[----:B------:R-:W-:Y:S02]  /*4800*/  CS2R R56, SRZ ;  /* 0x0000000000387805 */ /* 0x000fe4000001ff00 */
[C---:B------:R-:W-:Y:S01]  /*4810*/  FSETP.NEU.FTZ.AND P1, PT, R3.reuse, -INF , PT ;  /* 0xff8000000300780b */ /* 0x040fe20003f3d000 */
[----:B------:R-:W-:Y:S01]  /*4820*/  FMUL.FTZ R2, R3, UR5 ;  /* 0x0000000503027c20 */ /* 0x000fe20008410000 */
[----:B------:R-:W-:Y:S01]  /*4830*/  FADD.FTZ R20, R60, R5 ;  /* 0x000000053c147221 */ /* 0x000fe20000010000 */
[----:B------:R-:W-:Y:S01]  /*4840*/  MUFU.EX2 R37, R37 ;  /* 0x0000002500257308 */ /* 0x000fe20000000800 */
[----:B----4-:R-:W-:Y:S02]  /*4850*/  F2FP.F16.F32.PACK_AB R196, R33, R32 ;  /* 0x0000002021c4723e */ /* 0x010fe400000000ff */
[----:B------:R-:W-:Y:S01]  /*4860*/  FSEL R2, R2, RZ, P1 ;  /* 0x000000ff02027208 */ /* 0x000fe20000800000 */
[----:B------:R-:W-:Y:S01]  /*4870*/  FADD.FTZ R5, R61, R20 ;  /* 0x000000143d057221 */ /* 0x000fe20000010000 */
[----:B------:R-:W-:-:S02]  /*4880*/  ISETP.NE.AND P1, PT, R23, RZ, PT ;  /* 0x000000ff1700720c */ /* 0x000fc40003f25270 */
[----:B------:R-:W-:Y:S01]  /*4890*/  CS2R R60, SRZ ;  /* 0x00000000003c7805 */ /* 0x000fe2000001ff00 */
[--C-:B------:R-:W-:Y:S01]  /*48a0*/  FFMA.FTZ R58, R58, UR5, -R2.reuse ;  /* 0x000000053a3a7c23 */ /* 0x100fe20008010802 */
[--C-:B------:R-:W-:Y:S01]  /*48b0*/  FFMA.FTZ R59, R59, UR5, -R2.reuse ;  /* 0x000000053b3b7c23 */ /* 0x100fe20008010802 */
[--C-:B------:R-:W-:Y:S01]  /*48c0*/  FFMA.FTZ R62, R62, UR5, -R2.reuse ;  /* 0x000000053e3e7c23 */ /* 0x100fe20008010802 */
[--C-:B------:R-:W-:Y:S01]  /*48d0*/  FFMA.FTZ R63, R63, UR5, -R2.reuse ;  /* 0x000000053f3f7c23 */ /* 0x100fe20008010802 */
[--C-:B------:R-:W-:Y:S01]  /*48e0*/  FFMA.FTZ R50, R50, UR5, -R2.reuse ;  /* 0x0000000532327c23 */ /* 0x100fe20008010802 */
[--C-:B------:R-:W-:Y:S01]  /*48f0*/  FFMA.FTZ R51, R51, UR5, -R2.reuse ;  /* 0x0000000533337c23 */ /* 0x100fe20008010802 */
[----:B------:R-:W-:Y:S01]  /*4900*/  MUFU.EX2 R58, R58 ;  /* 0x0000003a003a7308 */ /* 0x000fe20000000800 */
[--C-:B------:R-:W-:Y:S01]  /*4910*/  FFMA.FTZ R54, R54, UR5, -R2.reuse ;  /* 0x0000000536367c23 */ /* 0x100fe20008010802 */
[----:B------:R-:W-:Y:S01]  /*4920*/  FADD.FTZ R20, R48, R5 ;  /* 0x0000000530147221 */ /* 0x000fe20000010000 */
[--C-:B------:R-:W-:Y:S01]  /*4930*/  FFMA.FTZ R55, R55, UR5, -R2.reuse ;  /* 0x0000000537377c23 */ /* 0x100fe20008010802 */
[--C-:B------:R-:W-:Y:S01]  /*4940*/  FFMA.FTZ R42, R42, UR5, -R2.reuse ;  /* 0x000000052a2a7c23 */ /* 0x100fe20008010802 */
[----:B------:R-:W-:Y:S01]  /*4950*/  FFMA.FTZ R43, R43, UR5, -R2 ;  /* 0x000000052b2b7c23 */ /* 0x000fe20008010802 */
[----:B------:R-:W-:Y:S01]  /*4960*/  FADD.FTZ R65, R49, R20 ;  /* 0x0000001431417221 */ /* 0x000fe20000010000 */
[----:B------:R-:W-:Y:S01]  /*4970*/  FFMA.FTZ R46, R46, UR5, -R2 ;  /* 0x000000052e2e7c23 */ /* 0x000fe20008010802 */
[----:B------:R-:W1:Y:S01]  /*4980*/  MUFU.EX2 R59, R59 ;  /* 0x0000003b003b7308 */ /* 0x000e620000000800 */
[----:B------:R-:W-:-:S02]  /*4990*/  @P1 VIADD R0, R0, 0x38840 ;  /* 0x0003884000001836 */ /* 0x000fc40000000000 */
[----:B------:R-:W-:Y:S01]  /*49a0*/  FADD.FTZ R64, R52, R65 ;  /* 0x0000004134407221 */ /* 0x000fe20000010000 */
[--C-:B------:R-:W-:Y:S01]  /*49b0*/  FFMA.FTZ R47, R47, UR5, -R2.reuse ;  /* 0x000000052f2f7c23 */ /* 0x100fe20008010802 */
[--C-:B------:R-:W-:Y:S01]  /*49c0*/  FFMA.FTZ R34, R34, UR5, -R2.reuse ;  /* 0x0000000522227c23 */ /* 0x100fe20008010802 */
[----:B------:R-:W-:Y:S01]  /*49d0*/  FFMA.FTZ R35, R35, UR5, -R2 ;  /* 0x0000000523237c23 */ /* 0x000fe20008010802 */
[----:B------:R-:W-:Y:S01]  /*49e0*/  FADD.FTZ R65, R53, R64 ;  /* 0x0000004035417221 */ /* 0x000fe20000010000 */
[----:B--2---:R-:W-:Y:S01]  /*49f0*/  @P1 PRMT R0, R66, 0x654, R0 ;  /* 0x0000065442001816 */ /* 0x004fe20000000000 */
[----:B------:R-:W2:Y:S01]  /*4a00*/  MUFU.EX2 R62, R62 ;  /* 0x0000003e003e7308 */ /* 0x000ea20000000800 */
[--C-:B------:R-:W-:Y:S01]  /*4a10*/  FFMA.FTZ R38, R38, UR5, -R2.reuse ;  /* 0x0000000526267c23 */ /* 0x100fe20008010802 */
[----:B------:R-:W-:Y:S01]  /*4a20*/  FADD.FTZ R64, R40, R65 ;  /* 0x0000004128407221 */ /* 0x000fe20000010000 */
[----:B------:R3:W-:Y:S01]  /*4a30*/  @P1 SYNCS.ARRIVE.TRANS64.RED.A1T0 RZ, [R0+URZ], RZ ;  /* 0x000000ff00ff19a7 */ /* 0x0007e2000810043f */
[--C-:B------:R-:W-:Y:S01]  /*4a40*/  FFMA.FTZ R39, R39, UR5, -R2.reuse ;  /* 0x0000000527277c23 */ /* 0x100fe20008010802 */
[----:B------:R-:W-:Y:S01]  /*4a50*/  FFMA.FTZ R26, R26, UR5, -R2 ;  /* 0x000000051a1a7c23 */ /* 0x000fe20008010802 */
[----:B------:R-:W-:Y:S01]  /*4a60*/  FADD.FTZ R65, R41, R64 ;  /* 0x0000004029417221 */ /* 0x000fe20000010000 */
[--C-:B------:R-:W-:Y:S01]  /*4a70*/  FFMA.FTZ R27, R27, UR5, -R2.reuse ;  /* 0x000000051b1b7c23 */ /* 0x100fe20008010802 */
[----:B------:R-:W4:Y:S01]  /*4a80*/  MUFU.EX2 R63, R63 ;  /* 0x0000003f003f7308 */ /* 0x000f220000000800 */
[----:B-1----:R-:W-:Y:S01]  /*4a90*/  FADD.FTZ R5, R58, R59 ;  /* 0x0000003b3a057221 */ /* 0x002fe20000010000 */
[--C-:B------:R-:W-:Y:S01]  /*4aa0*/  FFMA.FTZ R30, R30, UR5, -R2.reuse ;  /* 0x000000051e1e7c23 */ /* 0x100fe20008010802 */
[----:B---3--:R-:W-:Y:S01]  /*4ab0*/  FADD.FTZ R0, R44, R65 ;  /* 0x000000412c007221 */ /* 0x008fe20000010000 */
[----:B------:R-:W-:Y:S01]  /*4ac0*/  FFMA.FTZ R2, R31, UR5, -R2 ;  /* 0x000000051f027c23 */ /* 0x000fe20008010802 */
[----:B------:R-:W-:-:S02]  /*4ad0*/  PLOP3.LUT P1, PT, PT, PT, UP0, 0x80, 0x0 ;  /* 0x000000000000781c */ /* 0x000fc40003f2f008 */
[----:B------:R-:W-:Y:S01]  /*4ae0*/  CS2R R66, SRZ ;  /* 0x0000000000427805 */ /* 0x000fe2000001ff00 */
[----:B------:R-:W-:Y:S01]  /*4af0*/  FADD.FTZ R65, R45, R0 ;  /* 0x000000002d417221 */ /* 0x000fe20000010000 */
[----:B------:R-:W1:Y:S01]  /*4b00*/  MUFU.EX2 R50, R50 ;  /* 0x0000003200327308 */ /* 0x000e620000000800 */
[----:B--2---:R-:W-:Y:S01]  /*4b10*/  FADD.FTZ R20, R62, R5 ;  /* 0x000000053e147221 */ /* 0x004fe20000010000 */
[----:B------:R-:W-:Y:S02]  /*4b20*/  F2FP.F16.F32.PACK_AB R198, R37, R36 ;  /* 0x0000002425c6723e */ /* 0x000fe400000000ff */
[----:B------:R-:W-:Y:S02]  /*4b30*/  CS2R R52, SRZ ;  /* 0x0000000000347805 */ /* 0x000fe4000001ff00 */
[----:B------:R-:W-:Y:S02]  /*4b40*/  F2FP.F16.F32.PACK_AB R209, R59, R58 ;  /* 0x0000003a3bd1723e */ /* 0x000fe400000000ff */
[----:B------:R-:W-:-:S02]  /*4b50*/  CS2R R58, SRZ ;  /* 0x00000000003a7805 */ /* 0x000fc4000001ff00 */
[----:B------:R-:W-:Y:S02]  /*4b60*/  CS2R R48, SRZ ;  /* 0x0000000000307805 */ /* 0x000fe4000001ff00 */
[----:B------:R-:W-:Y:S01]  /*4b70*/  CS2R R44, SRZ ;  /* 0x00000000002c7805 */ /* 0x000fe2000001ff00 */
[----:B------:R-:W2:Y:S01]  /*4b80*/  MUFU.EX2 R51, R51 ;  /* 0x0000003300337308 */ /* 0x000ea20000000800 */
[C---:B----4-:R-:W-:Y:S01]  /*4b90*/  FADD.FTZ R5, R63.reuse, R20 ;  /* 0x000000143f057221 */ /* 0x050fe20000010000 */
[----:B------:R-:W-:Y:S02]  /*4ba0*/  F2FP.F16.F32.PACK_AB R211, R63, R62 ;  /* 0x0000003e3fd3723e */ /* 0x000fe400000000ff */
[----:B------:R-:W-:Y:S02]  /*4bb0*/  CS2R R62, SRZ ;  /* 0x00000000003e7805 */ /* 0x000fe4000001ff00 */
[----:B------:R-:W-:Y:S02]  /*4bc0*/  CS2R R40, SRZ ;  /* 0x0000000000287805 */ /* 0x000fe4000001ff00 */
[----:B------:R-:W3:Y:S01]  /*4bd0*/  MUFU.EX2 R54, R54 ;  /* 0x0000003600367308 */ /* 0x000ee20000000800 */
[----:B-1----:R-:W-:-:S07]  /*4be0*/  FADD.FTZ R20, R50, R5 ;  /* 0x0000000532147221 */ /* 0x002fce0000010000 */
[----:B------:R-:W1:Y:S01]  /*4bf0*/  MUFU.EX2 R55, R55 ;  /* 0x0000003700377308 */ /* 0x000e620000000800 */
[C---:B--2---:R-:W-:Y:S01]  /*4c00*/  FADD.FTZ R5, R51.reuse, R20 ;  /* 0x0000001433057221 */ /* 0x044fe20000010000 */
[----:B------:R-:W-:Y:S02]  /*4c10*/  F2FP.F16.F32.PACK_AB R205, R51, R50 ;  /* 0x0000003233cd723e */ /* 0x000fe400000000ff */
[----:B------:R-:W-:-:S04]  /*4c20*/  CS2R R50, SRZ ;  /* 0x0000000000327805 */ /* 0x000fc8000001ff00 */
[----:B------:R-:W2:Y:S01]  /*4c30*/  MUFU.EX2 R42, R42 ;  /* 0x0000002a002a7308 */ /* 0x000ea20000000800 */
[----:B---3--:R-:W-:-:S07]  /*4c40*/  FADD.FTZ R20, R54, R5 ;  /* 0x0000000536147221 */ /* 0x008fce0000010000 */
[----:B------:R-:W3:Y:S01]  /*4c50*/  MUFU.EX2 R43, R43 ;  /* 0x0000002b002b7308 */ /* 0x000ee20000000800 */
[C---:B-1----:R-:W-:Y:S01]  /*4c60*/  FADD.FTZ R5, R55.reuse, R20 ;  /* 0x0000001437057221 */ /* 0x042fe20000010000 */
[----:B------:R-:W-:Y:S01]  /*4c70*/  FADD.FTZ R20, R32, R65 ;  /* 0x0000004120147221 */ /* 0x000fe20000010000 */
[----:B------:R-:W-:Y:S02]  /*4c80*/  F2FP.F16.F32.PACK_AB R207, R55, R54 ;  /* 0x0000003637cf723e */ /* 0x000fe400000000ff */
[----:B------:R-:W-:Y:S02]  /*4c90*/  CS2R R64, SRZ ;  /* 0x0000000000407805 */ /* 0x000fe4000001ff00 */
[----:B------:R-:W-:Y:S01]  /*4ca0*/  CS2R R54, SRZ ;  /* 0x0000000000367805 */ /* 0x000fe2000001ff00 */
[----:B------:R-:W-:Y:S01]  /*4cb0*/  FADD.FTZ R31, R33, R20 ;  /* 0x00000014211f7221 */ /* 0x000fe20000010000 */
[----:B------:R-:W-:Y:S01]  /*4cc0*/  CS2R R32, SRZ ;  /* 0x0000000000207805 */ /* 0x000fe2000001ff00 */
[----:B------:R-:W1:Y:S01]  /*4cd0*/  MUFU.EX2 R46, R46 ;  /* 0x0000002e002e7308 */ /* 0x000e620000000800 */
[----:B--2---:R-:W-:Y:S01]  /*4ce0*/  FADD.FTZ R0, R42, R5 ;  /* 0x000000052a007221 */ /* 0x004fe20000010000 */
[----:B------:R-:W-:-:S04]  /*4cf0*/  FADD.FTZ R20, R36, R31 ;  /* 0x0000001f24147221 */ /* 0x000fc80000010000 */
[----:B------:R-:W-:Y:S01]  /*4d00*/  FADD.FTZ R31, R37, R20 ;  /* 0x00000014251f7221 */ /* 0x000fe20000010000 */
[----:B------:R-:W-:Y:S01]  /*4d10*/  CS2R R36, SRZ ;  /* 0x0000000000247805 */ /* 0x000fe2000001ff00 */
[----:B------:R-:W2:Y:S01]  /*4d20*/  MUFU.EX2 R47, R47 ;  /* 0x0000002f002f7308 */ /* 0x000ea20000000800 */
[C---:B---3--:R-:W-:Y:S01]  /*4d30*/  FADD.FTZ R5, R43.reuse, R0 ;  /* 0x000000002b057221 */ /* 0x048fe20000010000 */
[----:B------:R-:W-:Y:S02]  /*4d40*/  F2FP.F16.F32.PACK_AB R201, R43, R42 ;  /* 0x0000002a2bc9723e */ /* 0x000fe400000000ff */
[----:B------:R-:W-:-:S04]  /*4d50*/  CS2R R42, SRZ ;  /* 0x00000000002a7805 */ /* 0x000fc8000001ff00 */
        /* <DEDUP_REMOVED lines=10> */
[----:B------:R-:W-:Y:S02]  /*4e00*/  F2FP.F16.F32.PACK_AB R197, R35, R34 ;  /* 0x0000002223c5723e */ /* 0x000fe400000000ff */
[----:B------:R-:W-:-:S04]  /*4e10*/  CS2R R34, SRZ ;  /* 0x0000000000227805 */ /* 0x000fc8000001ff00 */
[----:B------:R-:W1:Y:S01]  /*4e20*/  MUFU.EX2 R26, R26 ;  /* 0x0000001a001a7308 */ /* 0x000e620000000800 */
[----:B--2---:R-:W-:-:S07]  /*4e30*/  FADD.FTZ R0, R38, R5 ;  /* 0x0000000526007221 */ /* 0x004fce0000010000 */
[----:B------:R-:W2:Y:S01]  /*4e40*/  MUFU.EX2 R24, R24 ;  /* 0x0000001800187308 */ /* 0x000ea20000000800 */
[C---:B---3--:R-:W-:Y:S01]  /*4e50*/  FADD.FTZ R5, R39.reuse, R0 ;  /* 0x0000000027057221 */ /* 0x048fe20000010000 */
[----:B------:R-:W-:Y:S02]  /*4e60*/  F2FP.F16.F32.PACK_AB R199, R39, R38 ;  /* 0x0000002627c7723e */ /* 0x000fe400000000ff */
[----:B------:R-:W-:-:S04]  /*4e70*/  CS2R R38, SRZ ;  /* 0x0000000000267805 */ /* 0x000fc8000001ff00 */
[----:B------:R-:W3:Y:S01]  /*4e80*/  MUFU.EX2 R27, R27 ;  /* 0x0000001b001b7308 */ /* 0x000ee20000000800 */
[----:B-1----:R-:W-:-:S07]  /*4e90*/  FADD.FTZ R0, R26, R5 ;  /* 0x000000051a007221 */ /* 0x002fce0000010000 */
[----:B------:R-:W1:Y:S01]  /*4ea0*/  MUFU.EX2 R25, R25 ;  /* 0x0000001900197308 */ /* 0x000e620000000800 */
[----:B--2---:R-:W-:-:S07]  /*4eb0*/  FADD.FTZ R20, R24, R31 ;  /* 0x0000001f18147221 */ /* 0x004fce0000010000 */
[----:B------:R-:W2:Y:S01]  /*4ec0*/  MUFU.EX2 R30, R30 ;  /* 0x0000001e001e7308 */ /* 0x000ea20000000800 */
[C---:B---3--:R-:W-:Y:S01]  /*4ed0*/  FADD.FTZ R5, R27.reuse, R0 ;  /* 0x000000001b057221 */ /* 0x048fe20000010000 */
[----:B------:R-:W-:Y:S02]  /*4ee0*/  F2FP.F16.F32.PACK_AB R193, R27, R26 ;  /* 0x0000001a1bc1723e */ /* 0x000fe400000000ff */
[----:B------:R-:W-:-:S04]  /*4ef0*/  CS2R R26, SRZ ;  /* 0x00000000001a7805 */ /* 0x000fc8000001ff00 */
[----:B------:R-:W3:Y:S01]  /*4f00*/  MUFU.EX2 R28, R28 ;  /* 0x0000001c001c7308 */ /* 0x000ee20000000800 */
[C---:B-1----:R-:W-:Y:S01]  /*4f10*/  FADD.FTZ R31, R25.reuse, R20 ;  /* 0x00000014191f7221 */ /* 0x042fe20000010000 */
[----:B------:R-:W-:Y:S02]  /*4f20*/  F2FP.F16.F32.PACK_AB R192, R25, R24 ;  /* 0x0000001819c0723e */ /* 0x000fe400000000ff */
[----:B------:R-:W-:-:S04]  /*4f30*/  CS2R R24, SRZ ;  /* 0x0000000000187805 */ /* 0x000fc8000001ff00 */
[----:B------:R1:W4:Y:S01]  /*4f40*/  MUFU.EX2 R195, R2 ;  /* 0x0000000200c37308 */ /* 0x0003220000000800 */
[----:B--2---:R-:W-:-:S07]  /*4f50*/  FADD.FTZ R0, R30, R5 ;  /* 0x000000051e007221 */ /* 0x004fce0000010000 */
[----:B------:R-:W2:Y:S01]  /*4f60*/  MUFU.EX2 R29, R29 ;  /* 0x0000001d001d7308 */ /* 0x000ea20000000800 */
[----:B---3--:R-:W-:Y:S01]  /*4f70*/  FADD.FTZ R20, R28, R31 ;  /* 0x0000001f1c147221 */ /* 0x008fe20000010000 */
[----:B-1----:R-:W-:Y:S01]  /*4f80*/  MOV R2, 0x3f800000 ;  /* 0x3f80000000027802 */ /* 0x002fe20000000f00 */
[C---:B----4-:R-:W-:Y:S01]  /*4f90*/  FADD.FTZ R5, R195.reuse, R0 ;  /* 0x00000000c3057221 */ /* 0x050fe20000010000 */
[----:B------:R-:W-:Y:S01]  /*4fa0*/  F2FP.F16.F32.PACK_AB R195, R195, R30 ;  /* 0x0000001ec3c3723e */ /* 0x000fe200000000ff */
[----:B------:R-:W-:Y:S01]  /*4fb0*/  IMAD.MOV.U32 R0, RZ, RZ, 0x3f800000 ;  /* 0x3f800000ff007424 */ /* 0x000fe200078e00ff */
[----:B------:R-:W-:Y:S01]  /*4fc0*/  CS2R R30, SRZ ;  /* 0x00000000001e7805 */ /* 0x000fe2000001ff00 */
[C---:B--2---:R-:W-:Y:S01]  /*4fd0*/  FADD.FTZ R20, R29.reuse, R20 ;  /* 0x000000141d147221 */ /* 0x044fe20000010000 */
[----:B------:R-:W-:Y:S02]  /*4fe0*/  F2FP.F16.F32.PACK_AB R194, R29, R28 ;  /* 0x0000001c1dc2723e */ /* 0x000fe400000000ff */
[----:B------:R-:W-:Y:S01]  /*4ff0*/  CS2R R28, SRZ ;  /* 0x00000000001c7805 */ /* 0x000fe2000001ff00 */
[----:B------:R-:W-:Y:S06]  /*5000*/  @!P1 BRA `(.L_x_137) ;  /* 0x0000003400d09947 */ /* 0x000fec0003800000 */
[----:B------:R-:W-:Y:S01]  /*5010*/  R2UR UR60, R19 ;  /* 0x00000000133c72ca */ /* 0x000fe200000e0000 */
[----:B------:R-:W-:Y:S01]  /*5020*/  IMAD.MOV.U32 R222, RZ, RZ, R3 ;  /* 0x000000ffffde7224 */ /* 0x000fe200078e0003 */
[----:B------:R-:W-:Y:S01]  /*5030*/  UIADD3 UR61, UR61, -0x2, URZ ;  /* 0xfffffffe3d3d7890 */ /* 0x000fe2000fffe03f */
[----:B------:R-:W-:Y:S01]  /*5040*/  IMAD.MOV.U32 R223, RZ, RZ, R4 ;  /* 0x000000ffffdf7224 */ /* 0x000fe200078e0004 */
[----:B------:R-:W-:Y:S01]  /*5050*/  UMOV UR37, UR38 ;  /* 0x0000002600257c82 */ /* 0x000fe20008000000 */
[----:B------:R-:W-:Y:S02]  /*5060*/  IMAD.MOV.U32 R0, RZ, RZ, 0x3f800000 ;  /* 0x3f800000ff007424 */ /* 0x000fe400078e00ff */
[----:B------:R-:W-:-:S08]  /*5070*/  IMAD.MOV.U32 R151, RZ, RZ, RZ ;  /* 0x000000ffff977224 */ /* 0x000fd000078e00ff */
.L_x_148:
        /* <DEDUP_REMOVED lines=8> */
.L_x_138:
[----:B------:R-:W-:Y:S02]  /*5100*/  R2UR UR5, R18 ;  /* 0x00000000120572ca */ /* 0x000fe400000e0000 */
[----:B------:R-:W-:-:S11]  /*5110*/  R2UR UR4, R19 ;  /* 0x00000000130472ca */ /* 0x000fd600000e0000 */
[----:B------:R-:W-:Y:S02]  /*5120*/  ULEA UR39, UR38, UR5, 0x3 ;  /* 0x0000000526277291 */ /* 0x000fe4000f8e183f */
[----:B------:R-:W-:-:S05]  /*5130*/  IMAD.U32 R3, RZ, RZ, UR4 ;  /* 0x00000004ff037e24 */ /* 0x000fca000f8e00ff */
[----:B------:R-:W-:-:S04]  /*5140*/  SHF.L.U32 R3, R3, 0x1f, RZ ;  /* 0x0000001f03037819 */ /* 0x000fc800000006ff */
[----:B------:R1:W2:Y:S01]  /*5150*/  SYNCS.PHASECHK.TRANS64.TRYWAIT P1, [UR39+0x38830], R3 ;  /* 0x03883003ff0075a7 */ /* 0x0002a20008020167 */
[----:B------:R-:W-:Y:S05]  /*5160*/  @!P0 BRA `(.L_x_139) ;  /* 0x0000000000048947 */ /* 0x000fea0003800000 */
[----:B------:R-:W-:Y:S01]  /*5170*/  BPT.TRAP 0x1 ;  /* 0x000000040000795c */ /* 0x000fe20000300000 */
.L_x_139:
[----:B--2---:R-:W-:Y:S05]  /*5180*/  @P1 BRA `(.L_x_140) ;  /* 0x0000000000081947 */ /* 0x004fea0003800000 */
[----:B------:R-:W2:Y:S02]  /*5190*/  SYNCS.PHASECHK.TRANS64.TRYWAIT P1, [UR39+0x38830], R3 ;  /* 0x03883003ff0075a7 */ /* 0x000ea40008020167 */
[----:B--2---:R-:W-:Y:S05]  /*51a0*/  @!P1 BRA `(.L_x_141) ;  /* 0x0000009400a09947 */ /* 0x004fea0003800000 */
.L_x_140:
        /* <DEDUP_REMOVED lines=23> */
[----:B------:R-:W-:Y:S01]  /*5320*/  UIADD3 UR58, UR4, 0x80, URZ ;  /* 0x00000080043a7890 */ /* 0x000fe2000fffe03f */
[-C--:B------:R-:W-:Y:S01]  /*5330*/  FMUL.FTZ R28, R28, R2.reuse ;  /* 0x000000021c1c7220 */ /* 0x080fe20000410000 */
        /* <DEDUP_REMOVED lines=57> */
[----:B------:R-:W-:Y:S01]  /*56d0*/  UIADD3 UR58, UR4, 0x100, URZ ;  /* 0x00000100043a7890 */ /* 0x000fe2000fffe03f */
[-C--:B------:R-:W-:Y:S01]  /*56e0*/  FMUL.FTZ R109, R109, R2.reuse ;  /* 0x000000026d6d7220 */ /* 0x080fe20000410000 */
[----:B------:R-:W-:Y:S01]  /*56f0*/  UMOV UR56, UR6 ;  /* 0x0000000600387c82 */ /* 0x000fe20008000000 */
[----:B------:R-:W-:Y:S01]  /*5700*/  UMOV UR57, UR7 ;  /* 0x0000000700397c82 */ /* 0x000fe20008000000 */
        /* <DEDUP_REMOVED lines=95> */
[----:B------:R-:W-:Y:S01]  /*5d00*/  UIADD3 UR58, UR4, 0x200, URZ ;  /* 0x00000200043a7890 */ /* 0x000fe2000fffe03f */
[----:B------:R-:W-:Y:S01]  /*5d10*/  UMOV UR56, UR6 ;  /* 0x0000000600387c82 */ /* 0x000fe20008000000 */
[----:B------:R-:W-:Y:S01]  /*5d20*/  UMOV UR57, UR7 ;  /* 0x0000000700397c82 */ /* 0x000fe20008000000 */
[----:B------:R-:W-:Y:S01]  /*5d30*/  UMOV UR59, 0x40000040 ;  /* 0x40000040003b7882 */ /* 0x000fe20000000000 */
        /* <DEDUP_REMOVED lines=165> */
[----:B------:R-:W-:Y:S02]  /*6790*/  R2UR UR14, R6 ;  /* 0x00000000060e72ca */ /* 0x000fe400000e0000 */
[----:B------:R-:W-:-:S11]  /*67a0*/  R2UR UR15, R7 ;  /* 0x00000000070f72ca */ /* 0x000fd600000e0000 */
[----:B------:R-:W-:Y:S02]  /*67b0*/  UMOV UR56, UR14 ;  /* 0x0000000e00387c82 */ /* 0x000fe40008000000 */
[----:B------:R-:W-:Y:S01]  /*67c0*/  UMOV UR57, UR15 ;  /* 0x0000000f00397c82 */ /* 0x000fe20008000000 */
[----:B------:R-:W-:Y:S01]  /*67d0*/  UMOV UR5, UR15 ;  /* 0x0000000f00057c82 */ /* 0x000fe20008000000 */
        /* <DEDUP_REMOVED lines=238> */
.L_x_142:
[----:B------:R-:W-:Y:S01]  /*76c0*/  R2UR UR4, R18 ;  /* 0x00000000120472ca */ /* 0x000fe200000e0000 */
[----:B------:R-:W-:-:S05]  /*76d0*/  IMAD.U32 R0, RZ, RZ, UR60 ;  /* 0x0000003cff007e24 */ /* 0x000fca000f8e00ff */
[----:B------:R-:W-:-:S07]  /*76e0*/  SHF.L.U32 R0, R0, 0x1f, RZ ;  /* 0x0000001f00007819 */ /* 0x000fce00000006ff */
[----:B------:R-:W-:-:S09]  /*76f0*/  ULEA UR4, UR37, UR4, 0x3 ;  /* 0x0000000425047291 */ /* 0x000fd2000f8e183f */
[----:B------:R3:W4:Y:S01]  /*7700*/  SYNCS.PHASECHK.TRANS64.TRYWAIT P1, [UR4+0x38850], R0 ;  /* 0x03885000ff0075a7 */ /* 0x0007220008020144 */
[----:B------:R-:W-:Y:S05]  /*7710*/  @!P0 BRA `(.L_x_143) ;  /* 0x0000000000048947 */ /* 0x000fea0003800000 */
[----:B------:R-:W-:Y:S01]  /*7720*/  BPT.TRAP 0x1 ;  /* 0x000000040000795c */ /* 0x000fe20000300000 */
.L_x_143:
[----:B----4-:R-:W-:Y:S05]  /*7730*/  @P1 BRA `(.L_x_144) ;  /* 0x0000000000081947 */ /* 0x010fea0003800000 */
[----:B------:R-:W4:Y:S02]  /*7740*/  SYNCS.PHASECHK.TRANS64.TRYWAIT P1, [UR4+0x38850], R0 ;  /* 0x03885000ff0075a7 */ /* 0x000f240008020144 */
[----:B----4-:R-:W-:Y:S05]  /*7750*/  @!P1 BRA `(.L_x_145) ;  /* 0x00000070004c9947 */ /* 0x010fea0003800000 */
.L_x_144:
[----:B------:R-:W-:Y:S01]  /*7760*/  R2UR UR5, R18 ;  /* 0x00000000120572ca */ /* 0x000fe200000e0000 */
[----:B------:R-:W-:Y:S01]  /*7770*/  WARPGROUP.ARRIVE ;  /* 0x00000000000079c5 */ /* 0x000fe20000000000 */
[----:B------:R-:W-:-:S11]  /*7780*/  UMOV UR7, 0x40000040 ;  /* 0x4000004000077882 */ /* 0x000fd60000000000 */
[----:B------:R-:W-:-:S04]  /*7790*/  UIADD3 UR5, UR5, 0x400, URZ ;  /* 0x0000040005057890 */ /* 0x000fc8000fffe03f */
[----:B------:R-:W-:-:S04]  /*77a0*/  USHF.R.U32.HI UR5, URZ, 0x4, UR5 ;  /* 0x000000043f057899 */ /* 0x000fc80008011605 */
[----:B------:R-:W-:-:S04]  /*77b0*/  ULOP3.LUT UR5, UR5, 0x3fff, URZ, 0xc0, !UPT ;  /* 0x00003fff05057892 */ /* 0x000fc8000f8ec03f */
[----:B------:R-:W-:-:S04]  /*77c0*/  ULOP3.LUT UR5, UR5, 0x2800000, URZ, 0xfc, !UPT ;  /* 0x0280000005057892 */ /* 0x000fc8000f8efc3f */
[----:B------:R-:W-:-:S07]  /*77d0*/  UIMAD UR5, UR37, 0xa00, UR5 ;  /* 0x00000a00250578a4 */ /* 0x000fce000f8e0205 */
[----:B------:R-:W-:Y:S02]  /*77e0*/  UMOV UR6, UR5 ;  /* 0x0000000500067c82 */ /* 0x000fe40008000000 */
        /* <DEDUP_REMOVED lines=24> */
[----:B------:R-:W-:Y:S03]  /*7970*/  HGMMA.64x256x16.F32 R24, R192, gdesc[UR4].tnspB, R24, gsb0 ;  /* 0x43e00004c0187df0 */ /* 0x000fe60008000818 */
[----:B------:R-:W-:Y:S02]  /*7980*/  WARPGROUP.DEPBAR.LE gsb0, 0x0 ;  /* 0x00008000000079c5 */ /* 0x000fe40000010000 */
[----:B------:R-:W-:Y:S05]  /*7990*/  @!P0 BRA `(.L_x_146) ;  /* 0x0000000000048947 */ /* 0x000fea0003800000 */
[----:B------:R-:W-:Y:S01]  /*79a0*/  BPT.TRAP 0x1 ;  /* 0x000000040000795c */ /* 0x000fe20000300000 */
.L_x_146:
[----:B------:R-:W4:Y:S01]  /*79b0*/  LDL R224, [R1+0x4] ;  /* 0x0000040001e07983 */ /* 0x000f220000100800 */
[----:B-1-3--:R-:W-:Y:S01]  /*79c0*/  FMNMX.FTZ R0, R184, R223, !PT ;  /* 0x000000dfb8007209 */ /* 0x00afe20007810000 */
[----:B------:R-:W-:Y:S01]  /*79d0*/  ULDC UR5, c[0x0][0x988] ;  /* 0x0002620000057ab9 */ /* 0x000fe20000000800 */
[----:B------:R-:W-:Y:S02]  /*79e0*/  FMNMX.FTZ R2, R186, R222, !PT ;  /* 0x000000deba027209 */ /* 0x000fe40007810000 */
[----:B--2---:R-:W-:Y:S02]  /*79f0*/  FMNMX.FTZ R3, R185, R0, !PT ;  /* 0x00000000b9037209 */ /* 0x004fe40007810000 */
[----:B------:R-:W-:Y:S02]  /*7a00*/  FMNMX.FTZ R193, R187, R2, !PT ;  /* 0x00000002bbc17209 */ /* 0x000fe40007810000 */
[----:B------:R-:W-:Y:S02]  /*7a10*/  FMNMX.FTZ R0, R188, R3, !PT ;  /* 0x00000003bc007209 */ /* 0x000fe40007810000 */
[----:B------:R-:W-:-:S02]  /*7a20*/  FMNMX.FTZ R2, R190, R193, !PT ;  /* 0x000000c1be027209 */ /* 0x000fc40007810000 */
[----:B------:R-:W-:Y:S02]  /*7a30*/  FMNMX.FTZ R3, R189, R0, !PT ;  /* 0x00000000bd037209 */ /* 0x000fe40007810000 */
[----:B------:R-:W-:Y:S02]  /*7a40*/  FMNMX.FTZ R193, R191, R2, !PT ;  /* 0x00000002bfc17209 */ /* 0x000fe40007810000 */
[----:B------:R-:W-:Y:S02]  /*7a50*/  FMNMX.FTZ R0, R176, R3, !PT ;  /* 0x00000003b0007209 */ /* 0x000fe40007810000 */
        /* <DEDUP_REMOVED lines=31> */
[----:B------:R-:W-:Y:S01]  /*7c50*/  ISETP.NE.AND P1, PT, R23, RZ, PT ;  /* 0x000000ff1700720c */ /* 0x000fe20003f25270 */
[----:B------:R-:W1:Y:S04]  /*7c60*/  SHFL.BFLY PT, R3, R0, 0x2, 0x1f ;  /* 0x0c401f0000037f89 */ /* 0x000e6800000e0000 */
[----:B------:R-:W2:Y:S01]  /*7c70*/  SHFL.BFLY PT, R193, R2, 0x2, 0x1f ;  /* 0x0c401f0002c17f89 */ /* 0x000ea200000e0000 */
[----:B-1----:R-:W-:-:S02]  /*7c80*/  FMNMX.FTZ R192, R0, R3, !PT ;  /* 0x0000000300c07209 */ /* 0x002fc40007810000 */
[----:B--2---:R-:W-:-:S03]  /*7c90*/  FMNMX.FTZ R193, R2, R193, !PT ;  /* 0x000000c102c17209 */ /* 0x004fc60007810000 */
[----:B------:R-:W1:Y:S04]  /*7ca0*/  SHFL.BFLY PT, R3, R192, 0x1, 0x1f ;  /* 0x0c201f00c0037f89 */ /* 0x000e6800000e0000 */
[----:B------:R-:W2:Y:S01]  /*7cb0*/  SHFL.BFLY PT, R194, R193, 0x1, 0x1f ;  /* 0x0c201f00c1c27f89 */ /* 0x000ea200000e0000 */
[----:B-1----:R-:W-:Y:S02]  /*7cc0*/  FMNMX.FTZ R4, R192, R3, !PT ;  /* 0x00000003c0047209 */ /* 0x002fe40007810000 */
[----:B--2---:R-:W-:-:S03]  /*7cd0*/  FMNMX.FTZ R3, R193, R194, !PT ;  /* 0x000000c2c1037209 */ /* 0x004fc60007810000 */
[C---:B------:R-:W-:Y:S01]  /*7ce0*/  FMUL.FTZ R195, R4.reuse, UR5 ;  /* 0x0000000504c37c20 */ /* 0x040fe20008410000 */
[----:B------:R-:W-:-:S03]  /*7cf0*/  FADD.FTZ R194, -R4, R223 ;  /* 0x000000df04c27221 */ /* 0x000fc60000010100 */
[--C-:B------:R-:W-:Y:S01]  /*7d00*/  FFMA.FTZ R192, R152, UR5, -R195.reuse ;  /* 0x0000000598c07c23 */ /* 0x100fe200080108c3 */
[C---:B------:R-:W-:Y:S01]  /*7d10*/  FADD.FTZ R0, -R3.reuse, R222 ;  /* 0x000000de03007221 */ /* 0x040fe20000010100 */
[----:B------:R-:W-:Y:S01]  /*7d20*/  FMUL.FTZ R152, R3, UR5 ;  /* 0x0000000503987c20 */ /* 0x000fe20008410000 */
[----:B------:R-:W-:Y:S01]  /*7d30*/  FMUL.FTZ R194, R194, UR5 ;  /* 0x00000005c2c27c20 */ /* 0x000fe20008410000 */
[--C-:B------:R-:W-:Y:S01]  /*7d40*/  FFMA.FTZ R193, R184, UR5, -R195.reuse ;  /* 0x00000005b8c17c23 */ /* 0x100fe200080108c3 */
[----:B------:R-:W-:Y:S01]  /*7d50*/  FMUL.FTZ R0, R0, UR5 ;  /* 0x0000000500007c20 */ /* 0x000fe20008410000 */
[--C-:B------:R-:W-:Y:S01]  /*7d60*/  FFMA.FTZ R209, R186, UR5, -R152.reuse ;  /* 0x00000005bad17c23 */ /* 0x100fe20008010898 */
[----:B------:R1:W-:Y:S01]  /*7d70*/  MUFU.EX2 R2, R194 ;  /* 0x000000c200027308 */ /* 0x0003e20000000800 */
[--C-:B------:R-:W-:Y:S01]  /*7d80*/  FFMA.FTZ R208, R185, UR5, -R195.reuse ;  /* 0x00000005b9d07c23 */ /* 0x100fe200080108c3 */
[--C-:B------:R-:W-:Y:S01]  /*7d90*/  FFMA.FTZ R210, R188, UR5, -R195.reuse ;  /* 0x00000005bcd27c23 */ /* 0x100fe200080108c3 */
[--C-:B------:R-:W-:Y:S01]  /*7da0*/  FFMA.FTZ R211, R190, UR5, -R152.reuse ;  /* 0x00000005bed37c23 */ /* 0x100fe20008010898 */
[--C-:B------:R-:W-:Y:S01]  /*7db0*/  FFMA.FTZ R189, R189, UR5, -R195.reuse ;  /* 0x00000005bdbd7c23 */ /* 0x100fe200080108c3 */
[--C-:B------:R-:W-:Y:S01]  /*7dc0*/  FFMA.FTZ R196, R160, UR5, -R195.reuse ;  /* 0x00000005a0c47c23 */ /* 0x100fe200080108c3 */
[--C-:B------:R-:W-:Y:S01]  /*7dd0*/  FFMA.FTZ R160, R191, UR5, -R152.reuse ;  /* 0x00000005bfa07c23 */ /* 0x100fe20008010898 */
[--C-:B------:R-:W-:Y:S01]  /*7de0*/  FFMA.FTZ R204, R176, UR5, -R195.reuse ;  /* 0x00000005b0cc7c23 */ /* 0x100fe200080108c3 */
[----:B------:R-:W2:Y:S01]  /*7df0*/  MUFU.EX2 R193, R193 ;  /* 0x000000c100c17308 */ /* 0x000ea20000000800 */
[--C-:B-1----:R-:W-:Y:S01]  /*7e00*/  FFMA.FTZ R194, R156, UR5, -R195.reuse ;  /* 0x000000059cc27c23 */ /* 0x102fe200080108c3 */
        /* <DEDUP_REMOVED lines=8> */
[--C-:B------:R-:W-:Y:S01]  /*7e90*/  FFMA.FTZ R161, R165, UR5, -R195.reuse ;  /* 0x00000005a5a17c23 */ /* 0x100fe200080108c3 */
[--C-:B------:R-:W-:Y:S01]  /*7ea0*/  FFMA.FTZ R206, R180, UR5, -R195.reuse ;  /* 0x00000005b4ce7c23 */ /* 0x100fe200080108c3 */
[--C-:B------:R-:W-:Y:S01]  /*7eb0*/  FFMA.FTZ R207, R182, UR5, -R152.reuse ;  /* 0x00000005b6cf7c23 */ /* 0x100fe20008010898 */
[--C-:B------:R-:W-:Y:S01]  /*7ec0*/  FFMA.FTZ R181, R181, UR5, -R195.reuse ;  /* 0x00000005b5b57c23 */ /* 0x100fe200080108c3 */
[----:B------:R-:W-:Y:S01]  /*7ed0*/  FFMA.FTZ R200, R168, UR5, -R195 ;  /* 0x00000005a8c87c23 */ /* 0x000fe200080108c3 */
[--C-:B------:R-:W-:Y:S01]  /*7ee0*/  FFMA.FTZ R168, R183, UR5, -R152.reuse ;  /* 0x00000005b7a87c23 */ /* 0x100fe20008010898 */
[----:B------:R-:W1:Y:S01]  /*7ef0*/  MUFU.EX2 R209, R209 ;  /* 0x000000d100d17308 */ /* 0x000e620000000800 */
[----:B--2---:R-:W-:Y:S01]  /*7f00*/  FFMA.FTZ R165, R2, R20, R193 ;  /* 0x0000001402a57223 */ /* 0x004fe200000100c1 */
[--C-:B------:R-:W-:Y:S01]  /*7f10*/  FFMA.FTZ R203, R174, UR5, -R152.reuse ;  /* 0x00000005aecb7c23 */ /* 0x100fe20008010898 */
[--C-:B------:R-:W-:Y:S01]  /*7f20*/  FFMA.FTZ R201, R170, UR5, -R152.reuse ;  /* 0x00000005aac97c23 */ /* 0x100fe20008010898 */
[--C-:B------:R-:W-:Y:S01]  /*7f30*/  FFMA.FTZ R197, R162, UR5, -R152.reuse ;  /* 0x00000005a2c57c23 */ /* 0x100fe20008010898 */
[--C-:B------:R-:W-:Y:S01]  /*7f40*/  FFMA.FTZ R162, R163, UR5, -R152.reuse ;  /* 0x00000005a3a27c23 */ /* 0x100fe20008010898 */
[--C-:B------:R-:W-:Y:S01]  /*7f50*/  FFMA.FTZ R170, R171, UR5, -R152.reuse ;  /* 0x00000005abaa7c23 */ /* 0x100fe20008010898 */
[--C-:B------:R-:W-:Y:S01]  /*7f60*/  FFMA.FTZ R199, R166, UR5, -R152.reuse ;  /* 0x00000005a6c77c23 */ /* 0x100fe20008010898 */
[----:B------:R-:W2:Y:S01]  /*7f70*/  MUFU.EX2 R208, R208 ;  /* 0x000000d000d07308 */ /* 0x000ea20000000800 */
[--C-:B------:R-:W-:Y:S01]  /*7f80*/  FFMA.FTZ R202, R172, UR5, -R195.reuse ;  /* 0x00000005acca7c23 */ /* 0x100fe200080108c3 */
[--C-:B------:R-:W-:Y:S01]  /*7f90*/  FFMA.FTZ R173, R173, UR5, -R195.reuse ;  /* 0x00000005adad7c23 */ /* 0x100fe200080108c3 */
[--C-:B------:R-:W-:Y:S01]  /*7fa0*/  FFMA.FTZ R172, R175, UR5, -R152.reuse ;  /* 0x00000005afac7c23 */ /* 0x100fe20008010898 */
[--C-:B------:R-:W-:Y:S01]  /*7fb0*/  FFMA.FTZ R154, R154, UR5, -R152.reuse ;  /* 0x000000059a9a7c23 */ /* 0x100fe20008010898 */
[--C-:B------:R-:W-:Y:S01]  /*7fc0*/  FFMA.FTZ R153, R153, UR5, -R195.reuse ;  /* 0x0000000599997c23 */ /* 0x100fe200080108c3 */
[----:B------:R-:W-:Y:S01]  /*7fd0*/  FFMA.FTZ R157, R157, UR5, -R195 ;  /* 0x000000059d9d7c23 */ /* 0x000fe200080108c3 */
[--C-:B------:R-:W-:Y:S01]  /*7fe0*/  FFMA.FTZ R155, R155, UR5, -R152.reuse ;  /* 0x000000059b9b7c23 */ /* 0x100fe20008010898 */
[----:B------:R-:W3:Y:S01]  /*7ff0*/  MUFU.EX2 R156, R156 ;  /* 0x0000009c009c7308 */ /* 0x000ee20000000800 */
[----:B-1----:R-:W-:Y:S01]  /*8000*/  FFMA.FTZ R5, R0, R5, R209 ;  /* 0x0000000500057223 */ /* 0x002fe200000100d1 */
[----:B------:R-:W-:-:S06]  /*8010*/  FFMA.FTZ R195, R158, UR5, -R152 ;  /* 0x000000059ec37c23 */ /* 0x000fcc0008010898 */
[----:B------:R-:W1:Y:S01]  /*8020*/  MUFU.EX2 R210, R210 ;  /* 0x000000d200d27308 */ /* 0x000e620000000800 */
[----:B--2---:R-:W-:-:S07]  /*8030*/  FADD.FTZ R165, R208, R165 ;  /* 0x000000a5d0a57221 */ /* 0x004fce0000010000 */
[----:B------:R-:W2:Y:S01]  /*8040*/  MUFU.EX2 R211, R211 ;  /* 0x000000d300d37308 */ /* 0x000ea20000000800 */
[----:B---3--:R-:W-:-:S07]  /*8050*/  FADD.FTZ R20, R156, R5 ;  /* 0x000000059c147221 */ /* 0x008fce0000010000 */
[----:B------:R-:W3:Y:S01]  /*8060*/  MUFU.EX2 R189, R189 ;  /* 0x000000bd00bd7308 */ /* 0x000ee20000000800 */
[----:B-1----:R-:W-:-:S07]  /*8070*/  FADD.FTZ R174, R210, R165 ;  /* 0x000000a5d2ae7221 */ /* 0x002fce0000010000 */
        /* <DEDUP_REMOVED lines=11> */
[----:B-1----:R-:W-:Y:S01]  /*8130*/  FADD.FTZ R163, R185, R166 ;  /* 0x000000a6b9a37221 */ /* 0x002fe20000010000 */
[--C-:B------:R-:W-:Y:S01]  /*8140*/  FFMA.FTZ R166, R167, UR5, -R152.reuse ;  /* 0x00000005a7a67c23 */ /* 0x100fe20008010898 */
[----:B------:R-:W-:-:S05]  /*8150*/  FFMA.FTZ R152, R159, UR5, -R152 ;  /* 0x000000059f987c23 */ /* 0x000fca0008010898 */
        /* <DEDUP_REMOVED lines=25> */
[----:B--2---:R-:W-:Y:S01]  /*82f0*/  FADD.FTZ R20, R172, R5 ;  /* 0x00000005ac147221 */ /* 0x004fe20000010000 */
[----:B------:R-:W-:-:S05]  /*8300*/  IMAD.U32 R5, RZ, RZ, UR39 ;  /* 0x00000027ff057e24 */ /* 0x000fca000f8e00ff */
[----:B------:R-:W-:Y:S01]  /*8310*/  @P1 IADD3 R5, R5, 0x38840, RZ ;  /* 0x0003884005051810 */ /* 0x000fe20007ffe0ff */
[----:B------:R-:W2:Y:S01]  /*8320*/  MUFU.EX2 R169, R169 ;  /* 0x000000a900a97308 */ /* 0x000ea20000000800 */
[----:B---3--:R-:W-:Y:S02]  /*8330*/  FADD.FTZ R158, R196, R163 ;  /* 0x000000a3c49e7221 */ /* 0x008fe40000010000 */
[----:B----4-:R-:W-:-:S04]  /*8340*/  @P1 PRMT R5, R224, 0x654, R5 ;  /* 0x00000654e0051816 */ /* 0x010fc80000000005 */
[----:B------:R3:W-:Y:S01]  /*8350*/  @P1 SYNCS.ARRIVE.TRANS64.RED.A1T0 RZ, [R5+URZ], RZ ;  /* 0x000000ff05ff19a7 */ /* 0x0007e2000810043f */
[----:B------:R-:W4:Y:S01]  /*8360*/  MUFU.EX2 R162, R162 ;  /* 0x000000a200a27308 */ /* 0x000f220000000800 */
[----:B-1----:R-:W-:-:S07]  /*8370*/  FADD.FTZ R163, R197, R20 ;  /* 0x00000014c5a37221 */ /* 0x002fce0000010000 */
[----:B------:R-:W1:Y:S01]  /*8380*/  MUFU.EX2 R198, R198 ;  /* 0x000000c600c67308 */ /* 0x000e620000000800 */
[----:B--2---:R-:W-:-:S07]  /*8390*/  FADD.FTZ R165, R169, R158 ;  /* 0x0000009ea9a57221 */ /* 0x004fce0000010000 */
[----:B------:R-:W2:Y:S01]  /*83a0*/  MUFU.EX2 R199, R199 ;  /* 0x000000c700c77308 */ /* 0x000ea20000000800 */
[----:B----4-:R-:W-:-:S07]  /*83b0*/  FADD.FTZ R20, R162, R163 ;  /* 0x000000a3a2147221 */ /* 0x010fce0000010000 */
        /* <DEDUP_REMOVED lines=20> */
[----:B--2---:R-:W-:-:S03]  /*8500*/  FADD.FTZ R20, R157, R20 ;  /* 0x000000149d147221 */ /* 0x004fc60000010000 */
[----:B---3--:R-:W-:Y:S01]  /*8510*/  FADD.FTZ R5, R163, R158 ;  /* 0x0000009ea3057221 */ /* 0x008fe20000010000 */
[----:B------:R-:W-:Y:S06]  /*8520*/  @!P0 BRA `(.L_x_147) ;  /* 0x0000000000048947 */ /* 0x000fec0003800000 */
[----:B------:R-:W-:Y:S01]  /*8530*/  BPT.TRAP 0x1 ;  /* 0x000000040000795c */ /* 0x000fe20000300000 */
.L_x_147:
[----:B------:R-:W2:Y:S01]  /*8540*/  LDL R158, [R1] ;  /* 0x00000000019e7983 */ /* 0x000ea20000100800 */
[----:B------:R-:W-:Y:S01]  /*8550*/  ISETP.NE.AND P1, PT, R22, RZ, PT ;  /* 0x000000ff1600720c */ /* 0x000fe20003f25270 */
[----:B------:R-:W-:Y:S01]  /*8560*/  IMAD.U32 R152, RZ, RZ, UR4 ;  /* 0x00000004ff987e24 */ /* 0x000fe2000f8e00ff */
[----:B------:R-:W-:Y:S01]  /*8570*/  R2UR UR60, R19 ;  /* 0x00000000133c72ca */ /* 0x000fe200000e0000 */
[----:B------:R-:W-:Y:S01]  /*8580*/  UMOV UR37, UR38 ;  /* 0x0000002600257c82 */ /* 0x000fe20008000000 */
[----:B------:R-:W-:Y:S01]  /*8590*/  F2FP.F16.F32.PACK_AB R208, R208, R193 ;  /* 0x000000c1d0d0723e */ /* 0x000fe200000000ff */
[----:B------:R-:W-:Y:S01]  /*85a0*/  IMAD.MOV.U32 R222, RZ, RZ, R3 ;  /* 0x000000ffffde7224 */ /* 0x000fe200078e0003 */
[----:B------:R-:W-:Y:S01]  /*85b0*/  F2FP.F16.F32.PACK_AB R209, R156, R209 ;  /* 0x000000d19cd1723e */ /* 0x000fe200000000ff */
[----:B------:R-:W-:Y:S01]  /*85c0*/  IMAD.MOV.U32 R223, RZ, RZ, R4 ;  /* 0x000000ffffdf7224 */ /* 0x000fe200078e0004 */
[----:B------:R-:W-:Y:S02]  /*85d0*/  F2FP.F16.F32.PACK_AB R210, R189, R210 ;  /* 0x000000d2bdd2723e */ /* 0x000fe400000000ff */
[----:B------:R-:W-:-:S02]  /*85e0*/  F2FP.F16.F32.PACK_AB R211, R160, R211 ;  /* 0x000000d3a0d3723e */ /* 0x000fc400000000ff */
[----:B------:R-:W-:Y:S01]  /*85f0*/  F2FP.F16.F32.PACK_AB R204, R185, R204 ;  /* 0x000000ccb9cc723e */ /* 0x000fe200000000ff */
[----:B------:R-:W-:Y:S01]  /*8600*/  @P1 VIADD R152, R152, 0x38860 ;  /* 0x0003886098981836 */ /* 0x000fe20000000000 */
[----:B------:R-:W-:Y:S02]  /*8610*/  F2FP.F16.F32.PACK_AB R205, R164, R205 ;  /* 0x000000cda4cd723e */ /* 0x000fe400000000ff */
[----:B------:R-:W-:Y:S02]  /*8620*/  F2FP.F16.F32.PACK_AB R206, R181, R206 ;  /* 0x000000ceb5ce723e */ /* 0x000fe400000000ff */
[----:B------:R-:W-:Y:S02]  /*8630*/  F2FP.F16.F32.PACK_AB R207, R168, R207 ;  /* 0x000000cfa8cf723e */ /* 0x000fe400000000ff */
[----:B------:R-:W-:Y:S02]  /*8640*/  F2FP.F16.F32.PACK_AB R200, R177, R200 ;  /* 0x000000c8b1c8723e */ /* 0x000fe400000000ff */
[----:B------:R-:W-:-:S02]  /*8650*/  F2FP.F16.F32.PACK_AB R201, R170, R201 ;  /* 0x000000c9aac9723e */ /* 0x000fc400000000ff */
[----:B------:R-:W-:Y:S02]  /*8660*/  F2FP.F16.F32.PACK_AB R202, R173, R202 ;  /* 0x000000caadca723e */ /* 0x000fe400000000ff */
        /* <DEDUP_REMOVED lines=9> */
[----:B--2---:R-:W-:-:S04]  /*8700*/  @P1 PRMT R152, R158, 0x654, R152 ;  /* 0x000006549e981816 */ /* 0x004fc80000000098 */
[----:B------:R1:W-:Y:S01]  /*8710*/  @P1 SYNCS.ARRIVE.TRANS64.RED.A1T0 RZ, [R152+URZ], RZ ;  /* 0x000000ff98ff19a7 */ /* 0x0003e2000810043f */
[----:B------:R-:W-:Y:S01]  /*8720*/  ISETP.LT.AND P1, PT, RZ, UR61, PT ;  /* 0x0000003dff007c0c */ /* 0x000fe2000bf21270 */
[----:B------:R-:W-:-:S12]  /*8730*/  UIADD3 UR61, UR61, -0x1, URZ ;  /* 0xffffffff3d3d7890 */ /* 0x000fd8000fffe03f */
[----:B-1----:R-:W-:Y:S05]  /*8740*/  @P1 BRA `(.L_x_148) ;  /* 0xffffffc8004c1947 */ /* 0x002fea000383ffff */
.L_x_137:
        /* <DEDUP_REMOVED lines=131> */
.L_x_149:
        /* <DEDUP_REMOVED lines=8> */
.L_x_150:
[----:B--2---:R-:W-:Y:S05]  /*9000*/  @P1 BRA `(.L_x_151) ;  /* 0x0000000000081947 */ /* 0x004fea0003800000 */
[----:B------:R-:W2:Y:S02]  /*9010*/  SYNCS.PHASECHK.TRANS64.TRYWAIT P1, [UR8+0x38850], R0 ;  /* 0x03885000ff0075a7 */ /* 0x000ea40008020148 */
[----:B--2---:R-:W-:Y:S05]  /*9020*/  @!P1 BRA `(.L_x_152) ;  /* 0x0000005800309947 */ /* 0x004fea0003800000 */
.L_x_151:
[----:B------:R-:W-:Y:S01]  /*9030*/  R2UR UR4, R18 ;  /* 0x00000000120472ca */ /* 0x000fe200000e0000 */
[----:B------:R-:W-:Y:S01]  /*9040*/  WARPGROUP.ARRIVE ;  /* 0x00000000000079c5 */ /* 0x000fe20000000000 */
[----:B------:R-:W-:Y:S01]  /*9050*/  UMOV UR7, 0x40000040 ;  /* 0x4000004000077882 */ /* 0x000fe20000000000 */
[----:B--2---:R-:W2:Y:S04]  /*9060*/  SHFL.BFLY PT, R7, R20, 0x2, 0x1f ;  /* 0x0c401f0014077f89 */ /* 0x004ea800000e0000 */
[----:B-1----:R-:W1:Y:S06]  /*9070*/  SHFL.BFLY PT, R0, R5, 0x2, 0x1f ;  /* 0x0c401f0005007f89 */ /* 0x002e6c00000e0000 */
[----:B------:R-:W-:-:S04]  /*9080*/  UIADD3 UR4, UR4, 0x400, URZ ;  /* 0x0000040004047890 */ /* 0x000fc8000fffe03f */
[----:B------:R-:W-:-:S04]  /*9090*/  USHF.R.U32.HI UR4, URZ, 0x4, UR4 ;  /* 0x000000043f047899 */ /* 0x000fc80008011604 */
[----:B------:R-:W-:-:S04]  /*90a0*/  ULOP3.LUT UR4, UR4, 0x3fff, URZ, 0xc0, !UPT ;  /* 0x00003fff04047892 */ /* 0x000fc8000f8ec03f */
[----:B------:R-:W-:Y:S01]  /*90b0*/  ULOP3.LUT UR4, UR4, 0x2800000, URZ, 0xfc, !UPT ;  /* 0x0280000004047892 */ /* 0x000fe2000f8efc3f */
[----:B--2---:R-:W-:Y:S01]  /*90c0*/  FADD.FTZ R7, R7, R20 ;  /* 0x0000001407077221 */ /* 0x004fe20000010000 */
[----:B------:R-:W-:Y:S02]  /*90d0*/  IMAD.MOV.U32 R20, RZ, RZ, RZ ;  /* 0x000000ffff147224 */ /* 0x000fe400078e00ff */
[----:B------:R-:W-:Y:S01]  /*90e0*/  UIMAD UR4, UR38, 0xa00, UR4 ;  /* 0x00000a00260478a4 */ /* 0x000fe2000f8e0204 */
[----:B-1----:R-:W-:Y:S01]  /*90f0*/  FADD.FTZ R2, R0, R5 ;  /* 0x0000000500027221 */ /* 0x002fe20000010000 */
[----:B------:R-:W-:Y:S01]  /*9100*/  IMAD.U32 R5, RZ, RZ, UR5 ;  /* 0x00000005ff057e24 */ /* 0x000fe2000f8e00ff */
[----:B------:R-:W1:Y:S04]  /*9110*/  SHFL.BFLY PT, R0, R7, 0x1, 0x1f ;  /* 0x0c201f0007007f89 */ /* 0x000e6800000e0000 */
[----:B------:R-:W-:Y:S01]  /*9120*/  UMOV UR6, UR4 ;  /* 0x0000000400067c82 */ /* 0x000fe20008000000 */
[----:B------:R-:W2:Y:S01]  /*9130*/  SHFL.BFLY PT, R9, R2, 0x1, 0x1f ;  /* 0x0c201f0002097f89 */ /* 0x000ea200000e0000 */
[----:B------:R-:W-:Y:S01]  /*9140*/  HGMMA.64x256x16.F32 R24, R208, gdesc[UR4].tnspB, R24, gsb0 ;  /* 0x43e00004d0187df0 */ /* 0x000fe20008000818 */
[----:B------:R-:W-:Y:S01]  /*9150*/  UIADD3 UR6, UR4, 0x80, URZ ;  /* 0x0000008004067890 */ /* 0x000fe2000fffe03f */
[----:B------:R-:W-:Y:S01]  /*9160*/  UMOV UR7, 0x40000040 ;  /* 0x4000004000077882 */ /* 0x000fe20000000000 */
[----:B-1----:R-:W-:Y:S01]  /*9170*/  FADD.FTZ R10, R7, R0 ;  /* 0x00000000070a7221 */ /* 0x002fe20000010000 */
[----:B------:R-:W-:Y:S01]  /*9180*/  MOV R7, UR5 ;  /* 0x0000000500077c02 */ /* 0x000fe20008000f00 */
[----:B------:R-:W-:-:S02]  /*9190*/  IMAD.MOV.U32 R0, RZ, RZ, -0x800000 ;  /* 0xff800000ff007424 */ /* 0x000fc400078e00ff */
[----:B--2---:R-:W-:Y:S01]  /*91a0*/  FADD.FTZ R11, R2, R9 ;  /* 0x00000009020b7221 */ /* 0x004fe20000010000 */
[----:B------:R-:W-:Y:S01]  /*91b0*/  FSETP.NE.FTZ.AND P1, PT, R10, RZ, PT ;  /* 0x000000ff0a00720b */ /* 0x000fe20003f35000 */
[----:B------:R-:W-:Y:S02]  /*91c0*/  IMAD.MOV.U32 R9, RZ, RZ, RZ ;  /* 0x000000ffff097224 */ /* 0x000fe400078e00ff */
[----:B------:R-:W-:Y:S01]  /*91d0*/  IMAD.MOV.U32 R2, RZ, RZ, -0x800000 ;  /* 0xff800000ff027424 */ /* 0x000fe200078e00ff */
[----:B------:R-:W-:-:S09]  /*91e0*/  FSETP.NE.FTZ.AND P2, PT, R11, RZ, PT ;  /* 0x000000ff0b00720b */ /* 0x000fd20003f55000 */
[----:B------:R-:W1:Y:S01]  /*91f0*/  @P1 MUFU.LG2 R6, R10 ;  /* 0x0000000a00061308 */ /* 0x000e620000000c00 */
[----:B------:R-:W-:-:S03]  /*9200*/  @P1 FMUL.FTZ R5, R5, 0.69314718246459960938 ;  /* 0x3f31721805051820 */ /* 0x000fc60000410000 */
[----:B------:R-:W-:-:S04]  /*9210*/  @P2 FMUL.FTZ R7, R7, 0.69314718246459960938 ;  /* 0x3f31721807072820 */ /* 0x000fc80000410000 */
[----:B------:R-:W2:Y:S08]  /*9220*/  @P2 MUFU.LG2 R8, R11 ;  /* 0x0000000b00082308 */ /* 0x000eb00000000c00 */
[----:B------:R3:W4:Y:S01]  /*9230*/  @P1 MUFU.RCP R20, R10 ;  /* 0x0000000a00141308 */ /* 0x0007220000001000 */
[----:B-1----:R-:W-:-:S04]  /*9240*/  @P1 FMUL.FTZ R6, R6, 0.69314718246459960938 ;  /* 0x3f31721806061820 */ /* 0x002fc80000410000 */
[----:B------:R-:W-:-:S03]  /*9250*/  @P1 FFMA.FTZ R2, R5, R4, R6 ;  /* 0x0000000405021223 */ /* 0x000fc60000010006 */
[----:B------:R3:W1:Y:S01]  /*9260*/  @P2 MUFU.RCP R9, R11 ;  /* 0x0000000b00092308 */ /* 0x0006620000001000 */
[----:B--2---:R-:W-:-:S04]  /*9270*/  @P2 FMUL.FTZ R8, R8, 0.69314718246459960938 ;  /* 0x3f31721808082820 */ /* 0x004fc80000410000 */
[----:B------:R-:W-:Y:S01]  /*9280*/  @P2 FFMA.FTZ R0, R7, R3, R8 ;  /* 0x0000000307002223 */ /* 0x000fe20000010008 */
        /* <DEDUP_REMOVED lines=13> */
[----:B------:R-:W-:-:S15]  /*9360*/  WARPGROUP.ARRIVE ;  /* 0x00000000000079c5 */ /* 0x000fde0000000000 */
[----:B------:R-:W-:-:S07]  /*9370*/  NOP ;  /* 0x0000000000007918 */ /* 0x000fce0000000000 */
[----:B------:R-:W-:Y:S01]  /*9380*/  HGMMA.64x256x16.F32 R24, R196, gdesc[UR4].tnspB, R24, gsb0 ;  /* 0x43e00004c4187df0 */ /* 0x000fe20008000818 */
[----:B------:R-:W-:Y:S01]  /*9390*/  UMOV UR6, UR4 ;  /* 0x0000000400067c82 */ /* 0x000fe20008000000 */
[----:B------:R-:W-:Y:S01]  /*93a0*/  UMOV UR7, 0x40000040 ;  /* 0x4000004000077882 */ /* 0x000fe20000000000 */
[----:B------:R-:W-:Y:S02]  /*93b0*/  WARPGROUP.DEPBAR.LE gsb0, 0x0 ;  /* 0x00008000000079c5 */ /* 0x000fe40000010000 */
[----:B------:R-:W-:-:S15]  /*93c0*/  WARPGROUP.ARRIVE ;  /* 0x00000000000079c5 */ /* 0x000fde0000000000 */
[----:B------:R-:W-:-:S08]  /*93d0*/  NOP ;  /* 0x0000000000007918 */ /* 0x000fd00000000000 */
[----:B------:R-:W-:Y:S03]  /*93e0*/  HGMMA.64x256x16.F32 R24, R192, gdesc[UR4].tnspB, R24, gsb0 ;  /* 0x43e00004c0187df0 */ /* 0x000fe60008000818 */
[----:B------:R-:W-:Y:S02]  /*93f0*/  WARPGROUP.DEPBAR.LE gsb0, 0x0 ;  /* 0x00008000000079c5 */ /* 0x000fe40000010000 */
[----:B-1-34-:R-:W-:Y:S05]  /*9400*/  @!P0 BRA `(.L_x_153) ;  /* 0x0000000000048947 */ /* 0x01afea0003800000 */
[----:B------:R-:W-:Y:S01]  /*9410*/  BPT.TRAP 0x1 ;  /* 0x000000040000795c */ /* 0x000fe20000300000 */
.L_x_153:
[----:B------:R-:W2:Y:S01]  /*9420*/  LDL R21, [R1] ;  /* 0x0000000001157983 */ /* 0x000ea20000100800 */
[----:B------:R-:W-:Y:S01]  /*9430*/  ISETP.NE.AND P0, PT, R22, RZ, PT ;  /* 0x000000ff1600720c */ /* 0x000fe20003f05270 */
        /* <DEDUP_REMOVED lines=64> */
[----:B------:R-:W-:Y:S01]  /*9840*/  IMAD.U32 R20, RZ, RZ, UR8 ;  /* 0x00000008ff147e24 */ /* 0x000fe2000f8e00ff */
[----:B------:R-:W-:Y:S01]  /*9850*/  IADD3 R29, P4, R16, 0x60, RZ ;  /* 0x00000060101d7810 */ /* 0x000fe20007f9e0ff */
[-C--:B------:R-:W-:Y:S01]  /*9860*/  FMUL.FTZ R156, R35, R9.reuse ;  /* 0x00000009239c7220 */ /* 0x080fe20000410000 */
[----:B------:R-:W-:Y:S01]  /*9870*/  R2UR UR5, R216 ;  /* 0x00000000d80572ca */ /* 0x000fe200000e0000 */
[----:B------:R-:W-:Y:S01]  /*9880*/  @P0 VIADD R20, R20, 0x38860 ;  /* 0x0003886014140836 */ /* 0x000fe20000000000 */
[----:B------:R-:W-:Y:S01]  /*9890*/  LOP3.LUT R28, R29, 0x380, RZ, 0xc0, !PT ;  /* 0x000003801d1c7812 */ /* 0x000fe200078ec0ff */
[-C--:B------:R-:W-:Y:S01]  /*98a0*/  FMUL.FTZ R49, R27, R9.reuse ;  /* 0x000000091b317220 */ /* 0x080fe20000410000 */
[-C--:B------:R-:W-:Y:S01]  /*98b0*/  FMUL.FTZ R25, R39, R9.reuse ;  /* 0x0000000927197220 */ /* 0x080fe20000410000 */
[----:B------:R-:W-:Y:S01]  /*98c0*/  IADD3 R35, P6, R16, 0x4020, RZ ;  /* 0x0000402010237810 */ /* 0x000fe20007fde0ff */
[-C--:B------:R-:W-:Y:S01]  /*98d0*/  FMUL.FTZ R56, R26, R9.reuse ;  /* 0x000000091a387220 */ /* 0x080fe20000410000 */
[----:B------:R-:W-:Y:S01]  /*98e0*/  SHF.R.U64 R28, R28, 0x3, RZ ;  /* 0x000000031c1c7819 */ /* 0x000fe200000012ff */
[-C--:B------:R-:W-:Y:S01]  /*98f0*/  FMUL.FTZ R53, R31, R9.reuse ;  /* 0x000000091f357220 */ /* 0x080fe20000410000 */
[----:B------:R-:W-:Y:S01]  /*9900*/  R2UR UR6, R215 ;  /* 0x00000000d70672ca */ /* 0x000fe200000e0000 */
[----:B------:R-:W-:Y:S01]  /*9910*/  FMUL.FTZ R164, R30, R9 ;  /* 0x000000091ea47220 */ /* 0x000fe20000410000 */
[----:B------:R-:W-:Y:S01]  /*9920*/  LOP3.LUT R28, R28, R29, RZ, 0x3c, !PT ;  /* 0x0000001d1c1c7212 */ /* 0x000fe200078e3cff */
        /* <DEDUP_REMOVED lines=58> */
[C---:B------:R-:W-:Y:S01]  /*9cd0*/  IADD3 R39, P5, R16.reuse, 0x4040, RZ ;  /* 0x0000404010277810 */ /* 0x040fe20007fbe0ff */
[--C-:B------:R-:W-:Y:S01]  /*9ce0*/  IMAD.X R29, RZ, RZ, R17.reuse, P4 ;  /* 0x000000ffff1d7224 */ /* 0x100fe200020e0611 */
[C---:B------:R-:W-:Y:S01]  /*9cf0*/  IADD3 R9, P4, R16.reuse, 0x8040, RZ ;  /* 0x0000804010097810 */ /* 0x040fe20007f9e0ff */
[----:B------:R-:W-:Y:S01]  /*9d00*/  UIADD3 UR34, -UR5, URZ, URZ ;  /* 0x0000003f05227290 */ /* 0x000fe2000fffe13f */
[----:B------:R-:W-:Y:S01]  /*9d10*/  LOP3.LUT R34, R35, 0x380, RZ, 0xc0, !PT ;  /* 0x0000038023227812 */ /* 0x000fe200078ec0ff */
[----:B------:R-:W-:Y:S01]  /*9d20*/  ULDC UR4, c[0x0][0xda8] ;  /* 0x00036a0000047ab9 */ /* 0x000fe20000000800 */
[C---:B------:R-:W-:Y:S01]  /*9d30*/  LOP3.LUT R55, R16.reuse, 0x380, RZ, 0xc0, !PT ;  /* 0x0000038010377812 */ /* 0x040fe200078ec0ff */
[----:B------:R-:W-:Y:S01]  /*9d40*/  UIMAD UR34, UR4, UR34, UR6 ;  /* 0x00000022042272a4 */ /* 0x000fe2000f8e0206 */
[----:B------:R-:W-:Y:S01]  /*9d50*/  IADD3 R31, P3, R16, 0x4000, RZ ;  /* 0x00004000101f7810 */ /* 0x000fe20007f7e0ff */
[----:B------:R-:W-:Y:S01]  /*9d60*/  UIADD3 UR35, -UR36, URZ, URZ ;  /* 0x0000003f24237290 */ /* 0x000fe2000fffe13f */
[----:B------:R-:W-:Y:S01]  /*9d70*/  LOP3.LUT R38, R39, 0x380, RZ, 0xc0, !PT ;  /* 0x0000038027267812 */ /* 0x000fe200078ec0ff */
[----:B------:R-:W-:Y:S01]  /*9d80*/  ULDC UR4, c[0x0][0xdb4] ;  /* 0x00036d0000047ab9 */ /* 0x000fe20000000800 */
[----:B------:R-:W-:Y:S01]  /*9d90*/  LOP3.LUT R48, R9, 0x380, RZ, 0xc0, !PT ;  /* 0x0000038009307812 */ /* 0x000fe200078ec0ff */
[----:B------:R-:W-:Y:S01]  /*9da0*/  USHF.L.U32 UR34, UR34, 0x7, URZ ;  /* 0x0000000722227899 */ /* 0x000fe2000800063f */
[----:B------:R-:W-:Y:S01]  /*9db0*/  SHF.R.U64 R34, R34, 0x3, RZ ;  /* 0x0000000322227819 */ /* 0x000fe200000012ff */
[----:B------:R-:W-:Y:S01]  /*9dc0*/  UIMAD UR35, UR4, UR35, UR5 ;  /* 0x00000023042372a4 */ /* 0x000fe2000f8e0205 */
[----:B------:R-:W-:Y:S01]  /*9dd0*/  SHF.R.U64 R55, R55, 0x3, RZ ;  /* 0x0000000337377819 */ /* 0x000fe200000012ff */
[----:B------:R-:W-:Y:S01]  /*9de0*/  ULDC.64 UR8, c[0x0][0xb70] ;  /* 0x0002dc0000087ab9 */ /* 0x000fe20000000a00 */
[----:B------:R-:W-:Y:S01]  /*9df0*/  LOP3.LUT R30, R31, 0x380, RZ, 0xc0, !PT ;  /* 0x000003801f1e7812 */ /* 0x000fe200078ec0ff */
[----:B------:R-:W-:Y:S01]  /*9e00*/  USHF.R.S32.HI UR4, URZ, 0x1f, UR35 ;  /* 0x0000001f3f047899 */ /* 0x000fe20008011423 */
[----:B------:R-:W-:Y:S01]  /*9e10*/  SHF.R.U64 R38, R38, 0x3, RZ ;  /* 0x0000000326267819 */ /* 0x000fe200000012ff */
[----:B------:R-:W-:Y:S01]  /*9e20*/  ULDC UR7, c[0x0][0xa88] ;  /* 0x0002a20000077ab9 */ /* 0x000fe20000000800 */
[----:B------:R-:W-:Y:S01]  /*9e30*/  SHF.R.U64 R48, R48, 0x3, RZ ;  /* 0x0000000330307819 */ /* 0x000fe200000012ff */
[----:B------:R-:W-:Y:S01]  /*9e40*/  UIMAD UR6, UR4, UR8, URZ ;  /* 0x00000008040672a4 */ /* 0x000fe2000f8e023f */
[----:B------:R-:W-:Y:S01]  /*9e50*/  LOP3.LUT R34, R34, R35, RZ, 0x3c, !PT ;  /* 0x0000002322227212 */ /* 0x000fe200078e3cff */
[----:B------:R-:W-:Y:S01]  /*9e60*/  UIMAD.WIDE.U32 UR4, UR35, UR8, URZ ;  /* 0x00000008230472a5 */ /* 0x000fe2000f8e003f */
[----:B------:R-:W-:Y:S01]  /*9e70*/  LOP3.LUT R54, R55, R16, RZ, 0x3c, !PT ;  /* 0x0000001037367212 */ /* 0x000fe200078e3cff */
[----:B------:R-:W-:Y:S01]  /*9e80*/  IMAD.MOV.U32 R55, RZ, RZ, R17 ;  /* 0x000000ffff377224 */ /* 0x000fe200078e0011 */
[----:B------:R-:W-:Y:S01]  /*9e90*/  SHF.R.U64 R30, R30, 0x3, RZ ;  /* 0x000000031e1e7819 */ /* 0x000fe200000012ff */
[----:B------:R-:W-:Y:S01]  /*9ea0*/  UIMAD UR6, UR35, UR9, UR6 ;  /* 0x00000009230672a4 */ /* 0x000fe2000f8e0206 */
[----:B------:R-:W-:Y:S01]  /*9eb0*/  LOP3.LUT R38, R38, R39, RZ, 0x3c, !PT ;  /* 0x0000002726267212 */ /* 0x000fe200078e3cff */
[----:B------:R-:W-:Y:S01]  /*9ec0*/  ULDC.64 UR12, c[0x0][0x208] ;  /* 0x00008200000c7ab9 */ /* 0x000fe20000000a00 */
[----:B------:R-:W-:Y:S01]  /*9ed0*/  IADD3.X R35, RZ, R17, RZ, P6, !PT ;  /* 0x00000011ff237210 */ /* 0x000fe200037fe4ff */
[----:B------:R-:W-:Y:S01]  /*9ee0*/  UIADD3 UR6, UR5, UR6, URZ ;  /* 0x0000000605067290 */ /* 0x000fe2000fffe03f */
[----:B------:R-:W-:-:S02]  /*9ef0*/  IADD3 R43, P2, R16, 0x4060, RZ ;  /* 0x00004060102b7810 */ /* 0x000fc40007f5e0ff */
[----:B------:R-:W-:Y:S02]  /*9f00*/  IADD3 R39, P6, R16, 0xc000, RZ ;  /* 0x0000c00010277810 */ /* 0x000fe40007fde0ff */
[----:B------:R-:W-:Y:S02]  /*9f10*/  LOP3.LUT R48, R48, R9, RZ, 0x3c, !PT ;  /* 0x0000000930307212 */ /* 0x000fe400078e3cff */
[----:B------:R-:W-:Y:S01]  /*9f20*/  LOP3.LUT R30, R30, R31, RZ, 0x3c, !PT ;  /* 0x0000001f1e1e7212 */ /* 0x000fe200078e3cff */
[----:B------:R-:W-:Y:S01]  /*9f30*/  IMAD.X R31, RZ, RZ, R17, P3 ;  /* 0x000000ffff1f7224 */ /* 0x000fe200018e0611 */
[----:B------:R-:W-:Y:S02]  /*9f40*/  LOP3.LUT R42, R43, 0x380, RZ, 0xc0, !PT ;  /* 0x000003802b2a7812 */ /* 0x000fe400078ec0ff */
[----:B------:R-:W-:Y:S02]  /*9f50*/  LOP3.LUT R52, R39, 0x380, RZ, 0xc0, !PT ;  /* 0x0000038027347812 */ /* 0x000fe400078ec0ff */
[----:B------:R-:W-:-:S02]  /*9f60*/  MOV R55, R54 ;  /* 0x0000003600377202 */ /* 0x000fc40000000f00 */
[----:B------:R-:W-:Y:S02]  /*9f70*/  F2FP.F16.F32.PACK_AB R6, R6, R7 ;  /* 0x000000070606723e */ /* 0x000fe400000000ff */
[----:B------:R-:W-:Y:S01]  /*9f80*/  F2FP.F16.F32.PACK_AB R7, R53, R164 ;  /* 0x000000a43507723e */ /* 0x000fe200000000ff */
[----:B------:R-:W-:Y:S01]  /*9f90*/  IMAD.X R53, RZ, RZ, R17, P6 ;  /* 0x000000ffff357224 */ /* 0x000fe200030e0611 */
[----:B------:R-:W-:Y:S02]  /*9fa0*/  MOV R164, R28 ;  /* 0x0000001c00a47202 */ /* 0x000fe40000000f00 */
[----:B------:R-:W1:Y:S01]  /*9fb0*/  LDC.64 R28, c[0x0][0xb78] ;  /* 0x0002de00ff1c7b82 */ /* 0x000e620000000a00 */
[----:B------:R-:W-:Y:S02]  /*9fc0*/  SHF.R.U64 R42, R42, 0x3, RZ ;  /* 0x000000032a2a7819 */ /* 0x000fe400000012ff */
[----:B------:R-:W-:Y:S02]  /*9fd0*/  SHF.R.U64 R52, R52, 0x3, RZ ;  /* 0x0000000334347819 */ /* 0x000fe400000012ff */
[----:B------:R-:W-:Y:S01]  /*9fe0*/  MOV R30, R30 ;  /* 0x0000001e001e7202 */ /* 0x000fe20000000f00 */
[----:B------:R-:W-:Y:S01]  /*9ff0*/  VIADD R31, R219, UR34 ;  /* 0x00000022db1f7c36 */ /* 0x000fe20008000000 */
[----:B------:R-:W-:-:S02]  /*a000*/  F2FP.F16.F32.PACK_AB R4, R4, R5 ;  /* 0x000000050404723e */ /* 0x000fc400000000ff */
[----:B------:R-:W-:Y:S02]  /*a010*/  IADD3 R51, P3, R16, 0x8060, RZ ;  /* 0x0000806010337810 */ /* 0x000fe40007f7e0ff */
[----:B------:R-:W-:Y:S01]  /*a020*/  F2FP.F16.F32.PACK_AB R5, R49, R56 ;  /* 0x000000383105723e */ /* 0x000fe200000000ff */
[--C-:B------:R-:W-:Y:S01]  /*a030*/  IMAD.X R49, RZ, RZ, R17.reuse, P4 ;  /* 0x000000ffff317224 */ /* 0x100fe200020e0611 */
[----:B------:R-:W-:Y:S01]  /*a040*/  LOP3.LUT R42, R42, R43, RZ, 0x3c, !PT ;  /* 0x0000002b2a2a7212 */ /* 0x000fe200078e3cff */
[--C-:B------:R-:W-:Y:S01]  /*a050*/  IMAD.X R43, RZ, RZ, R17.reuse, P2 ;  /* 0x000000ffff2b7224 */ /* 0x100fe200010e0611 */
[----:B------:R-:W-:Y:S01]  /*a060*/  LOP3.LUT R52, R52, R39, RZ, 0x3c, !PT ;  /* 0x0000002734347212 */ /* 0x000fe200078e3cff */
[----:B------:R-:W-:Y:S01]  /*a070*/  IMAD.X R39, RZ, RZ, R17, P5 ;  /* 0x000000ffff277224 */ /* 0x000fe200028e0611 */
[C---:B------:R-:W-:Y:S02]  /*a080*/  IADD3 R57, P5, R16.reuse, 0xc020, RZ ;  /* 0x0000c02010397810 */ /* 0x040fe40007fbe0ff */
[----:B------:R-:W-:-:S02]  /*a090*/  IADD3 R59, P2, R16, 0xc040, RZ ;  /* 0x0000c040103b7810 */ /* 0x000fc40007f5e0ff */
[----:B------:R-:W-:Y:S02]  /*a0a0*/  LOP3.LUT R50, R51, 0x380, RZ, 0xc0, !PT ;  /* 0x0000038033327812 */ /* 0x000fe400078ec0ff */
[----:B------:R-:W-:Y:S02]  /*a0b0*/  LOP3.LUT R56, R57, 0x380, RZ, 0xc0, !PT ;  /* 0x0000038039387812 */ /* 0x000fe400078ec0ff */
[----:B------:R-:W-:Y:S02]  /*a0c0*/  LOP3.LUT R58, R59, 0x380, RZ, 0xc0, !PT ;  /* 0x000003803b3a7812 */ /* 0x000fe400078ec0ff */
[----:B------:R-:W-:Y:S02]  /*a0d0*/  SHF.R.U64 R50, R50, 0x3, RZ ;  /* 0x0000000332327819 */ /* 0x000fe400000012ff */
[----:B------:R-:W-:Y:S02]  /*a0e0*/  F2FP.F16.F32.PACK_AB R10, R10, R11 ;  /* 0x0000000b0a0a723e */ /* 0x000fe400000000ff */
[----:B------:R-:W-:-:S02]  /*a0f0*/  F2FP.F16.F32.PACK_AB R8, R41, R8 ;  /* 0x000000082908723e */ /* 0x000fc400000000ff */
[----:B------:R-:W-:Y:S02]  /*a100*/  F2FP.F16.F32.PACK_AB R11, R40, R163 ;  /* 0x000000a3280b723e */ /* 0x000fe400000000ff */
[----:B------:R-:W-:Y:S02]  /*a110*/  F2FP.F16.F32.PACK_AB R12, R12, R13 ;  /* 0x0000000d0c0c723e */ /* 0x000fe400000000ff */
[----:B------:R-:W-:Y:S02]  /*a120*/  F2FP.F16.F32.PACK_AB R14, R14, R15 ;  /* 0x0000000f0e0e723e */ /* 0x000fe400000000ff */
[----:B------:R-:W-:Y:S02]  /*a130*/  F2FP.F16.F32.PACK_AB R13, R153, R160 ;  /* 0x000000a0990d723e */ /* 0x000fe400000000ff */
[----:B------:R-:W-:Y:S02]  /*a140*/  F2FP.F16.F32.PACK_AB R15, R154, R161 ;  /* 0x000000a19a0f723e */ /* 0x000fe400000000ff */
[----:B------:R-:W-:-:S02]  /*a150*/  SHF.R.U64 R56, R56, 0x3, RZ ;  /* 0x0000000338387819 */ /* 0x000fc400000012ff */
[----:B------:R-:W-:Y:S02]  /*a160*/  SHF.R.U64 R58, R58, 0x3, RZ ;  /* 0x000000033a3a7819 */ /* 0x000fe400000012ff */
[----:B------:R-:W-:Y:S02]  /*a170*/  F2FP.F16.F32.PACK_AB R24, R24, R3 ;  /* 0x000000031818723e */ /* 0x000fe400000000ff */
[----:B------:R-:W-:Y:S02]  /*a180*/  F2FP.F16.F32.PACK_AB R72, R73, R72 ;  /* 0x000000484948723e */ /* 0x000fe400000000ff */
[----:B------:R-:W-:Y:S01]  /*a190*/  LOP3.LUT R50, R50, R51, RZ, 0x3c, !PT ;  /* 0x0000003332327212 */ /* 0x000fe200078e3cff */
[----:B------:R-:W-:Y:S01]  /*a1a0*/  IMAD.X R51, RZ, RZ, R17, P3 ;  /* 0x000000ffff337224 */ /* 0x000fe200018e0611 */
[----:B------:R-:W-:Y:S02]  /*a1b0*/  MOV R34, R34 ;  /* 0x0000002200227202 */ /* 0x000fe40000000f00 */
[----:B------:R-:W-:-:S02]  /*a1c0*/  F2FP.F16.F32.PACK_AB R73, R75, R74 ;  /* 0x0000004a4b49723e */ /* 0x000fc400000000ff */
[----:B------:R-:W-:Y:S02]  /*a1d0*/  F2FP.F16.F32.PACK_AB R80, R81, R80 ;  /* 0x000000505150723e */ /* 0x000fe400000000ff */
[----:B------:R-:W-:Y:S02]  /*a1e0*/  MOV R38, R38 ;  /* 0x0000002600267202 */ /* 0x000fe40000000f00 */
[----:B------:R-:W-:Y:S02]  /*a1f0*/  F2FP.F16.F32.PACK_AB R74, R77, R76 ;  /* 0x0000004c4d4a723e */ /* 0x000fe400000000ff */
[----:B------:R-:W-:Y:S02]  /*a200*/  F2FP.F16.F32.PACK_AB R75, R79, R78 ;  /* 0x0000004e4f4b723e */ /* 0x000fe400000000ff */
[----:B------:R-:W-:Y:S02]  /*a210*/  F2FP.F16.F32.PACK_AB R81, R83, R82 ;  /* 0x000000525351723e */ /* 0x000fe400000000ff */
[----:B------:R-:W-:-:S02]  /*a220*/  F2FP.F16.F32.PACK_AB R88, R89, R88 ;  /* 0x000000585958723e */ /* 0x000fc400000000ff */
[----:B------:R-:W-:Y:S02]  /*a230*/  MOV R42, R42 ;  /* 0x0000002a002a7202 */ /* 0x000fe40000000f00 */
[----:B------:R-:W-:Y:S02]  /*a240*/  F2FP.F16.F32.PACK_AB R82, R85, R84 ;  /* 0x000000545552723e */ /* 0x000fe400000000ff */
[----:B------:R-:W-:Y:S02]  /*a250*/  F2FP.F16.F32.PACK_AB R83, R87, R86 ;  /* 0x000000565753723e */ /* 0x000fe400000000ff */
[----:B------:R-:W-:Y:S02]  /*a260*/  F2FP.F16.F32.PACK_AB R89, R91, R90 ;  /* 0x0000005a5b59723e */ /* 0x000fe400000000ff */
[----:B------:R-:W-:Y:S02]  /*a270*/  F2FP.F16.F32.PACK_AB R96, R97, R96 ;  /* 0x000000606160723e */ /* 0x000fe400000000ff */
[----:B------:R-:W-:-:S02]  /*a280*/  LOP3.LUT R56, R56, R57, RZ, 0x3c, !PT ;  /* 0x0000003938387212 */ /* 0x000fc400078e3cff */
[----:B------:R-:W-:Y:S01]  /*a290*/  LOP3.LUT R58, R58, R59, RZ, 0x3c, !PT ;  /* 0x0000003b3a3a7212 */ /* 0x000fe200078e3cff */
[----:B------:R-:W-:Y:S01]  /*a2a0*/  IMAD.X R59, RZ, RZ, R17, P2 ;  /* 0x000000ffff3b7224 */ /* 0x000fe200010e0611 */
[----:B------:R-:W-:Y:S02]  /*a2b0*/  F2FP.F16.F32.PACK_AB R90, R93, R92 ;  /* 0x0000005c5d5a723e */ /* 0x000fe400000000ff */
[----:B------:R-:W-:Y:S02]  /*a2c0*/  F2FP.F16.F32.PACK_AB R91, R95, R94 ;  /* 0x0000005e5f5b723e */ /* 0x000fe400000000ff */
[----:B------:R-:W-:Y:S02]  /*a2d0*/  F2FP.F16.F32.PACK_AB R97, R99, R98 ;  /* 0x000000626361723e */ /* 0x000fe400000000ff */
[----:B------:R-:W-:Y:S02]  /*a2e0*/  F2FP.F16.F32.PACK_AB R104, R105, R104 ;  /* 0x000000686968723e */ /* 0x000fe400000000ff */
[----:B------:R-:W-:-:S02]  /*a2f0*/  IADD3.X R57, RZ, R17, RZ, P5, !PT ;  /* 0x00000011ff397210 */ /* 0x000fc40002ffe4ff */
[----:B------:R-:W-:Y:S02]  /*a300*/  F2FP.F16.F32.PACK_AB R98, R101, R100 ;  /* 0x000000646562723e */ /* 0x000fe400000000ff */
[----:B------:R-:W-:Y:S02]  /*a310*/  F2FP.F16.F32.PACK_AB R99, R103, R102 ;  /* 0x000000666763723e */ /* 0x000fe400000000ff */
[----:B------:R-:W-:Y:S02]  /*a320*/  F2FP.F16.F32.PACK_AB R105, R107, R106 ;  /* 0x0000006a6b69723e */ /* 0x000fe400000000ff */
[----:B------:R-:W-:Y:S02]  /*a330*/  F2FP.F16.F32.PACK_AB R112, R113, R112 ;  /* 0x000000707170723e */ /* 0x000fe400000000ff */
[----:B------:R-:W-:Y:S02]  /*a340*/  MOV R48, R48 ;  /* 0x0000003000307202 */ /* 0x000fe40000000f00 */
[----:B------:R-:W-:-:S02]  /*a350*/  F2FP.F16.F32.PACK_AB R106, R109, R108 ;  /* 0x0000006c6d6a723e */ /* 0x000fc400000000ff */
[----:B------:R-:W-:Y:S02]  /*a360*/  F2FP.F16.F32.PACK_AB R107, R111, R110 ;  /* 0x0000006e6f6b723e */ /* 0x000fe400000000ff */
[----:B--2---:R-:W-:Y:S02]  /*a370*/  @P0 PRMT R20, R21, 0x654, R20 ;  /* 0x0000065415140816 */ /* 0x004fe40000000014 */
[C---:B------:R-:W-:Y:S02]  /*a380*/  IADD3 R21, P1, R16.reuse, 0x20, RZ ;  /* 0x0000002010157810 */ /* 0x040fe40007f3e0ff */
[----:B------:R2:W-:Y:S01]  /*a390*/  @P0 SYNCS.ARRIVE.TRANS64.RED.A1T0 RZ, [R20+URZ], RZ ;  /* 0x000000ff14ff09a7 */ /* 0x0005e2000810043f */
[----:B------:R-:W-:Y:S01]  /*a3a0*/  IADD3 R27, P0, R16, 0x40, RZ ;  /* 0x00000040101b7810 */ /* 0x000fe20007f1e0ff */
[----:B------:R-:W-:Y:S01]  /*a3b0*/  BAR.SYNC.DEFER_BLOCKING 0x1, 0x100 ;  /* 0x0044000000007b1d */ /* 0x000fe20000010000 */
[----:B------:R-:W-:Y:S02]  /*a3c0*/  F2FP.F16.F32.PACK_AB R113, R115, R114 ;  /* 0x000000727371723e */ /* 0x000fe400000000ff */
[----:B------:R-:W-:-:S02]  /*a3d0*/  LOP3.LUT R26, R27, 0x380, RZ, 0xc0, !PT ;  /* 0x000003801b1a7812 */ /* 0x000fc400078ec0ff */
[----:B------:R-:W-:Y:S02]  /*a3e0*/  F2FP.F16.F32.PACK_AB R120, R121, R120 ;  /* 0x000000787978723e */ /* 0x000fe400000000ff */
[----:B--2---:R-:W-:Y:S02]  /*a3f0*/  LOP3.LUT R20, R21, 0x380, RZ, 0xc0, !PT ;  /* 0x0000038015147812 */ /* 0x004fe400078ec0ff */
[----:B------:R-:W-:Y:S02]  /*a400*/  SHF.R.U64 R26, R26, 0x3, RZ ;  /* 0x000000031a1a7819 */ /* 0x000fe400000012ff */
[----:B------:R-:W-:Y:S02]  /*a410*/  SHF.R.U64 R20, R20, 0x3, RZ ;  /* 0x0000000314147819 */ /* 0x000fe400000012ff */
[----:B------:R-:W-:Y:S01]  /*a420*/  LOP3.LUT R26, R26, R27, RZ, 0x3c, !PT ;  /* 0x0000001b1a1a7212 */ /* 0x000fe200078e3cff */
[--C-:B------:R-:W-:Y:S01]  /*a430*/  IMAD.X R27, RZ, RZ, R17.reuse, P0 ;  /* 0x000000ffff1b7224 */ /* 0x100fe200000e0611 */
[----:B------:R-:W-:Y:S01]  /*a440*/  LOP3.LUT R20, R20, R21, RZ, 0x3c, !PT ;  /* 0x0000001514147212 */ /* 0x000fe200078e3cff */
[----:B------:R-:W-:Y:S01]  /*a450*/  IMAD.X R21, RZ, RZ, R17, P1 ;  /* 0x000000ffff157224 */ /* 0x000fe200008e0611 */
[----:B------:R-:W-:-:S02]  /*a460*/  IADD3 R45, P1, R16, 0x8000, RZ ;  /* 0x00008000102d7810 */ /* 0x000fc40007f3e0ff */
[----:B------:R-:W-:Y:S02]  /*a470*/  IADD3 R47, P0, R16, 0x8020, RZ ;  /* 0x00008020102f7810 */ /* 0x000fe40007f1e0ff */
[----:B------:R-:W-:Y:S02]  /*a480*/  LOP3.LUT R44, R45, 0x380, RZ, 0xc0, !PT ;  /* 0x000003802d2c7812 */ /* 0x000fe400078ec0ff */
[----:B------:R-:W-:Y:S01]  /*a490*/  LOP3.LUT R46, R47, 0x380, RZ, 0xc0, !PT ;  /* 0x000003802f2e7812 */ /* 0x000fe200078ec0ff */
[----:B------:R2:W-:Y:S01]  /*a4a0*/  STSM.16.M88.4 [R55], R4 ;  /* 0x0000000437007844 */ /* 0x0005e20000000200 */
[----:B------:R-:W-:Y:S02]  /*a4b0*/  SHF.R.U64 R44, R44, 0x3, RZ ;  /* 0x000000032c2c7819 */ /* 0x000fe400000012ff */
[----:B------:R-:W-:Y:S02]  /*a4c0*/  SHF.R.U64 R46, R46, 0x3, RZ ;  /* 0x000000032e2e7819 */ /* 0x000fe400000012ff */
[----:B------:R-:W-:Y:S01]  /*a4d0*/  LOP3.LUT R44, R44, R45, RZ, 0x3c, !PT ;  /* 0x0000002d2c2c7212 */ /* 0x000fe200078e3cff */
[----:B------:R-:W-:Y:S01]  /*a4e0*/  IMAD.X R45, RZ, RZ, R17, P1 ;  /* 0x000000ffff2d7224 */ /* 0x000fe200008e0611 */
[----:B------:R-:W-:-:S02]  /*a4f0*/  IADD3 R9, P1, R16, 0xc060, RZ ;  /* 0x0000c06010097810 */ /* 0x000fc40007f3e0ff */
[----:B------:R-:W-:Y:S01]  /*a500*/  LOP3.LUT R46, R46, R47, RZ, 0x3c, !PT ;  /* 0x0000002f2e2e7212 */ /* 0x000fe200078e3cff */
[--C-:B------:R-:W-:Y:S01]  /*a510*/  IMAD.X R47, RZ, RZ, R17.reuse, P0 ;  /* 0x000000ffff2f7224 */ /* 0x100fe200000e0611 */
[----:B------:R-:W-:Y:S02]  /*a520*/  LOP3.LUT R54, R9, 0x380, RZ, 0xc0, !PT ;  /* 0x0000038009367812 */ /* 0x000fe400078ec0ff */
[----:B------:R-:W-:Y:S02]  /*a530*/  LOP3.LUT P0, RZ, R214, 0x3, RZ, 0xc0, !PT ;  /* 0x00000003d6ff7812 */ /* 0x000fe4000780c0ff */
[----:B------:R-:W-:Y:S01]  /*a540*/  SHF.R.U64 R54, R54, 0x3, RZ ;  /* 0x0000000336367819 */ /* 0x000fe200000012ff */
[----:B--2---:R-:W-:Y:S01]  /*a550*/  IMAD.X R55, RZ, RZ, R17, P1 ;  /* 0x000000ffff377224 */ /* 0x004fe200008e0611 */
[----:B------:R-:W-:Y:S01]  /*a560*/  MOV R20, R20 ;  /* 0x0000001400147202 */ /* 0x000fe20000000f00 */
[----:B------:R-:W-:Y:S01]  /*a570*/  IMAD.U32 R21, RZ, RZ, UR5 ;  /* 0x00000005ff157e24 */ /* 0x000fe2000f8e00ff */
[----:B------:R-:W-:Y:S01]  /*a580*/  LOP3.LUT R54, R54, R9, RZ, 0x3c, !PT ;  /* 0x0000000936367212 */ /* 0x000fe200078e3cff */
[----:B------:R-:W-:Y:S01]  /*a590*/  VIADD R9, R31, 0x8 ;  /* 0x000000081f097836 */ /* 0x000fe20000000000 */
[----:B------:R-:W-:Y:S01]  /*a5a0*/  F2FP.F16.F32.PACK_AB R4, R33, R32 ;  /* 0x000000202104723e */ /* 0x000fe200000000ff */
[----:B------:R-:W-:Y:S01]  /*a5b0*/  IMAD.U32 R21, RZ, RZ, UR6 ;  /* 0x00000006ff157e24 */ /* 0x000fe2000f8e00ff */
[----:B------:R-:W-:-:S02]  /*a5c0*/  F2FP.F16.F32.PACK_AB R5, R156, R157 ;  /* 0x0000009d9c05723e */ /* 0x000fc400000000ff */
[----:B------:R-:W-:Y:S02]  /*a5d0*/  F2FP.F16.F32.PACK_AB R6, R37, R36 ;  /* 0x000000242506723e */ /* 0x000fe400000000ff */
[----:B------:R-:W-:Y:S02]  /*a5e0*/  F2FP.F16.F32.PACK_AB R7, R25, R158 ;  /* 0x0000009e1907723e */ /* 0x000fe400000000ff */
[----:B------:R-:W-:Y:S02]  /*a5f0*/  ISETP.GE.OR P1, PT, R9, UR7, P0 ;  /* 0x0000000709007c0c */ /* 0x000fe40008726670 */
[----:B------:R-:W-:Y:S01]  /*a600*/  MOV R165, R26 ;  /* 0x0000001a00a57202 */ /* 0x000fe20000000f00 */
[----:B------:R2:W-:Y:S01]  /*a610*/  STSM.16.M88.4 [R20], R4 ;  /* 0x0000000414007844 */ /* 0x0005e20000000200 */
[----:B------:R-:W-:Y:S02]  /*a620*/  F2FP.F16.F32.PACK_AB R9, R155, R162 ;  /* 0x000000a29b09723e */ /* 0x000fe400000000ff */
[----:B------:R-:W-:-:S02]  /*a630*/  F2FP.F16.F32.PACK_AB R25, R152, R159 ;  /* 0x0000009f9819723e */ /* 0x000fc400000000ff */
[----:B------:R-:W-:Y:S01]  /*a640*/  F2FP.F16.F32.PACK_AB R26, R61, R60 ;  /* 0x0000003c3d1a723e */ /* 0x000fe200000000ff */
[----:B------:R-:W-:Y:S01]  /*a650*/  STSM.16.M88.4 [R165], R8 ;  /* 0x00000008a5007844 */ /* 0x000fe20000000200 */
[----:B------:R-:W-:Y:S02]  /*a660*/  F2FP.F16.F32.PACK_AB R27, R63, R62 ;  /* 0x0000003e3f1b723e */ /* 0x000fe400000000ff */
[----:B------:R-:W-:Y:S01]  /*a670*/  MOV R44, R44 ;  /* 0x0000002c002c7202 */ /* 0x000fe20000000f00 */
[----:B------:R-:W-:Y:S01]  /*a680*/  STSM.16.M88.4 [R164], R12 ;  /* 0x0000000ca4007844 */ /* 0x000fe20000000200 */
[----:B------:R-:W-:Y:S02]  /*a690*/  MOV R46, R46 ;  /* 0x0000002e002e7202 */ /* 0x000fe40000000f00 */
[----:B------:R-:W-:Y:S01]  /*a6a0*/  MOV R50, R50 ;  /* 0x0000003200327202 */ /* 0x000fe20000000f00 */
[----:B------:R-:W-:Y:S01]  /*a6b0*/  STSM.16.M88.4 [R30], R24 ;  /* 0x000000181e007844 */ /* 0x000fe20000000200 */
[----:B------:R-:W-:Y:S01]  /*a6c0*/  F2FP.F16.F32.PACK_AB R114, R117, R116 ;  /* 0x000000747572723e */ /* 0x000fe200000000ff */
[----:B--2---:R-:W-:Y:S01]  /*a6d0*/  IMAD.U32 R20, RZ, RZ, UR4 ;  /* 0x00000004ff147e24 */ /* 0x004fe2000f8e00ff */
[----:B------:R-:W-:Y:S01]  /*a6e0*/  F2FP.F16.F32.PACK_AB R4, R65, R64 ;  /* 0x000000404104723e */ /* 0x000fe200000000ff */
[----:B------:R-:W-:Y:S01]  /*a6f0*/  USHF.R.S32.HI UR4, URZ, 0x1f, UR36 ;  /* 0x0000001f3f047899 */ /* 0x000fe20008011424 */
[----:B------:R-:W-:Y:S01]  /*a700*/  F2FP.F16.F32.PACK_AB R5, R67, R66 ;  /* 0x000000424305723e */ /* 0x000fe200000000ff */
[----:B-1----:R-:W-:Y:S01]  /*a710*/  IMAD.WIDE.U32 R20, R28, UR36, R20 ;  /* 0x000000241c147c25 */ /* 0x002fe2000f8e0014 */
[----:B------:R-:W-:-:S02]  /*a720*/  F2FP.F16.F32.PACK_AB R6, R69, R68 ;  /* 0x000000444506723e */ /* 0x000fc400000000ff */
[----:B------:R-:W-:Y:S02]  /*a730*/  F2FP.F16.F32.PACK_AB R7, R71, R70 ;  /* 0x000000464707723e */ /* 0x000fe400000000ff */
[----:B------:R-:W-:Y:S02]  /*a740*/  F2FP.F16.F32.PACK_AB R115, R119, R118 ;  /* 0x000000767773723e */ /* 0x000fe400000000ff */
[----:B------:R-:W-:Y:S01]  /*a750*/  F2FP.F16.F32.PACK_AB R121, R123, R122 ;  /* 0x0000007a7b79723e */ /* 0x000fe200000000ff */
[----:B------:R1:W-:Y:S01]  /*a760*/  STSM.16.M88.4 [R34], R4 ;  /* 0x0000000422007844 */ /* 0x0003e20000000200 */
[----:B------:R-:W-:Y:S02]  /*a770*/  F2FP.F16.F32.PACK_AB R128, R129, R128 ;  /* 0x000000808180723e */ /* 0x000fe400000000ff */
[----:B------:R-:W-:Y:S01]  /*a780*/  MOV R52, R52 ;  /* 0x0000003400347202 */ /* 0x000fe20000000f00 */
[----:B------:R-:W-:Y:S01]  /*a790*/  STSM.16.M88.4 [R38], R72 ;  /* 0x0000004826007844 */ /* 0x000fe20000000200 */
[----:B------:R-:W-:-:S02]  /*a7a0*/  F2FP.F16.F32.PACK_AB R122, R125, R124 ;  /* 0x0000007c7d7a723e */ /* 0x000fc400000000ff */
[----:B------:R-:W-:Y:S01]  /*a7b0*/  F2FP.F16.F32.PACK_AB R123, R127, R126 ;  /* 0x0000007e7f7b723e */ /* 0x000fe200000000ff */
[----:B------:R-:W-:Y:S01]  /*a7c0*/  STSM.16.M88.4 [R42], R80 ;  /* 0x000000502a007844 */ /* 0x000fe20000000200 */
[----:B------:R-:W-:Y:S02]  /*a7d0*/  F2FP.F16.F32.PACK_AB R129, R131, R130 ;  /* 0x000000828381723e */ /* 0x000fe400000000ff */
[----:B------:R-:W-:Y:S01]  /*a7e0*/  F2FP.F16.F32.PACK_AB R136, R137, R136 ;  /* 0x000000888988723e */ /* 0x000fe200000000ff */
[----:B------:R-:W-:Y:S01]  /*a7f0*/  STSM.16.M88.4 [R44], R88 ;  /* 0x000000582c007844 */ /* 0x000fe20000000200 */
[----:B------:R-:W-:Y:S02]  /*a800*/  MOV R56, R56 ;  /* 0x0000003800387202 */ /* 0x000fe40000000f00 */
[----:B------:R-:W-:Y:S01]  /*a810*/  F2FP.F16.F32.PACK_AB R130, R133, R132 ;  /* 0x000000848582723e */ /* 0x000fe200000000ff */
[----:B-1----:R-:W-:Y:S01]  /*a820*/  IMAD R4, R28, UR4, RZ ;  /* 0x000000041c047c24 */ /* 0x002fe2000f8e02ff */
[----:B------:R-:W-:Y:S01]  /*a830*/  F2FP.F16.F32.PACK_AB R131, R135, R134 ;  /* 0x000000868783723e */ /* 0x000fe200000000ff */
[----:B------:R-:W-:Y:S01]  /*a840*/  STSM.16.M88.4 [R46], R96 ;  /* 0x000000602e007844 */ /* 0x000fe20000000200 */
[----:B------:R-:W-:Y:S01]  /*a850*/  F2FP.F16.F32.PACK_AB R137, R139, R138 ;  /* 0x0000008a8b89723e */ /* 0x000fe200000000ff */
[----:B------:R-:W-:Y:S01]  /*a860*/  IMAD R4, R29, UR36, R4 ;  /* 0x000000241d047c24 */ /* 0x000fe2000f8e0204 */
[----:B------:R-:W-:Y:S01]  /*a870*/  F2FP.F16.F32.PACK_AB R144, R145, R144 ;  /* 0x000000909190723e */ /* 0x000fe200000000ff */
[----:B------:R-:W-:Y:S01]  /*a880*/  STSM.16.M88.4 [R48], R104 ;  /* 0x0000006830007844 */ /* 0x000fe20000000200 */
[----:B------:R-:W-:Y:S01]  /*a890*/  MOV R58, R58 ;  /* 0x0000003a003a7202 */ /* 0x000fe20000000f00 */
[----:B------:R-:W-:Y:S01]  /*a8a0*/  ULDC.64 UR4, c[0x0][0xb40] ;  /* 0x0002d00000047ab9 */ /* 0x000fe20000000a00 */
[----:B------:R-:W-:Y:S01]  /*a8b0*/  F2FP.F16.F32.PACK_AB R138, R141, R140 ;  /* 0x0000008c8d8a723e */ /* 0x000fe200000000ff */
[----:B------:R-:W-:Y:S01]  /*a8c0*/  STSM.16.M88.4 [R50], R112 ;  /* 0x0000007032007844 */ /* 0x000fe20000000200 */
[----:B------:R-:W-:-:S02]  /*a8d0*/  F2FP.F16.F32.PACK_AB R139, R143, R142 ;  /* 0x0000008e8f8b723e */ /* 0x000fc400000000ff */
[----:B------:R-:W-:Y:S01]  /*a8e0*/  F2FP.F16.F32.PACK_AB R145, R147, R146 ;  /* 0x000000929391723e */ /* 0x000fe200000000ff */
[----:B------:R-:W-:Y:S01]  /*a8f0*/  STSM.16.M88.4 [R52], R120 ;  /* 0x0000007834007844 */ /* 0x000fe20000000200 */
[----:B------:R-:W-:Y:S02]  /*a900*/  MOV R54, R54 ;  /* 0x0000003600367202 */ /* 0x000fe40000000f00 */
[----:B------:R-:W-:Y:S01]  /*a910*/  F2FP.F16.F32.PACK_AB R146, R149, R148 ;  /* 0x000000949592723e */ /* 0x000fe200000000ff */
[----:B------:R-:W-:Y:S01]  /*a920*/  STSM.16.M88.4 [R56], R128 ;  /* 0x0000008038007844 */ /* 0x000fe20000000200 */
[----:B------:R-:W-:Y:S02]  /*a930*/  F2FP.F16.F32.PACK_AB R147, R151, R150 ;  /* 0x000000969793723e */ /* 0x000fe400000000ff */
[----:B------:R-:W-:Y:S01]  /*a940*/  SHF.R.S32.HI R3, RZ, 0x1f, R31 ;  /* 0x0000001fff037819 */ /* 0x000fe2000001141f */
[----:B------:R-:W-:Y:S01]  /*a950*/  STSM.16.M88.4 [R58], R136 ;  /* 0x000000883a007844 */ /* 0x000fe20000000200 */
[----:B------:R-:W-:-:S02]  /*a960*/  IADD3 R5, P2, R31, R20, RZ ;  /* 0x000000141f057210 */ /* 0x000fc40007f5e0ff */
[----:B------:R-:W-:Y:S01]  /*a970*/  ISETP.GE.OR P0, PT, R31, UR7, P0 ;  /* 0x000000071f007c0c */ /* 0x000fe20008706670 */
[----:B------:R-:W-:Y:S01]  /*a980*/  STSM.16.M88.4 [R54], R144 ;  /* 0x0000009036007844 */ /* 0x000fe20000000200 */
[----:B------:R-:W-:Y:S02]  /*a990*/  IADD3.X R20, R3, R21, R4, P2, !PT ;  /* 0x0000001503147210 */ /* 0x000fe400017fe404 */
[C---:B------:R-:W-:Y:S01]  /*a9a0*/  LEA R4, P2, R5.reuse, UR4, 0x2 ;  /* 0x0000000405047c11 */ /* 0x040fe2000f8410ff */
[----:B------:R-:W-:Y:S01]  /*a9b0*/  @!PT LDS RZ, [RZ] ;  /* 0x00000000fffff984 */ /* 0x000fe20000000800 */
[----:B------:R-:W-:Y:S01]  /*a9c0*/  @!PT LDS RZ, [RZ] ;  /* 0x00000000fffff984 */ /* 0x000fe20000000800 */
[----:B------:R-:W-:Y:S01]  /*a9d0*/  @!PT LDS RZ, [RZ] ;  /* 0x00000000fffff984 */ /* 0x000fe20000000800 */
[----:B------:R-:W-:Y:S01]  /*a9e0*/  @!PT LDS RZ, [RZ] ;  /* 0x00000000fffff984 */ /* 0x000fe20000000800 */
[----:B------:R1:W-:Y:S06]  /*a9f0*/  MEMBAR.ALL.CTA ;  /* 0x0000000000007992 */ /* 0x0003ec0000008000 */
[----:B-1----:R-:W1:Y:S01]  /*aa00*/  FENCE.VIEW.ASYNC.S ;  /* 0x00000000000073c6 */ /* 0x002e620000000000 */
[----:B------:R-:W-:Y:S01]  /*aa10*/  R2UR UR10, R212 ;  /* 0x00000000d40a72ca */ /* 0x000fe200000e0000 */
[----:B------:R-:W-:Y:S01]  /*aa20*/  ULDC UR4, c[0x0][0xc] ;  /* 0x0000030000047ab9 */ /* 0x000fe20000000800 */
[----:B------:R-:W-:Y:S01]  /*aa30*/  LEA.HI.X R5, R5, UR5, R20, 0x2, P2 ;  /* 0x0000000505057c11 */ /* 0x000fe200090f1414 */
[----:B-1----:R-:W1:Y:S10]  /*aa40*/  SHFL.IDX PT, R3, R218, RZ, 0x1f ;  /* 0x00001fffda037589 */ /* 0x002e7400000e0000 */
[----:B------:R-:W-:-:S06]  /*aa50*/  UIADD3 UR10, UR4, UR10, URZ ;  /* 0x0000000a040a7290 */ /* 0x000fcc000fffe03f */
[----:B------:R-:W-:Y:S01]  /*aa60*/  IMAD.U32 R212, RZ, RZ, UR10 ;  /* 0x0000000affd47e24 */ /* 0x000fe2000f8e00ff */
[----:B------:R-:W-:Y:S06]  /*aa70*/  BAR.ARV 0x1, 0x120 ;  /* 0x0044800000007b1d */ /* 0x000fec0000002000 */
[----:B------:R2:W-:Y:S01]  /*aa80*/  @!P0 STG.E desc[UR12][R4.64], R2 ;  /* 0x0000000204008986 */ /* 0x0005e2000c10190c */
[----:B-1----:R-:W-:-:S03]  /*aa90*/  ISETP.NE.AND P0, PT, R3, 0x7, PT ;  /* 0x000000070300780c */ /* 0x002fc60003f05270 */
[----:B------:R2:W-:Y:S10]  /*aaa0*/  @!P1 STG.E desc[UR12][R4.64+0x20], R0 ;  /* 0x0000200004009986 */ /* 0x0005f4000c10190c */
[----:B------:R-:W-:Y:S05]  /*aab0*/  @P0 BRA `(.L_x_154) ;  /* 0x0000000000900947 */ /* 0x000fea0003800000 */
[----:B------:R-:W-:Y:S01]  /*aac0*/  BAR.SYNC.DEFER_BLOCKING 0x1, 0x120 ;  /* 0x0044800000007b1d */ /* 0x000fe20000010000 */
[----:B------:R-:W-:-:S05]  /*aad0*/  ELECT P0, URZ, PT ;  /* 0x00000000003f782f */ /* 0x000fca0003800000 */
[----:B------:R-:W-:Y:S08]  /*aae0*/  BSSY B0, `(.L_x_154) ;  /* 0x0000021000007945 */ /* 0x000ff00003800000 */
[----:B------:R-:W-:Y:S05]  /*aaf0*/  @!P0 BRA `(.L_x_155) ;  /* 0x00000000007c8947 */ /* 0x000fea0003800000 */
[----:B------:R-:W-:Y:S01]  /*ab00*/  R2UR UR10, R18 ;  /* 0x00000000120a72ca */ /* 0x000fe200000e0000 */
[----:B------:R-:W-:Y:S01]  /*ab10*/  ULDC.64 UR12, c[0x0][0x198] ;  /* 0x00006600000c7ab9 */ /* 0x000fe20000000a00 */
[----:B------:R-:W-:Y:S01]  /*ab20*/  UMOV UR33, URZ ;  /* 0x0000003f00217c82 */ /* 0x000fe20008000000 */
[----:B------:R-:W-:Y:S01]  /*ab30*/  UIADD3 UR4, UP0, UR12, 0x9f0, URZ ;  /* 0x000009f00c047890 */ /* 0x000fe2000ff1e03f */
[----:B------:R-:W-:Y:S01]  /*ab40*/  UMOV UR37, URZ ;  /* 0x0000003f00257c82 */ /* 0x000fe20008000000 */
[----:B------:R-:W-:Y:S02]  /*ab50*/  UMOV UR7, 0x40 ;  /* 0x0000004000077882 */ /* 0x000fe40000000000 */
[----:B------:R-:W-:-:S06]  /*ab60*/  UIADD3.X UR5, URZ, UR13, URZ, UP0, !UPT ;  /* 0x0000000d3f057290 */ /* 0x000fcc00087fe43f */
[----:B------:R-:W-:Y:S02]  /*ab70*/  UIADD3 UR6, UR10, 0x4000, URZ ;  /* 0x000040000a067890 */ /* 0x000fe4000fffe03f */
[----:B------:R-:W-:Y:S02]  /*ab80*/  UIADD3 UR8, UR10, 0x8000, URZ ;  /* 0x000080000a087890 */ /* 0x000fe4000fffe03f */
[----:B------:R-:W-:Y:S01]  /*ab90*/  UMOV UR32, UR10 ;  /* 0x0000000a00207c82 */ /* 0x000fe20008000000 */
[----:B------:R-:W-:Y:S01]  /*aba0*/  UIADD3 UR9, UR10, 0xc000, URZ ;  /* 0x0000c0000a097890 */ /* 0x000fe2000fffe03f */
        /* <DEDUP_REMOVED lines=8> */
[----:B------:R1:W-:Y:S01]  /*ac30*/  UTMASTG.5D [UR32], [UR4] ;  /* 0x00000020040073b5 */ /* 0x0003e20008020000 */
[----:B------:R-:W-:Y:S01]  /*ac40*/  UMOV UR8, 0x1 ;  /* 0x0000000100087882 */ /* 0x000fe20000000000 */
[----:B-1----:R-:W-:Y:S01]  /*ac50*/  UMOV UR32, UR9 ;  /* 0x0000000900207c82 */ /* 0x002fe20008000000 */
[----:B------:R-:W-:Y:S01]  /*ac60*/  UMOV UR33, UR6 ;  /* 0x0000000600217c82 */ /* 0x000fe20008000000 */
[----:B------:R-:W-:Y:S01]  /*ac70*/  UIADD3 UR6, UR10, 0x38820, URZ ;  /* 0x000388200a067890 */ /* 0x000fe2000fffe03f */
[----:B------:R1:W-:Y:S03]  /*ac80*/  UTMASTG.5D [UR32], [UR4] ;  /* 0x00000020040073b5 */ /* 0x0003e60008020000 */
[----:B------:R-:W-:-:S02]  /*ac90*/  UPRMT UR7, URZ, 0x654, UR6 ;  /* 0x000006543f077896 */ /* 0x000fc40008000006 */
[----:B------:R-:W-:Y:S01]  /*aca0*/  UPRMT UR6, UR8, 0x654, UR6 ;  /* 0x0000065408067896 */ /* 0x000fe20008000006 */
[----:B------:R0:W-:Y:S01]  /*acb0*/  UTMACMDFLUSH ;  /* 0x00000000000079b7 */ /* 0x0001e20000000000 */
[----:B------:R-:W-:-:S05]  /*acc0*/  DEPBAR.LE SB0, 0x0 ;  /* 0x000080000000791a */ /* 0x000fca0000000000 */
[----:B------:R-:W-:Y:S02]  /*acd0*/  SYNCS.ARRIVE.TRANS64.RED.A1T0 RZ, [UR7], RZ ;  /* 0x000000ffffff79a7 */ /* 0x000fe40008100407 */
[----:B-1----:R-:W-:Y:S03]  /*ace0*/  SYNCS.ARRIVE.TRANS64.RED.A1T0 RZ, [UR6], RZ ;  /* 0x000000ffffff79a7 */ /* 0x002fe60008100406 */
.L_x_155:
[----:B------:R-:W-:Y:S05]  /*acf0*/  BSYNC B0 ;  /* 0x0000000000007941 */ /* 0x000fea0003800000 */
.L_x_154:
[----:B--2---:R-:W1:Y:S01]  /*ad00*/  LDC R0, c[0x0][0xda4] ;  /* 0x00036900ff007b82 */ /* 0x004e620000000800 */
[----:B------:R-:W-:Y:S01]  /*ad10*/  R2UR UR4, R213 ;  /* 0x00000000d50472ca */ /* 0x000fe200000e0000 */
[----:B------:R-:W-:Y:S01]  /*ad20*/  UIADD3 UR38, UR38, 0x1, URZ ;  /* 0x0000000126267890 */ /* 0x000fe2000fffe03f */
[----:B------:R-:W-:Y:S02]  /*ad30*/  R2UR UR6, R212 ;  /* 0x00000000d40672ca */ /* 0x000fe400000e0000 */
[----:B------:R-:W-:Y:S01]  /*ad40*/  R2UR UR5, R19 ;  /* 0x00000000130572ca */ /* 0x000fe200000e0000 */
[----:B------:R-:W-:-:S04]  /*ad50*/  UISETP.NE.AND UP0, UPT, UR38, 0x2, UPT ;  /* 0x000000022600788c */ /* 0x000fc8000bf05270 */
[----:B------:R-:W-:-:S04]  /*ad60*/  USEL UR38, UR38, URZ, UP0 ;  /* 0x0000003f26267287 */ /* 0x000fc80008000000 */
[----:B------:R-:W-:-:S06]  /*ad70*/  UIADD3 UR4, UR4, 0x1, URZ ;  /* 0x0000000104047890 */ /* 0x000fcc000fffe03f */
[----:B------:R-:W-:Y:S01]  /*ad80*/  MOV R213, UR4 ;  /* 0x0000000400d57c02 */ /* 0x000fe20008000f00 */
[----:B------:R-:W-:Y:S01]  /*ad90*/  USEL UR4, URZ, 0x1, UP0 ;  /* 0x000000013f047887 */ /* 0x000fe20008000000 */
[----:B-1----:R-:W-:-:S03]  /*ada0*/  ISETP.LE.AND P0, PT, R0, UR6, PT ;  /* 0x0000000600007c0c */ /* 0x002fc6000bf03270 */
[----:B------:R-:W-:-:S06]  /*adb0*/  ULOP3.LUT UR5, UR5, UR4, URZ, 0x3c, !UPT ;  /* 0x0000000405057292 */ /* 0x000fcc000f8e3c3f */
[----:B------:R-:W-:-:S04]  /*adc0*/  IMAD.U32 R19, RZ, RZ, UR5 ;  /* 0x00000005ff137e24 */ /* 0x000fc8000f8e00ff */
[----:B------:R-:W-:Y:S05]  /*add0*/  @!P0 BRA `(.L_x_156) ;  /* 0xffffff6400548947 */ /* 0x000fea000383ffff */
[----:B------:R-:W-:Y:S05]  /*ade0*/  EXIT ;  /* 0x000000000000794d */ /* 0x000fea0003800000 */
.L_x_128:
[----:B------:R-:W-:-:S08]  /*adf0*/  NOP ;  /* 0x0000000000007918 */ /* 0x000fd00000000000 */
[----:B-1----:R-:W1:-:S00]  /*ae00*/  USETMAXREG.DEALLOC.CTAPOOL 0x18 ;  /* 0x00000018000079c8 */ /* 0x002e4000080e0500 */
[----:B-1----:R-:W-:-:S06]  /*ae10*/  LOP3.LUT R0, R0, 0x3, RZ, 0xc0, !PT ;  /* 0x0000000300007812 */ /* 0x002fcc00078ec0ff */
[----:B------:R-:W1:Y:S02]  /*ae20*/  SHFL.IDX PT, R0, R0, RZ, 0x1f ;  /* 0x00001fff00007589 */ /* 0x000e6400000e0000 */
[----:B-1----:R-:W-:-:S13]  /*ae30*/  ISETP.NE.AND P0, PT, R0, RZ, PT ;  /* 0x000000ff0000720c */ /* 0x002fda0003f05270 */
[----:B------:R-:W-:Y:S05]  /*ae40*/  @P0 EXIT ;  /* 0x000000000000094d */ /* 0x000fea0003800000 */
[----:B------:R-:W1:Y:S01]  /*ae50*/  S2UR UR4, SR_CTAID.X ;  /* 0x00000000000479c3 */ /* 0x000e620000002500 */
[----:B------:R-:W-:Y:S02]  /*ae60*/  IMAD.MOV.U32 R16, RZ, RZ, RZ ;  /* 0x000000ffff107224 */ /* 0x000fe400078e00ff */
[----:B------:R-:W-:Y:S02]  /*ae70*/  IMAD.MOV.U32 R2, RZ, RZ, 0x1 ;  /* 0x00000001ff027424 */ /* 0x000fe400078e00ff */
[----:B------:R-:W-:-:S03]  /*ae80*/  IMAD.MOV.U32 R19, RZ, RZ, 0x1 ;  /* 0x00000001ff137424 */ /* 0x000fc600078e00ff */
[----:B------:R-:W1:Y:S02]  /*ae90*/  LDC R0, c[0x0][0xda4] ;  /* 0x00036900ff007b82 */ /* 0x000e640000000800 */
[----:B-1----:R-:W-:-:S13]  /*aea0*/  ISETP.LE.AND P0, PT, R0, UR4, PT ;  /* 0x0000000400007c0c */ /* 0x002fda000bf03270 */
[----:B------:R-:W-:Y:S05]  /*aeb0*/  @P0 BRA `(.L_x_157) ;  /* 0x0000003400500947 */ /* 0x000fea0003800000 */
[----:B------:R-:W2:Y:S01]  /*aec0*/  LDL R4, [R1+0x24] ;  /* 0x0000240001047983 */ /* 0x000ea20000100800 */
[----:B------:R-:W1:Y:S01]  /*aed0*/  S2UR UR4, SR_CTAID.X ;  /* 0x00000000000479c3 */ /* 0x000e620000002500 */
[----:B------:R-:W-:Y:S01]  /*aee0*/  IMAD.MOV.U32 R16, RZ, RZ, RZ ;  /* 0x000000ffff107224 */ /* 0x000fe200078e00ff */
[----:B------:R-:W-:Y:S01]  /*aef0*/  ULDC.64 UR36, c[0x0][0x198] ;  /* 0x0000660000247ab9 */ /* 0x000fe20000000a00 */
[----:B------:R-:W3:Y:S01]  /*af00*/  S2R R3, SR_TID.X ;  /* 0x0000000000037919 */ /* 0x000ee20000002100 */
[----:B------:R-:W-:Y:S01]  /*af10*/  IMAD.MOV.U32 R19, RZ, RZ, 0x1 ;  /* 0x00000001ff137424 */ /* 0x000fe200078e00ff */
[----:B------:R-:W-:Y:S01]  /*af20*/  ULDC UR39, c[0x0][0xc] ;  /* 0x0000030000277ab9 */ /* 0x000fe20000000800 */
[C---:B---3--:R-:W-:Y:S02]  /*af30*/  LOP3.LUT P1, RZ, R3.reuse, 0x7f, RZ, 0xc0, !PT ;  /* 0x0000007f03ff7812 */ /* 0x048fe4000782c0ff */
[----:B------:R-:W-:-:S04]  /*af40*/  LOP3.LUT P0, R0, R3, 0x1f, RZ, 0xc0, !PT ;  /* 0x0000001f03007812 */ /* 0x000fc8000780c0ff */
[----:B------:R-:W-:Y:S01]  /*af50*/  PLOP3.LUT P0, PT, P0, P1, PT, 0x8a, 0x0 ;  /* 0x000000000000781c */ /* 0x000fe20000703172 */
[----:B------:R1:W-:Y:S03]  /*af60*/  STL [R1+0x20], R0 ;  /* 0x0000200001007387 */ /* 0x0003e60000100800 */
[----:B------:R-:W-:-:S05]  /*af70*/  P2R R2, PR, RZ, 0x1 ;  /* 0x00000001ff027803 */ /* 0x000fca0000000000 */
[----:B------:R3:W-:Y:S01]  /*af80*/  STL [R1+0x4], R2 ;  /* 0x0000040201007387 */ /* 0x0007e20000100800 */
[----:B-1----:R-:W-:-:S05]  /*af90*/  IMAD.U32 R0, RZ, RZ, UR4 ;  /* 0x00000004ff007e24 */ /* 0x002fca000f8e00ff */
[----:B------:R3:W-:Y:S04]  /*afa0*/  STL [R1+0x14], R0 ;  /* 0x0000140001007387 */ /* 0x0007e80000100800 */
[----:B------:R3:W-:Y:S01]  /*afb0*/  STL [R1+0x1c], RZ ;  /* 0x00001cff01007387 */ /* 0x0007e20000100800 */
[----:B--2---:R-:W-:-:S13]  /*afc0*/  R2UR UR5, R4 ;  /* 0x00000000040572ca */ /* 0x004fda00000e0000 */
[----:B---3--:R-:W-:-:S12]  /*afd0*/  ULOP3.LUT UR38, UR5, 0x2, URZ, 0xfc, !UPT ;  /* 0x0000000205267892 */ /* 0x008fd8000f8efc3f */
.L_x_210:
[----:B--2---:R-:W2:Y:S01]  /*afe0*/  LDL R2, [R1+0x14] ;  /* 0x0000140001027983 */ /* 0x004ea20000100800 */
        /* <DEDUP_REMOVED lines=16> */
[----:B------:R-:W1:Y:S02]  /*b0f0*/  @P1 LDC.64 R2, c[0x0][0xdb8] ;  /* 0x00036e00ff021b82 */ /* 0x000e640000000a00 */
[----:B------:R-:W-:Y:S01]  /*b100*/  MOV R17, R4 ;  /* 0x0000000400117202 */ /* 0x000fe20000000f00 */
[----:B------:R2:W-:Y:S05]  /*b110*/  STL [R1+0xc], R4 ;  /* 0x00000c0401007387 */ /* 0x0005ea0000100800 */
[----:B------:R-:W4:Y:S01]  /*b120*/  LDC R0, c[0x0][0x2e0] ;  /* 0x0000b800ff007b82 */ /* 0x000f220000000800 */
[----:B-1----:R-:W-:-:S05]  /*b130*/  @P1 IMAD.HI.U32 R2, R4, R2, RZ ;  /* 0x0000000204021227 */ /* 0x002fca00078e00ff */
[----:B------:R-:W-:Y:S01]  /*b140*/  @P1 SHF.R.U32.HI R17, RZ, R3, R2 ;  /* 0x00000003ff111219 */ /* 0x000fe20000011602 */
[----:B----4-:R-:W-:Y:S01]  /*b150*/  IMAD R7, R0, UR4, RZ ;  /* 0x0000000400077c24 */ /* 0x010fe2000f8e02ff */
[----:B------:R-:W-:-:S03]  /*b160*/  MOV R0, 0x400 ;  /* 0x0000040000007802 */ /* 0x000fc60000000f00 */
[----:B------:R-:W-:Y:S01]  /*b170*/  IMAD.MOV R3, RZ, RZ, -R17 ;  /* 0x000000ffff037224 */ /* 0x000fe200078e0a11 */
[----:B---3--:R-:W-:Y:S01]  /*b180*/  LEA R6, R5, R0, 0x18 ;  /* 0x0000000005067211 */ /* 0x008fe200078ec0ff */
[----:B------:R-:W-:Y:S01]  /*b190*/  VIADD R0, R7, 0x4f ;  /* 0x0000004f07007836 */ /* 0x000fe20000000000 */
[----:B------:R2:W-:Y:S01]  /*b1a0*/  STL [R1+0x18], R7 ;  /* 0x0000180701007387 */ /* 0x0005e20000100800 */
[----:B------:R-:W-:Y:S02]  /*b1b0*/  IMAD R18, R18, R3, R4 ;  /* 0x0000000312127224 */ /* 0x000fe400078e0204 */
[----:B------:R-:W-:Y:S01]  /*b1c0*/  IMAD.HI R0, R0, 0x66666667, RZ ;  /* 0x6666666700007827 */ /* 0x000fe200078e02ff */
[----:B------:R2:W-:Y:S03]  /*b1d0*/  STL [R1+0x8], R6 ;  /* 0x0000080601007387 */ /* 0x0005e60000100800 */
[----:B------:R-:W-:Y:S01]  /*b1e0*/  VIADD R2, R6, 0x24400 ;  /* 0x0002440006027836 */ /* 0x000fe20000000000 */
[----:B------:R-:W-:-:S04]  /*b1f0*/  SHF.R.U32.HI R3, RZ, 0x1f, R0 ;  /* 0x0000001fff037819 */ /* 0x000fc80000011600 */
[----:B------:R-:W-:Y:S02]  /*b200*/  LEA.HI.SX32 R0, R0, R3, 0x1b ;  /* 0x0000000300007211 */ /* 0x000fe400078fdaff */
[----:B------:R-:W-:-:S03]  /*b210*/  LOP3.LUT P0, RZ, R2, 0x3ff, RZ, 0xc0, !PT ;  /* 0x000003ff02ff7812 */ /* 0x000fc6000780c0ff */
[----:B------:R2:W-:Y:S10]  /*b220*/  STL [R1+0x10], R0 ;  /* 0x0000100001007387 */ /* 0x0005f40000100800 */
[----:B--2---:R-:W-:Y:S05]  /*b230*/  @!P0 BRA `(.L_x_158) ;  /* 0x0000000000408947 */ /* 0x004fea0003800000 */
[----:B------:R-:W-:Y:S01]  /*b240*/  MOV R2, 0x0 ;  /* 0x0000000000027802 */ /* 0x000fe20000000f00 */
[----:B------:R-:W-:Y:S01]  /*b250*/  ULDC.64 UR6, c[0x4][0xa8] ;  /* 0x01002a0000067ab9 */ /* 0x000fe20000000a00 */
[----:B------:R-:W-:Y:S01]  /*b260*/  ULDC.64 UR8, c[0x4][0xb0] ;  /* 0x01002c0000087ab9 */ /* 0x000fe20000000a00 */
[----:B------:R-:W-:Y:S01]  /*b270*/  ULDC.64 UR4, c[0x4][0x8] ;  /* 0x0100020000047ab9 */ /* 0x000fe20000000a00 */
[----:B------:R-:W-:Y:S01]  /*b280*/  IMAD.U32 R4, RZ, RZ, UR6 ;  /* 0x00000006ff047e24 */ /* 0x000fe2000f8e00ff */
[----:B------:R-:W-:Y:S01]  /*b290*/  MOV R11, UR5 ;  /* 0x00000005000b7c02 */ /* 0x000fe20008000f00 */
[----:B------:R-:W1:Y:S01]  /*b2a0*/  LDC.64 R2, c[0x4][R2] ;  /* 0x0100000002027b82 */ /* 0x000e620000000a00 */
[----:B------:R-:W-:Y:S02]  /*b2b0*/  IMAD.U32 R5, RZ, RZ, UR7 ;  /* 0x00000007ff057e24 */ /* 0x000fe4000f8e00ff */
[----:B------:R-:W-:Y:S02]  /*b2c0*/  IMAD.U32 R6, RZ, RZ, UR8 ;  /* 0x00000008ff067e24 */ /* 0x000fe4000f8e00ff */
[----:B------:R-:W-:-:S02]  /*b2d0*/  IMAD.U32 R7, RZ, RZ, UR9 ;  /* 0x00000009ff077e24 */ /* 0x000fc4000f8e00ff */
[----:B------:R-:W-:Y:S02]  /*b2e0*/  IMAD.U32 R10, RZ, RZ, UR4 ;  /* 0x00000004ff0a7e24 */ /* 0x000fe4000f8e00ff */
[----:B------:R-:W-:Y:S02]  /*b2f0*/  IMAD.MOV.U32 R8, RZ, RZ, 0x70 ;  /* 0x00000070ff087424 */ /* 0x000fe400078e00ff */
[----:B------:R-:W-:Y:S02]  /*b300*/  IMAD.MOV.U32 R12, RZ, RZ, 0x1 ;  /* 0x00000001ff0c7424 */ /* 0x000fe400078e00ff */
[----:B------:R-:W-:-:S07]  /*b310*/  IMAD.MOV.U32 R13, RZ, RZ, RZ ;  /* 0x000000ffff0d7224 */ /* 0x000fce00078e00ff */
[----:B------:R-:W-:-:S07]  /*b320*/  LEPC R20, `(.L_x_158) ;  /* 0x000000001014794e */ /* 0x000fce0000000000 */
[----:B-1----:R-:W-:Y:S05]  /*b330*/  CALL.ABS.NOINC R2 ;  /* 0x0000000002007343 */ /* 0x002fea0003c00000 */
.L_x_158:
[----:B------:R-:W2:Y:S02]  /*b340*/  LDL R2, [R1+0x8] ;  /* 0x0000080001027983 */ /* 0x000ea40000100800 */
[----:B--2---:R-:W-:-:S05]  /*b350*/  VIADD R0, R2, 0x400 ;  /* 0x0000040002007836 */ /* 0x004fca0000000000 */
        /* <DEDUP_REMOVED lines=18> */
.L_x_160:
        /* <DEDUP_REMOVED lines=16> */
.L_x_159:
[----:B------:R-:W-:Y:S01]  /*b580*/  ULDC.64 UR4, c[0x0][0x9f8] ;  /* 0x00027e0000047ab9 */ /* 0x000fe20000000a00 */
[----:B------:R-:W2:Y:S01]  /*b590*/  LDL R9, [R1+0x20] ;  /* 0x0000200001097983 */ /* 0x000ea20000100800 */
[----:B------:R-:W-:Y:S01]  /*b5a0*/  ISETP.NE.U32.AND P0, PT, RZ, UR4, PT ;  /* 0x00000004ff007c0c */ /* 0x000fe2000bf05070 */
[----:B------:R-:W-:Y:S01]  /*b5b0*/  IMAD.MOV.U32 R7, RZ, RZ, R17 ;  /* 0x000000ffff077224 */ /* 0x000fe200078e0011 */
[----:B------:R-:W-:Y:S01]  /*b5c0*/  ULDC.64 UR6, c[0x0][0x208] ;  /* 0x0000820000067ab9 */ /* 0x000fe20000000a00 */
[----:B------:R-:W3:Y:S01]  /*b5d0*/  LDL.LU R6, [R1+0xc] ;  /* 0x00000c0001067983 */ /* 0x000ee20000300800 */
[----:B------:R-:W-:Y:S01]  /*b5e0*/  ISETP.NE.AND.EX P0, PT, RZ, UR5, PT, P0 ;  /* 0x00000005ff007c0c */ /* 0x000fe2000bf05300 */
[----:B------:R-:W1:Y:S01]  /*b5f0*/  LDC R0, c[0x0][0x428] ;  /* 0x00010a00ff007b82 */ /* 0x000e620000000800 */
[----:B------:R-:W-:Y:S01]  /*b600*/  ULDC UR4, c[0x0][0xda8] ;  /* 0x00036a0000047ab9 */ /* 0x000fe20000000800 */
[----:B------:R-:W4:Y:S10]  /*b610*/  LDL R8, [R1+0x14] ;  /* 0x0000140001087983 */ /* 0x000f340000100800 */
[----:B------:R-:W1:Y:S02]  /*b620*/  @P0 LDC.64 R2, c[0x0][0x9f8] ;  /* 0x00027e00ff020b82 */ /* 0x000e640000000a00 */
[----:B-1----:R-:W-:Y:S01]  /*b630*/  ISETP.NE.AND P1, PT, R0, 0x1, PT ;  /* 0x000000010000780c */ /* 0x002fe20003f25270 */
[----:B------:R-:W-:-:S02]  /*b640*/  IMAD.MOV.U32 R0, RZ, RZ, R18 ;  /* 0x000000ffff007224 */ /* 0x000fc400078e0012 */
[----:B------:R-:W-:-:S10]  /*b650*/  @P0 IMAD.WIDE R2, R17, 0x4, R2 ;  /* 0x0000000411020825 */ /* 0x000fd400078e0202 */
[----:B------:R-:W1:Y:S01]  /*b660*/  @P1 LDC R5, c[0x0][0x42c] ;  /* 0x00010b00ff051b82 */ /* 0x000e620000000800 */
[----:B------:R1:W5:Y:S07]  /*b670*/  @P0 LDG.E R7, desc[UR6][R2.64] ;  /* 0x0000000602070981 */ /* 0x00036e000c1e1900 */
[----:B------:R-:W1:Y:S02]  /*b680*/  @P1 LDC R4, c[0x0][0x430] ;  /* 0x00010c00ff041b82 */ /* 0x000e640000000800 */
[----:B-1----:R-:W-:-:S05]  /*b690*/  @P1 IMAD.HI.U32 R5, R18, R5, RZ ;  /* 0x0000000512051227 */ /* 0x002fca00078e00ff */
[----:B------:R-:W-:Y:S02]  /*b6a0*/  @P1 SHF.R.U32.HI R0, RZ, R4, R5 ;  /* 0x00000004ff001219 */ /* 0x000fe40000011605 */
[----:B------:R-:W1:Y:S01]  /*b6b0*/  S2R R4, SR_CgaCtaId ;  /* 0x0000000000047919 */ /* 0x000e620000008800 */
[----:B--2---:R-:W-:Y:S01]  /*b6c0*/  ISETP.NE.AND P1, PT, R9, RZ, PT ;  /* 0x000000ff0900720c */ /* 0x004fe20003f25270 */
[----:B---3--:R-:W-:-:S04]  /*b6d0*/  IMAD.MOV R6, RZ, RZ, -R6 ;  /* 0x000000ffff067224 */ /* 0x008fc800078e0a06 */
[----:B----4-:R-:W-:-:S08]  /*b6e0*/  IMAD R6, R6, UR4, R8 ;  /* 0x0000000406067c24 */ /* 0x010fd0000f8e0208 */
[----:B------:R-:W-:Y:S01]  /*b6f0*/  VOTEU.ALL UP1, P1 ;  /* 0x00000000003f7886 */ /* 0x000fe20000820000 */
[----:B------:R-:W-:-:S04]  /*b700*/  PLOP3.LUT P2, PT, P1, PT, PT, 0x8, 0x0 ;  /* 0x000000000000781c */ /* 0x000fc80000f4e170 */
[----:B------:R-:W-:Y:S01]  /*b710*/  @!UP1 UIADD3 UR8, UP0, UR36, 0x270, URZ ;  /* 0x0000027024089890 */ /* 0x000fe2000ff1e03f */
[----:B------:R-:W-:-:S03]  /*b720*/  IMAD.SHL.U32 R6, R6, 0x80, RZ ;  /* 0x0000008006067824 */ /* 0x000fc600078e00ff */
[----:B------:R-:W-:-:S03]  /*b730*/  @!UP1 UIADD3.X UR9, URZ, UR37, URZ, UP0, !UPT ;  /* 0x000000253f099290 */ /* 0x000fc600087fe43f */
[----:B-1----:R-:W-:-:S09]  /*b740*/  VOTEU.ALL UP0, P1 ;  /* 0x00000000003f7886 */ /* 0x002fd20000800000 */
.L_x_161:
        /* <DEDUP_REMOVED lines=13> */
.L_x_162:
        /* <DEDUP_REMOVED lines=12> */
.L_x_163:
        /* <DEDUP_REMOVED lines=12> */
.L_x_164:
        /* <DEDUP_REMOVED lines=10> */
[----:B------:R-:W-:Y:S01]  /*ba40*/  LOP3.LUT R4, R4, 0x1, RZ, 0xc0, !PT ;  /* 0x0000000104047812 */ /* 0x000fe200078ec0ff */
[----:B------:R-:W-:-:S04]  /*ba50*/  UMOV UR4, 0xffffffff ;  /* 0xffffffff00047882 */ /* 0x000fc80000000000 */
[C---:B------:R-:W-:Y:S02]  /*ba60*/  IMAD R20, R4.reuse, 0x28, RZ ;  /* 0x0000002804147824 */ /* 0x040fe400078e02ff */
[----:B------:R-:W-:Y:S01]  /*ba70*/  IMAD R21, R4, 0xa00, RZ ;  /* 0x00000a0004157824 */ /* 0x000fe200078e02ff */
[----:B-1----:R-:W-:-:S04]  /*ba80*/  ISETP.NE.U32.AND P0, PT, R2, RZ, PT ;  /* 0x000000ff0200720c */ /* 0x002fc80003f05070 */
[----:B------:R-:W-:-:S04]  /*ba90*/  ISETP.NE.AND.EX P0, PT, R3, RZ, PT, P0 ;  /* 0x000000ff0300720c */ /* 0x000fc80003f05300 */
[----:B-----5:R-:W-:Y:S01]  /*baa0*/  SEL R4, R7, RZ, !P0 ;  /* 0x000000ff07047207 */ /* 0x020fe20004000000 */
[----:B------:R-:W-:Y:S08]  /*bab0*/  BRA.DIV UR4, `(.L_x_165) ;  /* 0x0000002e04a47947 */ /* 0x000ff0000b800000 */
.L_x_226:
[----:B------:R-:W2:Y:S01]  /*bac0*/  LDL R8, [R1+0x10] ;  /* 0x0000100001087983 */ /* 0x000ea20000100800 */
[----:B------:R-:W-:Y:S01]  /*bad0*/  UMOV UR4, 0xffffffff ;  /* 0xffffffff00047882 */ /* 0x000fe20000000000 */
[----:B------:R-:W-:Y:S02]  /*bae0*/  SHF.R.S32.HI R12, RZ, 0x1f, R7 ;  /* 0x0000001fff0c7819 */ /* 0x000fe40000011407 */
[----:B------:R-:W-:Y:S01]  /*baf0*/  MOV R5, R7 ;  /* 0x0000000700057202 */ /* 0x000fe20000000f00 */
[----:B--2---:R-:W-:Y:S01]  /*bb00*/  VIADD R8, R8, 0xffffffff ;  /* 0xffffffff08087836 */ /* 0x004fe20000000000 */
[----:B------:R-:W-:Y:S06]  /*bb10*/  BRA.DIV UR4, `(.L_x_166) ;  /* 0x0000002e04c07947 */ /* 0x000fec000b800000 */
[----:B------:R-:W-:-:S13]  /*bb20*/  ELECT P6, URZ, PT ;  /* 0x00000000003f782f */ /* 0x000fda00038c0000 */
.L_x_229:
[----:B------:R-:W-:Y:S05]  /*bb30*/  @!P6 BRA `(.L_x_167) ;  /* 0x000000040044e947 */ /* 0x000fea0003800000 */
[----:B------:R1:W-:Y:S01]  /*bb40*/  STL [R1], R8 ;  /* 0x0000000801007387 */ /* 0x0003e20000100800 */
[----:B------:R-:W-:Y:S05]  /*bb50*/  @!P0 BRA `(.L_x_168) ;  /* 0x0000000000508947 */ /* 0x000fea0003800000 */
[----:B------:R-:W2:Y:S01]  /*bb60*/  LDC R13, c[0x0][0x41c] ;  /* 0x00010700ff0d7b82 */ /* 0x000ea20000000800 */
[----:B------:R-:W-:Y:S01]  /*bb70*/  IMAD.MOV.U32 R4, RZ, RZ, R8 ;  /* 0x000000ffff047224 */ /* 0x000fe200078e0008 */
[----:B------:R-:W-:Y:S01]  /*bb80*/  ULDC.64 UR4, c[0x0][0x408] ;  /* 0x0001020000047ab9 */ /* 0x000fe20000000a00 */
[----:B------:R-:W-:Y:S01]  /*bb90*/  ULDC.64 UR6, c[0x0][0x208] ;  /* 0x0000820000067ab9 */ /* 0x000fe20000000a00 */
[----:B--2---:R-:W-:-:S13]  /*bba0*/  ISETP.NE.AND P1, PT, R13, 0x1, PT ;  /* 0x000000010d00780c */ /* 0x004fda0003f25270 */
[----:B------:R-:W2:Y:S02]  /*bbb0*/  @P1 LDC.64 R10, c[0x0][0x420] ;  /* 0x00010800ff0a1b82 */ /* 0x000ea40000000a00 */
[----:B--2---:R-:W-:-:S05]  /*bbc0*/  @P1 IMAD.HI.U32 R10, R8, R10, RZ ;  /* 0x0000000a080a1227 */ /* 0x004fca00078e00ff */
[----:B------:R-:W-:-:S04]  /*bbd0*/  @P1 SHF.R.U32.HI R4, RZ, R11, R10 ;  /* 0x0000000bff041219 */ /* 0x000fc8000001160a */
[--C-:B------:R-:W-:Y:S01]  /*bbe0*/  SHF.R.S32.HI R11, RZ, 0x1f, R4.reuse ;  /* 0x0000001fff0b7819 */ /* 0x100fe20000011404 */
[--C-:B------:R-:W-:Y:S02]  /*bbf0*/  IMAD.MOV R9, RZ, RZ, -R4.reuse ;  /* 0x000000ffff097224 */ /* 0x100fe400078e0a04 */
[----:B------:R-:W-:Y:S02]  /*bc00*/  IMAD.MOV.U32 R10, RZ, RZ, R4 ;  /* 0x000000ffff0a7224 */ /* 0x000fe400078e0004 */
[----:B------:R-:W-:Y:S02]  /*bc10*/  IMAD R9, R13, R9, R8 ;  /* 0x000000090d097224 */ /* 0x000fe400078e0208 */
[----:B------:R-:W-:-:S03]  /*bc20*/  IMAD.WIDE.U32 R10, R7, UR4, R10 ;  /* 0x00000004070a7c25 */ /* 0x000fc6000f8e000a */
[----:B------:R2:W-:Y:S01]  /*bc30*/  STL [R1], R9 ;  /* 0x0000000901007387 */ /* 0x0005e20000100800 */
[----:B------:R-:W-:Y:S01]  /*bc40*/  LEA R14, P1, R10, R2, 0x2 ;  /* 0x000000020a0e7211 */ /* 0x000fe200078210ff */
[----:B--2---:R-:W-:-:S04]  /*bc50*/  IMAD R9, R12, UR4, RZ ;  /* 0x000000040c097c24 */ /* 0x004fc8000f8e02ff */
[----:B------:R-:W-:-:S04]  /*bc60*/  IMAD R4, R7, UR5, R9 ;  /* 0x0000000507047c24 */ /* 0x000fc8000f8e0209 */
[----:B------:R-:W-:-:S05]  /*bc70*/  IMAD.IADD R4, R11, 0x1, R4 ;  /* 0x000000010b047824 */ /* 0x000fca00078e0204 */
[----:B------:R-:W-:-:S05]  /*bc80*/  LEA.HI.X R15, R10, R3, R4, 0x2, P1 ;  /* 0x000000030a0f7211 */ /* 0x000fca00008f1404 */
[----:B------:R2:W5:Y:S02]  /*bc90*/  LDG.E R7, desc[UR6][R14.64] ;  /* 0x000000060e077981 */ /* 0x000564000c1e1900 */
.L_x_168:
[----:B------:R-:W3:Y:S01]  /*bca0*/  S2R R9, SR_CgaCtaId ;  /* 0x0000000000097919 */ /* 0x000ee20000008800 */
[----:B------:R-:W-:-:S04]  /*bcb0*/  MOV R4, 0x400 ;  /* 0x0000040000047802 */ /* 0x000fc80000000f00 */
[----:B---3--:R-:W-:Y:S02]  /*bcc0*/  LEA R4, R9, R4, 0x18 ;  /* 0x0000000409047211 */ /* 0x008fe400078ec0ff */
[----:B------:R-:W-:-:S03]  /*bcd0*/  SHF.L.U32 R9, R19, 0x1f, RZ ;  /* 0x0000001f13097819 */ /* 0x000fc600000006ff */
[----:B------:R-:W-:-:S04]  /*bce0*/  IMAD R4, R16, 0x8, R4 ;  /* 0x0000000810047824 */ /* 0x000fc800078e0204 */
[----:B------:R-:W3:Y:S02]  /*bcf0*/  SYNCS.PHASECHK.TRANS64.TRYWAIT P1, [R4+URZ+0x38840], R9 ;  /* 0x03884009040075a7 */ /* 0x000ee4000802017f */
[----:B---3--:R-:W-:Y:S05]  /*bd00*/  @!P1 BRA `(.L_x_169) ;  /* 0x0000002c00649947 */ /* 0x008fea0003800000 */
.L_x_230:
[----:B------:R-:W4:Y:S01]  /*bd10*/  S2R R10, SR_TID.X ;  /* 0x00000000000a7919 */ /* 0x000f220000002100 */
[----:B------:R-:W-:-:S04]  /*bd20*/  UPRMT UR4, UR38, 0x9910, URZ ;  /* 0x0000991026047896 */ /* 0x000fc8000800003f */
[----:B------:R-:W-:Y:S01]  /*bd30*/  UISETP.NE.AND UP0, UPT, UR4, 0x2, UPT ;  /* 0x000000020400788c */ /* 0x000fe2000bf05270 */
[----:B----4-:R-:W-:-:S13]  /*bd40*/  LOP3.LUT P1, RZ, R10, 0x7f, RZ, 0xc0, !PT ;  /* 0x0000007f0aff7812 */ /* 0x010fda000782c0ff */
[----:B---3--:R-:W-:-:S04]  /*bd50*/  @!P1 IMAD.MOV.U32 R9, RZ, RZ, 0xa000 ;  /* 0x0000a000ff099424 */ /* 0x008fc800078e00ff */
[----:B------:R3:W-:Y:S01]  /*bd60*/  @!P1 SYNCS.ARRIVE.TRANS64 RZ, [R4+URZ+0x38830], R9 ;  /* 0x0388300904ff99a7 */ /* 0x0007e2000800003f */
[----:B------:R-:W-:-:S13]  /*bd70*/  PLOP3.LUT P1, PT, PT, PT, UP0, 0x80, 0x0 ;  /* 0x000000000000781c */ /* 0x000fda0003f2f008 */
[----:B---3--:R-:W-:Y:S05]  /*bd80*/  @P1 BRA `(.L_x_170) ;  /* 0x0000000000041947 */ /* 0x008fea0003800000 */
[----:B------:R-:W-:Y:S01]  /*bd90*/  BPT.TRAP 0x1 ;  /* 0x000000040000795c */ /* 0x000fe20000300000 */
.L_x_170:
[----:B------:R-:W3:Y:S02]  /*bda0*/  LDL R9, [R1+0x4] ;  /* 0x0000040001097983 */ /* 0x000ee40000100800 */
[----:B---3--:R-:W-:-:S13]  /*bdb0*/  ISETP.NE.AND P1, PT, R9, RZ, PT ;  /* 0x000000ff0900720c */ /* 0x008fda0003f25270 */
[----:B------:R-:W-:Y:S05]  /*bdc0*/  @P1 BRA `(.L_x_171) ;  /* 0x0000000000041947 */ /* 0x000fea0003800000 */
[----:B------:R-:W-:Y:S01]  /*bdd0*/  BPT.TRAP 0x1 ;  /* 0x000000040000795c */ /* 0x000fe20000300000 */
.L_x_171:
[----:B------:R-:W3:Y:S01]  /*bde0*/  LDL R9, [R1] ;  /* 0x0000000001097983 */ /* 0x000ee20000100800 */
[----:B------:R-:W-:Y:S01]  /*bdf0*/  MOV R10, 0x400 ;  /* 0x00000400000a7802 */ /* 0x000fe20000000f00 */
[----:B------:R-:W4:Y:S01]  /*be00*/  S2R R11, SR_CgaCtaId ;  /* 0x00000000000b7919 */ /* 0x000f220000008800 */
[----:B------:R-:W-:Y:S01]  /*be10*/  R2UR UR9, R4 ;  /* 0x00000000040972ca */ /* 0x000fe200000e0000 */
[----:B------:R-:W-:Y:S01]  /*be20*/  IMAD R4, R16, 0x5000, R21 ;  /* 0x0000500010047824 */ /* 0x000fe200078e0215 */
[----:B------:R-:W-:Y:S01]  /*be30*/  R2UR UR5, R20 ;  /* 0x00000000140572ca */ /* 0x000fe200000e0000 */
[----:B------:R-:W-:Y:S01]  /*be40*/  UIADD3 UR4, UP0, UR36, 0x370, URZ ;  /* 0x0000037024047890 */ /* 0x000fe2000ff1e03f */
[----:B------:R-:W-:Y:S02]  /*be50*/  R2UR UR12, R0 ;  /* 0x00000000000c72ca */ /* 0x000fe400000e0000 */
[----:B-----5:R-:W-:Y:S02]  /*be60*/  R2UR UR13, R7 ;  /* 0x00000000070d72ca */ /* 0x020fe400000e0000 */
[----:B----4-:R-:W-:-:S05]  /*be70*/  LEA R10, R11, R10, 0x18 ;  /* 0x0000000a0b0a7211 */ /* 0x010fca00078ec0ff */
[----:B------:R-:W-:-:S05]  /*be80*/  IMAD R4, R4, 0x2, R10 ;  /* 0x0000000204047824 */ /* 0x000fca00078e020a */
[----:B------:R-:W-:Y:S01]  /*be90*/  R2UR UR14, R4 ;  /* 0x00000000040e72ca */ /* 0x000fe200000e0000 */
[----:B------:R-:W-:Y:S01]  /*bea0*/  UIADD3 UR9, UR9, 0x38830, URZ ;  /* 0x0003883009097890 */ /* 0x000fe2000fffe03f */
[----:B------:R-:W-:Y:S01]  /*beb0*/  UMOV UR10, URZ ;  /* 0x0000003f000a7c82 */ /* 0x000fe20008000000 */
[----:B------:R-:W-:Y:S01]  /*bec0*/  UMOV UR19, 0x30000 ;  /* 0x0003000000137882 */ /* 0x000fe20000000000 */
[----:B------:R-:W-:Y:S01]  /*bed0*/  UMOV UR6, 0x0 ;  /* 0x0000000000067882 */ /* 0x000fe20000000000 */
[----:B------:R-:W-:-:S08]  /*bee0*/  UMOV UR7, 0x14f00000 ;  /* 0x14f0000000077882 */ /* 0x000fd00000000000 */
[----:B------:R-:W-:Y:S02]  /*bef0*/  UIADD3 UR8, UR14, 0x24400, URZ ;  /* 0x000244000e087890 */ /* 0x000fe4000fffe03f */
[----:B------:R-:W-:Y:S02]  /*bf00*/  UIADD3 UR15, UR14, 0x26c00, URZ ;  /* 0x00026c000e0f7890 */ /* 0x000fe4000fffe03f */
[----:B------:R-:W-:Y:S01]  /*bf10*/  UIADD3 UR17, UR14, 0x29400, URZ ;  /* 0x000294000e117890 */ /* 0x000fe2000fffe03f */
[----:B------:R-:W-:Y:S01]  /*bf20*/  UMOV UR16, 0x40 ;  /* 0x0000004000107882 */ /* 0x000fe20000000000 */
[----:B------:R-:W-:-:S03]  /*bf30*/  UIADD3 UR18, UR14, 0x2bc00, URZ ;  /* 0x0002bc000e127890 */ /* 0x000fc6000fffe03f */
[----:B------:R-:W-:Y:S01]  /*bf40*/  UMOV UR14, 0x80 ;  /* 0x00000080000e7882 */ /* 0x000fe20000000000 */
[----:B------:R-:W-:Y:S02]  /*bf50*/  MOV R4, R7 ;  /* 0x0000000700047202 */ /* 0x000fe40000000f00 */
[----:B---3--:R-:W-:-:S13]  /*bf60*/  R2UR UR11, R9 ;  /* 0x00000000090b72ca */ /* 0x008fda00000e0000 */
[----:B------:R-:W-:Y:S02]  /*bf70*/  UIMAD UR11, UR11, 0x50, UR5 ;  /* 0x000000500b0b78a4 */ /* 0x000fe4000f8e0205 */
[----:B------:R-:W-:-:S09]  /*bf80*/  UIADD3.X UR5, URZ, UR37, URZ, UP0, !UPT ;  /* 0x000000253f057290 */ /* 0x000fd200087fe43f */
[----:B------:R3:W-:Y:S02]  /*bf90*/  UTMALDG.4D.MULTICAST [UR8], [UR4], UR19, desc[UR6] ;  /* 0x00000608040073b4 */ /* 0x0007e40008019813 */
[----:B---3--:R-:W-:Y:S01]  /*bfa0*/  UMOV UR8, UR15 ;  /* 0x0000000f00087c82 */ /* 0x008fe20008000000 */
[----:B------:R-:W-:Y:S02]  /*bfb0*/  UMOV UR10, UR16 ;  /* 0x00000010000a7c82 */ /* 0x000fe40008000000 */
[----:B------:R3:W-:Y:S02]  /*bfc0*/  UTMALDG.4D.MULTICAST [UR8], [UR4], UR19, desc[UR6] ;  /* 0x00000608040073b4 */ /* 0x0007e40008019813 */
[----:B---3--:R-:W-:Y:S01]  /*bfd0*/  UMOV UR8, UR17 ;  /* 0x0000001100087c82 */ /* 0x008fe20008000000 */
[----:B------:R-:W-:Y:S01]  /*bfe0*/  UMOV UR10, UR14 ;  /* 0x0000000e000a7c82 */ /* 0x000fe20008000000 */
[----:B------:R-:W-:Y:S01]  /*bff0*/  UMOV UR14, 0xc0 ;  /* 0x000000c0000e7882 */ /* 0x000fe20000000000 */
[----:B------:R3:W-:Y:S02]  /*c000*/  UTMALDG.4D.MULTICAST [UR8], [UR4], UR19, desc[UR6] ;  /* 0x00000608040073b4 */ /* 0x0007e40008019813 */
[----:B---3--:R-:W-:Y:S01]  /*c010*/  UMOV UR8, UR18 ;  /* 0x0000001200087c82 */ /* 0x008fe20008000000 */
[----:B------:R-:W-:-:S02]  /*c020*/  UMOV UR10, UR14 ;  /* 0x0000000e000a7c82 */ /* 0x000fc40008000000 */
[----:B------:R3:W-:Y:S02]  /*c030*/  UTMALDG.4D.MULTICAST [UR8], [UR4], UR19, desc[UR6] ;  /* 0x00000608040073b4 */ /* 0x0007e40008019813 */
[----:B---3--:R-:W-:Y:S01]  /*c040*/  NOP ;  /* 0x0000000000007918 */ /* 0x008fe20000000000 */
.L_x_167:
[----:B------:R-:W3:Y:S01]  /*c050*/  LDL R13, [R1+0x1c] ;  /* 0x00001c00010d7983 */ /* 0x000ee20000100800 */
[----:B------:R-:W-:-:S03]  /*c060*/  MOV R10, 0x400 ;  /* 0x00000400000a7802 */ /* 0x000fc60000000f00 */
[----:B------:R-:W4:Y:S01]  /*c070*/  LDL.LU R9, [R1+0x18] ;  /* 0x0000180001097983 */ /* 0x000f220000300800 */
[----:B------:R-:W5:Y:S01]  /*c080*/  S2R R11, SR_CgaCtaId ;  /* 0x00000000000b7919 */ /* 0x000f620000008800 */
[----:B------:R-:W-:Y:S05]  /*c090*/  WARPSYNC.ALL ;  /* 0x0000000000007948 */ /* 0x000fea0003800000 */
[----:B------:R-:W-:-:S13]  /*c0a0*/  ELECT P1, URZ, PT ;  /* 0x00000000003f782f */ /* 0x000fda0003820000 */
[----:B------:R-:W-:Y:S01]  /*c0b0*/  @P1 R2UR UR13, R17 ;  /* 0x00000000110d12ca */ /* 0x000fe200000e0000 */
[----:B------:R-:W-:Y:S01]  /*c0c0*/  UIADD3 UR4, UP0, UR36, 0x270, URZ ;  /* 0x0000027024047890 */ /* 0x000fe2000ff1e03f */
[----:B------:R-:W-:Y:S02]  /*c0d0*/  @P1 R2UR UR12, R18 ;  /* 0x00000000120c12ca */ /* 0x000fe400000e0000 */
[----:B------:R-:W-:Y:S01]  /*c0e0*/  @P1 R2UR UR11, R6 ;  /* 0x00000000060b12ca */ /* 0x000fe200000e0000 */
[----:B------:R-:W-:Y:S01]  /*c0f0*/  UIADD3.X UR5, URZ, UR37, URZ, UP0, !UPT ;  /* 0x000000253f057290 */ /* 0x000fe200087fe43f */
[----:B-----5:R-:W-:-:S04]  /*c100*/  LEA R10, R11, R10, 0x18 ;  /* 0x0000000a0b0a7211 */ /* 0x020fc800078ec0ff */
        /* <DEDUP_REMOVED lines=28> */
[----:B-----5:R-:W-:-:S02]  /*c2d0*/  @P1 R2UR UR13, R17 ;  /* 0x00000000110d12ca */ /* 0x020fc400000e0000 */
        /* <DEDUP_REMOVED lines=8> */
[----:B---3--:R-:W-:-:S04]  /*c360*/  LOP3.LUT R6, R13, 0x1, RZ, 0xc, !PT ;  /* 0x000000010d067812 */ /* 0x008fc800078e0cff */
[----:B------:R-:W-:-:S04]  /*c370*/  SHF.L.U32 R6, R6, 0x1f, RZ ;  /* 0x0000001f06067819 */ /* 0x000fc800000006ff */
[----:B------:R-:W3:Y:S01]  /*c380*/  SYNCS.PHASECHK.TRANS64.TRYWAIT P1, [R10+URZ+0x38820], R6 ;  /* 0x038820060a0075a7 */ /* 0x000ee2000802017f */
[----:B----4-:R-:W-:Y:S01]  /*c390*/  ISETP.GE.AND P2, PT, R9, 0x51, PT ;  /* 0x000000510900780c */ /* 0x010fe20003f46270 */
[----:B-1-3--:R-:W-:-:S12]  /*c3a0*/  @!P1 BRA `(.L_x_173) ;  /* 0x0000002400d09947 */ /* 0x00afd80003800000 */
.L_x_231:
[----:B------:R-:W-:Y:S05]  /*c3b0*/  BSYNC B0 ;  /* 0x0000000000007941 */ /* 0x000fea0003800000 */
.L_x_172:
[----:B------:R-:W-:Y:S05]  /*c3c0*/  @!P2 BRA `(.L_x_174) ;  /* 0x0000001800dca947 */ /* 0x000fea0003800000 */
[----:B-1----:R-:W2:Y:S01]  /*c3d0*/  LDL R7, [R1+0x10] ;  /* 0x0000100001077983 */ /* 0x002ea20000100800 */
[----:B------:R-:W-:Y:S02]  /*c3e0*/  IMAD.MOV.U32 R6, RZ, RZ, 0x1 ;  /* 0x00000001ff067424 */ /* 0x000fe400078e00ff */
[----:B--2---:R-:W-:-:S05]  /*c3f0*/  IMAD.MOV R14, RZ, RZ, -R7 ;  /* 0x000000ffff0e7224 */ /* 0x004fca00078e0a07 */
[----:B------:R-:W-:-:S05]  /*c400*/  VIADDMNMX R14, R14, R6, 0xffffffff, !PT ;  /* 0xffffffff0e0e7446 */ /* 0x000fca0007800106 */
[----:B------:R-:W-:-:S05]  /*c410*/  IMAD.IADD R6, R7, 0x1, R14 ;  /* 0x0000000107067824 */ /* 0x000fca00078e020e */
[----:B------:R-:W-:-:S04]  /*c420*/  LOP3.LUT R6, R6, 0x1, RZ, 0xc0, !PT ;  /* 0x0000000106067812 */ /* 0x000fc800078ec0ff */
[----:B------:R-:W-:Y:S01]  /*c430*/  ISETP.NE.U32.AND P1, PT, R6, 0x1, PT ;  /* 0x000000010600780c */ /* 0x000fe20003f25070 */
[----:B------:R-:W-:-:S12]  /*c440*/  VIADD R6, R7, 0xfffffffe ;  /* 0xfffffffe07067836 */ /* 0x000fd80000000000 */
[----:B------:R-:W-:Y:S05]  /*c450*/  @P1 BRA `(.L_x_175) ;  /* 0x00000008003c1947 */ /* 0x000fea0003800000 */
[----:B------:R-:W-:Y:S01]  /*c460*/  VIADD R9, R16, 0x1 ;  /* 0x0000000110097836 */ /* 0x000fe20000000000 */
[----:B------:R-:W-:Y:S04]  /*c470*/  BSSY B0, `(.L_x_176) ;  /* 0x0000089000007945 */ /* 0x000fe80003800000 */
        /* <DEDUP_REMOVED lines=8> */
[----:B------:R-:W-:Y:S01]  /*c500*/  IMAD.MOV.U32 R7, RZ, RZ, R6 ;  /* 0x000000ffff077224 */ /* 0x000fe200078e0006 */
[----:B------:R-:W-:Y:S01]  /*c510*/  ULDC.64 UR4, c[0x0][0x408] ;  /* 0x0001020000047ab9 */ /* 0x000fe20000000a00 */
[----:B------:R-:W-:Y:S01]  /*c520*/  ULDC.64 UR6, c[0x0][0x208] ;  /* 0x0000820000067ab9 */ /* 0x000fe20000000a00 */
[----:B-1----:R-:W-:-:S13]  /*c530*/  ISETP.NE.AND P1, PT, R15, 0x1, PT ;  /* 0x000000010f00780c */ /* 0x002fda0003f25270 */
[----:B------:R-:W1:Y:S02]  /*c540*/  @P1 LDC.64 R10, c[0x0][0x420] ;  /* 0x00010800ff0a1b82 */ /* 0x000e640000000a00 */
[----:B-1----:R-:W-:-:S05]  /*c550*/  @P1 IMAD.HI.U32 R10, R6, R10, RZ ;  /* 0x0000000a060a1227 */ /* 0x002fca00078e00ff */
[----:B------:R-:W-:-:S04]  /*c560*/  @P1 SHF.R.U32.HI R7, RZ, R11, R10 ;  /* 0x0000000bff071219 */ /* 0x000fc8000001160a */
[----:B------:R-:W-:Y:S02]  /*c570*/  IADD3 R10, -R7, RZ, RZ ;  /* 0x000000ff070a7210 */ /* 0x000fe40007ffe1ff */
[----:B------:R-:W-:-:S03]  /*c580*/  SHF.R.S32.HI R11, RZ, 0x1f, R7 ;  /* 0x0000001fff0b7819 */ /* 0x000fc60000011407 */
[----:B------:R-:W-:Y:S02]  /*c590*/  IMAD R6, R15, R10, R6 ;  /* 0x0000000a0f067224 */ /* 0x000fe400078e0206 */
[----:B------:R-:W-:Y:S02]  /*c5a0*/  IMAD R15, R12, UR4, RZ ;  /* 0x000000040c0f7c24 */ /* 0x000fe4000f8e02ff */
[----:B------:R-:W-:Y:S02]  /*c5b0*/  IMAD.MOV.U32 R10, RZ, RZ, R7 ;  /* 0x000000ffff0a7224 */ /* 0x000fe400078e0007 */
[C---:B------:R-:W-:Y:S02]  /*c5c0*/  IMAD R7, R5.reuse, UR5, R15 ;  /* 0x0000000505077c24 */ /* 0x040fe4000f8e020f */
[----:B------:R-:W-:-:S04]  /*c5d0*/  IMAD.WIDE.U32 R10, R5, UR4, R10 ;  /* 0x00000004050a7c25 */ /* 0x000fc8000f8e000a */
[----:B------:R-:W-:Y:S01]  /*c5e0*/  IMAD.IADD R7, R7, 0x1, R11 ;  /* 0x0000000107077824 */ /* 0x000fe200078e020b */
[----:B------:R-:W-:-:S04]  /*c5f0*/  LEA R2, P1, R10, R2, 0x2 ;  /* 0x000000020a027211 */ /* 0x000fc800078210ff */
[----:B------:R-:W-:-:S05]  /*c600*/  LEA.HI.X R3, R10, R3, R7, 0x2, P1 ;  /* 0x000000030a037211 */ /* 0x000fca00008f1407 */
[----:B------:R1:W5:Y:S04]  /*c610*/  LDG.E R7, desc[UR6][R2.64] ;  /* 0x0000000602077981 */ /* 0x000368000c1e1900 */
.L_x_178:
[----:B-1----:R-:W1:Y:S01]  /*c620*/  S2R R3, SR_CgaCtaId ;  /* 0x0000000000037919 */ /* 0x002e620000008800 */
[----:B------:R-:W-:-:S04]  /*c630*/  MOV R2, 0x400 ;  /* 0x0000040000027802 */ /* 0x000fc80000000f00 */
[----:B-1----:R-:W-:Y:S02]  /*c640*/  LEA R2, R3, R2, 0x18 ;  /* 0x0000000203027211 */ /* 0x002fe400078ec0ff */
[----:B------:R-:W-:-:S03]  /*c650*/  SHF.L.U32 R3, R13, 0x1f, RZ ;  /* 0x0000001f0d037819 */ /* 0x000fc600000006ff */
[----:B------:R-:W-:-:S04]  /*c660*/  IMAD R2, R9, 0x8, R2 ;  /* 0x0000000809027824 */ /* 0x000fc800078e0202 */
[----:B------:R-:W1:Y:S02]  /*c670*/  SYNCS.PHASECHK.TRANS64.TRYWAIT P1, [R2+URZ+0x38840], R3 ;  /* 0x03884003020075a7 */ /* 0x000e64000802017f */
[----:B-1----:R-:W-:Y:S05]  /*c680*/  @!P1 BRA `(.L_x_179) ;  /* 0x0000002400389947 */ /* 0x002fea0003800000 */
.L_x_232:
[----:B------:R-:W2:Y:S01]  /*c690*/  S2R R10, SR_TID.X ;  /* 0x00000000000a7919 */ /* 0x000ea20000002100 */
[----:B------:R-:W-:Y:S01]  /*c6a0*/  UPRMT UR4, UR38, 0x9910, URZ ;  /* 0x0000991026047896 */ /* 0x000fe2000800003f */
[----:B--2---:R-:W-:-:S13]  /*c6b0*/  LOP3.LUT P1, RZ, R10, 0x7f, RZ, 0xc0, !PT ;  /* 0x0000007f0aff7812 */ /* 0x004fda000782c0ff */
[----:B-1----:R-:W-:-:S04]  /*c6c0*/  @!P1 IMAD.MOV.U32 R3, RZ, RZ, 0xa000 ;  /* 0x0000a000ff039424 */ /* 0x002fc800078e00ff */
[----:B------:R1:W-:Y:S02]  /*c6d0*/  @!P1 SYNCS.ARRIVE.TRANS64 RZ, [R2+URZ+0x38830], R3 ;  /* 0x0388300302ff99a7 */ /* 0x0003e4000800003f */
[----:B-1----:R-:W-:-:S05]  /*c6e0*/  IMAD.U32 R3, RZ, RZ, UR4 ;  /* 0x00000004ff037e24 */ /* 0x002fca000f8e00ff */
[----:B------:R-:W-:-:S13]  /*c6f0*/  ISETP.NE.AND P2, PT, R3, 0x2, PT ;  /* 0x000000020300780c */ /* 0x000fda0003f45270 */
[----:B------:R-:W-:Y:S05]  /*c700*/  @P2 BRA `(.L_x_180) ;  /* 0x0000000000042947 */ /* 0x000fea0003800000 */
[----:B------:R-:W-:Y:S01]  /*c710*/  BPT.TRAP 0x1 ;  /* 0x000000040000795c */ /* 0x000fe20000300000 */
.L_x_180:
[----:B------:R-:W2:Y:S02]  /*c720*/  LDL R3, [R1+0x4] ;  /* 0x0000040001037983 */ /* 0x000ea40000100800 */
[----:B--2---:R-:W-:-:S13]  /*c730*/  ISETP.NE.AND P1, PT, R3, RZ, PT ;  /* 0x000000ff0300720c */ /* 0x004fda0003f25270 */
[----:B------:R-:W-:Y:S05]  /*c740*/  @P1 BRA `(.L_x_181) ;  /* 0x0000000000041947 */ /* 0x000fea0003800000 */
[----:B------:R-:W-:Y:S01]  /*c750*/  BPT.TRAP 0x1 ;  /* 0x000000040000795c */ /* 0x000fe20000300000 */
.L_x_181:
[----:B------:R-:W1:Y:S01]  /*c760*/  S2R R11, SR_CgaCtaId ;  /* 0x00000000000b7919 */ /* 0x000e620000008800 */
[----:B------:R-:W-:Y:S01]  /*c770*/  MOV R10, 0x400 ;  /* 0x00000400000a7802 */ /* 0x000fe20000000f00 */
[----:B------:R-:W-:Y:S01]  /*c780*/  UIADD3 UR4, UP0, UR36, 0x370, URZ ;  /* 0x0000037024047890 */ /* 0x000fe2000ff1e03f */
[----:B------:R-:W-:Y:S01]  /*c790*/  R2UR UR9, R2 ;  /* 0x00000000020972ca */ /* 0x000fe200000e0000 */
[----:B------:R-:W-:Y:S01]  /*c7a0*/  IMAD R2, R9, 0x5000, R21 ;  /* 0x0000500009027824 */ /* 0x000fe200078e0215 */
[----:B------:R-:W-:Y:S01]  /*c7b0*/  R2UR UR11, R6 ;  /* 0x00000000060b72ca */ /* 0x000fe200000e0000 */
[----:B------:R-:W-:Y:S01]  /*c7c0*/  UMOV UR10, URZ ;  /* 0x0000003f000a7c82 */ /* 0x000fe20008000000 */
[----:B------:R-:W-:Y:S01]  /*c7d0*/  R2UR UR5, R20 ;  /* 0x00000000140572ca */ /* 0x000fe200000e0000 */
[----:B------:R-:W-:Y:S01]  /*c7e0*/  UMOV UR19, 0x30000 ;  /* 0x0003000000137882 */ /* 0x000fe20000000000 */
[----:B------:R-:W-:Y:S01]  /*c7f0*/  R2UR UR12, R0 ;  /* 0x00000000000c72ca */ /* 0x000fe200000e0000 */
[----:B------:R-:W-:Y:S01]  /*c800*/  UMOV UR6, 0x0 ;  /* 0x0000000000067882 */ /* 0x000fe20000000000 */
[----:B-----5:R-:W-:Y:S01]  /*c810*/  R2UR UR13, R7 ;  /* 0x00000000070d72ca */ /* 0x020fe200000e0000 */
[----:B------:R-:W-:Y:S01]  /*c820*/  UMOV UR7, 0x14f00000 ;  /* 0x14f0000000077882 */ /* 0x000fe20000000000 */
[----:B------:R-:W-:Y:S01]  /*c830*/  UMOV UR17, 0x40 ;  /* 0x0000004000117882 */ /* 0x000fe20000000000 */
[----:B------:R-:W-:Y:S01]  /*c840*/  UMOV UR18, 0x80 ;  /* 0x0000008000127882 */ /* 0x000fe20000000000 */
[----:B------:R-:W-:Y:S01]  /*c850*/  SHF.L.U32 R3, R19, 0x1f, RZ ;  /* 0x0000001f13037819 */ /* 0x000fe200000006ff */
[----:B------:R-:W-:-:S04]  /*c860*/  UIADD3 UR9, UR9, 0x38830, URZ ;  /* 0x0003883009097890 */ /* 0x000fc8000fffe03f */
[----:B------:R-:W-:Y:S02]  /*c870*/  UIMAD UR11, UR11, 0x50, UR5 ;  /* 0x000000500b0b78a4 */ /* 0x000fe4000f8e0205 */
[----:B------:R-:W-:Y:S01]  /*c880*/  UIADD3.X UR5, URZ, UR37, URZ, UP0, !UPT ;  /* 0x000000253f057290 */ /* 0x000fe200087fe43f */
[----:B-1----:R-:W-:-:S05]  /*c890*/  LEA R10, R11, R10, 0x18 ;  /* 0x0000000a0b0a7211 */ /* 0x002fca00078ec0ff */
[----:B------:R-:W-:-:S05]  /*c8a0*/  IMAD R2, R2, 0x2, R10 ;  /* 0x0000000202027824 */ /* 0x000fca00078e020a */
[----:B------:R-:W-:Y:S01]  /*c8b0*/  R2UR UR14, R2 ;  /* 0x00000000020e72ca */ /* 0x000fe200000e0000 */
[----:B------:R-:W-:-:S12]  /*c8c0*/  IMAD R2, R16, 0x8, R10 ;  /* 0x0000000810027824 */ /* 0x000fd800078e020a */
[----:B------:R-:W-:Y:S02]  /*c8d0*/  UIADD3 UR8, UR14, 0x24400, URZ ;  /* 0x000244000e087890 */ /* 0x000fe4000fffe03f */
[----:B------:R-:W-:Y:S02]  /*c8e0*/  UIADD3 UR15, UR14, 0x26c00, URZ ;  /* 0x00026c000e0f7890 */ /* 0x000fe4000fffe03f */
[----:B------:R-:W-:Y:S02]  /*c8f0*/  UIADD3 UR16, UR14, 0x29400, URZ ;  /* 0x000294000e107890 */ /* 0x000fe4000fffe03f */
[----:B------:R-:W-:-:S03]  /*c900*/  UIADD3 UR14, UR14, 0x2bc00, URZ ;  /* 0x0002bc000e0e7890 */ /* 0x000fc6000fffe03f */
[----:B------:R1:W-:Y:S02]  /*c910*/  UTMALDG.4D.MULTICAST [UR8], [UR4], UR19, desc[UR6] ;  /* 0x00000608040073b4 */ /* 0x0003e40008019813 */
[----:B-1----:R-:W-:Y:S01]  /*c920*/  UMOV UR8, UR15 ;  /* 0x0000000f00087c82 */ /* 0x002fe20008000000 */
[----:B------:R-:W-:Y:S01]  /*c930*/  UMOV UR10, UR17 ;  /* 0x00000011000a7c82 */ /* 0x000fe20008000000 */
[----:B------:R-:W-:Y:S01]  /*c940*/  UMOV UR15, 0xc0 ;  /* 0x000000c0000f7882 */ /* 0x000fe20000000000 */
[----:B------:R1:W-:Y:S02]  /*c950*/  UTMALDG.4D.MULTICAST [UR8], [UR4], UR19, desc[UR6] ;  /* 0x00000608040073b4 */ /* 0x0003e40008019813 */
[----:B-1----:R-:W-:Y:S01]  /*c960*/  UMOV UR8, UR16 ;  /* 0x0000001000087c82 */ /* 0x002fe20008000000 */
[----:B------:R-:W-:Y:S02]  /*c970*/  UMOV UR10, UR18 ;  /* 0x00000012000a7c82 */ /* 0x000fe40008000000 */
[----:B------:R1:W-:Y:S02]  /*c980*/  UTMALDG.4D.MULTICAST [UR8], [UR4], UR19, desc[UR6] ;  /* 0x00000608040073b4 */ /* 0x0003e40008019813 */
[----:B-1----:R-:W-:Y:S01]  /*c990*/  UMOV UR8, UR14 ;  /* 0x0000000e00087c82 */ /* 0x002fe20008000000 */
[----:B------:R-:W-:-:S02]  /*c9a0*/  UMOV UR10, UR15 ;  /* 0x0000000f000a7c82 */ /* 0x000fc40008000000 */
[----:B------:R1:W-:Y:S01]  /*c9b0*/  UTMALDG.4D.MULTICAST [UR8], [UR4], UR19, desc[UR6] ;  /* 0x00000608040073b4 */ /* 0x0003e20008019813 */
[----:B------:R-:W2:Y:S02]  /*c9c0*/  SYNCS.PHASECHK.TRANS64.TRYWAIT P1, [R2+URZ+0x38860], R3 ;  /* 0x03886003020075a7 */ /* 0x000ea4000802017f */
[----:B-12---:R-:W-:Y:S05]  /*c9d0*/  @!P1 BRA `(.L_x_182) ;  /* 0x0000002000789947 */ /* 0x006fea0003800000 */
.L_x_233:
[----:B------:R-:W2:Y:S02]  /*c9e0*/  S2R R10, SR_TID.X ;  /* 0x00000000000a7919 */ /* 0x000ea40000002100 */
[----:B--2---:R-:W-:-:S13]  /*c9f0*/  LOP3.LUT P1, RZ, R10, 0x7f, RZ, 0xc0, !PT ;  /* 0x0000007f0aff7812 */ /* 0x004fda000782c0ff */
[----:B-1----:R-:W-:-:S04]  /*ca00*/  @!P1 IMAD.MOV.U32 R3, RZ, RZ, 0xa000 ;  /* 0x0000a000ff039424 */ /* 0x002fc800078e00ff */
[----:B------:R1:W-:Y:S01]  /*ca10*/  @!P1 SYNCS.ARRIVE.TRANS64 RZ, [R2+URZ+0x38850], R3 ;  /* 0x0388500302ff99a7 */ /* 0x0003e2000800003f */
[----:B------:R-:W-:Y:S05]  /*ca20*/  @P2 BRA `(.L_x_183) ;  /* 0x0000000000042947 */ /* 0x000fea0003800000 */
[----:B------:R-:W-:Y:S01]  /*ca30*/  BPT.TRAP 0x1 ;  /* 0x000000040000795c */ /* 0x000fe20000300000 */
.L_x_183:
[----:B-1----:R-:W2:Y:S02]  /*ca40*/  LDL R3, [R1+0x4] ;  /* 0x0000040001037983 */ /* 0x002ea40000100800 */
[----:B--2---:R-:W-:-:S13]  /*ca50*/  ISETP.NE.AND P1, PT, R3, RZ, PT ;  /* 0x000000ff0300720c */ /* 0x004fda0003f25270 */
[----:B------:R-:W-:Y:S05]  /*ca60*/  @P1 BRA `(.L_x_184) ;  /* 0x0000000000041947 */ /* 0x000fea0003800000 */
[----:B------:R-:W-:Y:S01]  /*ca70*/  BPT.TRAP 0x1 ;  /* 0x000000040000795c */ /* 0x000fe20000300000 */
.L_x_184:
[----:B------:R-:W2:Y:S01]  /*ca80*/  LDL.LU R3, [R1] ;  /* 0x0000000001037983 */ /* 0x000ea20000300800 */
[----:B------:R-:W-:Y:S01]  /*ca90*/  MOV R10, 0x400 ;  /* 0x00000400000a7802 */ /* 0x000fe20000000f00 */
[----:B------:R-:W-:Y:S01]  /*caa0*/  UIADD3 UR4, UP0, UR36, 0x470, URZ ;  /* 0x0000047024047890 */ /* 0x000fe2000ff1e03f */
[----:B------:R-:W-:Y:S01]  /*cab0*/  R2UR UR5, R20 ;  /* 0x00000000140572ca */ /* 0x000fe200000e0000 */
[----:B------:R-:W1:Y:S01]  /*cac0*/  S2R R11, SR_CgaCtaId ;  /* 0x00000000000b7919 */ /* 0x000e620000008800 */
[----:B------:R-:W-:Y:S01]  /*cad0*/  R2UR UR9, R2 ;  /* 0x00000000020972ca */ /* 0x000fe200000e0000 */
[----:B------:R-:W-:Y:S01]  /*cae0*/  UMOV UR10, URZ ;  /* 0x0000003f000a7c82 */ /* 0x000fe20008000000 */
[----:B------:R-:W-:Y:S01]  /*caf0*/  R2UR UR13, R4 ;  /* 0x00000000040d72ca */ /* 0x000fe200000e0000 */
[----:B------:R-:W-:Y:S01]  /*cb00*/  UMOV UR18, 0x30000 ;  /* 0x0003000000127882 */ /* 0x000fe20000000000 */
[----:B------:R-:W-:Y:S01]  /*cb10*/  R2UR UR12, R0 ;  /* 0x00000000000c72ca */ /* 0x000fe200000e0000 */
[----:B------:R-:W-:Y:S01]  /*cb20*/  UMOV UR6, 0x0 ;  /* 0x0000000000067882 */ /* 0x000fe20000000000 */
[----:B------:R-:W-:Y:S01]  /*cb30*/  UMOV UR7, 0x14f00000 ;  /* 0x14f0000000077882 */ /* 0x000fe20000000000 */
[----:B------:R-:W-:Y:S01]  /*cb40*/  UMOV UR17, 0x40 ;  /* 0x0000004000117882 */ /* 0x000fe20000000000 */
[----:B------:R3:W-:Y:S01]  /*cb50*/  STL [R1], R6 ;  /* 0x0000000601007387 */ /* 0x0007e20000100800 */
[----:B------:R-:W-:-:S04]  /*cb60*/  IMAD.MOV.U32 R4, RZ, RZ, R7 ;  /* 0x000000ffff047224 */ /* 0x000fc800078e0007 */
[----:B------:R-:W-:Y:S01]  /*cb70*/  UIADD3 UR9, UR9, 0x38850, URZ ;  /* 0x0003885009097890 */ /* 0x000fe2000fffe03f */
[----:B-1----:R-:W-:Y:S02]  /*cb80*/  LEA R10, R11, R10, 0x18 ;  /* 0x0000000a0b0a7211 */ /* 0x002fe400078ec0ff */
[----:B--2---:R-:W-:Y:S01]  /*cb90*/  R2UR UR11, R3 ;  /* 0x00000000030b72ca */ /* 0x004fe200000e0000 */
[----:B------:R-:W-:-:S05]  /*cba0*/  IMAD R3, R16, 0x5000, R21 ;  /* 0x0000500010037824 */ /* 0x000fca00078e0215 */
[----:B------:R-:W-:-:S04]  /*cbb0*/  LEA R3, R3, R10, 0x1 ;  /* 0x0000000a03037211 */ /* 0x000fc800078e08ff */
[----:B------:R-:W-:-:S03]  /*cbc0*/  R2UR UR16, R3 ;  /* 0x00000000031072ca */ /* 0x000fc600000e0000 */
[----:B------:R-:W-:Y:S02]  /*cbd0*/  UIMAD UR11, UR11, 0x50, UR5 ;  /* 0x000000500b0b78a4 */ /* 0x000fe4000f8e0205 */
[----:B------:R-:W-:-:S08]  /*cbe0*/  UIADD3.X UR5, URZ, UR37, URZ, UP0, !UPT ;  /* 0x000000253f057290 */ /* 0x000fd000087fe43f */
        /* <DEDUP_REMOVED lines=10> */
[----:B------:R-:W-:Y:S01]  /*cc90*/  UMOV UR10, UR14 ;  /* 0x0000000e000a7c82 */ /* 0x000fe20008000000 */
[----:B------:R-:W-:Y:S01]  /*cca0*/  UMOV UR14, 0xc0 ;  /* 0x000000c0000e7882 */ /* 0x000fe20000000000 */
[----:B------:R1:W-:Y:S02]  /*ccb0*/  UTMALDG.4D.MULTICAST [UR8], [UR4], UR18, desc[UR6] ;  /* 0x00000608040073b4 */ /* 0x0003e40008019812 */
[----:B-1----:R-:W-:Y:S01]  /*ccc0*/  UMOV UR8, UR16 ;  /* 0x0000001000087c82 */ /* 0x002fe20008000000 */
[----:B------:R-:W-:-:S02]  /*ccd0*/  UMOV UR10, UR14 ;  /* 0x0000000e000a7c82 */ /* 0x000fc40008000000 */
[----:B------:R3:W-:Y:S02]  /*cce0*/  UTMALDG.4D.MULTICAST [UR8], [UR4], UR18, desc[UR6] ;  /* 0x00000608040073b4 */ /* 0x0007e40008019812 */
[----:B---3--:R-:W-:Y:S01]  /*ccf0*/  NOP ;  /* 0x0000000000007918 */ /* 0x008fe20000000000 */
.L_x_177:
[----:B------:R-:W-:Y:S05]  /*cd00*/  BSYNC B0 ;  /* 0x0000000000007941 */ /* 0x000fea0003800000 */
.L_x_176:
[----:B------:R-:W2:Y:S01]  /*cd10*/  LDL.LU R2, [R1+0x10] ;  /* 0x0000100001027983 */ /* 0x000ea20000300800 */
[----:B------:R-:W-:Y:S02]  /*cd20*/  IMAD.MOV.U32 R16, RZ, RZ, R9 ;  /* 0x000000ffff107224 */ /* 0x000fe400078e0009 */
[----:B------:R-:W-:Y:S02]  /*cd30*/  IMAD.MOV.U32 R19, RZ, RZ, R13 ;  /* 0x000000ffff137224 */ /* 0x000fe400078e000d */
[----:B--2---:R-:W-:-:S07]  /*cd40*/  VIADD R6, R2, 0xfffffffd ;  /* 0xfffffffd02067836 */ /* 0x004fce0000000000 */
.L_x_175:
[----:B------:R-:W-:Y:S01]  /*cd50*/  IMAD.MOV R3, RZ, RZ, -R14 ;  /* 0x000000ffff037224 */ /* 0x000fe200078e0a0e */
[----:B------:R-:W-:Y:S04]  /*cd60*/  BSSY B0, `(.L_x_174) ;  /* 0x000011d000007945 */ /* 0x000fe80003800000 */
[----:B------:R-:W-:-:S13]  /*cd70*/  ISETP.NE.AND P1, PT, R8, R3, PT ;  /* 0x000000030800720c */ /* 0x000fda0003f25270 */
[----:B------:R-:W-:Y:S05]  /*cd80*/  @!P1 BRA `(.L_x_185) ;  /* 0x0000001000689947 */ /* 0x000fea0003800000 */
[----:B------:R-:W-:-:S07]  /*cd90*/  IMAD.MOV.U32 R8, RZ, RZ, R4 ;  /* 0x000000ffff087224 */ /* 0x000fce00078e0004 */
.L_x_204:
        /* <DEDUP_REMOVED lines=16> */
[----:B-1----:R-:W-:Y:S01]  /*cea0*/  @P1 IMAD.HI.U32 R8, R6, R2, RZ ;  /* 0x0000000206081227 */ /* 0x002fe200078e00ff */
[----:B------:R-:W-:-:S04]  /*ceb0*/  MOV R2, R6 ;  /* 0x0000000600027202 */ /* 0x000fc80000000f00 */
[----:B------:R-:W-:Y:S02]  /*cec0*/  @P1 SHF.R.U32.HI R2, RZ, R3, R8 ;  /* 0x00000003ff021219 */ /* 0x000fe40000011608 */
[----:B------:R-:W1:Y:S03]  /*ced0*/  LDC.64 R8, c[0x0][0x3f8] ;  /* 0x0000fe00ff087b82 */ /* 0x000e660000000a00 */
[----:B------:R-:W-:-:S04]  /*cee0*/  IMAD.MOV R3, RZ, RZ, -R2 ;  /* 0x000000ffff037224 */ /* 0x000fc800078e0a02 */
[----:B------:R-:W-:Y:S01]  /*cef0*/  IMAD R11, R11, R3, R6 ;  /* 0x000000030b0b7224 */ /* 0x000fe200078e0206 */
[----:B------:R-:W-:-:S03]  /*cf00*/  SHF.R.S32.HI R3, RZ, 0x1f, R2 ;  /* 0x0000001fff037819 */ /* 0x000fc60000011402 */
[----:B------:R-:W-:-:S04]  /*cf10*/  IMAD.WIDE.U32 R2, R5, UR4, R2 ;  /* 0x0000000405027c25 */ /* 0x000fc8000f8e0002 */
[----:B------:R-:W-:Y:S01]  /*cf20*/  IMAD.IADD R13, R13, 0x1, R3 ;  /* 0x000000010d0d7824 */ /* 0x000fe200078e0203 */
[----:B-1----:R-:W-:-:S04]  /*cf30*/  LEA R8, P1, R2, R8, 0x2 ;  /* 0x0000000802087211 */ /* 0x002fc800078210ff */
[----:B------:R-:W-:-:S05]  /*cf40*/  LEA.HI.X R9, R2, R9, R13, 0x2, P1 ;  /* 0x0000000902097211 */ /* 0x000fca00008f140d */
[----:B------:R1:W5:Y:S04]  /*cf50*/  LDG.E R8, desc[UR6][R8.64] ;  /* 0x0000000608087981 */ /* 0x000368000c1e1900 */
.L_x_188:
[----:B------:R-:W2:Y:S01]  /*cf60*/  S2R R3, SR_CgaCtaId ;  /* 0x0000000000037919 */ /* 0x000ea20000008800 */
[----:B------:R-:W-:-:S04]  /*cf70*/  MOV R2, 0x400 ;  /* 0x0000040000027802 */ /* 0x000fc80000000f00 */
[----:B--2---:R-:W-:Y:S02]  /*cf80*/  LEA R2, R3, R2, 0x18 ;  /* 0x0000000203027211 */ /* 0x004fe400078ec0ff */
[----:B------:R-:W-:-:S03]  /*cf90*/  SHF.L.U32 R3, R10, 0x1f, RZ ;  /* 0x0000001f0a037819 */ /* 0x000fc600000006ff */
[----:B------:R-:W-:-:S04]  /*cfa0*/  IMAD R2, R7, 0x8, R2 ;  /* 0x0000000807027824 */ /* 0x000fc800078e0202 */
[----:B------:R-:W2:Y:S02]  /*cfb0*/  SYNCS.PHASECHK.TRANS64.TRYWAIT P1, [R2+URZ+0x38840], R3 ;  /* 0x03884003020075a7 */ /* 0x000ea4000802017f */
[----:B--2---:R-:W-:Y:S05]  /*cfc0*/  @!P1 BRA `(.L_x_189) ;  /* 0x0000001c00109947 */ /* 0x004fea0003800000 */
.L_x_234:
[----:B-1----:R-:W1:Y:S01]  /*cfd0*/  S2R R9, SR_TID.X ;  /* 0x0000000000097919 */ /* 0x002e620000002100 */
[----:B------:R-:W-:Y:S01]  /*cfe0*/  UPRMT UR4, UR38, 0x9910, URZ ;  /* 0x0000991026047896 */ /* 0x000fe2000800003f */
[----:B-1----:R-:W-:-:S13]  /*cff0*/  LOP3.LUT P1, RZ, R9, 0x7f, RZ, 0xc0, !PT ;  /* 0x0000007f09ff7812 */ /* 0x002fda000782c0ff */
[----:B--2---:R-:W-:-:S04]  /*d000*/  @!P1 IMAD.MOV.U32 R3, RZ, RZ, 0xa000 ;  /* 0x0000a000ff039424 */ /* 0x004fc800078e00ff */
[----:B------:R1:W-:Y:S02]  /*d010*/  @!P1 SYNCS.ARRIVE.TRANS64 RZ, [R2+URZ+0x38830], R3 ;  /* 0x0388300302ff99a7 */ /* 0x0003e4000800003f */
[----:B-1----:R-:W-:-:S05]  /*d020*/  IMAD.U32 R3, RZ, RZ, UR4 ;  /* 0x00000004ff037e24 */ /* 0x002fca000f8e00ff */
[----:B------:R-:W-:-:S13]  /*d030*/  ISETP.NE.AND P2, PT, R3, 0x2, PT ;  /* 0x000000020300780c */ /* 0x000fda0003f45270 */
[----:B------:R-:W-:Y:S05]  /*d040*/  @P2 BRA `(.L_x_190) ;  /* 0x0000000000042947 */ /* 0x000fea0003800000 */
[----:B------:R-:W-:Y:S01]  /*d050*/  BPT.TRAP 0x1 ;  /* 0x000000040000795c */ /* 0x000fe20000300000 */
.L_x_190:
[----:B------:R-:W2:Y:S02]  /*d060*/  LDL R3, [R1+0x4] ;  /* 0x0000040001037983 */ /* 0x000ea40000100800 */
[----:B--2---:R-:W-:-:S13]  /*d070*/  ISETP.NE.AND P1, PT, R3, RZ, PT ;  /* 0x000000ff0300720c */ /* 0x004fda0003f25270 */
[----:B------:R-:W-:Y:S05]  /*d080*/  @P1 BRA `(.L_x_191) ;  /* 0x0000000000041947 */ /* 0x000fea0003800000 */
[----:B------:R-:W-:Y:S01]  /*d090*/  BPT.TRAP 0x1 ;  /* 0x000000040000795c */ /* 0x000fe20000300000 */
.L_x_191:
        /* <DEDUP_REMOVED lines=40> */
.L_x_235:
[----:B------:R-:W2:Y:S02]  /*d320*/  S2R R3, SR_TID.X ;  /* 0x0000000000037919 */ /* 0x000ea40000002100 */
[----:B--2---:R-:W-:-:S13]  /*d330*/  LOP3.LUT P1, RZ, R3, 0x7f, RZ, 0xc0, !PT ;  /* 0x0000007f03ff7812 */ /* 0x004fda000782c0ff */
[----:B------:R-:W-:-:S04]  /*d340*/  @!P1 IMAD.MOV.U32 R3, RZ, RZ, 0xa000 ;  /* 0x0000a000ff039424 */ /* 0x000fc800078e00ff */
[----:B------:R2:W-:Y:S01]  /*d350*/  @!P1 SYNCS.ARRIVE.TRANS64 RZ, [R2+URZ+0x38850], R3 ;  /* 0x0388500302ff99a7 */ /* 0x0005e2000800003f */
[----:B------:R-:W-:Y:S05]  /*d360*/  @P2 BRA `(.L_x_193) ;  /* 0x0000000000042947 */ /* 0x000fea0003800000 */
[----:B------:R-:W-:Y:S01]  /*d370*/  BPT.TRAP 0x1 ;  /* 0x000000040000795c */ /* 0x000fe20000300000 */
.L_x_193:
[----:B--2---:R-:W2:Y:S02]  /*d380*/  LDL R3, [R1+0x4] ;  /* 0x0000040001037983 */ /* 0x004ea40000100800 */
[----:B--2---:R-:W-:-:S13]  /*d390*/  ISETP.NE.AND P1, PT, R3, RZ, PT ;  /* 0x000000ff0300720c */ /* 0x004fda0003f25270 */
[----:B------:R-:W-:Y:S05]  /*d3a0*/  @P1 BRA `(.L_x_194) ;  /* 0x0000000000041947 */ /* 0x000fea0003800000 */
[----:B------:R-:W-:Y:S01]  /*d3b0*/  BPT.TRAP 0x1 ;  /* 0x000000040000795c */ /* 0x000fe20000300000 */
.L_x_194:
[----:B------:R-:W2:Y:S01]  /*d3c0*/  LDL.LU R13, [R1] ;  /* 0x00000000010d7983 */ /* 0x000ea20000300800 */
[----:B------:R-:W-:Y:S01]  /*d3d0*/  MOV R3, 0x400 ;  /* 0x0000040000037802 */ /* 0x000fe20000000f00 */
[----:B------:R-:W-:Y:S01]  /*d3e0*/  IMAD R16, R16, 0x5000, R21 ;  /* 0x0000500010107824 */ /* 0x000fe200078e0215 */
[----:B------:R-:W-:Y:S01]  /*d3f0*/  R2UR UR5, R20 ;  /* 0x00000000140572ca */ /* 0x000fe200000e0000 */
[----:B------:R-:W3:Y:S01]  /*d400*/  S2R R9, SR_CgaCtaId ;  /* 0x0000000000097919 */ /* 0x000ee20000008800 */
[----:B------:R-:W-:Y:S01]  /*d410*/  R2UR UR9, R2 ;  /* 0x00000000020972ca */ /* 0x000fe200000e0000 */
[----:B------:R-:W-:Y:S01]  /*d420*/  UIADD3 UR4, UP0, UR36, 0x470, URZ ;  /* 0x0000047024047890 */ /* 0x000fe2000ff1e03f */
[----:B------:R-:W-:Y:S01]  /*d430*/  R2UR UR13, R4 ;  /* 0x00000000040d72ca */ /* 0x000fe200000e0000 */
[----:B------:R-:W-:Y:S01]  /*d440*/  UMOV UR10, URZ ;  /* 0x0000003f000a7c82 */ /* 0x000fe20008000000 */
[----:B------:R-:W-:Y:S01]  /*d450*/  R2UR UR12, R0 ;  /* 0x00000000000c72ca */ /* 0x000fe200000e0000 */
[----:B------:R-:W-:Y:S01]  /*d460*/  UMOV UR18, 0x30000 ;  /* 0x0003000000127882 */ /* 0x000fe20000000000 */
[----:B------:R-:W-:Y:S01]  /*d470*/  UMOV UR6, 0x0 ;  /* 0x0000000000067882 */ /* 0x000fe20000000000 */
[----:B------:R-:W-:Y:S01]  /*d480*/  UMOV UR7, 0x14f00000 ;  /* 0x14f0000000077882 */ /* 0x000fe20000000000 */
[----:B------:R-:W-:Y:S01]  /*d490*/  UMOV UR17, 0x40 ;  /* 0x0000004000117882 */ /* 0x000fe20000000000 */
[----:B------:R4:W-:Y:S01]  /*d4a0*/  STL [R1], R11 ;  /* 0x0000000b01007387 */ /* 0x0009e20000100800 */
[----:B------:R-:W-:-:S03]  /*d4b0*/  IMAD.MOV.U32 R4, RZ, RZ, R8 ;  /* 0x000000ffff047224 */ /* 0x000fc600078e0008 */
[----:B------:R-:W-:Y:S01]  /*d4c0*/  UIADD3 UR9, UR9, 0x38850, URZ ;  /* 0x0003885009097890 */ /* 0x000fe2000fffe03f */
[----:B---3--:R-:W-:-:S04]  /*d4d0*/  LEA R3, R9, R3, 0x18 ;  /* 0x0000000309037211 */ /* 0x008fc800078ec0ff */
[----:B------:R-:W-:-:S04]  /*d4e0*/  LEA R16, R16, R3, 0x1 ;  /* 0x0000000310107211 */ /* 0x000fc800078e08ff */
[----:B------:R-:W-:-:S13]  /*d4f0*/  R2UR UR14, R16 ;  /* 0x00000000100e72ca */ /* 0x000fda00000e0000 */
[----:B------:R-:W-:Y:S02]  /*d500*/  UIADD3 UR8, UR14, 0x400, URZ ;  /* 0x000004000e087890 */ /* 0x000fe4000fffe03f */
[----:B------:R-:W-:Y:S02]  /*d510*/  UIADD3 UR15, UR14, 0x2c00, URZ ;  /* 0x00002c000e0f7890 */ /* 0x000fe4000fffe03f */
[----:B------:R-:W-:Y:S02]  /*d520*/  UIADD3 UR16, UR14, 0x5400, URZ ;  /* 0x000054000e107890 */ /* 0x000fe4000fffe03f */
[----:B------:R-:W-:Y:S01]  /*d530*/  UIADD3 UR14, UR14, 0x7c00, URZ ;  /* 0x00007c000e0e7890 */ /* 0x000fe2000fffe03f */
[----:B--2---:R-:W-:-:S13]  /*d540*/  R2UR UR11, R13 ;  /* 0x000000000d0b72ca */ /* 0x004fda00000e0000 */
[----:B------:R-:W-:Y:S02]  /*d550*/  UIMAD UR11, UR11, 0x50, UR5 ;  /* 0x000000500b0b78a4 */ /* 0x000fe4000f8e0205 */
[----:B------:R-:W-:-:S09]  /*d560*/  UIADD3.X UR5, URZ, UR37, URZ, UP0, !UPT ;  /* 0x000000253f057290 */ /* 0x000fd200087fe43f */
[----:B------:R2:W-:Y:S02]  /*d570*/  UTMALDG.4D.MULTICAST [UR8], [UR4], UR18, desc[UR6] ;  /* 0x00000608040073b4 */ /* 0x0005e40008019812 */
[----:B--2---:R-:W-:Y:S01]  /*d580*/  UMOV UR8, UR15 ;  /* 0x0000000f00087c82 */ /* 0x004fe20008000000 */
[----:B------:R-:W-:Y:S01]  /*d590*/  UMOV UR10, UR17 ;  /* 0x00000011000a7c82 */ /* 0x000fe20008000000 */
[----:B------:R-:W-:Y:S01]  /*d5a0*/  UMOV UR15, 0x80 ;  /* 0x00000080000f7882 */ /* 0x000fe20000000000 */
[----:B------:R2:W-:Y:S02]  /*d5b0*/  UTMALDG.4D.MULTICAST [UR8], [UR4], UR18, desc[UR6] ;  /* 0x00000608040073b4 */ /* 0x0005e40008019812 */
[----:B--2---:R-:W-:Y:S01]  /*d5c0*/  UMOV UR8, UR16 ;  /* 0x0000001000087c82 */ /* 0x004fe20008000000 */
[----:B------:R-:W-:Y:S01]  /*d5d0*/  UMOV UR10, UR15 ;  /* 0x0000000f000a7c82 */ /* 0x000fe20008000000 */
[----:B------:R-:W-:Y:S01]  /*d5e0*/  UMOV UR15, 0xc0 ;  /* 0x000000c0000f7882 */ /* 0x000fe20000000000 */
[----:B------:R2:W-:Y:S02]  /*d5f0*/  UTMALDG.4D.MULTICAST [UR8], [UR4], UR18, desc[UR6] ;  /* 0x00000608040073b4 */ /* 0x0005e40008019812 */
[----:B--2---:R-:W-:Y:S01]  /*d600*/  UMOV UR8, UR14 ;  /* 0x0000000e00087c82 */ /* 0x004fe20008000000 */
[----:B------:R-:W-:-:S02]  /*d610*/  UMOV UR10, UR15 ;  /* 0x0000000f000a7c82 */ /* 0x000fc40008000000 */
[----:B------:R4:W-:Y:S02]  /*d620*/  UTMALDG.4D.MULTICAST [UR8], [UR4], UR18, desc[UR6] ;  /* 0x00000608040073b4 */ /* 0x0009e40008019812 */
[----:B----4-:R-:W-:Y:S01]  /*d630*/  NOP ;  /* 0x0000000000007918 */ /* 0x010fe20000000000 */
.L_x_187:
[----:B------:R-:W-:Y:S05]  /*d640*/  BSYNC B1 ;  /* 0x0000000000017941 */ /* 0x000fea0003800000 */
.L_x_186:
[----:B------:R-:W-:Y:S01]  /*d650*/  VIADD R16, R7, 0x1 ;  /* 0x0000000107107836 */ /* 0x000fe20000000000 */
[----:B------:R-:W-:Y:S04]  /*d660*/  BSSY B1, `(.L_x_195) ;  /* 0x0000089000017945 */ /* 0x000fe80003800000 */
[----:B------:R-:W-:-:S04]  /*d670*/  ISETP.NE.AND P1, PT, R16, 0x2, PT ;  /* 0x000000021000780c */ /* 0x000fc80003f25270 */
[----:B-1----:R-:W-:Y:S02]  /*d680*/  SEL R19, RZ, 0x1, P1 ;  /* 0x00000001ff137807 */ /* 0x002fe40000800000 */
[----:B------:R-:W-:Y:S02]  /*d690*/  SEL R16, R16, RZ, P1 ;  /* 0x000000ff10107207 */ /* 0x000fe40000800000 */
[----:B------:R-:W-:Y:S01]  /*d6a0*/  LOP3.LUT R19, R10, R19, RZ, 0x3c, !PT ;  /* 0x000000130a137212 */ /* 0x000fe200078e3cff */
[----:B------:R-:W-:Y:S06]  /*d6b0*/  @!P6 BRA `(.L_x_196) ;  /* 0x00000008000ce947 */ /* 0x000fec0003800000 */
[----:B------:R-:W-:Y:S01]  /*d6c0*/  VIADD R11, R6, 0xffffffff ;  /* 0xffffffff060b7836 */ /* 0x000fe20000000000 */
        /* <DEDUP_REMOVED lines=15> */
[----:B------:R-:W-:-:S04]  /*d7c0*/  IMAD.WIDE.U32 R2, R5, UR4, R2 ;  /* 0x0000000405027c25 */ /* 0x000fc8000f8e0002 */
[----:B------:R-:W-:Y:S01]  /*d7d0*/  IMAD.IADD R13, R13, 0x1, R3 ;  /* 0x000000010d0d7824 */ /* 0x000fe200078e0203 */
[----:B-1----:R-:W-:-:S04]  /*d7e0*/  LEA R8, P1, R2, R8, 0x2 ;  /* 0x0000000802087211 */ /* 0x002fc800078210ff */
[----:B------:R-:W-:-:S05]  /*d7f0*/  LEA.HI.X R9, R2, R9, R13, 0x2, P1 ;  /* 0x0000000902097211 */ /* 0x000fca00008f140d */
[----:B------:R1:W5:Y:S04]  /*d800*/  LDG.E R8, desc[UR6][R8.64] ;  /* 0x0000000608087981 */ /* 0x000368000c1e1900 */
.L_x_197:
[----:B------:R-:W2:Y:S01]  /*d810*/  S2R R3, SR_CgaCtaId ;  /* 0x0000000000037919 */ /* 0x000ea20000008800 */
[----:B------:R-:W-:-:S04]  /*d820*/  MOV R2, 0x400 ;  /* 0x0000040000027802 */ /* 0x000fc80000000f00 */
[----:B--2---:R-:W-:Y:S02]  /*d830*/  LEA R2, R3, R2, 0x18 ;  /* 0x0000000203027211 */ /* 0x004fe400078ec0ff */
[----:B------:R-:W-:-:S03]  /*d840*/  SHF.L.U32 R3, R19, 0x1f, RZ ;  /* 0x0000001f13037819 */ /* 0x000fc600000006ff */
[----:B------:R-:W-:-:S04]  /*d850*/  IMAD R2, R16, 0x8, R2 ;  /* 0x0000000810027824 */ /* 0x000fc800078e0202 */
[----:B------:R-:W2:Y:S02]  /*d860*/  SYNCS.PHASECHK.TRANS64.TRYWAIT P1, [R2+URZ+0x38840], R3 ;  /* 0x03884003020075a7 */ /* 0x000ea4000802017f */
[----:B--2---:R-:W-:Y:S05]  /*d870*/  @!P1 BRA `(.L_x_198) ;  /* 0x00000014000c9947 */ /* 0x004fea0003800000 */
.L_x_236:
[----:B-1----:R-:W1:Y:S01]  /*d880*/  S2R R9, SR_TID.X ;  /* 0x0000000000097919 */ /* 0x002e620000002100 */
[----:B------:R-:W-:Y:S01]  /*d890*/  UPRMT UR4, UR38, 0x9910, URZ ;  /* 0x0000991026047896 */ /* 0x000fe2000800003f */
[----:B-1----:R-:W-:-:S13]  /*d8a0*/  LOP3.LUT P1, RZ, R9, 0x7f, RZ, 0xc0, !PT ;  /* 0x0000007f09ff7812 */ /* 0x002fda000782c0ff */
[----:B--2---:R-:W-:-:S04]  /*d8b0*/  @!P1 IMAD.MOV.U32 R3, RZ, RZ, 0xa000 ;  /* 0x0000a000ff039424 */ /* 0x004fc800078e00ff */
[----:B------:R1:W-:Y:S02]  /*d8c0*/  @!P1 SYNCS.ARRIVE.TRANS64 RZ, [R2+URZ+0x38830], R3 ;  /* 0x0388300302ff99a7 */ /* 0x0003e4000800003f */
[----:B-1----:R-:W-:-:S04]  /*d8d0*/  MOV R3, UR4 ;  /* 0x0000000400037c02 */ /* 0x002fc80008000f00 */
[----:B------:R-:W-:-:S13]  /*d8e0*/  ISETP.NE.AND P2, PT, R3, 0x2, PT ;  /* 0x000000020300780c */ /* 0x000fda0003f45270 */
[----:B------:R-:W-:Y:S05]  /*d8f0*/  @P2 BRA `(.L_x_199) ;  /* 0x0000000000042947 */ /* 0x000fea0003800000 */
[----:B------:R-:W-:Y:S01]  /*d900*/  BPT.TRAP 0x1 ;  /* 0x000000040000795c */ /* 0x000fe20000300000 */
.L_x_199:
[----:B------:R-:W2:Y:S02]  /*d910*/  LDL R3, [R1+0x4] ;  /* 0x0000040001037983 */ /* 0x000ea40000100800 */
[----:B--2---:R-:W-:-:S13]  /*d920*/  ISETP.NE.AND P1, PT, R3, RZ, PT ;  /* 0x000000ff0300720c */ /* 0x004fda0003f25270 */
[----:B------:R-:W-:Y:S05]  /*d930*/  @P1 BRA `(.L_x_200) ;  /* 0x0000000000041947 */ /* 0x000fea0003800000 */
[----:B------:R-:W-:Y:S01]  /*d940*/  BPT.TRAP 0x1 ;  /* 0x000000040000795c */ /* 0x000fe20000300000 */
.L_x_200:
        /* <DEDUP_REMOVED lines=40> */
.L_x_237:
[----:B------:R-:W2:Y:S02]  /*dbd0*/  S2R R3, SR_TID.X ;  /* 0x0000000000037919 */ /* 0x000ea40000002100 */
[----:B--2---:R-:W-:-:S13]  /*dbe0*/  LOP3.LUT P1, RZ, R3, 0x7f, RZ, 0xc0, !PT ;  /* 0x0000007f03ff7812 */ /* 0x004fda000782c0ff */
[----:B------:R-:W-:-:S04]  /*dbf0*/  @!P1 IMAD.MOV.U32 R3, RZ, RZ, 0xa000 ;  /* 0x0000a000ff039424 */ /* 0x000fc800078e00ff */
[----:B------:R2:W-:Y:S01]  /*dc00*/  @!P1 SYNCS.ARRIVE.TRANS64 RZ, [R2+URZ+0x38850], R3 ;  /* 0x0388500302ff99a7 */ /* 0x0005e2000800003f */
[----:B------:R-:W-:Y:S05]  /*dc10*/  @P2 BRA `(.L_x_202) ;  /* 0x0000000000042947 */ /* 0x000fea0003800000 */
[----:B------:R-:W-:Y:S01]  /*dc20*/  BPT.TRAP 0x1 ;  /* 0x000000040000795c */ /* 0x000fe20000300000 */
.L_x_202:
[----:B--2---:R-:W2:Y:S02]  /*dc30*/  LDL R3, [R1+0x4] ;  /* 0x0000040001037983 */ /* 0x004ea40000100800 */
[----:B--2---:R-:W-:-:S13]  /*dc40*/  ISETP.NE.AND P1, PT, R3, RZ, PT ;  /* 0x000000ff0300720c */ /* 0x004fda0003f25270 */
[----:B------:R-:W-:Y:S05]  /*dc50*/  @P1 BRA `(.L_x_203) ;  /* 0x0000000000041947 */ /* 0x000fea0003800000 */
[----:B------:R-:W-:Y:S01]  /*dc60*/  BPT.TRAP 0x1 ;  /* 0x000000040000795c */ /* 0x000fe20000300000 */
.L_x_203:
[----:B-1----:R-:W2:Y:S01]  /*dc70*/  LDL.LU R10, [R1] ;  /* 0x00000000010a7983 */ /* 0x002ea20000300800 */
[----:B------:R-:W-:Y:S01]  /*dc80*/  MOV R3, 0x400 ;  /* 0x0000040000037802 */ /* 0x000fe20000000f00 */
[----:B------:R-:W-:Y:S01]  /*dc90*/  IMAD R7, R7, 0x5000, R21 ;  /* 0x0000500007077824 */ /* 0x000fe200078e0215 */
[----:B------:R-:W-:Y:S01]  /*dca0*/  R2UR UR5, R20 ;  /* 0x00000000140572ca */ /* 0x000fe200000e0000 */
[----:B------:R-:W1:Y:S01]  /*dcb0*/  S2R R9, SR_CgaCtaId ;  /* 0x0000000000097919 */ /* 0x000e620000008800 */
        /* <DEDUP_REMOVED lines=12> */
[----:B-1----:R-:W-:-:S05]  /*dd80*/  LEA R3, R9, R3, 0x18 ;  /* 0x0000000309037211 */ /* 0x002fca00078ec0ff */
[----:B------:R-:W-:-:S05]  /*dd90*/  IMAD R7, R7, 0x2, R3 ;  /* 0x0000000207077824 */ /* 0x000fca00078e0203 */
        /* <DEDUP_REMOVED lines=21> */
.L_x_196:
[----:B------:R-:W-:Y:S05]  /*def0*/  BSYNC B1 ;  /* 0x0000000000017941 */ /* 0x000fea0003800000 */
.L_x_195:
[C---:B------:R-:W-:Y:S01]  /*df00*/  ISETP.GT.AND P1, PT, R6.reuse, 0x1, PT ;  /* 0x000000010600780c */ /* 0x040fe20003f24270 */
[----:B------:R-:W-:-:S12]  /*df10*/  VIADD R6, R6, 0xfffffffe ;  /* 0xfffffffe06067836 */ /* 0x000fd80000000000 */
[----:B------:R-:W-:Y:S05]  /*df20*/  @P1 BRA `(.L_x_204) ;  /* 0xffffffec009c1947 */ /* 0x000fea000383ffff */
.L_x_185:
[----:B------:R-:W-:Y:S05]  /*df30*/  BSYNC B0 ;  /* 0x0000000000007941 */ /* 0x000fea0003800000 */
.L_x_174:
[----:B------:R-:W-:Y:S04]  /*df40*/  BSSY B0, `(.L_x_205) ;  /* 0x000003c000007945 */ /* 0x000fe80003800000 */
[----:B------:R-:W-:Y:S05]  /*df50*/  @!P6 BRA `(.L_x_206) ;  /* 0x0000000000e8e947 */ /* 0x000fea0003800000 */
[----:B------:R-:W3:Y:S01]  /*df60*/  S2R R3, SR_CgaCtaId ;  /* 0x0000000000037919 */ /* 0x000ee20000008800 */
[----:B------:R-:W-:-:S04]  /*df70*/  MOV R2, 0x400 ;  /* 0x0000040000027802 */ /* 0x000fc80000000f00 */
[----:B---3--:R-:W-:-:S05]  /*df80*/  LEA R2, R3, R2, 0x18 ;  /* 0x0000000203027211 */ /* 0x008fca00078ec0ff */
[----:B------:R-:W-:Y:S01]  /*df90*/  IMAD R3, R16, 0x8, R2 ;  /* 0x0000000810037824 */ /* 0x000fe200078e0202 */
[----:B------:R-:W-:-:S04]  /*dfa0*/  SHF.L.U32 R2, R19, 0x1f, RZ ;  /* 0x0000001f13027819 */ /* 0x000fc800000006ff */
[----:B------:R-:W3:Y:S02]  /*dfb0*/  SYNCS.PHASECHK.TRANS64.TRYWAIT P0, [R3+URZ+0x38860], R2 ;  /* 0x03886002030075a7 */ /* 0x000ee4000800017f */
[----:B---3--:R-:W-:Y:S05]  /*dfc0*/  @!P0 BRA `(.L_x_207) ;  /* 0x0000000c00608947 */ /* 0x008fea0003800000 */
.L_x_238:
        /* <DEDUP_REMOVED lines=9> */
.L_x_208:
[----:B------:R-:W3:Y:S02]  /*e060*/  LDL R2, [R1+0x4] ;  /* 0x0000040001027983 */ /* 0x000ee40000100800 */
[----:B---3--:R-:W-:-:S13]  /*e070*/  ISETP.NE.AND P0, PT, R2, RZ, PT ;  /* 0x000000ff0200720c */ /* 0x008fda0003f05270 */
[----:B------:R-:W-:Y:S05]  /*e080*/  @P0 BRA `(.L_x_209) ;  /* 0x0000000000040947 */ /* 0x000fea0003800000 */
[----:B------:R-:W-:Y:S01]  /*e090*/  BPT.TRAP 0x1 ;  /* 0x000000040000795c */ /* 0x000fe20000300000 */
.L_x_209:
[----:B------:R-:W3:Y:S01]  /*e0a0*/  LDL R2, [R1] ;  /* 0x0000000001027983 */ /* 0x000ee20000100800 */
[----:B------:R-:W-:Y:S01]  /*e0b0*/  MOV R5, 0x400 ;  /* 0x0000040000057802 */ /* 0x000fe20000000f00 */
[----:B-1----:R-:W1:Y:S01]  /*e0c0*/  S2R R6, SR_CgaCtaId ;  /* 0x0000000000067919 */ /* 0x002e620000008800 */
[----:B------:R-:W-:Y:S01]  /*e0d0*/  IMAD R21, R16, 0x5000, R21 ;  /* 0x0000500010157824 */ /* 0x000fe200078e0215 */
[----:B------:R-:W-:Y:S02]  /*e0e0*/  R2UR UR5, R20 ;  /* 0x00000000140572ca */ /* 0x000fe400000e0000 */
[----:B------:R-:W-:Y:S01]  /*e0f0*/  R2UR UR9, R3 ;  /* 0x00000000030972ca */ /* 0x000fe200000e0000 */
[----:B------:R-:W-:Y:S01]  /*e100*/  UIADD3 UR4, UP0, UR36, 0x470, URZ ;  /* 0x0000047024047890 */ /* 0x000fe2000ff1e03f */
[----:B------:R-:W-:Y:S02]  /*e110*/  R2UR UR12, R0 ;  /* 0x00000000000c72ca */ /* 0x000fe400000e0000 */
[----:B------:R-:W-:-:S02]  /*e120*/  R2UR UR13, R4 ;  /* 0x00000000040d72ca */ /* 0x000fc400000e0000 */
[----:B-1----:R-:W-:-:S04]  /*e130*/  LEA R5, R6, R5, 0x18 ;  /* 0x0000000506057211 */ /* 0x002fc800078ec0ff */
[----:B------:R-:W-:-:S04]  /*e140*/  LEA R21, R21, R5, 0x1 ;  /* 0x0000000515157211 */ /* 0x000fc800078e08ff */
        /* <DEDUP_REMOVED lines=10> */
[----:B------:R-:W-:Y:S01]  /*e1f0*/  UIADD3 UR14, UR14, 0x7c00, URZ ;  /* 0x00007c000e0e7890 */ /* 0x000fe2000fffe03f */
[----:B---3--:R-:W-:-:S13]  /*e200*/  R2UR UR11, R2 ;  /* 0x00000000020b72ca */ /* 0x008fda00000e0000 */
        /* <DEDUP_REMOVED lines=15> */
.L_x_206:
[----:B------:R-:W-:Y:S05]  /*e300*/  BSYNC B0 ;  /* 0x0000000000007941 */ /* 0x000fea0003800000 */
.L_x_205:
[----:B------:R-:W3:Y:S01]  /*e310*/  LDL.LU R0, [R1+0x14] ;  /* 0x0000140001007983 */ /* 0x000ee20000300800 */
[----:B------:R-:W-:-:S03]  /*e320*/  ULDC UR4, c[0x0][0xda4] ;  /* 0x0003690000047ab9 */ /* 0x000fc60000000800 */
[----:B------:R-:W4:Y:S01]  /*e330*/  LDL.LU R2, [R1+0x1c] ;  /* 0x00001c0001027983 */ /* 0x000f220000300800 */
[----:B------:R-:W-:-:S05]  /*e340*/  VIADD R16, R16, 0x1 ;  /* 0x0000000110107836 */ /* 0x000fca0000000000 */
[----:B------:R-:W-:-:S04]  /*e350*/  ISETP.NE.AND P0, PT, R16, 0x2, PT ;  /* 0x000000021000780c */ /* 0x000fc80003f05270 */
[----:B------:R-:W-:Y:S01]  /*e360*/  SEL R16, R16, RZ, P0 ;  /* 0x000000ff10107207 */ /* 0x000fe20000000000 */
[----:B---3--:R-:W-:Y:S02]  /*e370*/  VIADD R0, R0, UR39 ;  /* 0x0000002700007c36 */ /* 0x008fe40008000000 */
[----:B----4-:R-:W-:-:S03]  /*e380*/  VIADD R2, R2, 0x1 ;  /* 0x0000000102027836 */ /* 0x010fc60000000000 */
[----:B------:R3:W-:Y:S01]  /*e390*/  STL [R1+0x14], R0 ;  /* 0x0000140001007387 */ /* 0x0007e20000100800 */
[----:B------:R-:W-:-:S03]  /*e3a0*/  ISETP.GE.AND P1, PT, R0, UR4, PT ;  /* 0x0000000400007c0c */ /* 0x000fc6000bf26270 */
[----:B------:R4:W-:Y:S01]  /*e3b0*/  STL [R1+0x1c], R2 ;  /* 0x00001c0201007387 */ /* 0x0009e20000100800 */
[----:B---3--:R-:W-:-:S04]  /*e3c0*/  SEL R0, RZ, 0x1, P0 ;  /* 0x00000001ff007807 */ /* 0x008fc80000000000 */
[----:B------:R-:W-:-:S05]  /*e3d0*/  LOP3.LUT R19, R19, R0, RZ, 0x3c, !PT ;  /* 0x0000000013137212 */ /* 0x000fca00078e3cff */
[----:B----4-:R-:W-:Y:S05]  /*e3e0*/  @!P1 BRA `(.L_x_210) ;  /* 0xffffffc800fc9947 */ /* 0x010fea000383ffff */
[----:B------:R-:W-:-:S07]  /*e3f0*/  LOP3.LUT R2, R2, 0x1, RZ, 0xc, !PT ;  /* 0x0000000102027812 */ /* 0x000fce00078e0cff */
.L_x_157:
[----:B------:R-:W3:Y:S01]  /*e400*/  S2R R3, SR_CgaCtaId ;  /* 0x0000000000037919 */ /* 0x000ee20000008800 */
[----:B------:R-:W-:Y:S01]  /*e410*/  MOV R0, 0x400 ;  /* 0x0000040000007802 */ /* 0x000fe20000000f00 */
[----:B------:R-:W-:Y:S03]  /*e420*/  BSSY B0, `(.L_x_211) ;  /* 0x0000005000007945 */ /* 0x000fe60003800000 */
[----:B---3--:R-:W-:Y:S02]  /*e430*/  LEA R0, R3, R0, 0x18 ;  /* 0x0000000003007211 */ /* 0x008fe400078ec0ff */
[----:B------:R-:W-:-:S04]  /*e440*/  SHF.L.U32 R3, R2, 0x1f, RZ ;  /* 0x0000001f02037819 */ /* 0x000fc800000006ff */
[----:B------:R-:W3:Y:S02]  /*e450*/  SYNCS.PHASECHK.TRANS64.TRYWAIT P0, [R0+URZ+0x38820], R3 ;  /* 0x03882003000075a7 */ /* 0x000ee4000800017f */
[----:B---3--:R-:W-:Y:S05]  /*e460*/  @!P0 BRA `(.L_x_212) ;  /* 0x00000008004c8947 */ /* 0x008fea0003800000 */
.L_x_239:
[----:B------:R-:W-:Y:S05]  /*e470*/  BSYNC B0 ;  /* 0x0000000000007941 */ /* 0x000fea0003800000 */
.L_x_211:
[----:B------:R-:W-:-:S03]  /*e480*/  UMOV UR4, 0xffffffff ;  /* 0xffffffff00047882 */ /* 0x000fc60000000000 */
[----:B------:R-:W-:Y:S05]  /*e490*/  BRA.DIV UR4, `(.L_x_213) ;  /* 0x0000000a04547947 */ /* 0x000fea000b800000 */
[----:B------:R-:W4:Y:S02]  /*e4a0*/  S2R R2, SR_TID.X ;  /* 0x0000000000027919 */ /* 0x000f240000002100 */
[----:B----4-:R-:W-:-:S04]  /*e4b0*/  SHF.R.U32.HI R2, RZ, 0x5, R2 ;  /* 0x00000005ff027819 */ /* 0x010fc80000011602 */
[----:B------:R-:W-:-:S05]  /*e4c0*/  LOP3.LUT R2, R2, 0x3, RZ, 0xc0, !PT ;  /* 0x0000000302027812 */ /* 0x000fca00078ec0ff */
[----:B--2---:R2:W4:Y:S02]  /*e4d0*/  SHFL.IDX PT, R14, R2, RZ, 0x1f ;  /* 0x00001fff020e7589 */ /* 0x00452400000e0000 */
.L_x_242:
[----:B----4-:R-:W-:Y:S01]  /*e4e0*/  ISETP.NE.AND P0, PT, R14, RZ, PT ;  /* 0x000000ff0e00720c */ /* 0x010fe20003f05270 */
[----:B------:R-:W-:-:S12]  /*e4f0*/  BSSY B0, `(.L_x_214) ;  /* 0x0000026000007945 */ /* 0x000fd80003800000 */
[----:B------:R-:W-:Y:S05]  /*e500*/  @P0 BRA `(.L_x_215) ;  /* 0x0000000000900947 */ /* 0x000fea0003800000 */
[----:B------:R-:W-:-:S03]  /*e510*/  UMOV UR4, 0xffffffff ;  /* 0xffffffff00047882 */ /* 0x000fc60000000000 */
[----:B------:R-:W-:Y:S05]  /*e520*/  BRA.DIV UR4, `(.L_x_216) ;  /* 0x0000000a04647947 */ /* 0x000fea000b800000 */
[----:B------:R-:W-:-:S13]  /*e530*/  ELECT P6, URZ, PT ;  /* 0x00000000003f782f */ /* 0x000fda00038c0000 */
.L_x_245:
[----:B------:R-:W-:Y:S05]  /*e540*/  @!P6 BRA `(.L_x_215) ;  /* 0x000000000080e947 */ /* 0x000fea0003800000 */
[----:B--2---:R-:W2:Y:S02]  /*e550*/  LDL R2, [R1+0x24] ;  /* 0x0000240001027983 */ /* 0x004ea40000100800 */
[----:B--2---:R-:W-:-:S13]  /*e560*/  R2UR UR4, R2 ;  /* 0x00000000020472ca */ /* 0x004fda00000e0000 */
[----:B------:R-:W-:-:S06]  /*e570*/  ULOP3.LUT UR4, UR4, 0x2, URZ, 0xfc, !UPT ;  /* 0x0000000204047892 */ /* 0x000fcc000f8efc3f */
[----:B------:R-:W-:-:S05]  /*e580*/  IMAD.U32 R2, RZ, RZ, UR4 ;  /* 0x00000004ff027e24 */ /* 0x000fca000f8e00ff */
[----:B------:R-:W-:-:S13]  /*e590*/  ISETP.NE.AND P2, PT, R2, 0x3, PT ;  /* 0x000000030200780c */ /* 0x000fda0003f45270 */
[----:B------:R-:W-:Y:S05]  /*e5a0*/  @!P2 BRA `(.L_x_217) ;  /* 0x000000000004a947 */ /* 0x000fea0003800000 */
[----:B------:R-:W-:Y:S01]  /*e5b0*/  BPT.TRAP 0x1 ;  /* 0x000000040000795c */ /* 0x000fe20000300000 */
.L_x_217:
[----:B---3--:R-:W-:Y:S01]  /*e5c0*/  VIADD R3, R0, 0x38840 ;  /* 0x0003884000037836 */ /* 0x008fe20000000000 */
[----:B------:R-:W-:Y:S01]  /*e5d0*/  SHF.L.U32 R5, R19, 0x1f, RZ ;  /* 0x0000001f13057819 */ /* 0x000fe200000006ff */
[C---:B------:R-:W-:Y:S02]  /*e5e0*/  VIADD R2, R16.reuse, 0x1 ;  /* 0x0000000110027836 */ /* 0x040fe40000000000 */
[----:B-1----:R-:W-:-:S03]  /*e5f0*/  IMAD R6, R16, 0x8, R3 ;  /* 0x0000000810067824 */ /* 0x002fc600078e0203 */
[----:B------:R-:W-:Y:S01]  /*e600*/  ISETP.NE.AND P1, PT, R2, 0x2, PT ;  /* 0x000000020200780c */ /* 0x000fe20003f25270 */
[----:B------:R-:W1:Y:S03]  /*e610*/  SYNCS.PHASECHK.TRANS64.TRYWAIT P0, [R6+URZ], R5 ;  /* 0x00000005060075a7 */ /* 0x000e66000800017f */
[----:B------:R-:W-:-:S04]  /*e620*/  SEL R4, RZ, 0x1, P1 ;  /* 0x00000001ff047807 */ /* 0x000fc80000800000 */
[----:B------:R-:W-:Y:S02]  /*e630*/  LOP3.LUT R19, R19, R4, RZ, 0x3c, !PT ;  /* 0x0000000413137212 */ /* 0x000fe400078e3cff */
[----:B------:R-:W-:Y:S02]  /*e640*/  SEL R4, R2, RZ, P1 ;  /* 0x000000ff02047207 */ /* 0x000fe40000800000 */
[----:B------:R-:W-:-:S03]  /*e650*/  SHF.L.U32 R2, R19, 0x1f, RZ ;  /* 0x0000001f13027819 */ /* 0x000fc600000006ff */
[----:B------:R-:W-:Y:S01]  /*e660*/  IMAD R3, R4, 0x8, R3 ;  /* 0x0000000804037824 */ /* 0x000fe200078e0203 */
[----:B-1----:R-:W-:Y:S06]  /*e670*/  @!P0 BRA `(.L_x_218) ;  /* 0x0000000800308947 */ /* 0x002fec0003800000 */
.L_x_246:
[----:B------:R-:W2:Y:S02]  /*e680*/  SYNCS.PHASECHK.TRANS64.TRYWAIT P0, [R3+URZ], R2 ;  /* 0x00000002030075a7 */ /* 0x000ea4000800017f */
[----:B--2---:R-:W-:Y:S05]  /*e690*/  @!P0 BRA `(.L_x_219) ;  /* 0x00000008003c8947 */ /* 0x004fea0003800000 */
.L_x_247:
[----:B------:R-:W-:Y:S05]  /*e6a0*/  @!P2 BRA `(.L_x_220) ;  /* 0x000000000004a947 */ /* 0x000fea0003800000 */
[----:B------:R-:W-:Y:S01]  /*e6b0*/  BPT.TRAP 0x1 ;  /* 0x000000040000795c */ /* 0x000fe20000300000 */
.L_x_220:
[----:B--2---:R-:W-:-:S05]  /*e6c0*/  IADD3 R3, R0, 0x38860, RZ ;  /* 0x0003886000037810 */ /* 0x004fca0007ffe0ff */
[----:B------:R-:W-:-:S04]  /*e6d0*/  IMAD R16, R16, 0x8, R3 ;  /* 0x0000000810107824 */ /* 0x000fc800078e0203 */
[----:B------:R-:W2:Y:S02]  /*e6e0*/  SYNCS.PHASECHK.TRANS64.TRYWAIT P0, [R16+URZ], R5 ;  /* 0x00000005100075a7 */ /* 0x000ea4000800017f */
[----:B--2---:R-:W-:Y:S05]  /*e6f0*/  @!P0 BRA `(.L_x_221) ;  /* 0x0000000800388947 */ /* 0x004fea0003800000 */
.L_x_248:
[----:B------:R-:W-:-:S07]  /*e700*/  IMAD R3, R4, 0x8, R3 ;  /* 0x0000000804037824 */ /* 0x000fce00078e0203 */
.L_x_222:
[----:B---3--:R3:W4:Y:S02]  /*e710*/  SYNCS.PHASECHK.TRANS64.TRYWAIT P0, [R3+URZ], R2 ;  /* 0x00000002030075a7 */ /* 0x008724000800017f */
[----:B----4-:R-:W-:Y:S05]  /*e720*/  @!P0 NANOSLEEP.SYNCS 0x989680 ;  /* 0x009896800000895d */ /* 0x010fea0003900000 */
[----:B------:R-:W4:Y:S02]  /*e730*/  @!P0 SYNCS.PHASECHK.TRANS64 P0, [R3+URZ], R2 ;  /* 0x00000002030085a7 */ /* 0x000f24000800007f */
[----:B----4-:R-:W-:Y:S05]  /*e740*/  @!P0 BRA `(.L_x_222) ;  /* 0xfffffffc00f08947 */ /* 0x010fea000383ffff */
.L_x_215:
[----:B------:R-:W-:Y:S05]  /*e750*/  BSYNC B0 ;  /* 0x0000000000007941 */ /* 0x000fea0003800000 */
.L_x_214:
[----:B------:R-:W-:Y:S05]  /*e760*/  EXIT ;  /* 0x000000000000794d */ /* 0x000fea0003800000 */
.L_x_131:
[----:B------:R-:W-:-:S13]  /*e770*/  R2UR UR4, R18 ;  /* 0x00000000120472ca */ /* 0x000fda00000e0000 */
[----:B-1----:R-:W-:-:S04]  /*e780*/  IMAD.U32 R3, RZ, RZ, UR4 ;  /* 0x00000004ff037e24 */ /* 0x002fc8000f8e00ff */
[----:B------:R1:W2:Y:S03]  /*e790*/  SYNCS.PHASECHK.TRANS64.TRYWAIT P1, [R3+URZ+0x38800], R0 ;  /* 0x03880000030075a7 */ /* 0x0002a6000802017f */
[----:B--2---:R-:W-:Y:S05]  /*e7a0*/  @!P1 NANOSLEEP.SYNCS 0x989680 ;  /* 0x009896800000995d */ /* 0x004fea0003900000 */
[----:B------:R-:W2:Y:S02]  /*e7b0*/  @!P1 SYNCS.PHASECHK.TRANS64 P1, [R3+URZ+0x38800], R0 ;  /* 0x03880000030095a7 */ /* 0x000ea4000802007f */
[----:B--2---:R-:W-:Y:S05]  /*e7c0*/  @!P1 BRA `(.L_x_131) ;  /* 0xfffffffc00e89947 */ /* 0x004fea000383ffff */
[----:B------:R-:W-:Y:S05]  /*e7d0*/  BRA `(.L_x_223) ;  /* 0xffffff2c00e07947 */ /* 0x000fea000383ffff */
.L_x_135:
[----:B--2---:R2:W3:Y:S02]  /*e7e0*/  SYNCS.PHASECHK.TRANS64.TRYWAIT P1, [R0+URZ+0x38830], R3 ;  /* 0x03883003000075a7 */ /* 0x0044e4000802017f */
[----:B---3--:R-:W-:Y:S05]  /*e7f0*/  @!P1 NANOSLEEP.SYNCS 0x989680 ;  /* 0x009896800000995d */ /* 0x008fea0003900000 */
[----:B------:R-:W3:Y:S02]  /*e800*/  @!P1 SYNCS.PHASECHK.TRANS64 P1, [R0+URZ+0x38830], R3 ;  /* 0x03883003000095a7 */ /* 0x000ee4000802007f */
[----:B---3--:R-:W-:Y:S05]  /*e810*/  @!P1 BRA `(.L_x_135) ;  /* 0xfffffffc00f09947 */ /* 0x008fea000383ffff */
[----:B------:R-:W-:Y:S05]  /*e820*/  BRA `(.L_x_134) ;  /* 0xffffff3000047947 */ /* 0x000fea000383ffff */
.L_x_141:
[----:B--2---:R-:W-:-:S04]  /*e830*/  IMAD.U32 R4, RZ, RZ, UR39 ;  /* 0x00000027ff047e24 */ /* 0x004fc8000f8e00ff */
[----:B------:R2:W3:Y:S03]  /*e840*/  SYNCS.PHASECHK.TRANS64.TRYWAIT P1, [R4+URZ+0x38830], R3 ;  /* 0x03883003040075a7 */ /* 0x0004e6000802017f */
[----:B---3--:R-:W-:Y:S05]  /*e850*/  @!P1 NANOSLEEP.SYNCS 0x989680 ;  /* 0x009896800000995d */ /* 0x008fea0003900000 */
[----:B------:R-:W3:Y:S02]  /*e860*/  @!P1 SYNCS.PHASECHK.TRANS64 P1, [R4+URZ+0x38830], R3 ;  /* 0x03883003040095a7 */ /* 0x000ee4000802007f */
[----:B---3--:R-:W-:Y:S05]  /*e870*/  @!P1 BRA `(.L_x_141) ;  /* 0xfffffffc00ec9947 */ /* 0x008fea000383ffff */
[----:B------:R-:W-:Y:S05]  /*e880*/  BRA `(.L_x_140) ;  /* 0xffffff6800487947 */ /* 0x000fea000383ffff */
.L_x_145:
[----:B-12---:R-:W-:-:S04]  /*e890*/  IMAD.U32 R3, RZ, RZ, UR4 ;  /* 0x00000004ff037e24 */ /* 0x006fc8000f8e00ff */
[----:B------:R1:W2:Y:S03]  /*e8a0*/  SYNCS.PHASECHK.TRANS64.TRYWAIT P1, [R3+URZ+0x38850], R0 ;  /* 0x03885000030075a7 */ /* 0x0002a6000802017f */
[----:B--2---:R-:W-:Y:S05]  /*e8b0*/  @!P1 NANOSLEEP.SYNCS 0x989680 ;  /* 0x009896800000995d */ /* 0x004fea0003900000 */
[----:B------:R-:W2:Y:S02]  /*e8c0*/  @!P1 SYNCS.PHASECHK.TRANS64 P1, [R3+URZ+0x38850], R0 ;  /* 0x03885000030095a7 */ /* 0x000ea4000802007f */
[----:B--2---:R-:W-:Y:S05]  /*e8d0*/  @!P1 BRA `(.L_x_145) ;  /* 0xfffffffc00ec9947 */ /* 0x004fea000383ffff */
[----:B------:R-:W-:Y:S05]  /*e8e0*/  BRA `(.L_x_144) ;  /* 0xffffff8c009c7947 */ /* 0x000fea000383ffff */
.L_x_152:
[----:B--2---:R-:W-:-:S04]  /*e8f0*/  IMAD.U32 R7, RZ, RZ, UR8 ;  /* 0x00000008ff077e24 */ /* 0x004fc8000f8e00ff */
[----:B------:R2:W3:Y:S03]  /*e900*/  SYNCS.PHASECHK.TRANS64.TRYWAIT P1, [R7+URZ+0x38850], R0 ;  /* 0x03885000070075a7 */ /* 0x0004e6000802017f */
[----:B---3--:R-:W-:Y:S05]  /*e910*/  @!P1 NANOSLEEP.SYNCS 0x989680 ;  /* 0x009896800000995d */ /* 0x008fea0003900000 */
[----:B------:R-:W3:Y:S02]  /*e920*/  @!P1 SYNCS.PHASECHK.TRANS64 P1, [R7+URZ+0x38850], R0 ;  /* 0x03885000070095a7 */ /* 0x000ee4000802007f */
[----:B---3--:R-:W-:Y:S05]  /*e930*/  @!P1 BRA `(.L_x_152) ;  /* 0xfffffffc00ec9947 */ /* 0x008fea000383ffff */
[----:B------:R-:W-:Y:S05]  /*e940*/  BRA `(.L_x_151) ;  /* 0xffffffa400b87947 */ /* 0x000fea000383ffff */
.L_x_165:
        /* <DEDUP_REMOVED lines=11> */
.L_x_225:
[----:B------:R-:W-:Y:S05]  /*ea00*/  BSYNC B0 ;  /* 0x0000000000007941 */ /* 0x000fea0003800000 */
.L_x_224:
[----:B------:R-:W-:Y:S05]  /*ea10*/  BRA `(.L_x_226) ;  /* 0xffffffd000287947 */ /* 0x000fea000383ffff */
.L_x_166:
[----:B------:R-:W-:Y:S01]  /*ea20*/  BSSY B0, `(.L_x_227) ;  /* 0x0000006000007945 */ /* 0x000fe20003800000 */
[----:B------:R-:W-:-:S07]  /*ea30*/  IMAD.MOV.U32 R15, RZ, RZ, -0x1 ;  /* 0xffffffffff0f7424 */ /* 0x000fce00078e00ff */
[----:B------:R-:W-:Y:S05]  /*ea40*/  WARPSYNC.COLLECTIVE R15, `(.L_x_228) ;  /* 0x000000000f0c7348 */ /* 0x000fea0003c00000 */
[----:B------:R-:W-:Y:S02]  /*ea50*/  ELECT P6, UR62, PT ;  /* 0x00000000003e782f */ /* 0x000fe400038c0000 */
[----:B------:R-:W-:Y:S01]  /*ea60*/  MOV R14, UR62 ;  /* 0x0000003e000e7c02 */ /* 0x000fe20008000f00 */
[----:B------:R-:W-:Y:S10]  /*ea70*/  ENDCOLLECTIVE ;  /* 0x000000000000791b */ /* 0x000ff40003800000 */
.L_x_228:
[----:B------:R-:W-:Y:S05]  /*ea80*/  BSYNC B0 ;  /* 0x0000000000007941 */ /* 0x000fea0003800000 */
.L_x_227:
[----:B------:R-:W-:Y:S05]  /*ea90*/  BRA `(.L_x_229) ;  /* 0xffffffd000247947 */ /* 0x000fea000383ffff */
.L_x_169:
[----:B---3--:R3:W4:Y:S02]  /*eaa0*/  SYNCS.PHASECHK.TRANS64.TRYWAIT P1, [R4+URZ+0x38840], R9 ;  /* 0x03884009040075a7 */ /* 0x008724000802017f */
[----:B----4-:R-:W-:Y:S05]  /*eab0*/  @!P1 NANOSLEEP.SYNCS 0x989680 ;  /* 0x009896800000995d */ /* 0x010fea0003900000 */
[----:B------:R-:W4:Y:S02]  /*eac0*/  @!P1 SYNCS.PHASECHK.TRANS64 P1, [R4+URZ+0x38840], R9 ;  /* 0x03884009040095a7 */ /* 0x000f24000802007f */
[----:B----4-:R-:W-:Y:S05]  /*ead0*/  @!P1 BRA `(.L_x_169) ;  /* 0xfffffffc00f09947 */ /* 0x010fea000383ffff */
[----:B------:R-:W-:Y:S05]  /*eae0*/  BRA `(.L_x_230) ;  /* 0xffffffd000887947 */ /* 0x000fea000383ffff */
.L_x_173:
[----:B-1----:R-:W1:Y:S01]  /*eaf0*/  S2R R9, SR_CgaCtaId ;  /* 0x0000000000097919 */ /* 0x002e620000008800 */
[----:B------:R-:W-:-:S04]  /*eb00*/  MOV R7, 0x400 ;  /* 0x0000040000077802 */ /* 0x000fc80000000f00 */
[----:B-1----:R-:W-:-:S04]  /*eb10*/  LEA R7, R9, R7, 0x18 ;  /* 0x0000000709077211 */ /* 0x002fc800078ec0ff */
[----:B------:R1:W3:Y:S03]  /*eb20*/  SYNCS.PHASECHK.TRANS64.TRYWAIT P1, [R7+URZ+0x38820], R6 ;  /* 0x03882006070075a7 */ /* 0x0002e6000802017f */
[----:B---3--:R-:W-:Y:S05]  /*eb30*/  @!P1 NANOSLEEP.SYNCS 0x989680 ;  /* 0x009896800000995d */ /* 0x008fea0003900000 */
[----:B------:R-:W3:Y:S02]  /*eb40*/  @!P1 SYNCS.PHASECHK.TRANS64 P1, [R7+URZ+0x38820], R6 ;  /* 0x03882006070095a7 */ /* 0x000ee4000802007f */
[----:B---3--:R-:W-:Y:S05]  /*eb50*/  @!P1 BRA `(.L_x_173) ;  /* 0xfffffffc00e49947 */ /* 0x008fea000383ffff */
[----:B------:R-:W-:Y:S05]  /*eb60*/  BRA `(.L_x_231) ;  /* 0xffffffd800107947 */ /* 0x000fea000383ffff */
.L_x_179:
[----:B-1----:R1:W2:Y:S02]  /*eb70*/  SYNCS.PHASECHK.TRANS64.TRYWAIT P1, [R2+URZ+0x38840], R3 ;  /* 0x03884003020075a7 */ /* 0x0022a4000802017f */
[----:B--2---:R-:W-:Y:S05]  /*eb80*/  @!P1 NANOSLEEP.SYNCS 0x989680 ;  /* 0x009896800000995d */ /* 0x004fea0003900000 */
[----:B------:R-:W2:Y:S02]  /*eb90*/  @!P1 SYNCS.PHASECHK.TRANS64 P1, [R2+URZ+0x38840], R3 ;  /* 0x03884003020095a7 */ /* 0x000ea4000802007f */
[----:B--2---:R-:W-:Y:S05]  /*eba0*/  @!P1 BRA `(.L_x_179) ;  /* 0xfffffffc00f09947 */ /* 0x004fea000383ffff */
[----:B------:R-:W-:Y:S05]  /*ebb0*/  BRA `(.L_x_232) ;  /* 0xffffffd800b47947 */ /* 0x000fea000383ffff */
.L_x_182:
[----:B-1----:R1:W2:Y:S02]  /*ebc0*/  SYNCS.PHASECHK.TRANS64.TRYWAIT P1, [R2+URZ+0x38860], R3 ;  /* 0x03886003020075a7 */ /* 0x0022a4000802017f */
[----:B--2---:R-:W-:Y:S05]  /*ebd0*/  @!P1 NANOSLEEP.SYNCS 0x989680 ;  /* 0x009896800000995d */ /* 0x004fea0003900000 */
[----:B------:R-:W2:Y:S02]  /*ebe0*/  @!P1 SYNCS.PHASECHK.TRANS64 P1, [R2+URZ+0x38860], R3 ;  /* 0x03886003020095a7 */ /* 0x000ea4000802007f */
[----:B--2---:R-:W-:Y:S05]  /*ebf0*/  @!P1 BRA `(.L_x_182) ;  /* 0xfffffffc00f09947 */ /* 0x004fea000383ffff */
[----:B------:R-:W-:Y:S05]  /*ec00*/  BRA `(.L_x_233) ;  /* 0xffffffdc00747947 */ /* 0x000fea000383ffff */
.L_x_189:
[----:B--2---:R2:W3:Y:S02]  /*ec10*/  SYNCS.PHASECHK.TRANS64.TRYWAIT P1, [R2+URZ+0x38840], R3 ;  /* 0x03884003020075a7 */ /* 0x0044e4000802017f */
[----:B---3--:R-:W-:Y:S05]  /*ec20*/  @!P1 NANOSLEEP.SYNCS 0x989680 ;  /* 0x009896800000995d */ /* 0x008fea0003900000 */
[----:B------:R-:W3:Y:S02]  /*ec30*/  @!P1 SYNCS.PHASECHK.TRANS64 P1, [R2+URZ+0x38840], R3 ;  /* 0x03884003020095a7 */ /* 0x000ee4000802007f */
[----:B---3--:R-:W-:Y:S05]  /*ec40*/  @!P1 BRA `(.L_x_189) ;  /* 0xfffffffc00f09947 */ /* 0x008fea000383ffff */
[----:B------:R-:W-:Y:S05]  /*ec50*/  BRA `(.L_x_234) ;  /* 0xffffffe000dc7947 */ /* 0x000fea000383ffff */
.L_x_192:
[----:B-1----:R1:W2:Y:S02]  /*ec60*/  SYNCS.PHASECHK.TRANS64.TRYWAIT P1, [R2+URZ+0x38860], R19 ;  /* 0x03886013020075a7 */ /* 0x0022a4000802017f */
[----:B--2---:R-:W-:Y:S05]  /*ec70*/  @!P1 NANOSLEEP.SYNCS 0x989680 ;  /* 0x009896800000995d */ /* 0x004fea0003900000 */
[----:B------:R-:W2:Y:S02]  /*ec80*/  @!P1 SYNCS.PHASECHK.TRANS64 P1, [R2+URZ+0x38860], R19 ;  /* 0x03886013020095a7 */ /* 0x000ea4000802007f */
[----:B--2---:R-:W-:Y:S05]  /*ec90*/  @!P1 BRA `(.L_x_192) ;  /* 0xfffffffc00f09947 */ /* 0x004fea000383ffff */
[----:B------:R-:W-:Y:S05]  /*eca0*/  BRA `(.L_x_235) ;  /* 0xffffffe4009c7947 */ /* 0x000fea000383ffff */
.L_x_198:
[----:B--2---:R2:W3:Y:S02]  /*ecb0*/  SYNCS.PHASECHK.TRANS64.TRYWAIT P1, [R2+URZ+0x38840], R3 ;  /* 0x03884003020075a7 */ /* 0x0044e4000802017f */
[----:B---3--:R-:W-:Y:S05]  /*ecc0*/  @!P1 NANOSLEEP.SYNCS 0x989680 ;  /* 0x009896800000995d */ /* 0x008fea0003900000 */
[----:B------:R-:W3:Y:S02]  /*ecd0*/  @!P1 SYNCS.PHASECHK.TRANS64 P1, [R2+URZ+0x38840], R3 ;  /* 0x03884003020095a7 */ /* 0x000ee4000802007f */
[----:B---3--:R-:W-:Y:S05]  /*ece0*/  @!P1 BRA `(.L_x_198) ;  /* 0xfffffffc00f09947 */ /* 0x008fea000383ffff */
[----:B------:R-:W-:Y:S05]  /*ecf0*/  BRA `(.L_x_236) ;  /* 0xffffffe800e07947 */ /* 0x000fea000383ffff */
.L_x_201:
[----:B-1----:R1:W2:Y:S02]  /*ed00*/  SYNCS.PHASECHK.TRANS64.TRYWAIT P1, [R2+URZ+0x38860], R10 ;  /* 0x0388600a020075a7 */ /* 0x0022a4000802017f */
[----:B--2---:R-:W-:Y:S05]  /*ed10*/  @!P1 NANOSLEEP.SYNCS 0x989680 ;  /* 0x009896800000995d */ /* 0x004fea0003900000 */
[----:B------:R-:W2:Y:S02]  /*ed20*/  @!P1 SYNCS.PHASECHK.TRANS64 P1, [R2+URZ+0x38860], R10 ;  /* 0x0388600a020095a7 */ /* 0x000ea4000802007f */
[----:B--2---:R-:W-:Y:S05]  /*ed30*/  @!P1 BRA `(.L_x_201) ;  /* 0xfffffffc00f09947 */ /* 0x004fea000383ffff */
[----:B------:R-:W-:Y:S05]  /*ed40*/  BRA `(.L_x_237) ;  /* 0xffffffec00a07947 */ /* 0x000fea000383ffff */
.L_x_207:
[----:B---3--:R3:W4:Y:S02]  /*ed50*/  SYNCS.PHASECHK.TRANS64.TRYWAIT P0, [R3+URZ+0x38860], R2 ;  /* 0x03886002030075a7 */ /* 0x008724000800017f */
[----:B----4-:R-:W-:Y:S05]  /*ed60*/  @!P0 NANOSLEEP.SYNCS 0x989680 ;  /* 0x009896800000895d */ /* 0x010fea0003900000 */
[----:B------:R-:W4:Y:S02]  /*ed70*/  @!P0 SYNCS.PHASECHK.TRANS64 P0, [R3+URZ+0x38860], R2 ;  /* 0x03886002030085a7 */ /* 0x000f24000800007f */
[----:B----4-:R-:W-:Y:S05]  /*ed80*/  @!P0 BRA `(.L_x_207) ;  /* 0xfffffffc00f08947 */ /* 0x010fea000383ffff */
[----:B------:R-:W-:Y:S05]  /*ed90*/  BRA `(.L_x_238) ;  /* 0xfffffff0008c7947 */ /* 0x000fea000383ffff */
.L_x_212:
[----:B---3--:R3:W4:Y:S02]  /*eda0*/  SYNCS.PHASECHK.TRANS64.TRYWAIT P0, [R0+URZ+0x38820], R3 ;  /* 0x03882003000075a7 */ /* 0x008724000800017f */
[----:B----4-:R-:W-:Y:S05]  /*edb0*/  @!P0 NANOSLEEP.SYNCS 0x989680 ;  /* 0x009896800000895d */ /* 0x010fea0003900000 */
[----:B------:R-:W4:Y:S02]  /*edc0*/  @!P0 SYNCS.PHASECHK.TRANS64 P0, [R0+URZ+0x38820], R3 ;  /* 0x03882003000085a7 */ /* 0x000f24000800007f */
[----:B----4-:R-:W-:Y:S05]  /*edd0*/  @!P0 BRA `(.L_x_212) ;  /* 0xfffffffc00f08947 */ /* 0x010fea000383ffff */
[----:B------:R-:W-:Y:S05]  /*ede0*/  BRA `(.L_x_239) ;  /* 0xfffffff400a07947 */ /* 0x000fea000383ffff */
.L_x_213:
[----:B------:R-:W4:Y:S01]  /*edf0*/  S2R R2, SR_TID.X ;  /* 0x0000000000027919 */ /* 0x000f220000002100 */
[----:B------:R-:W-:Y:S01]  /*ee00*/  BSSY B0, `(.L_x_240) ;  /* 0x000000a000007945 */ /* 0x000fe20003800000 */
[----:B------:R-:W-:Y:S02]  /*ee10*/  IMAD.MOV.U32 R12, RZ, RZ, RZ ;  /* 0x000000ffff0c7224 */ /* 0x000fe400078e00ff */
[----:B------:R-:W-:Y:S02]  /*ee20*/  IMAD.MOV.U32 R11, RZ, RZ, 0x1f ;  /* 0x0000001fff0b7424 */ /* 0x000fe400078e00ff */
[----:B--2---:R-:W-:Y:S01]  /*ee30*/  IMAD.MOV.U32 R15, RZ, RZ, -0x1 ;  /* 0xffffffffff0f7424 */ /* 0x004fe200078e00ff */
[----:B----4-:R-:W-:-:S04]  /*ee40*/  SHF.R.U32.HI R2, RZ, 0x5, R2 ;  /* 0x00000005ff027819 */ /* 0x010fc80000011602 */
[----:B------:R-:W-:-:S05]  /*ee50*/  LOP3.LUT R2, R2, 0x3, RZ, 0xc0, !PT ;  /* 0x0000000302027812 */ /* 0x000fca00078ec0ff */
[----:B------:R-:W-:-:S07]  /*ee60*/  IMAD.MOV.U32 R13, RZ, RZ, R2 ;  /* 0x000000ffff0d7224 */ /* 0x000fce00078e0002 */
[----:B-1-3--:R-:W-:Y:S05]  /*ee70*/  WARPSYNC.COLLECTIVE R15, `(.L_x_241) ;  /* 0x000000000f087348 */ /* 0x00afea0003c00000 */
[----:B------:R2:W4:Y:S02]  /*ee80*/  SHFL.IDX P6, R14, R13, R12, R11 ;  /* 0x0000000c0d0e7389 */ /* 0x00052400000c000b */
[----:B-1234-:R-:W-:Y:S01]  /*ee90*/  ENDCOLLECTIVE ;  /* 0x000000000000791b */ /* 0x01efe20003800000 */
.L_x_241:
[----:B------:R-:W-:Y:S05]  /*eea0*/  BSYNC B0 ;  /* 0x0000000000007941 */ /* 0x000fea0003800000 */
.L_x_240:
[----:B------:R-:W-:Y:S05]  /*eeb0*/  BRA `(.L_x_242) ;  /* 0xfffffff400887947 */ /* 0x000fea000383ffff */
.L_x_216:
[----:B------:R-:W-:Y:S01]  /*eec0*/  BSSY B1, `(.L_x_243) ;  /* 0x0000006000017945 */ /* 0x000fe20003800000 */
[----:B------:R-:W-:-:S07]  /*eed0*/  IMAD.MOV.U32 R15, RZ, RZ, -0x1 ;  /* 0xffffffffff0f7424 */ /* 0x000fce00078e00ff */
[----:B-123--:R-:W-:Y:S05]  /*eee0*/  WARPSYNC.COLLECTIVE R15, `(.L_x_244) ;  /* 0x000000000f0c7348 */ /* 0x00efea0003c00000 */
[----:B------:R-:W-:Y:S02]  /*eef0*/  ELECT P6, UR62, PT ;  /* 0x00000000003e782f */ /* 0x000fe400038c0000 */
[----:B------:R-:W-:Y:S01]  /*ef00*/  MOV R14, UR62 ;  /* 0x0000003e000e7c02 */ /* 0x000fe20008000f00 */
[----:B-123--:R-:W-:Y:S10]  /*ef10*/  ENDCOLLECTIVE ;  /* 0x000000000000791b */ /* 0x00eff40003800000 */
.L_x_244:
[----:B------:R-:W-:Y:S05]  /*ef20*/  BSYNC B1 ;  /* 0x0000000000017941 */ /* 0x000fea0003800000 */
.L_x_243:
[----:B------:R-:W-:Y:S05]  /*ef30*/  BRA `(.L_x_245) ;  /* 0xfffffff400807947 */ /* 0x000fea000383ffff */
.L_x_218:
[----:B-1----:R1:W2:Y:S02]  /*ef40*/  SYNCS.PHASECHK.TRANS64.TRYWAIT P0, [R6+URZ], R5 ;  /* 0x00000005060075a7 */ /* 0x0022a4000800017f */
[----:B--2---:R-:W-:Y:S05]  /*ef50*/  @!P0 NANOSLEEP.SYNCS 0x989680 ;  /* 0x009896800000895d */ /* 0x004fea0003900000 */
[----:B------:R-:W2:Y:S02]  /*ef60*/  @!P0 SYNCS.PHASECHK.TRANS64 P0, [R6+URZ], R5 ;  /* 0x00000005060085a7 */ /* 0x000ea4000800007f */
[----:B--2---:R-:W-:Y:S05]  /*ef70*/  @!P0 BRA `(.L_x_218) ;  /* 0xfffffffc00f08947 */ /* 0x004fea000383ffff */
[----:B------:R-:W-:Y:S05]  /*ef80*/  BRA `(.L_x_246) ;  /* 0xfffffff400bc7947 */ /* 0x000fea000383ffff */
.L_x_219:
[----:B--2---:R2:W3:Y:S02]  /*ef90*/  SYNCS.PHASECHK.TRANS64.TRYWAIT P0, [R3+URZ], R2 ;  /* 0x00000002030075a7 */ /* 0x0044e4000800017f */
[----:B---3--:R-:W-:Y:S05]  /*efa0*/  @!P0 NANOSLEEP.SYNCS 0x989680 ;  /* 0x009896800000895d */ /* 0x008fea0003900000 */
[----:B------:R-:W3:Y:S02]  /*efb0*/  @!P0 SYNCS.PHASECHK.TRANS64 P0, [R3+URZ], R2 ;  /* 0x00000002030085a7 */ /* 0x000ee4000800007f */
[----:B---3--:R-:W-:Y:S05]  /*efc0*/  @!P0 BRA `(.L_x_219) ;  /* 0xfffffffc00f08947 */ /* 0x008fea000383ffff */
[----:B------:R-:W-:Y:S05]  /*efd0*/  BRA `(.L_x_247) ;  /* 0xfffffff400b07947 */ /* 0x000fea000383ffff */
.L_x_221:
[----:B--2---:R2:W3:Y:S02]  /*efe0*/  SYNCS.PHASECHK.TRANS64.TRYWAIT P0, [R16+URZ], R5 ;  /* 0x00000005100075a7 */ /* 0x0044e4000800017f */
[----:B---3--:R-:W-:Y:S05]  /*eff0*/  @!P0 NANOSLEEP.SYNCS 0x989680 ;  /* 0x009896800000895d */ /* 0x008fea0003900000 */
[----:B------:R-:W3:Y:S02]  /*f000*/  @!P0 SYNCS.PHASECHK.TRANS64 P0, [R16+URZ], R5 ;  /* 0x00000005100085a7 */ /* 0x000ee4000800007f */
[----:B---3--:R-:W-:Y:S05]  /*f010*/  @!P0 BRA `(.L_x_221) ;  /* 0xfffffffc00f08947 */ /* 0x008fea000383ffff */
[----:B------:R-:W-:Y:S05]  /*f020*/  BRA `(.L_x_248) ;  /* 0xfffffff400b47947 */ /* 0x000fea000383ffff */
.L_x_249:
        /* <DEDUP_REMOVED lines=13> */
.L_x_2838:


//--------------------- .text._ZN7cutlass13device_kernelIN5flash11enable_sm90INS1_16FlashAttnFwdSm90INS1_25CollectiveMainloopFwdSm90ILi2EN4cute5tupleIJNS5_1CILi1EEES8_S8_EEENS6_IJNS7_ILi128EEENS7_ILi80EEENS7_ILi256EEEEEELi256ENS_6half_tEfNS_4arch4Sm90ELb0ELb0ELb0ELb1ELb0ELb0ELb0ELb1ELb1ELb0ELb0ELb0EEENS1_21CollectiveEpilogueFwdINS6_IJSA_SC_SB_EEES9_SE_SG_Li256ELb1ELb0ELb0ELb0EEENS1_36VarlenDynamicPersistentTileSchedulerILi128ELi80ELi256ELi32ELb0ELb0ELb1ELb0ELb1ELb1EEEEEEEEEvNT_6ParamsE --------------------------
	.section	.text._ZN7cutlass13device_kernelIN5flash11enable_sm90INS1_16FlashAttnFwdSm90INS1_25CollectiveMainloopFwdSm90ILi2EN4cute5tupleIJNS5_1CILi1EEES8_S8_EEENS6_IJNS7_ILi128EEENS7_ILi80EEENS7_ILi256EEEEEELi256ENS_6half_tEfNS_4arch4Sm90ELb0ELb0ELb0ELb1ELb0ELb0ELb0ELb1ELb1ELb0ELb0ELb0EEENS1_21CollectiveEpilogueFwdINS6_IJSA_SC_SB_EEES9_SE_SG_Li256ELb1ELb0ELb0ELb0EEENS1_36VarlenDynamicPersistentTileSchedulerILi128ELi80ELi256ELi32ELb0ELb0ELb1ELb0ELb1ELb1EEEEEEEEEvNT_6ParamsE,"ax",@progbits
	.align	128
.text._ZN7cutlass13device_kernelIN5flash11enable_sm90INS1_16FlashAttnFwdSm90INS1_25CollectiveMainloopFwdSm90ILi2EN4cute5tupleIJNS5_1CILi1EEES8_S8_EEENS6_IJNS7_ILi128EEENS7_ILi80EEENS7_ILi256EEEEEELi256ENS_6half_tEfNS_4arch4Sm90ELb0ELb0ELb0ELb1ELb0ELb0ELb0ELb1ELb1ELb0ELb0ELb0EEENS1_21CollectiveEpilogueFwdINS6_IJSA_SC_SB_EEES9_SE_SG_Li256ELb1ELb0ELb0ELb0EEENS1_36VarlenDynamicPersistentTileSchedulerILi128ELi80ELi256ELi32ELb0ELb0ELb1ELb0ELb1ELb1EEEEEEEEEvNT_6ParamsE:
        .type           _ZN7cutlass13device_kernelIN5flash11enable_sm90INS1_16FlashAttnFwdSm90INS1_25CollectiveMainloopFwdSm90ILi2EN4cute5tupleIJNS5_1CILi1EEES8_S8_EEENS6_IJNS7_ILi128EEENS7_ILi80EEENS7_ILi256EEEEEELi256ENS_6half_tEfNS_4arch4Sm90ELb0ELb0ELb0ELb1ELb0ELb0ELb0ELb1ELb1ELb0ELb0ELb0EEENS1_21CollectiveEpilogueFwdINS6_IJSA_SC_SB_EEES9_SE_SG_Li256ELb1ELb0ELb0ELb0EEENS1_36VarlenDynamicPersistentTileSchedulerILi128ELi80ELi256ELi32ELb0ELb0ELb1ELb0ELb1ELb1EEEEEEEEEvNT_6ParamsE,@function
        .size           _ZN7cutlass13device_kernelIN5flash11enable_sm90INS1_16FlashAttnFwdSm90INS1_25CollectiveMainloopFwdSm90ILi2EN4cute5tupleIJNS5_1CILi1EEES8_S8_EEENS6_IJNS7_ILi128EEENS7_ILi80EEENS7_ILi256EEEEEELi256ENS_6half_tEfNS_4arch4Sm90ELb0ELb0ELb0ELb1ELb0ELb0ELb0ELb1ELb1ELb0ELb0ELb0EEENS1_21CollectiveEpilogueFwdINS6_IJSA_SC_SB_EEES9_SE_SG_Li256ELb1ELb0ELb0ELb0EEENS1_36VarlenDynamicPersistentTileSchedulerILi128ELi80ELi256ELi32ELb0ELb0ELb1ELb0ELb1ELb1EEEEEEEEEvNT_6ParamsE,(.L_x_2839 - _ZN7cutlass13device_kernelIN5flash11enable_sm90INS1_16FlashAttnFwdSm90INS1_25CollectiveMainloopFwdSm90ILi2EN4cute5tupleIJNS5_1CILi1EEES8_S8_EEENS6_IJNS7_ILi128EEENS7_ILi80EEENS7_ILi256EEEEEELi256ENS_6half_tEfNS_4arch4Sm90ELb0ELb0ELb0ELb1ELb0ELb0ELb0ELb1ELb1ELb0ELb0ELb0EEENS1_21CollectiveEpilogueFwdINS6_IJSA_SC_SB_EEES9_SE_SG_Li256ELb1ELb0ELb0ELb0EEENS1_36VarlenDynamicPersistentTileSchedulerILi128ELi80ELi256ELi32ELb0ELb0ELb1ELb0ELb1ELb1EEEEEEEEEvNT_6ParamsE)
        .other          _ZN7cutlass13device_kernelIN5flash11enable_sm90INS1_16FlashAttnFwdSm90INS1_25CollectiveMainloopFwdSm90ILi2EN4cute5tupleIJNS5_1CILi1EEES8_S8_EEENS6_IJNS7_ILi128EEENS7_ILi80EEENS7_ILi256EEEEEELi256ENS_6half_tEfNS_4arch4Sm90ELb0ELb0ELb0ELb1ELb0ELb0ELb0ELb1ELb1ELb0ELb0ELb0EEENS1_21CollectiveEpilogueFwdINS6_IJSA_SC_SB_EEES9_SE_SG_Li256ELb1ELb0ELb0ELb0EEENS1_36VarlenDynamicPersistentTileSchedulerILi128ELi80ELi256ELi32ELb0ELb0ELb1ELb0ELb1ELb1EEEEEEEEEvNT_6ParamsE,@"STO_CUDA_ENTRY STV_DEFAULT"
_ZN7cutlass13device_kernelIN5flash11enable_sm90INS1_16FlashAttnFwdSm90INS1_25CollectiveMainloopFwdSm90ILi2EN4cute5tupleIJNS5_1CILi1EEES8_S8_EEENS6_IJNS7_ILi128EEENS7_ILi80EEENS7_ILi256EEEEEELi256ENS_6half_tEfNS_4arch4Sm90ELb0ELb0ELb0ELb1ELb0ELb0ELb0ELb1ELb1ELb0ELb0ELb0EEENS1_21CollectiveEpilogueFwdINS6_IJSA_SC_SB_EEES9_SE_SG_Li256ELb1ELb0ELb0ELb0EEENS1_36VarlenDynamicPersistentTileSchedulerILi128ELi80ELi256ELi32ELb0ELb0ELb1ELb0ELb1ELb1EEEEEEEEEvNT_6ParamsE:
[----:B------:R-:W0:Y:S02]  /*0000*/  LDC R1, c[0x0][0x28] ;  /* 0x00000a00ff017b82 */ /* 0x000e240000000800 */
[----:B0-----:R-:W-:Y:S01]  /*0010*/  VIADD R1, R1, 0xffffffc8 ;  /* 0xffffffc801017836 */ /* 0x001fe20000000000 */
[----:B------:R-:W0:Y:S01]  /*0020*/  S2R R3, SR_TID.X ;  /* 0x0000000000037919 */ /* 0x000e220000002100 */
[----:B------:R-:W-:Y:S01]  /*0030*/  ELECT P0, URZ, PT ;  /* 0x00000000003f782f */ /* 0x000fe20003800000 */
[----:B------:R-:W-:Y:S01]  /*0040*/  BSSY B0, `(.L_x_250) ;  /* 0x0000011000007945 */ /* 0x000fe20003800000 */
[----:B0-----:R-:W-:-:S05]  /*0050*/  SHF.R.U32.HI R0, RZ, 0x5, R3 ;  /* 0x00000005ff007819 */ /* 0x001fca0000011603 */
[----:B------:R-:W0:Y:S02]  /*0060*/  SHFL.IDX PT, R2, R0, RZ, 0x1f ;  /* 0x00001fff00027589 */ /* 0x000e2400000e0000 */
[----:B0-----:R-:W-:Y:S02]  /*0070*/  ISETP.EQ.AND P0, PT, R2, RZ, P0 ;  /* 0x000000ff0200720c */ /* 0x001fe40000702270 */
[----:B------:R-:W-:-:S11]  /*0080*/  SHF.R.U32.HI R2, RZ, 0x7, R3 ;  /* 0x00000007ff027819 */ /* 0x000fd60000011603 */
[----:B------:R-:W-:Y:S05]  /*0090*/  @!P0 BRA `(.L_x_251) ;  /* 0x00000000002c8947 */ /* 0x000fea0003800000 */
[----:B------:R-:W-:Y:S02]  /*00a0*/  ULDC.64 UR4, c[0x0][0x198] ;  /* 0x0000660000047ab9 */ /* 0x000fe40000000a00 */
[----:B------:R-:W-:Y:S02]  /*00b0*/  UIADD3 UR6, UP0, UR4, 0x270, URZ ;  /* 0x0000027004067890 */ /* 0x000fe4000ff1e03f */
[----:B------:R-:W-:Y:S02]  /*00c0*/  UIADD3 UR8, UP1, UR4, 0x370, URZ ;  /* 0x0000037004087890 */ /* 0x000fe4000ff3e03f */
[----:B------:R-:W-:Y:S02]  /*00d0*/  UIADD3 UR4, UP2, UR4, 0x470, URZ ;  /* 0x0000047004047890 */ /* 0x000fe4000ff5e03f */
[----:B------:R-:W-:Y:S02]  /*00e0*/  UIADD3.X UR7, URZ, UR5, URZ, UP0, !UPT ;  /* 0x000000053f077290 */ /* 0x000fe400087fe43f */
[----:B------:R-:W-:-:S02]  /*00f0*/  UIADD3.X UR9, URZ, UR5, URZ, UP1, !UPT ;  /* 0x000000053f097290 */ /* 0x000fc40008ffe43f */
[----:B------:R-:W-:-:S05]  /*0100*/  UIADD3.X UR5, URZ, UR5, URZ, UP2, !UPT ;  /* 0x000000053f057290 */ /* 0x000fca00097fe43f */
[----:B------:R0:W-:Y:S02]  /*0110*/  UTMACCTL.PF [UR6] ;  /* 0x00000000060079b9 */ /* 0x0001e40008040000 */
[----:B------:R0:W-:Y:S02]  /*0120*/  UTMACCTL.PF [UR8] ;  /* 0x00000000080079b9 */ /* 0x0001e40008040000 */
[----:B------:R0:W-:Y:S02]  /*0130*/  UTMACCTL.PF [UR4] ;  /* 0x00000000040079b9 */ /* 0x0001e40008040000 */
[----:B0-----:R-:W-:Y:S01]  /*0140*/  NOP ;  /* 0x0000000000007918 */ /* 0x001fe20000000000 */
.L_x_251:
[----:B------:R-:W-:Y:S05]  /*0150*/  BSYNC B0 ;  /* 0x0000000000007941 */ /* 0x000fea0003800000 */
.L_x_250:
[----:B------:R-:W-:Y:S01]  /*0160*/  VOTEU.ANY UP0, P0 ;  /* 0x00000000003f7886 */ /* 0x000fe20000000100 */
[----:B------:R-:W0:Y:S01]  /*0170*/  SHFL.IDX PT, R2, R2, RZ, 0x1f ;  /* 0x00001fff02027589 */ /* 0x000e2200000e0000 */
[----:B------:R-:W-:Y:S01]  /*0180*/  UMOV UR4, 0x1 ;  /* 0x0000000100047882 */ /* 0x000fe20000000000 */
[----:B------:R-:W-:Y:S01]  /*0190*/  UMOV UR7, 0x100 ;  /* 0x0000010000077882 */ /* 0x000fe20000000000 */
[----:B------:R-:W-:Y:S01]  /*01a0*/  VOTEU.ANY UP1, P0 ;  /* 0x00000000003f7886 */ /* 0x000fe20000020100 */
[----:B------:R-:W1:Y:S01]  /*01b0*/  @UP0 S2UR UR8, SR_CgaCtaId ;  /* 0x00000000000809c3 */ /* 0x000e620000008800 */
[----:B------:R-:W2:Y:S01]  /*01c0*/  SHFL.IDX PT, R3, R0, RZ, 0x1f ;  /* 0x00001fff00037589 */ /* 0x000ea200000e0000 */
[----:B------:R-:W-:Y:S01]  /*01d0*/  @UP0 UMOV UR6, 0x400 ;  /* 0x0000040000060882 */ /* 0x000fe20000000000 */
[----:B------:R-:W-:-:S04]  /*01e0*/  @UP0 UIADD3 UR4, -UR4, 0x100000, URZ ;  /* 0x0010000004040890 */ /* 0x000fc8000fffe13f */
[----:B------:R-:W-:Y:S02]  /*01f0*/  @UP0 USHF.L.U32 UR5, UR4, 0xb, URZ ;  /* 0x0000000b04050899 */ /* 0x000fe4000800063f */
[----:B------:R-:W-:Y:S01]  /*0200*/  @UP0 USHF.L.U32 UR4, UR4, 0x1, URZ ;  /* 0x0000000104040899 */ /* 0x000fe2000800063f */
[----:B------:R-:W-:Y:S01]  /*0210*/  VOTEU.ANY UP2, P0 ;  /* 0x00000000003f7886 */ /* 0x000fe20000040100 */
[----:B0-----:R-:W-:Y:S01]  /*0220*/  R2UR UR9, R2 ;  /* 0x00000000020972ca */ /* 0x001fe200000e0000 */
[----:B-1----:R-:W-:Y:S01]  /*0230*/  @UP0 ULEA UR8, UR8, UR6, 0x18 ;  /* 0x0000000608080291 */ /* 0x002fe2000f8ec03f */
[----:B--2---:R-:W-:Y:S01]  /*0240*/  ISETP.NE.AND P1, PT, R3, RZ, PT ;  /* 0x000000ff0300720c */ /* 0x004fe20003f25270 */
[----:B------:R-:W-:-:S04]  /*0250*/  @UP0 UIADD3 UR6, -UR7, 0x100000, URZ ;  /* 0x0010000007060890 */ /* 0x000fc8000fffe13f */
[----:B------:R-:W-:Y:S02]  /*0260*/  @UP0 USHF.L.U32 UR7, UR6, 0xb, URZ ;  /* 0x0000000b06070899 */ /* 0x000fe4000800063f */
[----:B------:R-:W-:-:S04]  /*0270*/  @UP0 USHF.L.U32 UR6, UR6, 0x1, URZ ;  /* 0x0000000106060899 */ /* 0x000fc8000800063f */
[----:B------:R-:W-:Y:S01]  /*0280*/  UISETP.NE.AND UP0, UPT, UR9, URZ, UPT ;  /* 0x0000003f0900728c */ /* 0x000fe2000bf05270 */
[----:B------:R-:W0:Y:S02]  /*0290*/  FENCE.VIEW.ASYNC.S ;  /* 0x00000000000073c6 */ /* 0x000e240000000000 */
[----:B0-----:R0:W1:Y:S05]  /*02a0*/  @UP1 SYNCS.EXCH.64 URZ, [UR8+0x38800], UR4 ;  /* 0x03880004083f15b2 */ /* 0x00106a0008000100 */
[----:B------:R0:W2:Y:S01]  /*02b0*/  @UP2 SYNCS.EXCH.64 URZ, [UR8+0x38820], UR6 ;  /* 0x03882006083f25b2 */ /* 0x0000a20008000100 */
[----:B------:R-:W-:Y:S05]  /*02c0*/  @P1 BRA `(.L_x_252) ;  /* 0x0000000000481947 */ /* 0x000fea0003800000 */
[----:B0-----:R-:W0:Y:S01]  /*02d0*/  S2UR UR5, SR_CgaCtaId ;  /* 0x00000000000579c3 */ /* 0x001e220000008800 */
[----:B------:R-:W-:Y:S01]  /*02e0*/  UMOV UR4, 0x400 ;  /* 0x0000040000047882 */ /* 0x000fe20000000000 */
[----:B------:R-:W-:Y:S01]  /*02f0*/  UMOV UR6, 0x1 ;  /* 0x0000000100067882 */ /* 0x000fe20000000000 */
[----:B------:R-:W-:Y:S01]  /*0300*/  UMOV UR9, 0x2 ;  /* 0x0000000200097882 */ /* 0x000fe20000000000 */
[----:B------:R-:W-:-:S04]  /*0310*/  UIADD3 UR6, -UR6, 0x100000, URZ ;  /* 0x0010000006067890 */ /* 0x000fc8000fffe13f */
[----:B------:R-:W-:Y:S02]  /*0320*/  USHF.L.U32 UR7, UR6, 0xb, URZ ;  /* 0x0000000b06077899 */ /* 0x000fe4000800063f */
[----:B------:R-:W-:Y:S01]  /*0330*/  USHF.L.U32 UR6, UR6, 0x1, URZ ;  /* 0x0000000106067899 */ /* 0x000fe2000800063f */
[----:B------:R-:W-:Y:S01]  /*0340*/  ELECT P0, URZ, PT ;  /* 0x00000000003f782f */ /* 0x000fe20003800000 */
[----:B0-----:R-:W-:Y:S02]  /*0350*/  ULEA UR8, UR5, UR4, 0x18 ;  /* 0x0000000405087291 */ /* 0x001fe4000f8ec03f */
[----:B------:R-:W-:-:S04]  /*0360*/  UIADD3 UR4, -UR9, 0x100000, URZ ;  /* 0x0010000009047890 */ /* 0x000fc8000fffe13f */
[----:B------:R-:W-:Y:S02]  /*0370*/  USHF.L.U32 UR5, UR4, 0xb, URZ ;  /* 0x0000000b04057899 */ /* 0x000fe4000800063f */
[----:B------:R-:W-:Y:S01]  /*0380*/  USHF.L.U32 UR4, UR4, 0x1, URZ ;  /* 0x0000000104047899 */ /* 0x000fe2000800063f */
[----:B------:R-:W0:Y:S03]  /*0390*/  FENCE.VIEW.ASYNC.S ;  /* 0x00000000000073c6 */ /* 0x000e260000000000 */
[----:B0-----:R3:W4:Y:S08]  /*03a0*/  SYNCS.EXCH.64 URZ, [UR8+0x38830], UR6 ;  /* 0x03883006083f75b2 */ /* 0x0017300008000100 */
[----:B------:R3:W0:Y:S01]  /*03b0*/  SYNCS.EXCH.64 URZ, [UR8+0x38840], UR4 ;  /* 0x03884004083f75b2 */ /* 0x0006220008000100 */
[----:B------:R3:W0:Y:S01]  /*03c0*/  SYNCS.EXCH.64 URZ, [UR8+0x38838], UR6 ;  /* 0x03883806083f75b2 */ /* 0x0006220008000100 */
[----:B------:R3:W0:Y:S02]  /*03d0*/  SYNCS.EXCH.64 URZ, [UR8+0x38848], UR4 ;  /* 0x03884804083f75b2 */ /* 0x0006240008000100 */
[----:B---3--:R-:W-:Y:S01]  /*03e0*/  NOP ;  /* 0x0000000000007918 */ /* 0x008fe20000000000 */
.L_x_252:
[----:B------:R-:W3:Y:S01]  /*03f0*/  SHFL.IDX PT, R2, R0, RZ, 0x1f ;  /* 0x00001fff00027589 */ /* 0x000ee200000e0000 */
[----:B------:R-:W-:Y:S01]  /*0400*/  NOP ;  /* 0x0000000000007918 */ /* 0x000fe20000000000 */
[----:B---3--:R-:W-:-:S13]  /*0410*/  ISETP.NE.AND P0, PT, R2, RZ, PT ;  /* 0x000000ff0200720c */ /* 0x008fda0003f05270 */
[----:B------:R-:W-:Y:S05]  /*0420*/  @P0 BRA `(.L_x_253) ;  /* 0x0000000000480947 */ /* 0x000fea0003800000 */
[----:B0-----:R-:W0:Y:S01]  /*0430*/  S2UR UR5, SR_CgaCtaId ;  /* 0x00000000000579c3 */ /* 0x001e220000008800 */
[----:B------:R-:W-:Y:S01]  /*0440*/  UMOV UR4, 0x400 ;  /* 0x0000040000047882 */ /* 0x000fe20000000000 */
[----:B------:R-:W-:Y:S01]  /*0450*/  UMOV UR6, 0x1 ;  /* 0x0000000100067882 */ /* 0x000fe20000000000 */
[----:B------:R-:W-:Y:S01]  /*0460*/  UMOV UR7, 0x2 ;  /* 0x0000000200077882 */ /* 0x000fe20000000000 */
[----:B------:R-:W-:Y:S01]  /*0470*/  ELECT P0, URZ, PT ;  /* 0x00000000003f782f */ /* 0x000fe20003800000 */
[----:B0-----:R-:W-:Y:S02]  /*0480*/  ULEA UR8, UR5, UR4, 0x18 ;  /* 0x0000000405087291 */ /* 0x001fe4000f8ec03f */
[----:B------:R-:W-:-:S04]  /*0490*/  UIADD3 UR4, -UR6, 0x100000, URZ ;  /* 0x0010000006047890 */ /* 0x000fc8000fffe13f */
[----:B------:R-:W-:Y:S02]  /*04a0*/  USHF.L.U32 UR5, UR4, 0xb, URZ ;  /* 0x0000000b04057899 */ /* 0x000fe4000800063f */
[----:B------:R-:W-:Y:S02]  /*04b0*/  USHF.L.U32 UR4, UR4, 0x1, URZ ;  /* 0x0000000104047899 */ /* 0x000fe4000800063f */
[----:B------:R-:W-:-:S04]  /*04c0*/  UIADD3 UR6, -UR7, 0x100000, URZ ;  /* 0x0010000007067890 */ /* 0x000fc8000fffe13f */
[----:B------:R-:W-:Y:S02]  /*04d0*/  USHF.L.U32 UR7, UR6, 0xb, URZ ;  /* 0x0000000b06077899 */ /* 0x000fe4000800063f */
[----:B------:R-:W-:Y:S01]  /*04e0*/  USHF.L.U32 UR6, UR6, 0x1, URZ ;  /* 0x0000000106067899 */ /* 0x000fe2000800063f */
[----:B------:R-:W0:Y:S03]  /*04f0*/  FENCE.VIEW.ASYNC.S ;  /* 0x00000000000073c6 */ /* 0x000e260000000000 */
[----:B0-----:R3:W0:Y:S08]  /*0500*/  SYNCS.EXCH.64 URZ, [UR8+0x38850], UR4 ;  /* 0x03885004083f75b2 */ /* 0x0016300008000100 */
[----:B------:R3:W0:Y:S01]  /*0510*/  SYNCS.EXCH.64 URZ, [UR8+0x38860], UR6 ;  /* 0x03886006083f75b2 */ /* 0x0006220008000100 */
[----:B------:R3:W0:Y:S01]  /*0520*/  SYNCS.EXCH.64 URZ, [UR8+0x38858], UR4 ;  /* 0x03885804083f75b2 */ /* 0x0006220008000100 */
[----:B------:R3:W0:Y:S02]  /*0530*/  SYNCS.EXCH.64 URZ, [UR8+0x38868], UR6 ;  /* 0x03886806083f75b2 */ /* 0x0006240008000100 */
[----:B---3--:R-:W-:Y:S01]  /*0540*/  NOP ;  /* 0x0000000000007918 */ /* 0x008fe20000000000 */
.L_x_253:
[----:B------:R-:W3:Y:S01]  /*0550*/  SHFL.IDX PT, R2, R0, RZ, 0x1f ;  /* 0x00001fff00027589 */ /* 0x000ee200000e0000 */
[----:B------:R-:W-:Y:S01]  /*0560*/  NOP ;  /* 0x0000000000007918 */ /* 0x000fe20000000000 */
[----:B---3--:R-:W-:-:S13]  /*0570*/  ISETP.NE.AND P0, PT, R2, RZ, PT ;  /* 0x000000ff0200720c */ /* 0x008fda0003f05270 */
[----:B------:R-:W-:Y:S05]  /*0580*/  @P0 BRA `(.L_x_254) ;  /* 0x0000000000380947 */ /* 0x000fea0003800000 */
[----:B0-----:R-:W0:Y:S01]  /*0590*/  S2UR UR5, SR_CgaCtaId ;  /* 0x00000000000579c3 */ /* 0x001e220000008800 */
[----:B------:R-:W-:Y:S01]  /*05a0*/  UMOV UR4, 0x400 ;  /* 0x0000040000047882 */ /* 0x000fe20000000000 */
[----:B------:R-:W-:Y:S01]  /*05b0*/  UMOV UR7, 0x1 ;  /* 0x0000000100077882 */ /* 0x000fe20000000000 */
[----:B------:R-:W-:Y:S01]  /*05c0*/  ELECT P0, URZ, PT ;  /* 0x00000000003f782f */ /* 0x000fe20003800000 */
[----:B0-----:R-:W-:Y:S02]  /*05d0*/  ULEA UR6, UR5, UR4, 0x18 ;  /* 0x0000000405067291 */ /* 0x001fe4000f8ec03f */
[----:B------:R-:W-:-:S04]  /*05e0*/  UIADD3 UR4, -UR7, 0x100000, URZ ;  /* 0x0010000007047890 */ /* 0x000fc8000fffe13f */
[----:B------:R-:W-:Y:S02]  /*05f0*/  USHF.L.U32 UR5, UR4, 0xb, URZ ;  /* 0x0000000b04057899 */ /* 0x000fe4000800063f */
[----:B------:R-:W-:Y:S01]  /*0600*/  USHF.L.U32 UR4, UR4, 0x1, URZ ;  /* 0x0000000104047899 */ /* 0x000fe2000800063f */
[----:B------:R-:W0:Y:S11]  /*0610*/  FENCE.VIEW.ASYNC.S ;  /* 0x00000000000073c6 */ /* 0x000e360000000000 */
[----:B0-----:R3:W0:Y:S01]  /*0620*/  SYNCS.EXCH.64 URZ, [UR6+0x38870], UR4 ;  /* 0x03887004063f75b2 */ /* 0x0016220008000100 */
[----:B------:R3:W0:Y:S01]  /*0630*/  SYNCS.EXCH.64 URZ, [UR6+0x38880], UR4 ;  /* 0x03888004063f75b2 */ /* 0x0006220008000100 */
[----:B------:R3:W0:Y:S01]  /*0640*/  SYNCS.EXCH.64 URZ, [UR6+0x38878], UR4 ;  /* 0x03887804063f75b2 */ /* 0x0006220008000100 */
[----:B------:R3:W0:Y:S02]  /*0650*/  SYNCS.EXCH.64 URZ, [UR6+0x38888], UR4 ;  /* 0x03888804063f75b2 */ /* 0x0006240008000100 */
[----:B---3--:R-:W-:Y:S01]  /*0660*/  NOP ;  /* 0x0000000000007918 */ /* 0x008fe20000000000 */
.L_x_254:
        /* <DEDUP_REMOVED lines=22> */
.L_x_255:
        /* <DEDUP_REMOVED lines=22> */
.L_x_256:
[----:B0-----:R-:W-:Y:S01]  /*0930*/  UMOV UR4, 0x1 ;  /* 0x0000000100047882 */ /* 0x001fe20000000000 */
[----:B------:R-:W-:Y:S01]  /*0940*/  PLOP3.LUT P0, PT, PT, PT, UP0, 0x80, 0x0 ;  /* 0x000000000000781c */ /* 0x000fe20003f0f008 */
[----:B------:R-:W-:Y:S01]  /*0950*/  USEL UR4, UR4, 0x2, !UP0 ;  /* 0x0000000204047887 */ /* 0x000fe2000c000000 */
[----:B------:R-:W-:-:S05]  /*0960*/  NOP ;  /* 0x0000000000007918 */ /* 0x000fca0000000000 */
[----:B------:R-:W-:-:S05]  /*0970*/  IMAD.U32 R2, RZ, RZ, UR4 ;  /* 0x00000004ff027e24 */ /* 0x000fca000f8e00ff */
[----:B------:R0:W-:Y:S01]  /*0980*/  STL [R1+0x30], R2 ;  /* 0x0000300201007387 */ /* 0x0001e20000100800 */
[----:B-12-4-:R-:W-:Y:S06]  /*0990*/  BAR.SYNC.DEFER_BLOCKING 0x0 ;  /* 0x0000000000007b1d */ /* 0x016fec0000010000 */
[----:B------:R-:W-:Y:S05]  /*09a0*/  @!P0 BRA `(.L_x_257) ;  /* 0x000000c800248947 */ /* 0x000fea0003800000 */
.L_x_258:
[----:B------:R-:W-:-:S08]  /*09b0*/  NOP ;  /* 0x0000000000007918 */ /* 0x000fd00000000000 */
[----:B------:R-:W1:Y:S02]  /*09c0*/  USETMAXREG.TRY_ALLOC.CTAPOOL UP0, 0xf0 ;  /* 0x000000f0000079c8 */ /* 0x000e640008000600 */
[----:B-1----:R-:W-:-:S13]  /*09d0*/  PLOP3.LUT P0, PT, PT, PT, UP0, 0x80, 0x0 ;  /* 0x000000000000781c */ /* 0x002fda0003f0f008 */
[----:B------:R-:W-:Y:S05]  /*09e0*/  @!P0 BRA `(.L_x_258) ;  /* 0xfffffffc00f08947 */ /* 0x000fea000383ffff */
[----:B------:R-:W1:Y:S08]  /*09f0*/  S2UR UR5, SR_CgaCtaId ;  /* 0x00000000000579c3 */ /* 0x000e700000008800 */
[----:B------:R-:W-:Y:S06]  /*0a00*/  BAR.ARV 0x8, 0x120 ;  /* 0x0204800000007b1d */ /* 0x000fec0000002000 */
[----:B------:R-:W-:-:S02]  /*0a10*/  UMOV UR4, 0x400 ;  /* 0x0000040000047882 */ /* 0x000fc40000000000 */
[----:B------:R-:W-:Y:S01]  /*0a20*/  BAR.SYNC.DEFER_BLOCKING 0x5, 0x120 ;  /* 0x0144800000007b1d */ /* 0x000fe20000010000 */
[----:B-1----:R-:W-:-:S09]  /*0a30*/  ULEA UR4, UR5, UR4, 0x18 ;  /* 0x0000000405047291 */ /* 0x002fd2000f8ec03f */
[----:B------:R-:W1:Y:S01]  /*0a40*/  LDS.128 R12, [UR4+0x388d0] ;  /* 0x0388d004ff0c7984 */ /* 0x000e620008000c00 */
[----:B------:R-:W-:Y:S01]  /*0a50*/  ULDC UR4, c[0x0][0xc14] ;  /* 0x0003050000047ab9 */ /* 0x000fe20000000800 */
[----:B------:R-:W-:Y:S06]  /*0a60*/  BAR.ARV 0x4, 0x120 ;  /* 0x0104800000007b1d */ /* 0x000fec0000002000 */
[----:B-1----:R-:W-:-:S13]  /*0a70*/  ISETP.GE.AND P0, PT, R15, UR4, PT ;  /* 0x000000040f007c0c */ /* 0x002fda000bf06270 */
[----:B------:R-:W-:Y:S05]  /*0a80*/  @P0 EXIT ;  /* 0x000000000000094d */ /* 0x000fea0003800000 */
[----:B0-----:R-:W2:Y:S01]  /*0a90*/  LDL R2, [R1+0x30] ;  /* 0x0000300001027983 */ /* 0x001ea20000100800 */
[----:B------:R-:W-:Y:S01]  /*0aa0*/  R2UR UR5, R14 ;  /* 0x000000000e0572ca */ /* 0x000fe200000e0000 */
[----:B------:R-:W-:Y:S01]  /*0ab0*/  IMAD.MOV.U32 R219, RZ, RZ, -0x2 ;  /* 0xfffffffeffdb7424 */ /* 0x000fe200078e00ff */
[----:B------:R-:W-:Y:S01]  /*0ac0*/  CS2R R16, SRZ ;  /* 0x0000000000107805 */ /* 0x000fe2000001ff00 */
[----:B------:R-:W0:Y:S01]  /*0ad0*/  S2R R0, SR_TID.X ;  /* 0x0000000000007919 */ /* 0x000e220000002100 */
[----:B------:R-:W-:Y:S02]  /*0ae0*/  IMAD.MOV.U32 R216, RZ, RZ, RZ ;  /* 0x000000ffffd87224 */ /* 0x000fe400078e00ff */
[----:B0-----:R-:W-:-:S05]  /*0af0*/  VIADD R223, R0, 0xffffff80 ;  /* 0xffffff8000df7836 */ /* 0x001fca0000000000 */
[----:B------:R-:W-:-:S04]  /*0b00*/  SHF.R.S32.HI R0, RZ, 0x1f, R223 ;  /* 0x0000001fff007819 */ /* 0x000fc800000114df */
[CC--:B------:R-:W-:Y:S02]  /*0b10*/  LEA.HI R3, R0.reuse, R223.reuse, RZ, 0x7 ;  /* 0x000000df00037211 */ /* 0x0c0fe400078f38ff */
[----:B------:R-:W-:Y:S02]  /*0b20*/  LEA.HI R4, R0, R223, RZ, 0x5 ;  /* 0x000000df00047211 */ /* 0x000fe400078f28ff */
[----:B------:R-:W-:-:S03]  /*0b30*/  SHF.R.S32.HI R218, RZ, 0x7, R3 ;  /* 0x00000007ffda7819 */ /* 0x000fc60000011403 */
[----:B------:R-:W-:-:S05]  /*0b40*/  IMAD.SHL.U32 R6, R4, 0x20, RZ ;  /* 0x0000002004067824 */ /* 0x000fca00078e00ff */
[----:B------:R-:W-:Y:S02]  /*0b50*/  LOP3.LUT R7, R6, 0xfffffc00, RZ, 0xc0, !PT ;  /* 0xfffffc0006077812 */ /* 0x000fe400078ec0ff */
[----:B--2---:R-:W-:Y:S02]  /*0b60*/  R2UR UR4, R2 ;  /* 0x00000000020472ca */ /* 0x004fe400000e0000 */
[C---:B------:R-:W-:Y:S02]  /*0b70*/  LOP3.LUT R2, R3.reuse, 0xffffff80, RZ, 0xc0, !PT ;  /* 0xffffff8003027812 */ /* 0x040fe400078ec0ff */
[----:B------:R-:W-:-:S03]  /*0b80*/  LEA.HI R3, R3, R218, RZ, 0x1 ;  /* 0x000000da03037211 */ /* 0x000fc600078f08ff */
[----:B------:R-:W-:Y:S01]  /*0b90*/  IMAD.IADD R217, R223, 0x1, -R2 ;  /* 0x00000001dfd97824 */ /* 0x000fe200078e0a02 */
[CC--:B------:R-:W-:Y:S02]  /*0ba0*/  LEA.HI R2, R0.reuse, R223.reuse, RZ, 0x4 ;  /* 0x000000df00027211 */ /* 0x0c0fe400078f20ff */
[----:B------:R-:W-:Y:S02]  /*0bb0*/  LEA.HI R0, R0, R223, RZ, 0x3 ;  /* 0x000000df00007211 */ /* 0x000fe400078f18ff */
[----:B------:R-:W-:Y:S01]  /*0bc0*/  SHF.R.S32.HI R8, RZ, 0x1f, R217 ;  /* 0x0000001fff087819 */ /* 0x000fe200000114d9 */
[----:B------:R-:W-:Y:S01]  /*0bd0*/  ULOP3.LUT UR4, UR4, 0x1, URZ, 0xfc, !UPT ;  /* 0x0000000104047892 */ /* 0x000fe2000f8efc3f */
[----:B------:R-:W-:Y:S02]  /*0be0*/  SHF.R.S32.HI R5, RZ, 0x4, R2 ;  /* 0x00000004ff057819 */ /* 0x000fe40000011402 */
[----:B------:R-:W-:Y:S02]  /*0bf0*/  LEA.HI R9, R8, R217, RZ, 0x2 ;  /* 0x000000d908097211 */ /* 0x000fe400078f10ff */
[C---:B------:R-:W-:Y:S01]  /*0c00*/  LOP3.LUT R4, R2.reuse, 0x3fffff0, RZ, 0xc0, !PT ;  /* 0x03fffff002047812 */ /* 0x040fe200078ec0ff */
[----:B------:R-:W-:Y:S01]  /*0c10*/  IMAD.U32 R222, RZ, RZ, UR4 ;  /* 0x00000004ffde7e24 */ /* 0x000fe2000f8e00ff */
[----:B------:R-:W-:-:S02]  /*0c20*/  LEA.HI R2, R2, R5, RZ, 0x1 ;  /* 0x0000000502027211 */ /* 0x000fc400078f08ff */
[--C-:B------:R-:W-:Y:S01]  /*0c30*/  SHF.R.S32.HI R6, RZ, 0x2, R9.reuse ;  /* 0x00000002ff067819 */ /* 0x100fe20000011409 */
[----:B------:R-:W-:Y:S01]  /*0c40*/  IMAD.IADD R4, R223, 0x1, -R4 ;  /* 0x00000001df047824 */ /* 0x000fe200078e0a04 */
[----:B------:R-:W-:Y:S02]  /*0c50*/  SHF.R.S32.HI R11, RZ, 0x1f, R9 ;  /* 0x0000001fff0b7819 */ /* 0x000fe40000011409 */
[----:B------:R-:W-:Y:S01]  /*0c60*/  LOP3.LUT R2, R2, 0x1ffffffe, RZ, 0xc0, !PT ;  /* 0x1ffffffe02027812 */ /* 0x000fe200078ec0ff */
[----:B------:R-:W-:Y:S01]  /*0c70*/  IMAD R7, R4, 0x40, R7 ;  /* 0x0000004004077824 */ /* 0x000fe200078e0207 */
[----:B------:R-:W-:Y:S02]  /*0c80*/  LEA.HI R11, R11, R6, RZ, 0x3 ;  /* 0x000000060b0b7211 */ /* 0x000fe400078f18ff */
[----:B------:R-:W-:Y:S01]  /*0c90*/  LEA.HI R8, R8, R217, RZ, 0x5 ;  /* 0x000000d908087211 */ /* 0x000fe200078f28ff */
[----:B------:R-:W-:Y:S01]  /*0ca0*/  IMAD.IADD R2, R5, 0x1, -R2 ;  /* 0x0000000105027824 */ /* 0x000fe200078e0a02 */
[----:B------:R-:W-:Y:S01]  /*0cb0*/  LOP3.LUT R11, R11, 0xfffffff8, RZ, 0xc0, !PT ;  /* 0xfffffff80b0b7812 */ /* 0x000fe200078ec0ff */
[----:B------:R-:W-:Y:S01]  /*0cc0*/  IMAD.MOV.U32 R5, RZ, RZ, R13 ;  /* 0x000000ffff057224 */ /* 0x000fe200078e000d */
[----:B------:R-:W-:Y:S01]  /*0cd0*/  LOP3.LUT R4, R9, 0x7ffffffc, RZ, 0xc0, !PT ;  /* 0x7ffffffc09047812 */ /* 0x000fe200078ec0ff */
[----:B------:R-:W-:Y:S01]  /*0ce0*/  IMAD R221, R2, 0x8, R7 ;  /* 0x0000000802dd7824 */ /* 0x000fe200078e0207 */
[----:B------:R-:W-:Y:S01]  /*0cf0*/  SHF.R.S32.HI R8, RZ, 0x5, R8 ;  /* 0x00000005ff087819 */ /* 0x000fe20000011408 */
[----:B------:R-:W-:Y:S01]  /*0d00*/  IMAD.IADD R11, R6, 0x1, -R11 ;  /* 0x00000001060b7824 */ /* 0x000fe200078e0a0b */
[----:B------:R-:W-:Y:S01]  /*0d10*/  LOP3.LUT R3, R3, 0x3fffffe, RZ, 0xc0, !PT ;  /* 0x03fffffe03037812 */ /* 0x000fe200078ec0ff */
[----:B------:R-:W-:Y:S01]  /*0d20*/  IMAD.MOV.U32 R7, RZ, RZ, R15 ;  /* 0x000000ffff077224 */ /* 0x000fe200078e000f */
[----:B------:R-:W-:Y:S01]  /*0d30*/  LOP3.LUT R2, R0, 0x1ffffff8, RZ, 0xc0, !PT ;  /* 0x1ffffff800027812 */ /* 0x000fe200078ec0ff */
[----:B------:R-:W-:Y:S01]  /*0d40*/  IMAD R8, R8, 0x10, R11 ;  /* 0x0000001008087824 */ /* 0x000fe200078e020b */
[----:B------:R-:W-:Y:S01]  /*0d50*/  IADD3 R4, R217, -R4, RZ ;  /* 0x80000004d9047210 */ /* 0x000fe20007ffe0ff */
[----:B------:R-:W-:Y:S01]  /*0d60*/  IMAD.IADD R3, R218, 0x1, -R3 ;  /* 0x00000001da037824 */ /* 0x000fe200078e0a03 */
[----:B------:R-:W-:Y:S01]  /*0d70*/  SHF.R.S32.HI R22, RZ, 0x3, R0 ;  /* 0x00000003ff167819 */ /* 0x000fe20000011400 */
[----:B------:R-:W-:-:S02]  /*0d80*/  IMAD.IADD R2, R223, 0x1, -R2 ;  /* 0x00000001df027824 */ /* 0x000fc400078e0a02 */
[----:B------:R-:W-:Y:S02]  /*0d90*/  IMAD R219, R4, R219, 0x50 ;  /* 0x0000005004db7424 */ /* 0x000fe400078e02db */
[----:B------:R-:W-:Y:S02]  /*0da0*/  IMAD R220, R3, 0x40, R8 ;  /* 0x0000004003dc7824 */ /* 0x000fe400078e0208 */
[----:B------:R-:W-:-:S07]  /*0db0*/  IMAD.SHL.U32 R18, R2, 0x8, RZ ;  /* 0x0000000802127824 */ /* 0x000fce00078e00ff */
.L_x_301:
[----:B0-----:R-:W0:Y:S01]  /*0dc0*/  LDC.64 R2, c[0x0][0xc60] ;  /* 0x00031800ff027b82 */ /* 0x001e220000000a00 */
[----:B------:R-:W-:Y:S01]  /*0dd0*/  ULDC.64 UR10, c[0x0][0x208] ;  /* 0x00008200000a7ab9 */ /* 0x000fe20000000a00 */
[----:B------:R-:W-:Y:S01]  /*0de0*/  ULDC.64 UR6, c[0x0][0xa28] ;  /* 0x00028a0000067ab9 */ /* 0x000fe20000000a00 */
[----:B------:R-:W-:Y:S01]  /*0df0*/  ULDC.64 UR8, c[0x0][0xa20] ;  /* 0x0002880000087ab9 */ /* 0x000fe20000000a00 */
[----:B0-----:R-:W-:-:S06]  /*0e00*/  IMAD.WIDE R2, R7, 0x4, R2 ;  /* 0x0000000407027825 */ /* 0x001fcc00078e0202 */
[----:B--2---:R-:W2:Y:S01]  /*0e10*/  LDG.E R2, desc[UR10][R2.64] ;  /* 0x0000000a02027981 */ /* 0x004ea2000c1e1900 */
[----:B------:R-:W-:Y:S02]  /*0e20*/  UISETP.NE.U32.AND UP0, UPT, UR6, URZ, UPT ;  /* 0x0000003f0600728c */ /* 0x000fe4000bf05070 */
[----:B------:R-:W-:Y:S02]  /*0e30*/  UISETP.NE.U32.AND UP1, UPT, UR8, URZ, UPT ;  /* 0x0000003f0800728c */ /* 0x000fe4000bf25070 */
[----:B------:R-:W-:Y:S02]  /*0e40*/  UISETP.NE.AND.EX UP0, UPT, UR7, URZ, UPT, UP0 ;  /* 0x0000003f0700728c */ /* 0x000fe4000bf05300 */
[----:B------:R-:W-:-:S04]  /*0e50*/  UISETP.NE.AND.EX UP1, UPT, UR9, URZ, UPT, UP1 ;  /* 0x0000003f0900728c */ /* 0x000fc8000bf25310 */
[----:B------:R-:W-:Y:S02]  /*0e60*/  PLOP3.LUT P0, PT, PT, PT, UP0, 0x80, 0x0 ;  /* 0x000000000000781c */ /* 0x000fe40003f0f008 */
[----:B------:R-:W-:Y:S02]  /*0e70*/  PLOP3.LUT P1, PT, PT, PT, UP1, 0x80, 0x0 ;  /* 0x000000000000781c */ /* 0x000fe40003f2f018 */
[----:B--2---:R-:W-:-:S13]  /*0e80*/  R2UR UR4, R2 ;  /* 0x00000000020472ca */ /* 0x004fda00000e0000 */
[----:B------:R-:W-:Y:S02]  /*0e90*/  USHF.R.S32.HI UR12, URZ, 0x1f, UR4 ;  /* 0x0000001f3f0c7899 */ /* 0x000fe40008011404 */
[----:B------:R-:W-:Y:S01]  /*0ea0*/  MOV R214, UR4 ;  /* 0x0000000400d67c02 */ /* 0x000fe20008000f00 */
[----:B------:R-:W-:Y:S02]  /*0eb0*/  @UP0 ULEA UR6, UP2, UR4, UR6, 0x2 ;  /* 0x0000000604060291 */ /* 0x000fe4000f84103f */
[----:B------:R-:W-:Y:S02]  /*0ec0*/  @UP1 ULEA UR8, UP3, UR4, UR8, 0x2 ;  /* 0x0000000804081291 */ /* 0x000fe4000f86103f */
[----:B------:R-:W-:Y:S02]  /*0ed0*/  @UP0 ULEA.HI.X UR7, UR4, UR7, UR12, 0x2, UP2 ;  /* 0x0000000704070291 */ /* 0x000fe400090f140c */
[----:B------:R-:W-:Y:S01]  /*0ee0*/  IMAD.U32 R215, RZ, RZ, UR12 ;  /* 0x0000000cffd77e24 */ /* 0x000fe2000f8e00ff */
[----:B------:R-:W-:Y:S01]  /*0ef0*/  @UP1 ULEA.HI.X UR9, UR4, UR9, UR12, 0x2, UP3 ;  /* 0x0000000904091291 */ /* 0x000fe200098f140c */
[----:B------:R-:W-:-:S02]  /*0f00*/  IMAD.U32 R2, RZ, RZ, UR6 ;  /* 0x00000006ff027e24 */ /* 0x000fc4000f8e00ff */
[----:B------:R-:W-:Y:S01]  /*0f10*/  IMAD.U32 R6, RZ, RZ, UR8 ;  /* 0x00000008ff067e24 */ /* 0x000fe2000f8e00ff */
[----:B------:R-:W-:Y:S01]  /*0f20*/  ULDC UR4, c[0x0][0x404] ;  /* 0x0001010000047ab9 */ /* 0x000fe20000000800 */
[----:B------:R-:W-:Y:S01]  /*0f30*/  IMAD.U32 R3, RZ, RZ, UR7 ;  /* 0x00000007ff037e24 */ /* 0x000fe2000f8e00ff */
[----:B------:R-:W-:Y:S01]  /*0f40*/  ULDC.64 UR6, c[0x0][0x3f8] ;  /* 0x0000fe0000067ab9 */ /* 0x000fe20000000a00 */
[----:B------:R-:W-:-:S03]  /*0f50*/  IMAD.U32 R7, RZ, RZ, UR9 ;  /* 0x00000009ff077e24 */ /* 0x000fc6000f8e00ff */
[----:B------:R-:W2:Y:S04]  /*0f60*/  @P0 LDG.E R2, desc[UR10][R2.64] ;  /* 0x0000000a02020981 */ /* 0x000ea8000c1e1900 */
[----:B---3--:R-:W3:Y:S01]  /*0f70*/  @P1 LDG.E R6, desc[UR10][R6.64] ;  /* 0x0000000a06061981 */ /* 0x008ee2000c1e1900 */
[----:B------:R-:W-:Y:S01]  /*0f80*/  UISETP.NE.U32.AND UP0, UPT, UR6, URZ, UPT ;  /* 0x0000003f0600728c */ /* 0x000fe2000bf05070 */
[----:B------:R-:W-:Y:S01]  /*0f90*/  IMAD.MOV.U32 R212, RZ, RZ, R5 ;  /* 0x000000ffffd47224 */ /* 0x000fe200078e0005 */
[----:B------:R-:W-:Y:S01]  /*0fa0*/  UMOV UR60, URZ ;  /* 0x0000003f003c7c82 */ /* 0x000fe20008000000 */
[----:B------:R-:W-:Y:S01]  /*0fb0*/  ULDC UR6, c[0x0][0x2e0] ;  /* 0x0000b80000067ab9 */ /* 0x000fe20000000800 */
[----:B------:R-:W-:Y:S01]  /*0fc0*/  UISETP.NE.AND.EX UP0, UPT, UR7, URZ, UPT, UP0 ;  /* 0x0000003f0700728c */ /* 0x000fe2000bf05300 */
[----:B------:R-:W-:Y:S01]  /*0fd0*/  IMAD.MOV.U32 R0, RZ, RZ, RZ ;  /* 0x000000ffff007224 */ /* 0x000fe200078e00ff */
[----:B------:R-:W-:-:S02]  /*0fe0*/  CS2R R150, SRZ ;  /* 0x0000000000967805 */ /* 0x000fc4000001ff00 */
[----:B------:R-:W-:Y:S01]  /*0ff0*/  CS2R R148, SRZ ;  /* 0x0000000000947805 */ /* 0x000fe2000001ff00 */
[----:B------:R-:W-:Y:S01]  /*1000*/  USEL UR4, UR4, 0x1, UP0 ;  /* 0x0000000104047887 */ /* 0x000fe20008000000 */
[----:B------:R-:W-:Y:S02]  /*1010*/  CS2R R146, SRZ ;  /* 0x0000000000927805 */ /* 0x000fe4000001ff00 */
[----:B------:R-:W-:Y:S02]  /*1020*/  CS2R R144, SRZ ;  /* 0x0000000000907805 */ /* 0x000fe4000001ff00 */
[----:B------:R-:W-:Y:S01]  /*1030*/  CS2R R142, SRZ ;  /* 0x00000000008e7805 */ /* 0x000fe2000001ff00 */
[----:B------:R-:W-:Y:S01]  /*1040*/  UIMAD UR4, UR4, UR6, URZ ;  /* 0x00000006040472a4 */ /* 0x000fe2000f8e023f */
        /* <DEDUP_REMOVED lines=15> */
[----:B------:R-:W-:Y:S01]  /*1140*/  IMAD.MOV.U32 R172, RZ, RZ, RZ ;  /* 0x000000ffffac7224 */ /* 0x000fe200078e00ff */
        /* <DEDUP_REMOVED lines=12> */
[----:B-1----:R-:W-:Y:S02]  /*1210*/  CS2R R82, SRZ ;  /* 0x0000000000527805 */ /* 0x002fe4000001ff00 */
[----:B------:R-:W-:Y:S02]  /*1220*/  CS2R R84, SRZ ;  /* 0x0000000000547805 */ /* 0x000fe4000001ff00 */
[----:B------:R-:W-:Y:S01]  /*1230*/  CS2R R80, SRZ ;  /* 0x0000000000507805 */ /* 0x000fe2000001ff00 */
[----:B------:R-:W-:Y:S01]  /*1240*/  IMAD.MOV.U32 R19, RZ, RZ, RZ ;  /* 0x000000ffff137224 */ /* 0x000fe200078e00ff */
[----:B-----5:R-:W-:Y:S02]  /*1250*/  CS2R R74, SRZ ;  /* 0x00000000004a7805 */ /* 0x020fe4000001ff00 */
        /* <DEDUP_REMOVED lines=16> */
[----:B----4-:R-:W-:Y:S01]  /*1360*/  CS2R R44, SRZ ;  /* 0x00000000002c7805 */ /* 0x010fe2000001ff00 */
[----:B------:R-:W-:Y:S01]  /*1370*/  IMAD.MOV.U32 R160, RZ, RZ, RZ ;  /* 0x000000ffffa07224 */ /* 0x000fe200078e00ff */
[----:B------:R-:W-:Y:S01]  /*1380*/  MOV R41, RZ ;  /* 0x000000ff00297202 */ /* 0x000fe20000000f00 */
[----:B------:R-:W-:Y:S01]  /*1390*/  IMAD.U32 R213, RZ, RZ, UR5 ;  /* 0x00000005ffd57e24 */ /* 0x000fe2000f8e00ff */
[----:B--2---:R-:W-:-:S02]  /*13a0*/  @P0 R2UR UR60, R2 ;  /* 0x00000000023c02ca */ /* 0x004fc400000e0000 */
[----:B------:R-:W-:Y:S02]  /*13b0*/  CS2R R2, SRZ ;  /* 0x0000000000027805 */ /* 0x000fe4000001ff00 */
[----:B------:R-:W-:Y:S02]  /*13c0*/  PLOP3.LUT P0, PT, PT, PT, PT, 0x80, 0x0 ;  /* 0x000000000000781c */ /* 0x000fe40003f0f070 */
[----:B---3--:R-:W-:Y:S01]  /*13d0*/  @P1 R2UR UR4, R6 ;  /* 0x00000000060412ca */ /* 0x008fe200000e0000 */
[----:B------:R-:W-:-:S14]  /*13e0*/  @P1 BRA `(.L_x_259) ;  /* 0x00000000003c1947 */ /* 0x000fdc0003800000 */
[----:B------:R-:W-:Y:S02]  /*13f0*/  ULDC.64 UR6, c[0x0][0xa08] ;  /* 0x0002820000067ab9 */ /* 0x000fe40000000a00 */
[----:B------:R-:W-:-:S04]  /*1400*/  ISETP.NE.U32.AND P1, PT, RZ, UR6, PT ;  /* 0x00000006ff007c0c */ /* 0x000fc8000bf25070 */
[----:B------:R-:W-:-:S13]  /*1410*/  ISETP.NE.AND.EX P1, PT, RZ, UR7, PT, P1 ;  /* 0x00000007ff007c0c */ /* 0x000fda000bf25310 */
[----:B------:R-:W-:Y:S05]  /*1420*/  @!P1 BRA `(.L_x_259) ;  /* 0x00000000002c9947 */ /* 0x000fea0003800000 */
[----:B------:R-:W-:Y:S01]  /*1430*/  R2UR UR8, R214 ;  /* 0x00000000d60872ca */ /* 0x000fe200000e0000 */
[----:B------:R-:W-:Y:S01]  /*1440*/  ULDC.64 UR4, c[0x0][0xa08] ;  /* 0x0002820000047ab9 */ /* 0x000fe20000000a00 */
[----:B------:R-:W-:-:S11]  /*1450*/  ULDC.64 UR6, c[0x0][0x208] ;  /* 0x0000820000067ab9 */ /* 0x000fd60000000a00 */
[----:B------:R-:W-:-:S06]  /*1460*/  UIMAD.WIDE UR4, UR8, 0x4, UR4 ;  /* 0x00000004080478a5 */ /* 0x000fcc000f8e0204 */
[----:B------:R-:W-:Y:S02]  /*1470*/  IMAD.U32 R4, RZ, RZ, UR4 ;  /* 0x00000004ff047e24 */ /* 0x000fe4000f8e00ff */
[----:B------:R-:W-:-:S05]  /*1480*/  IMAD.U32 R5, RZ, RZ, UR5 ;  /* 0x00000005ff057e24 */ /* 0x000fca000f8e00ff */
[----:B------:R-:W2:Y:S04]  /*1490*/  LDG.E R7, desc[UR6][R4.64] ;  /* 0x0000000604077981 */ /* 0x000ea8000c1e1900 */
[----:B------:R-:W3:Y:S01]  /*14a0*/  LDG.E R6, desc[UR6][R4.64+0x4] ;  /* 0x0000040604067981 */ /* 0x000ee2000c1e1900 */
[----:B--2---:R-:W-:Y:S02]  /*14b0*/  R2UR UR4, R7 ;  /* 0x00000000070472ca */ /* 0x004fe400000e0000 */
[----:B---3--:R-:W-:-:S13]  /*14c0*/  R2UR UR5, R6 ;  /* 0x00000000060572ca */ /* 0x008fda00000e0000 */
[----:B------:R-:W-:-:S12]  /*14d0*/  UIADD3 UR4, -UR4, UR5, URZ ;  /* 0x0000000504047290 */ /* 0x000fd8000fffe13f */
.L_x_259:
[----:B------:R-:W-:Y:S01]  /*14e0*/  UIADD3 UR60, -UR60, UR4, URZ ;  /* 0x000000043c3c7290 */ /* 0x000fe2000fffe13f */
[----:B------:R-:W-:Y:S01]  /*14f0*/  IMAD.MOV.U32 R40, RZ, RZ, RZ ;  /* 0x000000ffff287224 */ /* 0x000fe200078e00ff */
[----:B------:R-:W-:Y:S01]  /*1500*/  CS2R R34, SRZ ;  /* 0x0000000000227805 */ /* 0x000fe2000001ff00 */
[----:B------:R-:W-:Y:S01]  /*1510*/  IMAD.MOV.U32 R161, RZ, RZ, RZ ;  /* 0x000000ffffa17224 */ /* 0x000fe200078e00ff */
[----:B------:R-:W-:Y:S01]  /*1520*/  UISETP.GE.AND UP0, UPT, UR60, 0x1, UPT ;  /* 0x000000013c00788c */ /* 0x000fe2000bf06270 */
[----:B------:R-:W-:Y:S01]  /*1530*/  CS2R R36, SRZ ;  /* 0x0000000000247805 */ /* 0x000fe2000001ff00 */
[----:B------:R-:W-:Y:S01]  /*1540*/  UIADD3 UR4, UR60, 0x4f, URZ ;  /* 0x0000004f3c047890 */ /* 0x000fe2000fffe03f */
[----:B------:R-:W-:Y:S02]  /*1550*/  CS2R R162, SRZ ;  /* 0x0000000000a27805 */ /* 0x000fe4000001ff00 */
[----:B------:R-:W-:Y:S01]  /*1560*/  CS2R R32, SRZ ;  /* 0x0000000000207805 */ /* 0x000fe2000001ff00 */
[----:B------:R-:W-:Y:S01]  /*1570*/  IMAD.MOV.U32 R10, RZ, RZ, RZ ;  /* 0x000000ffff0a7224 */ /* 0x000fe200078e00ff */
[----:B------:R-:W-:Y:S01]  /*1580*/  PLOP3.LUT P1, PT, PT, PT, UP0, 0x80, 0x0 ;  /* 0x000000000000781c */ /* 0x000fe20003f2f008 */
[----:B------:R-:W-:Y:S01]  /*1590*/  UIMAD.WIDE UR4, UR4, 0x66666667, URZ ;  /* 0x66666667040478a5 */ /* 0x000fe2000f8e023f */
[----:B------:R-:W-:-:S02]  /*15a0*/  CS2R R26, SRZ ;  /* 0x00000000001a7805 */ /* 0x000fc4000001ff00 */
[----:B------:R-:W-:Y:S02]  /*15b0*/  CS2R R28, SRZ ;  /* 0x00000000001c7805 */ /* 0x000fe4000001ff00 */
[----:B------:R-:W-:Y:S01]  /*15c0*/  CS2R R24, SRZ ;  /* 0x0000000000187805 */ /* 0x000fe2000001ff00 */
[----:B------:R-:W-:-:S04]  /*15d0*/  USHF.R.U32.HI UR61, URZ, 0x1f, UR5 ;  /* 0x0000001f3f3d7899 */ /* 0x000fc80008011605 */
[----:B------:R-:W-:Y:S02]  /*15e0*/  ULEA.HI.SX32 UR61, UR5, UR61, 0x1b ;  /* 0x0000003d053d7291 */ /* 0x000fe4000f8fda3f */
[----:B------:R-:W-:Y:S10]  /*15f0*/  @!P1 BRA `(.L_x_260) ;  /* 0x0000008c00f89947 */ /* 0x000ff40003800000 */
[----:B------:R-:W0:Y:S01]  /*1600*/  SHFL.IDX PT, R0, R218, RZ, 0x1f ;  /* 0x00001fffda007589 */ /* 0x000e2200000e0000 */
[----:B------:R-:W1:Y:S01]  /*1610*/  S2UR UR7, SR_CgaCtaId ;  /* 0x00000000000779c3 */ /* 0x000e620000008800 */
[----:B------:R-:W-:Y:S01]  /*1620*/  UMOV UR6, 0x400 ;  /* 0x0000040000067882 */ /* 0x000fe20000000000 */
[----:B0-----:R-:W-:Y:S01]  /*1630*/  R2UR UR4, R0 ;  /* 0x00000000000472ca */ /* 0x001fe200000e0000 */
[----:B-1----:R-:W-:-:S04]  /*1640*/  ULEA UR6, UR7, UR6, 0x18 ;  /* 0x0000000607067291 */ /* 0x002fc8000f8ec03f */
[----:B------:R-:W-:-:S04]  /*1650*/  UIADD3 UR6, UR6, 0x14400, URZ ;  /* 0x0001440006067890 */ /* 0x000fc8000fffe03f */
[----:B------:R-:W-:-:S04]  /*1660*/  ULOP3.LUT UP0, URZ, UR6, 0x9f, URZ, 0xc0, !UPT ;  /* 0x0000009f063f7892 */ /* 0x000fc8000f80c03f */
[----:B------:R-:W-:Y:S02]  /*1670*/  ULEA.HI UR5, UR4, UR4, URZ, 0x1 ;  /* 0x0000000404057291 */ /* 0x000fe4000f8f083f */
[----:B------:R-:W-:Y:S02]  /*1680*/  PLOP3.LUT P0, PT, PT, PT, UP0, 0x80, 0x0 ;  /* 0x000000000000781c */ /* 0x000fe40003f0f008 */
[----:B------:R-:W-:-:S04]  /*1690*/  ULOP3.LUT UR5, UR5, 0x1e, URZ, 0xc0, !UPT ;  /* 0x0000001e05057892 */ /* 0x000fc8000f8ec03f */
[----:B------:R-:W-:-:S04]  /*16a0*/  UIADD3 UR5, UR4, -UR5, URZ ;  /* 0x8000000504057290 */ /* 0x000fc8000fffe03f */
[----:B------:R-:W-:-:S04]  /*16b0*/  ULEA UR5, UR5, UR6, 0xd ;  /* 0x0000000605057291 */ /* 0x000fc8000f8e683f */
[----:B------:R-:W-:-:S04]  /*16c0*/  USHF.R.U32.HI UR5, URZ, 0x4, UR5 ;  /* 0x000000043f057899 */ /* 0x000fc80008011605 */
[----:B------:R-:W-:Y:S01]  /*16d0*/  ULOP3.LUT UR36, UR5, 0x3fff, URZ, 0xc0, !UPT ;  /* 0x00003fff05247892 */ /* 0x000fe2000f8ec03f */
[----:B------:R-:W-:Y:S11]  /*16e0*/  @!P0 BRA `(.L_x_261) ;  /* 0x0000000000408947 */ /* 0x000ff60003800000 */
[----:B------:R-:W-:Y:S01]  /*16f0*/  MOV R0, 0x0 ;  /* 0x0000000000007802 */ /* 0x000fe20000000f00 */
[----:B------:R-:W-:Y:S01]  /*1700*/  ULDC.64 UR4, c[0x4][0xa8] ;  /* 0x01002a0000047ab9 */ /* 0x000fe20000000a00 */
[----:B------:R-:W-:Y:S01]  /*1710*/  ULDC.64 UR6, c[0x4][0x20] ;  /* 0x0100080000067ab9 */ /* 0x000fe20000000a00 */
[----:B------:R-:W-:Y:S01]  /*1720*/  IMAD.U32 R4, RZ, RZ, UR4 ;  /* 0x00000004ff047e24 */ /* 0x000fe2000f8e00ff */
[----:B------:R0:W1:Y:S01]  /*1730*/  LDC.64 R2, c[0x4][R0] ;  /* 0x0100000000027b82 */ /* 0x0000620000000a00 */
[----:B------:R-:W-:Y:S01]  /*1740*/  IMAD.U32 R5, RZ, RZ, UR5 ;  /* 0x00000005ff057e24 */ /* 0x000fe2000f8e00ff */
[----:B------:R-:W-:Y:S01]  /*1750*/  ULDC.64 UR4, c[0x4][0xb0] ;  /* 0x01002c0000047ab9 */ /* 0x000fe20000000a00 */
[----:B------:R-:W-:Y:S01]  /*1760*/  MOV R10, UR6 ;  /* 0x00000006000a7c02 */ /* 0x000fe20008000f00 */
[----:B------:R-:W-:Y:S02]  /*1770*/  IMAD.U32 R6, RZ, RZ, UR4 ;  /* 0x00000004ff067e24 */ /* 0x000fe4000f8e00ff */
[----:B------:R-:W-:-:S02]  /*1780*/  IMAD.U32 R7, RZ, RZ, UR5 ;  /* 0x00000005ff077e24 */ /* 0x000fc4000f8e00ff */
[----:B------:R-:W-:Y:S02]  /*1790*/  IMAD.U32 R11, RZ, RZ, UR7 ;  /* 0x00000007ff0b7e24 */ /* 0x000fe4000f8e00ff */
[----:B------:R-:W-:Y:S02]  /*17a0*/  IMAD.MOV.U32 R8, RZ, RZ, 0x70 ;  /* 0x00000070ff087424 */ /* 0x000fe400078e00ff */
[----:B------:R-:W-:Y:S02]  /*17b0*/  IMAD.MOV.U32 R12, RZ, RZ, 0x1 ;  /* 0x00000001ff0c7424 */ /* 0x000fe400078e00ff */
[----:B0-----:R-:W-:-:S07]  /*17c0*/  IMAD.MOV.U32 R13, RZ, RZ, RZ ;  /* 0x000000ffff0d7224 */ /* 0x001fce00078e00ff */
[----:B------:R-:W-:-:S07]  /*17d0*/  LEPC R20, `(.L_x_261) ;  /* 0x000000001014794e */ /* 0x000fce0000000000 */
[----:B-1----:R-:W-:Y:S05]  /*17e0*/  CALL.ABS.NOINC R2 ;  /* 0x0000000002007343 */ /* 0x002fea0003c00000 */
.L_x_261:
[----:B------:R-:W0:Y:S01]  /*17f0*/  S2UR UR5, SR_CgaCtaId ;  /* 0x00000000000579c3 */ /* 0x000e220000008800 */
[----:B------:R-:W-:Y:S01]  /*1800*/  LEA.HI R0, R216, R216, RZ, 0x1 ;  /* 0x000000d8d8007211 */ /* 0x000fe200078f08ff */
[----:B------:R-:W-:Y:S01]  /*1810*/  UMOV UR4, 0x400 ;  /* 0x0000040000047882 */ /* 0x000fe20000000000 */
[----:B------:R-:W-:Y:S01]  /*1820*/  R2UR UR6, R222 ;  /* 0x00000000de0672ca */ /* 0x000fe200000e0000 */
[----:B------:R-:W-:Y:S01]  /*1830*/  BSSY B0, `(.L_x_262) ;  /* 0x000000a000007945 */ /* 0x000fe20003800000 */
[----:B------:R-:W-:-:S05]  /*1840*/  LOP3.LUT R3, R0, 0xfffffffe, RZ, 0xc0, !PT ;  /* 0xfffffffe00037812 */ /* 0x000fca00078ec0ff */
[----:B------:R-:W-:-:S05]  /*1850*/  IMAD.IADD R0, R216, 0x1, -R3 ;  /* 0x00000001d8007824 */ /* 0x000fca00078e0a03 */
[----:B------:R-:W-:Y:S01]  /*1860*/  SHF.L.U32 R0, R0, 0x1f, RZ ;  /* 0x0000001f00007819 */ /* 0x000fe200000006ff */
[----:B------:R-:W-:-:S05]  /*1870*/  IMAD.U32 R2, RZ, RZ, UR6 ;  /* 0x00000006ff027e24 */ /* 0x000fca000f8e00ff */
[----:B------:R-:W-:Y:S01]  /*1880*/  ISETP.NE.AND P0, PT, R2, 0x3, PT ;  /* 0x000000030200780c */ /* 0x000fe20003f05270 */
[----:B0-----:R-:W-:-:S06]  /*1890*/  ULEA UR4, UR5, UR4, 0x18 ;  /* 0x0000000405047291 */ /* 0x001fcc000f8ec03f */
[----:B------:R-:W-:-:S04]  /*18a0*/  IMAD.U32 R5, RZ, RZ, UR4 ;  /* 0x00000004ff057e24 */ /* 0x000fc8000f8e00ff */
[----:B------:R-:W0:Y:S02]  /*18b0*/  SYNCS.PHASECHK.TRANS64.TRYWAIT P1, [R5+URZ+0x38800], R0 ;  /* 0x03880000050075a7 */ /* 0x000e24000802017f */
[----:B0-----:R-:W-:Y:S05]  /*18c0*/  @!P1 BRA `(.L_x_263) ;  /* 0x0000010800fc9947 */ /* 0x001fea0003800000 */
.L_x_388:
[----:B------:R-:W-:Y:S05]  /*18d0*/  BSYNC B0 ;  /* 0x0000000000007941 */ /* 0x000fea0003800000 */
.L_x_262:
[----:B------:R-:W-:Y:S05]  /*18e0*/  @!P0 BRA `(.L_x_264) ;  /* 0x0000000000048947 */ /* 0x000fea0003800000 */
[----:B------:R-:W-:Y:S01]  /*18f0*/  BPT.TRAP 0x1 ;  /* 0x000000040000795c */ /* 0x000fe20000300000 */
.L_x_264:
[----:B0-----:R-:W-:Y:S01]  /*1900*/  IMAD R0, R16, 0x8, R5 ;  /* 0x0000000810007824 */ /* 0x001fe200078e0205 */
[----:B------:R-:W-:-:S04]  /*1910*/  SHF.L.U32 R3, R17, 0x1f, RZ ;  /* 0x0000001f11037819 */ /* 0x000fc800000006ff */
[----:B------:R0:W1:Y:S01]  /*1920*/  SYNCS.PHASECHK.TRANS64.TRYWAIT P2, [R0+URZ+0x38830], R3 ;  /* 0x03883003000075a7 */ /* 0x000062000804017f */
[----:B------:R-:W-:Y:S05]  /*1930*/  @!P0 BRA `(.L_x_265) ;  /* 0x0000000000048947 */ /* 0x000fea0003800000 */
[----:B------:R-:W-:Y:S01]  /*1940*/  BPT.TRAP 0x1 ;  /* 0x000000040000795c */ /* 0x000fe20000300000 */
.L_x_265:
[----:B------:R-:W2:Y:S01]  /*1950*/  S2R R2, SR_TID.X ;  /* 0x0000000000027919 */ /* 0x000ea20000002100 */
[----:B------:R-:W-:Y:S01]  /*1960*/  IMAD.MOV.U32 R151, RZ, RZ, RZ ;  /* 0x000000ffff977224 */ /* 0x000fe200078e00ff */
[----:B--2---:R-:W-:Y:S01]  /*1970*/  LOP3.LUT P1, RZ, R2, 0x7f, RZ, 0xc0, !PT ;  /* 0x0000007f02ff7812 */ /* 0x004fe2000782c0ff */
[----:B-1----:R-:W-:-:S12]  /*1980*/  @P2 BRA `(.L_x_266) ;  /* 0x0000000000082947 */ /* 0x002fd80003800000 */
[----:B------:R-:W1:Y:S02]  /*1990*/  SYNCS.PHASECHK.TRANS64.TRYWAIT P2, [R0+URZ+0x38830], R3 ;  /* 0x03883003000075a7 */ /* 0x000e64000804017f */
[----:B-1----:R-:W-:Y:S05]  /*19a0*/  @!P2 BRA `(.L_x_267) ;  /* 0x0000010800d8a947 */ /* 0x002fea0003800000 */
.L_x_266:
[----:B------:R-:W-:Y:S05]  /*19b0*/  WARPSYNC.ALL ;  /* 0x0000000000007948 */ /* 0x000fea0003800000 */
[----:B------:R-:W-:Y:S01]  /*19c0*/  R2UR UR4, R5 ;  /* 0x00000000050472ca */ /* 0x000fe200000e0000 */
[----:B------:R-:W-:Y:S01]  /*19d0*/  ULOP3.LUT UR5, UR36, 0x10000, URZ, 0xfc, !UPT ;  /* 0x0001000024057892 */ /* 0x000fe2000f8efc3f */
[----:B------:R-:W-:Y:S01]  /*19e0*/  R2UR UR6, R16 ;  /* 0x00000000100672ca */ /* 0x000fe200000e0000 */
[----:B------:R-:W-:Y:S01]  /*19f0*/  WARPGROUP.ARRIVE ;  /* 0x00000000000079c5 */ /* 0x000fe20000000000 */
[----:B------:R-:W-:Y:S01]  /*1a00*/  UMOV UR9, 0x40000040 ;  /* 0x4000004000097882 */ /* 0x000fe20000000000 */
[----:B------:R-:W-:Y:S01]  /*1a10*/  UMOV UR11, 0x40000040 ;  /* 0x40000040000b7882 */ /* 0x000fe20000000000 */
[----:B------:R-:W-:Y:S01]  /*1a20*/  UMOV UR15, UR9 ;  /* 0x00000009000f7c82 */ /* 0x000fe20008000000 */
[----:B------:R-:W-:Y:S01]  /*1a30*/  IMAD.U32 R13, RZ, RZ, UR9 ;  /* 0x00000009ff0d7e24 */ /* 0x000fe2000f8e00ff */
[----:B------:R-:W-:Y:S01]  /*1a40*/  UMOV UR8, UR5 ;  /* 0x0000000500087c82 */ /* 0x000fe20008000000 */
[----:B------:R-:W-:Y:S01]  /*1a50*/  UMOV UR17, 0x40000040 ;  /* 0x4000004000117882 */ /* 0x000fe20000000000 */
[----:B------:R-:W-:Y:S01]  /*1a60*/  UMOV UR14, UR8 ;  /* 0x00000008000e7c82 */ /* 0x000fe20008000000 */
[----:B------:R-:W-:Y:S01]  /*1a70*/  MOV R12, UR8 ;  /* 0x00000008000c7c02 */ /* 0x000fe20008000f00 */
[----:B------:R-:W-:Y:S01]  /*1a80*/  UMOV UR19, 0x40000040 ;  /* 0x4000004000137882 */ /* 0x000fe20000000000 */
[----:B------:R-:W-:Y:S01]  /*1a90*/  UIADD3 UR4, UR4, 0x24400, URZ ;  /* 0x0002440004047890 */ /* 0x000fe2000fffe03f */
[----:B------:R-:W-:Y:S01]  /*1aa0*/  IMAD.U32 R11, RZ, RZ, UR17 ;  /* 0x00000011ff0b7e24 */ /* 0x000fe2000f8e00ff */
[----:B------:R-:W-:Y:S01]  /*1ab0*/  UMOV UR13, 0x40000040 ;  /* 0x40000040000d7882 */ /* 0x000fe20000000000 */
[----:B------:R-:W-:Y:S01]  /*1ac0*/  UIADD3 UR20, UR5, 0x404, URZ ;  /* 0x0000040405147890 */ /* 0x000fe2000fffe03f */
[----:B------:R-:W-:Y:S01]  /*1ad0*/  VIADD R2, R219, UR60 ;  /* 0x0000003cdb027c36 */ /* 0x000fe20008000000 */
[----:B------:R-:W-:Y:S01]  /*1ae0*/  USHF.R.U32.HI UR4, URZ, 0x4, UR4 ;  /* 0x000000043f047899 */ /* 0x000fe20008011604 */
[----:B01----:R-:W-:Y:S01]  /*1af0*/  IMAD.U32 R3, RZ, RZ, UR61 ;  /* 0x0000003dff037e24 */ /* 0x003fe2000f8e00ff */
[----:B------:R-:W-:Y:S01]  /*1b00*/  UMOV UR21, 0x40000040 ;  /* 0x4000004000157882 */ /* 0x000fe20000000000 */
[----:B------:R-:W-:Y:S01]  /*1b10*/  UMOV UR23, 0x40000040 ;  /* 0x4000004000177882 */ /* 0x000fe20000000000 */
[----:B------:R-:W-:Y:S01]  /*1b20*/  ULOP3.LUT UR4, UR4, 0x3fff, URZ, 0xc0, !UPT ;  /* 0x00003fff04047892 */ /* 0x000fe2000f8ec03f */
[----:B------:R-:W-:Y:S01]  /*1b30*/  IMAD R2, R3, -0x50, R2 ;  /* 0xffffffb003027824 */ /* 0x000fe200078e0202 */
[----:B------:R-:W-:Y:S01]  /*1b40*/  UIADD3 UR24, UR5, 0x406, URZ ;  /* 0x0000040605187890 */ /* 0x000fe2000fffe03f */
[----:B------:R-:W-:Y:S01]  /*1b50*/  P2R R21, PR, RZ, 0x1 ;  /* 0x00000001ff157803 */ /* 0x000fe20000000000 */
[----:B------:R-:W-:Y:S01]  /*1b60*/  ULOP3.LUT UR7, UR4, 0x10000, URZ, 0xfc, !UPT ;  /* 0x0001000004077892 */ /* 0x000fe2000f8efc3f */
[----:B------:R-:W-:Y:S01]  /*1b70*/  @!P1 VIADD R0, R0, 0x38840 ;  /* 0x0003884000009836 */ /* 0x000fe20000000000 */
[----:B------:R-:W-:Y:S01]  /*1b80*/  UMOV UR25, 0x40000040 ;  /* 0x4000004000197882 */ /* 0x000fe20000000000 */
[----:B------:R-:W-:Y:S01]  /*1b90*/  UMOV UR27, 0x40000040 ;  /* 0x40000040001b7882 */ /* 0x000fe20000000000 */
[----:B------:R-:W-:Y:S01]  /*1ba0*/  UIMAD UR4, UR6, 0xa00, UR7 ;  /* 0x00000a00060478a4 */ /* 0x000fe2000f8e0207 */
[C---:B------:R-:W-:Y:S01]  /*1bb0*/  ISETP.GT.AND P6, PT, R2.reuse, RZ, PT ;  /* 0x000000ff0200720c */ /* 0x040fe20003fc4270 */
[----:B------:R-:W-:Y:S01]  /*1bc0*/  IMAD.U32 R19, RZ, RZ, UR7 ;  /* 0x00000007ff137e24 */ /* 0x000fe2000f8e00ff */
[----:B------:R-:W-:Y:S01]  /*1bd0*/  UIADD3 UR7, UR5, 0x2, URZ ;  /* 0x0000000205077890 */ /* 0x000fe2000fffe03f */
[C---:B------:R-:W-:Y:S01]  /*1be0*/  ISETP.GT.AND P5, PT, R2.reuse, 0x1, PT ;  /* 0x000000010200780c */ /* 0x040fe20003fa4270 */
[----:B------:R-:W-:Y:S01]  /*1bf0*/  UIADD3 UR6, UR4, 0x200, URZ ;  /* 0x0000020004067890 */ /* 0x000fe2000fffe03f */
[C---:B------:R-:W-:Y:S01]  /*1c00*/  ISETP.GT.AND P4, PT, R2.reuse, 0x8, PT ;  /* 0x000000080200780c */ /* 0x040fe20003f84270 */
[----:B------:R-:W-:Y:S01]  /*1c10*/  UMOV UR10, UR4 ;  /* 0x00000004000a7c82 */ /* 0x000fe20008000000 */
[----:B------:R-:W-:Y:S01]  /*1c20*/  UIADD3 UR12, UR4, 0x2, URZ ;  /* 0x00000002040c7890 */ /* 0x000fe2000fffe03f */
[----:B------:R-:W-:Y:S01]  /*1c30*/  HGMMA.64x16x16.F32 R56, gdesc[UR8], RZ, !UPT, gsb0 ;  /* 0x00200000083879f0 */ /* 0x000fe2000c0008ff */
[----:B------:R-:W-:Y:S01]  /*1c40*/  UIADD3 UR10, UR4, 0x80, URZ ;  /* 0x00000080040a7890 */ /* 0x000fe2000fffe03f */
[C---:B------:R-:W-:Y:S01]  /*1c50*/  ISETP.GT.AND P3, PT, R2.reuse, 0x9, PT ;  /* 0x000000090200780c */ /* 0x040fe20003f64270 */
[----:B------:R-:W-:Y:S01]  /*1c60*/  UMOV UR8, UR14 ;  /* 0x0000000e00087c82 */ /* 0x000fe20008000000 */
[----:B------:R-:W-:Y:S01]  /*1c70*/  UMOV UR9, UR15 ;  /* 0x0000000f00097c82 */ /* 0x000fe20008000000 */
[----:B------:R-:W-:Y:S01]  /*1c80*/  UMOV UR11, 0x40000040 ;  /* 0x40000040000b7882 */ /* 0x000fe20000000000 */
[----:B------:R-:W-:Y:S01]  /*1c90*/  UMOV UR16, UR7 ;  /* 0x0000000700107c82 */ /* 0x000fe20008000000 */
[----:B------:R-:W-:Y:S01]  /*1ca0*/  UMOV UR18, UR12 ;  /* 0x0000000c00127c82 */ /* 0x000fe20008000000 */
[----:B------:R-:W-:Y:S01]  /*1cb0*/  UIADD3 UR7, UR5, 0x4, URZ ;  /* 0x0000000405077890 */ /* 0x000fe2000fffe03f */
[----:B------:R-:W-:Y:S01]  /*1cc0*/  IMAD.U32 R10, RZ, RZ, UR16 ;  /* 0x00000010ff0a7e24 */ /* 0x000fe2000f8e00ff */
[----:B------:R-:W-:Y:S01]  /*1cd0*/  UIADD3 UR12, UR4, 0x4, URZ ;  /* 0x00000004040c7890 */ /* 0x000fe2000fffe03f */
[----:B------:R-:W-:Y:S01]  /*1ce0*/  ISETP.GT.AND P2, PT, R2, 0x10, PT ;  /* 0x000000100200780c */ /* 0x000fe20003f44270 */
[----:B------:R-:W-:Y:S01]  /*1cf0*/  UIADD3 UR22, UR4, 0x284, URZ ;  /* 0x0000028404167890 */ /* 0x000fe2000fffe03f */
[----:B------:R-:W-:Y:S01]  /*1d00*/  @!P1 PRMT R0, RZ, 0x654, R0 ;  /* 0x00000654ff009816 */ /* 0x000fe20000000000 */
[----:B------:R-:W-:Y:S01]  /*1d10*/  UIADD3 UR26, UR4, 0x286, URZ ;  /* 0x00000286041a7890 */ /* 0x000fe2000fffe03f */
[--C-:B------:R-:W-:Y:S01]  /*1d20*/  IMAD.MOV.U32 R150, RZ, RZ, R151.reuse ;  /* 0x000000ffff967224 */ /* 0x100fe200078e0097 */
[----:B------:R-:W-:Y:S01]  /*1d30*/  UIADD3 UR28, UR5, 0x800, URZ ;  /* 0x00000800051c7890 */ /* 0x000fe2000fffe03f */
[--C-:B------:R-:W-:Y:S01]  /*1d40*/  IMAD.MOV.U32 R149, RZ, RZ, R151.reuse ;  /* 0x000000ffff957224 */ /* 0x100fe200078e0097 */
        /* <DEDUP_REMOVED lines=25> */
[--C-:B------:R-:W-:Y:S01]  /*1ee0*/  IMAD.MOV.U32 R140, RZ, RZ, R151.reuse ;  /* 0x000000ffff8c7224 */ /* 0x100fe200078e0097 */
[----:B------:R-:W-:Y:S01]  /*1ef0*/  UMOV UR45, 0x40000040 ;  /* 0x40000040002d7882 */ /* 0x000fe20000000000 */
[----:B------:R-:W-:Y:S01]  /*1f00*/  UMOV UR47, 0x40000040 ;  /* 0x40000040002f7882 */ /* 0x000fe20000000000 */
[----:B------:R-:W-:Y:S01]  /*1f10*/  UIADD3 UR48, UR5, 0xc02, URZ ;  /* 0x00000c0205307890 */ /* 0x000fe2000fffe03f */
[--C-:B------:R-:W-:Y:S01]  /*1f20*/  IMAD.MOV.U32 R139, RZ, RZ, R151.reuse ;  /* 0x000000ffff8b7224 */ /* 0x100fe200078e0097 */
[----:B------:R-:W-:Y:S01]  /*1f30*/  UIADD3 UR50, UR4, 0x782, URZ ;  /* 0x0000078204327890 */ /* 0x000fe2000fffe03f */
[----:B------:R-:W-:Y:S01]  /*1f40*/  IMAD.MOV.U32 R138, RZ, RZ, R151 ;  /* 0x000000ffff8a7224 */ /* 0x000fe200078e0097 */
[----:B------:R-:W-:Y:S01]  /*1f50*/  UMOV UR49, 0x40000040 ;  /* 0x4000004000317882 */ /* 0x000fe20000000000 */
[----:B------:R-:W-:Y:S01]  /*1f60*/  UMOV UR51, 0x40000040 ;  /* 0x4000004000337882 */ /* 0x000fe20000000000 */
[----:B------:R-:W-:-:S02]  /*1f70*/  WARPGROUP.DEPBAR.LE gsb0, 0x0 ;  /* 0x00008000000079c5 */ /* 0x000fc40000010000 */
[----:B------:R-:W-:Y:S01]  /*1f80*/  WARPGROUP.ARRIVE ;  /* 0x00000000000079c5 */ /* 0x000fe20000000000 */
[----:B------:R-:W-:Y:S01]  /*1f90*/  UIADD3 UR52, UR5, 0xc04, URZ ;  /* 0x00000c0405347890 */ /* 0x000fe2000fffe03f */
[--C-:B------:R-:W-:Y:S01]  /*1fa0*/  IMAD.MOV.U32 R137, RZ, RZ, R151.reuse ;  /* 0x000000ffff897224 */ /* 0x100fe200078e0097 */
[----:B------:R-:W-:Y:S01]  /*1fb0*/  UIADD3 UR54, UR4, 0x784, URZ ;  /* 0x0000078404367890 */ /* 0x000fe2000fffe03f */
[--C-:B------:R-:W-:Y:S01]  /*1fc0*/  IMAD.MOV.U32 R136, RZ, RZ, R151.reuse ;  /* 0x000000ffff887224 */ /* 0x100fe200078e0097 */
[----:B------:R-:W-:Y:S01]  /*1fd0*/  UMOV UR53, 0x40000040 ;  /* 0x4000004000357882 */ /* 0x000fe20000000000 */
        /* <DEDUP_REMOVED lines=9> */
[----:B------:R-:W-:Y:S01]  /*2070*/  IMAD.U32 R7, RZ, RZ, UR57 ;  /* 0x00000039ff077e24 */ /* 0x000fe2000f8e00ff */
[----:B------:R-:W-:Y:S01]  /*2080*/  UISETP.GE.AND UP0, UPT, UR60, 0x51, UPT ;  /* 0x000000513c00788c */ /* 0x000fe2000bf06270 */
        /* <DEDUP_REMOVED lines=25> */
[--C-:B------:R-:W-:Y:S02]  /*2220*/  IMAD.MOV.U32 R114, RZ, RZ, R151.reuse ;  /* 0x000000ffff727224 */ /* 0x100fe400078e0097 */
        /* <DEDUP_REMOVED lines=35> */
[--C-:B------:R-:W-:Y:S01]  /*2460*/  IMAD.MOV.U32 R82, RZ, RZ, R151.reuse ;  /* 0x000000ffff527224 */ /* 0x100fe200078e0097 */
[----:B------:R-:W-:Y:S02]  /*2470*/  WARPGROUP.DEPBAR.LE gsb0, 0x0 ;  /* 0x00008000000079c5 */ /* 0x000fe40000010000 */
[----:B------:R-:W-:Y:S01]  /*2480*/  WARPGROUP.ARRIVE ;  /* 0x00000000000079c5 */ /* 0x000fe20000000000 */
[----:B------:R-:W-:-:S02]  /*2490*/  IMAD.MOV.U32 R81, RZ, RZ, R151 ;  /* 0x000000ffff517224 */ /* 0x000fc400078e0097 */
[--C-:B------:R-:W-:Y:S02]  /*24a0*/  IMAD.MOV.U32 R80, RZ, RZ, R151.reuse ;  /* 0x000000ffff507224 */ /* 0x100fe400078e0097 */
[--C-:B------:R-:W-:Y:S01]  /*24b0*/  IMAD.MOV.U32 R79, RZ, RZ, R151.reuse ;  /* 0x000000ffff4f7224 */ /* 0x100fe200078e0097 */
        /* <DEDUP_REMOVED lines=20> */
[----:B------:R-:W-:Y:S01]  /*2600*/  IMAD.MOV.U32 R65, RZ, RZ, R151 ;  /* 0x000000ffff417224 */ /* 0x000fe200078e0097 */
[----:B------:R-:W-:-:S02]  /*2610*/  WARPGROUP.DEPBAR.LE gsb0, 0x0 ;  /* 0x00008000000079c5 */ /* 0x000fc40000010000 */
        /* <DEDUP_REMOVED lines=402> */
[----:B------:R-:W-:Y:S02]  /*3f40*/  FSEL R61, R61, -INF , P3 ;  /* 0xff8000003d3d7808 */ /* 0x000fe40001800000 */
[----:B------:R-:W-:Y:S02]  /*3f50*/  FMNMX.FTZ R4, R60, R3, !PT ;  /* 0x000000033c047209 */ /* 0x000fe40007810000 */
[----:B------:R-:W-:-:S02]  /*3f60*/  FSEL R58, R58, -INF , P6 ;  /* 0xff8000003a3a7808 */ /* 0x000fc40003000000 */
[C---:B------:R-:W-:Y:S02]  /*3f70*/  ISETP.GT.AND P6, PT, R2.reuse, 0x11, PT ;  /* 0x000000110200780c */ /* 0x040fe40003fc4270 */
[----:B------:R-:W-:Y:S02]  /*3f80*/  FMNMX.FTZ R3, R61, R4, !PT ;  /* 0x000000043d037209 */ /* 0x000fe40007810000 */
[----:B------:R-:W-:Y:S02]  /*3f90*/  FSEL R59, R59, -INF , P5 ;  /* 0xff8000003b3b7808 */ /* 0x000fe40002800000 */
[----:B------:R-:W-:Y:S02]  /*3fa0*/  ISETP.GT.AND P5, PT, R2, 0x18, PT ;  /* 0x000000180200780c */ /* 0x000fe40003fa4270 */
[----:B------:R-:W-:Y:S02]  /*3fb0*/  FSEL R62, R62, -INF , P4 ;  /* 0xff8000003e3e7808 */ /* 0x000fe40002000000 */
[----:B------:R-:W-:-:S02]  /*3fc0*/  ISETP.GT.AND P4, PT, R2, 0x19, PT ;  /* 0x000000190200780c */ /* 0x000fc40003f84270 */
[----:B------:R-:W-:Y:S02]  /*3fd0*/  FSEL R63, R63, -INF , P3 ;  /* 0xff8000003f3f7808 */ /* 0x000fe40001800000 */
[----:B------:R-:W-:Y:S01]  /*3fe0*/  ISETP.GT.AND P3, PT, R2, 0x20, PT ;  /* 0x000000200200780c */ /* 0x000fe20003f64270 */
[----:B------:R-:W-:Y:S02]  /*3ff0*/  WARPGROUP.DEPBAR.LE gsb0, 0x0 ;  /* 0x00008000000079c5 */ /* 0x000fe40000010000 */
[----:B------:R-:W-:Y:S01]  /*4000*/  WARPGROUP.ARRIVE ;  /* 0x00000000000079c5 */ /* 0x000fe20000000000 */
[----:B------:R-:W-:Y:S02]  /*4010*/  FSEL R48, R48, -INF , P2 ;  /* 0xff80000030307808 */ /* 0x000fe40001000000 */
        /* <DEDUP_REMOVED lines=17> */
[----:B------:R-:W-:Y:S02]  /*4130*/  FSEL R54, R54, -INF , P5 ;  /* 0xff80000036367808 */ /* 0x000fe40002800000 */
[C---:B------:R-:W-:Y:S02]  /*4140*/  ISETP.GT.AND P5, PT, R2.reuse, 0x29, PT ;  /* 0x000000290200780c */ /* 0x040fe40003fa4270 */
        /* <DEDUP_REMOVED lines=8> */
[----:B------:R-:W-:Y:S02]  /*41d0*/  FSEL R44, R44, -INF , P6 ;  /* 0xff8000002c2c7808 */ /* 0x000fe40003000000 */
[----:B------:R-:W-:Y:S02]  /*41e0*/  FMNMX.FTZ R3, R41, R4, !PT ;  /* 0x0000000429037209 */ /* 0x000fe40007810000 */
[----:B------:R-:W-:Y:S02]  /*41f0*/  FSEL R45, R45, -INF , P5 ;  /* 0xff8000002d2d7808 */ /* 0x000fe40002800000 */
[----:B------:R-:W-:-:S02]  /*4200*/  FMNMX.FTZ R4, R44, R3, !PT ;  /* 0x000000032c047209 */ /* 0x000fc40007810000 */
[----:B------:R-:W-:Y:S02]  /*4210*/  FSEL R42, R42, -INF , P3 ;  /* 0xff8000002a2a7808 */ /* 0x000fe40001800000 */
[C---:B------:R-:W-:Y:S02]  /*4220*/  ISETP.GT.AND P3, PT, R2.reuse, 0x31, PT ;  /* 0x000000310200780c */ /* 0x040fe40003f64270 */
[----:B------:R-:W-:Y:S02]  /*4230*/  FMNMX.FTZ R3, R45, R4, !PT ;  /* 0x000000042d037209 */ /* 0x000fe40007810000 */
[----:B------:R-:W-:Y:S02]  /*4240*/  FSEL R43, R43, -INF , P2 ;  /* 0xff8000002b2b7808 */ /* 0x000fe40001000000 */
[----:B------:R-:W-:Y:S02]  /*4250*/  ISETP.GT.AND P2, PT, R2, 0x38, PT ;  /* 0x000000380200780c */ /* 0x000fe40003f44270 */
[----:B------:R-:W-:-:S02]  /*4260*/  FSEL R46, R46, -INF , P6 ;  /* 0xff8000002e2e7808 */ /* 0x000fc40003000000 */
[C---:B------:R-:W-:Y:S02]  /*4270*/  ISETP.GT.AND P6, PT, R2.reuse, 0x39, PT ;  /* 0x000000390200780c */ /* 0x040fe40003fc4270 */
[----:B------:R-:W-:Y:S02]  /*4280*/  FSEL R47, R47, -INF , P5 ;  /* 0xff8000002f2f7808 */ /* 0x000fe40002800000 */
[----:B------:R-:W-:Y:S01]  /*4290*/  ISETP.GT.AND P5, PT, R2, 0x40, PT ;  /* 0x000000400200780c */ /* 0x000fe20003fa4270 */
[----:B------:R-:W-:Y:S02]  /*42a0*/  WARPGROUP.DEPBAR.LE gsb0, 0x0 ;  /* 0x00008000000079c5 */ /* 0x000fe40000010000 */
[----:B------:R-:W-:Y:S01]  /*42b0*/  WARPGROUP.ARRIVE ;  /* 0x00000000000079c5 */ /* 0x000fe20000000000 */
[----:B------:R-:W-:Y:S02]  /*42c0*/  FSEL R32, R32, -INF , P4 ;  /* 0xff80000020207808 */ /* 0x000fe40002000000 */
[----:B------:R-:W-:-:S02]  /*42d0*/  FSEL R33, R33, -INF , P3 ;  /* 0xff80000021217808 */ /* 0x000fc40001800000 */
[----:B------:R-:W-:Y:S01]  /*42e0*/  FMNMX.FTZ R4, R32, R3, !PT ;  /* 0x0000000320047209 */ /* 0x000fe20007810000 */
[----:B------:R-:W-:Y:S01]  /*42f0*/  HGMMA.64x16x16.F32 R24, gdesc[UR4], R24, gsb0 ;  /* 0x00200000041879f0 */ /* 0x000fe20008000818 */
[----:B------:R-:W-:Y:S01]  /*4300*/  FSEL R36, R36, -INF , P2 ;  /* 0xff80000024247808 */ /* 0x000fe20001000000 */
[----:B------:R-:W-:Y:S01]  /*4310*/  ULDC UR5, c[0x0][0x988] ;  /* 0x0002620000057ab9 */ /* 0x000fe20000000800 */
[----:B------:R-:W-:Y:S02]  /*4320*/  FMNMX.FTZ R3, R33, R4, !PT ;  /* 0x0000000421037209 */ /* 0x000fe40007810000 */
        /* <DEDUP_REMOVED lines=9> */
[----:B------:R-:W-:Y:S01]  /*43c0*/  FSEL R39, R39, -INF , P6 ;  /* 0xff80000027277808 */ /* 0x000fe20003000000 */
[----:B------:R-:W-:Y:S02]  /*43d0*/  WARPGROUP.DEPBAR.LE gsb0, 0x0 ;  /* 0x00008000000079c5 */ /* 0x000fe40000010000 */
[----:B------:R-:W-:Y:S01]  /*43e0*/  FSEL R24, R24, -INF , P5 ;  /* 0xff80000018187808 */ /* 0x000fe20002800000 */
[----:B------:R0:W-:Y:S01]  /*43f0*/  @!P1 SYNCS.ARRIVE.TRANS64.RED.A1T0 RZ, [R0+URZ], RZ ;  /* 0x000000ff00ff99a7 */ /* 0x0001e2000810043f */
[----:B------:R-:W-:Y:S02]  /*4400*/  FSEL R25, R25, -INF , P4 ;  /* 0xff80000019197808 */ /* 0x000fe40002000000 */
[----:B------:R-:W-:Y:S02]  /*4410*/  FMNMX.FTZ R4, R24, R3, !PT ;  /* 0x0000000318047209 */ /* 0x000fe40007810000 */
[----:B------:R-:W-:Y:S02]  /*4420*/  FSEL R28, R28, -INF , P3 ;  /* 0xff8000001c1c7808 */ /* 0x000fe40001800000 */
[----:B------:R-:W-:-:S02]  /*4430*/  FMNMX.FTZ R3, R25, R4, !PT ;  /* 0x0000000419037209 */ /* 0x000fc40007810000 */
[----:B------:R-:W-:Y:S02]  /*4440*/  FSEL R29, R29, -INF , P2 ;  /* 0xff8000001d1d7808 */ /* 0x000fe40001000000 */
[----:B------:R-:W-:Y:S02]  /*4450*/  FMNMX.FTZ R2, R28, R3, !PT ;  /* 0x000000031c027209 */ /* 0x000fe40007810000 */
[----:B------:R-:W-:Y:S02]  /*4460*/  FSEL R26, R26, -INF , P5 ;  /* 0xff8000001a1a7808 */ /* 0x000fe40002800000 */
[----:B------:R-:W-:Y:S02]  /*4470*/  FMNMX.FTZ R14, R29, R2, !PT ;  /* 0x000000021d0e7209 */ /* 0x000fe40007810000 */
[----:B------:R-:W-:Y:S02]  /*4480*/  FSEL R27, R27, -INF , P4 ;  /* 0xff8000001b1b7808 */ /* 0x000fe40002000000 */
[----:B------:R-:W-:Y:S01]  /*4490*/  FSEL R30, R30, -INF , P3 ;  /* 0xff8000001e1e7808 */ /* 0x000fe20001800000 */
[----:B------:R-:W1:Y:S01]  /*44a0*/  SHFL.BFLY PT, R3, R14, 0x2, 0x1f ;  /* 0x0c401f000e037f89 */ /* 0x000e6200000e0000 */
[----:B------:R-:W-:-:S02]  /*44b0*/  FSEL R31, R31, -INF , P2 ;  /* 0xff8000001f1f7808 */ /* 0x000fc40001000000 */
[----:B-1----:R-:W-:Y:S02]  /*44c0*/  FMNMX.FTZ R15, R14, R3, !PT ;  /* 0x000000030e0f7209 */ /* 0x002fe40007810000 */
[----:B------:R-:W-:-:S03]  /*44d0*/  FMNMX.FTZ R3, R58, R59, !PT ;  /* 0x0000003b3a037209 */ /* 0x000fc60007810000 */
[----:B------:R-:W1:Y:S02]  /*44e0*/  SHFL.BFLY PT, R4, R15, 0x1, 0x1f ;  /* 0x0c201f000f047f89 */ /* 0x000e6400000e0000 */
[----:B-1----:R-:W-:-:S04]  /*44f0*/  FMNMX.FTZ R4, R15, R4, !PT ;  /* 0x000000040f047209 */ /* 0x002fc80007810000 */
        /* <DEDUP_REMOVED lines=35> */
[----:B------:R-:W2:Y:S01]  /*4730*/  MUFU.EX2 R61, R61 ;  /* 0x0000003d003d7308 */ /* 0x000ea20000000800 */
[----:B-1----:R-:W-:Y:S01]  /*4740*/  FADD.FTZ R15, R56, R57 ;  /* 0x00000039380f7221 */ /* 0x002fe20000010000 */
[----:B------:R-:W-:Y:S01]  /*4750*/  FFMA.FTZ R20, R29, UR5, -R20 ;  /* 0x000000051d147c23 */ /* 0x000fe20008010814 */
[----:B------:R-:W-:-:S02]  /*4760*/  FMNMX.FTZ R3, R47, R2, !PT ;  /* 0x000000022f037209 */ /* 0x000fc40007810000 */
[----:B------:R-:W-:Y:S01]  /*4770*/  F2FP.F16.F32.PACK_AB R208, R57, R56 ;  /* 0x0000003839d0723e */ /* 0x000fe200000000ff */
[--C-:B------:R-:W-:Y:S01]  /*4780*/  IMAD.MOV.U32 R57, RZ, RZ, R151.reuse ;  /* 0x000000ffff397224 */ /* 0x100fe200078e0097 */
[----:B------:R-:W-:Y:S01]  /*4790*/  FMNMX.FTZ R2, R34, R3, !PT ;  /* 0x0000000322027209 */ /* 0x000fe20007810000 */
[----:B------:R-:W-:Y:S01]  /*47a0*/  MUFU.EX2 R48, R48 ;  /* 0x0000003000307308 */ /* 0x000fe20000000800 */
[----:B------:R-:W-:Y:S02]  /*47b0*/  IMAD.MOV.U32 R56, RZ, RZ, R151 ;  /* 0x000000ffff387224 */ /* 0x000fe400078e0097 */
[----:B------:R-:W-:-:S04]  /*47c0*/  FMNMX.FTZ R3, R35, R2, !PT ;  /* 0x0000000223037209 */ /* 0x000fc80007810000 */
[----:B------:R-:W-:Y:S01]  /*47d0*/  FMNMX.FTZ R2, R38, R3, !PT ;  /* 0x0000000326027209 */ /* 0x000fe20007810000 */
[----:B------:R-:W1:Y:S01]  /*47e0*/  MUFU.EX2 R49, R49 ;  /* 0x0000003100317308 */ /* 0x000e620000000800 */
[----:B--2---:R-:W-:Y:S02]  /*47f0*/  F2FP.F16.F32.PACK_AB R210, R61, R60 ;  /* 0x0000003c3dd2723e */ /* 0x004fe400000000ff */
[----:B------:R-:W-:-:S04]  /*4800*/  FMNMX.FTZ R3, R39, R2, !PT ;  /* 0x0000000227037209 */ /* 0x000fc80007810000 */
[----:B------:R-:W-:Y:S01]  /*4810*/  FMNMX.FTZ R2, R26, R3, !PT ;  /* 0x000000031a027209 */ /* 0x000fe20007810000 */
[----:B------:R-:W-:Y:S03]  /*4820*/  MUFU.EX2 R52, R52 ;  /* 0x0000003400347308 */ /* 0x000fe60000000800 */
[----:B------:R-:W-:-:S04]  /*4830*/  FMNMX.FTZ R3, R27, R2, !PT ;  /* 0x000000021b037209 */ /* 0x000fc80007810000 */
[----:B------:R-:W-:Y:S01]  /*4840*/  FMNMX.FTZ R2, R30, R3, !PT ;  /* 0x000000031e027209 */ /* 0x000fe20007810000 */
[----:B------:R-:W2:Y:S01]  /*4850*/  MUFU.EX2 R53, R53 ;  /* 0x0000003500357308 */ /* 0x000ea20000000800 */
[----:B-1----:R-:W-:Y:S02]  /*4860*/  F2FP.F16.F32.PACK_AB R204, R49, R48 ;  /* 0x0000003031cc723e */ /* 0x002fe400000000ff */
[----:B------:R-:W-:-:S05]  /*4870*/  FMNMX.FTZ R2, R31, R2, !PT ;  /* 0x000000021f027209 */ /* 0x000fca0007810000 */
[----:B------:R-:W1:Y:S01]  /*4880*/  SHFL.BFLY PT, R3, R2, 0x2, 0x1f ;  /* 0x0c401f0002037f89 */ /* 0x000e6200000e0000 */
[----:B------:R-:W-:Y:S08]  /*4890*/  MUFU.EX2 R40, R40 ;  /* 0x0000002800287308 */ /* 0x000ff00000000800 */
[----:B------:R-:W3:Y:S01]  /*48a0*/  MUFU.EX2 R41, R41 ;  /* 0x0000002900297308 */ /* 0x000ee20000000800 */
[----:B--2---:R-:W-:-:S07]  /*48b0*/  F2FP.F16.F32.PACK_AB R206, R53, R52 ;  /* 0x0000003435ce723e */ /* 0x004fce00000000ff */
[----:B------:R-:W-:Y:S01]  /*48c0*/  MUFU.EX2 R44, R44 ;  /* 0x0000002c002c7308 */ /* 0x000fe20000000800 */
[----:B-1----:R-:W-:-:S07]  /*48d0*/  FMNMX.FTZ R14, R2, R3, !PT ;  /* 0x00000003020e7209 */ /* 0x002fce0007810000 */
[----:B------:R-:W-:Y:S01]  /*48e0*/  MUFU.EX2 R21, R20 ;  /* 0x0000001400157308 */ /* 0x000fe20000000800 */
[----:B---3--:R-:W-:Y:S01]  /*48f0*/  F2FP.F16.F32.PACK_AB R200, R41, R40 ;  /* 0x0000002829c8723e */ /* 0x008fe200000000ff */
[----:B------:R-:W1:Y:S06]  /*4900*/  SHFL.BFLY PT, R3, R14, 0x1, 0x1f ;  /* 0x0c201f000e037f89 */ /* 0x000e6c00000e0000 */
[----:B------:R-:W2:Y:S08]  /*4910*/  MUFU.EX2 R45, R45 ;  /* 0x0000002d002d7308 */ /* 0x000eb00000000800 */
[----:B------:R-:W-:Y:S08]  /*4920*/  MUFU.EX2 R32, R32 ;  /* 0x0000002000207308 */ /* 0x000ff00000000800 */
[----:B------:R-:W3:Y:S01]  /*4930*/  MUFU.EX2 R33, R33 ;  /* 0x0000002100217308 */ /* 0x000ee20000000800 */
[----:B--2---:R-:W-:-:S02]  /*4940*/  F2FP.F16.F32.PACK_AB R202, R45, R44 ;  /* 0x0000002c2dca723e */ /* 0x004fc400000000ff */
[----:B-1----:R-:W-:Y:S01]  /*4950*/  FMNMX.FTZ R3, R14, R3, !PT ;  /* 0x000000030e037209 */ /* 0x002fe20007810000 */
[----:B------:R-:W-:Y:S01]  /*4960*/  FADD.FTZ R14, R60, R15 ;  /* 0x0000000f3c0e7221 */ /* 0x000fe20000010000 */
[--C-:B------:R-:W-:Y:S02]  /*4970*/  IMAD.MOV.U32 R60, RZ, RZ, R151.reuse ;  /* 0x000000ffff3c7224 */ /* 0x100fe400078e0097 */
[C---:B------:R-:W-:Y:S01]  /*4980*/  FSETP.NEU.FTZ.AND P2, PT, R3.reuse, -INF , PT ;  /* 0xff8000000300780b */ /* 0x040fe20003f5d000 */
[----:B------:R-:W-:Y:S01]  /*4990*/  FMUL.FTZ R2, R3, UR5 ;  /* 0x0000000503027c20 */ /* 0x000fe20008410000 */
[----:B------:R-:W-:Y:S01]  /*49a0*/  FADD.FTZ R15, R61, R14 ;  /* 0x0000000e3d0f7221 */ /* 0x000fe20000010000 */
[----:B------:R-:W-:Y:S01]  /*49b0*/  MUFU.EX2 R36, R36 ;  /* 0x0000002400247308 */ /* 0x000fe20000000800 */
[----:B------:R-:W-:Y:S02]  /*49c0*/  IMAD.MOV.U32 R61, RZ, RZ, R151 ;  /* 0x000000ffff3d7224 */ /* 0x000fe400078e0097 */
[----:B------:R-:W-:Y:S01]  /*49d0*/  FSEL R2, R2, RZ, P2 ;  /* 0x000000ff02027208 */ /* 0x000fe20001000000 */
[----:B------:R-:W-:Y:S01]  /*49e0*/  FADD.FTZ R14, R48, R15 ;  /* 0x0000000f300e7221 */ /* 0x000fe20000010000 */
[----:B------:R-:W-:Y:S01]  /*49f0*/  PLOP3.LUT P2, PT, PT, PT, UP0, 0x80, 0x0 ;  /* 0x000000000000781c */ /* 0x000fe20003f4f008 */
[----:B------:R-:W-:Y:S01]  /*4a00*/  IMAD.MOV.U32 R48, RZ, RZ, R151 ;  /* 0x000000ffff307224 */ /* 0x000fe200078e0097 */
[----:B---3--:R-:W-:Y:S01]  /*4a10*/  F2FP.F16.F32.PACK_AB R196, R33, R32 ;  /* 0x0000002021c4723e */ /* 0x008fe200000000ff */
        /* <DEDUP_REMOVED lines=8> */
[----:B------:R-:W-:Y:S01]  /*4aa0*/  FFMA.FTZ R55, R55, UR5, -R2 ;  /* 0x0000000537377c23 */ /* 0x000fe20008010802 */
[----:B------:R-:W-:Y:S01]  /*4ab0*/  FADD.FTZ R29, R49, R14 ;  /* 0x0000000e311d7221 */ /* 0x000fe20000010000 */
[--C-:B------:R-:W-:Y:S01]  /*4ac0*/  FFMA.FTZ R42, R42, UR5, -R2.reuse ;  /* 0x000000052a2a7c23 */ /* 0x100fe20008010802 */
[--C-:B------:R-:W-:Y:S01]  /*4ad0*/  FFMA.FTZ R43, R43, UR5, -R2.reuse ;  /* 0x000000052b2b7c23 */ /* 0x100fe20008010802 */
[--C-:B------:R-:W-:Y:S01]  /*4ae0*/  FFMA.FTZ R46, R46, UR5, -R2.reuse ;  /* 0x000000052e2e7c23 */ /* 0x100fe20008010802 */
[----:B------:R-:W-:Y:S01]  /*4af0*/  FADD.FTZ R20, R52, R29 ;  /* 0x0000001d34147221 */ /* 0x000fe20000010000 */
[----:B------:R-:W1:Y:S01]  /*4b00*/  MUFU.EX2 R59, R59 ;  /* 0x0000003b003b7308 */ /* 0x000e620000000800 */
[--C-:B------:R-:W-:Y:S01]  /*4b10*/  FFMA.FTZ R47, R47, UR5, -R2.reuse ;  /* 0x000000052f2f7c23 */ /* 0x100fe20008010802 */
[----:B------:R-:W-:Y:S01]  /*4b20*/  FFMA.FTZ R34, R34, UR5, -R2 ;  /* 0x0000000522227c23 */ /* 0x000fe20008010802 */
[----:B------:R-:W-:Y:S01]  /*4b30*/  FADD.FTZ R29, R53, R20 ;  /* 0x00000014351d7221 */ /* 0x000fe20000010000 */
[--C-:B------:R-:W-:Y:S01]  /*4b40*/  FFMA.FTZ R35, R35, UR5, -R2.reuse ;  /* 0x0000000523237c23 */ /* 0x100fe20008010802 */
[--C-:B------:R-:W-:Y:S01]  /*4b50*/  FFMA.FTZ R38, R38, UR5, -R2.reuse ;  /* 0x0000000526267c23 */ /* 0x100fe20008010802 */
[--C-:B------:R-:W-:Y:S01]  /*4b60*/  FFMA.FTZ R39, R39, UR5, -R2.reuse ;  /* 0x0000000527277c23 */ /* 0x100fe20008010802 */
[----:B------:R-:W-:Y:S01]  /*4b70*/  FADD.FTZ R20, R40, R29 ;  /* 0x0000001d28147221 */ /* 0x000fe20000010000 */
[----:B------:R-:W2:Y:S01]  /*4b80*/  MUFU.EX2 R62, R62 ;  /* 0x0000003e003e7308 */ /* 0x000ea20000000800 */
[--C-:B------:R-:W-:Y:S01]  /*4b90*/  FFMA.FTZ R26, R26, UR5, -R2.reuse ;  /* 0x000000051a1a7c23 */ /* 0x100fe20008010802 */
[----:B------:R-:W-:Y:S01]  /*4ba0*/  FFMA.FTZ R27, R27, UR5, -R2 ;  /* 0x000000051b1b7c23 */ /* 0x000fe20008010802 */
[----:B------:R-:W-:Y:S01]  /*4bb0*/  FADD.FTZ R29, R41, R20 ;  /* 0x00000014291d7221 */ /* 0x000fe20000010000 */
[--C-:B------:R-:W-:Y:S01]  /*4bc0*/  FFMA.FTZ R30, R30, UR5, -R2.reuse ;  /* 0x000000051e1e7c23 */ /* 0x100fe20008010802 */
[----:B------:R-:W-:Y:S01]  /*4bd0*/  FFMA.FTZ R2, R31, UR5, -R2 ;  /* 0x000000051f027c23 */ /* 0x000fe20008010802 */
[-C--:B------:R-:W-:Y:S01]  /*4be0*/  MOV R53, R151.reuse ;  /* 0x0000009700357202 */ /* 0x080fe20000000f00 */
[----:B0-----:R-:W-:Y:S01]  /*4bf0*/  FADD.FTZ R0, R44, R29 ;  /* 0x0000001d2c007221 */ /* 0x001fe20000010000 */
[----:B------:R-:W0:Y:S01]  /*4c00*/  MUFU.EX2 R63, R63 ;  /* 0x0000003f003f7308 */ /* 0x000e220000000800 */
[----:B-1----:R-:W-:Y:S01]  /*4c10*/  FADD.FTZ R15, R58, R59 ;  /* 0x0000003b3a0f7221 */ /* 0x002fe20000010000 */
[----:B------:R-:W-:Y:S01]  /*4c20*/  F2FP.F16.F32.PACK_AB R209, R59, R58 ;  /* 0x0000003a3bd1723e */ /* 0x000fe200000000ff */
[----:B------:R-:W-:Y:S01]  /*4c30*/  FADD.FTZ R29, R45, R0 ;  /* 0x000000002d1d7221 */ /* 0x000fe20000010000 */
[--C-:B------:R-:W-:Y:S01]  /*4c40*/  IMAD.MOV.U32 R59, RZ, RZ, R151.reuse ;  /* 0x000000ffff3b7224 */ /* 0x100fe200078e0097 */
[----:B------:R-:W-:Y:S01]  /*4c50*/  MOV R31, R151 ;  /* 0x00000097001f7202 */ /* 0x000fe20000000f00 */
[----:B------:R-:W-:-:S02]  /*4c60*/  IMAD.MOV.U32 R58, RZ, RZ, R151 ;  /* 0x000000ffff3a7224 */ /* 0x000fc400078e0097 */
[----:B------:R-:W1:Y:S01]  /*4c70*/  MUFU.EX2 R50, R50 ;  /* 0x0000003200327308 */ /* 0x000e620000000800 */
[----:B--2---:R-:W-:Y:S01]  /*4c80*/  FADD.FTZ R14, R62, R15 ;  /* 0x0000000f3e0e7221 */ /* 0x004fe20000010000 */
[--C-:B------:R-:W-:Y:S02]  /*4c90*/  IMAD.MOV.U32 R52, RZ, RZ, R151.reuse ;  /* 0x000000ffff347224 */ /* 0x100fe400078e0097 */
[--C-:B------:R-:W-:Y:S02]  /*4ca0*/  IMAD.MOV.U32 R49, RZ, RZ, R151.reuse ;  /* 0x000000ffff317224 */ /* 0x100fe400078e0097 */
[--C-:B------:R-:W-:Y:S02]  /*4cb0*/  IMAD.MOV.U32 R45, RZ, RZ, R151.reuse ;  /* 0x000000ffff2d7224 */ /* 0x100fe400078e0097 */
[----:B------:R-:W2:Y:S01]  /*4cc0*/  MUFU.EX2 R51, R51 ;  /* 0x0000003300337308 */ /* 0x000ea20000000800 */
[C---:B0-----:R-:W-:Y:S01]  /*4cd0*/  FADD.FTZ R15, R63.reuse, R14 ;  /* 0x0000000e3f0f7221 */ /* 0x041fe20000010000 */
[----:B------:R-:W-:Y:S01]  /*4ce0*/  F2FP.F16.F32.PACK_AB R211, R63, R62 ;  /* 0x0000003e3fd3723e */ /* 0x000fe200000000ff */
[----:B------:R-:W-:-:S02]  /*4cf0*/  IMAD.MOV.U32 R63, RZ, RZ, R151 ;  /* 0x000000ffff3f7224 */ /* 0x000fc400078e0097 */
[--C-:B------:R-:W-:Y:S02]  /*4d00*/  IMAD.MOV.U32 R62, RZ, RZ, R151.reuse ;  /* 0x000000ffff3e7224 */ /* 0x100fe400078e0097 */
[----:B------:R-:W-:Y:S01]  /*4d10*/  IMAD.MOV.U32 R44, RZ, RZ, R151 ;  /* 0x000000ffff2c7224 */ /* 0x000fe200078e0097 */
[----:B------:R-:W0:Y:S01]  /*4d20*/  MUFU.EX2 R54, R54 ;  /* 0x0000003600367308 */ /* 0x000e220000000800 */
[----:B-1----:R-:W-:Y:S01]  /*4d30*/  FADD.FTZ R14, R50, R15 ;  /* 0x0000000f320e7221 */ /* 0x002fe20000010000 */
[--C-:B------:R-:W-:Y:S02]  /*4d40*/  IMAD.MOV.U32 R41, RZ, RZ, R151.reuse ;  /* 0x000000ffff297224 */ /* 0x100fe400078e0097 */
[----:B------:R-:W-:-:S04]  /*4d50*/  IMAD.MOV.U32 R40, RZ, RZ, R151 ;  /* 0x000000ffff287224 */ /* 0x000fc800078e0097 */
[----:B------:R-:W1:Y:S01]  /*4d60*/  MUFU.EX2 R55, R55 ;  /* 0x0000003700377308 */ /* 0x000e620000000800 */
[C---:B--2---:R-:W-:Y:S01]  /*4d70*/  FADD.FTZ R15, R51.reuse, R14 ;  /* 0x0000000e330f7221 */ /* 0x044fe20000010000 */
[----:B------:R-:W-:Y:S01]  /*4d80*/  F2FP.F16.F32.PACK_AB R205, R51, R50 ;  /* 0x0000003233cd723e */ /* 0x000fe200000000ff */
[--C-:B------:R-:W-:Y:S02]  /*4d90*/  IMAD.MOV.U32 R51, RZ, RZ, R151.reuse ;  /* 0x000000ffff337224 */ /* 0x100fe400078e0097 */
[----:B------:R-:W-:-:S03]  /*4da0*/  IMAD.MOV.U32 R50, RZ, RZ, R151 ;  /* 0x000000ffff327224 */ /* 0x000fc600078e0097 */
[----:B------:R-:W2:Y:S01]  /*4db0*/  MUFU.EX2 R42, R42 ;  /* 0x0000002a002a7308 */ /* 0x000ea20000000800 */
[----:B0-----:R-:W-:-:S07]  /*4dc0*/  FADD.FTZ R14, R54, R15 ;  /* 0x0000000f360e7221 */ /* 0x001fce0000010000 */
[----:B------:R-:W0:Y:S01]  /*4dd0*/  MUFU.EX2 R43, R43 ;  /* 0x0000002b002b7308 */ /* 0x000e220000000800 */
[C---:B-1----:R-:W-:Y:S01]  /*4de0*/  FADD.FTZ R15, R55.reuse, R14 ;  /* 0x0000000e370f7221 */ /* 0x042fe20000010000 */
[----:B------:R-:W-:Y:S01]  /*4df0*/  FADD.FTZ R14, R32, R29 ;  /* 0x0000001d200e7221 */ /* 0x000fe20000010000 */
[----:B------:R-:W-:Y:S01]  /*4e00*/  F2FP.F16.F32.PACK_AB R207, R55, R54 ;  /* 0x0000003637cf723e */ /* 0x000fe200000000ff */
[--C-:B------:R-:W-:Y:S02]  /*4e10*/  IMAD.MOV.U32 R55, RZ, RZ, R151.reuse ;  /* 0x000000ffff377224 */ /* 0x100fe400078e0097 */
[----:B------:R-:W-:Y:S01]  /*4e20*/  FADD.FTZ R29, R33, R14 ;  /* 0x0000000e211d7221 */ /* 0x000fe20000010000 */
[----:B------:R-:W-:Y:S01]  /*4e30*/  IMAD.MOV.U32 R54, RZ, RZ, R151 ;  /* 0x000000ffff367224 */ /* 0x000fe200078e0097 */
[----:B------:R-:W1:Y:S01]  /*4e40*/  MUFU.EX2 R46, R46 ;  /* 0x0000002e002e7308 */ /* 0x000e620000000800 */
[----:B--2---:R-:W-:Y:S01]  /*4e50*/  FADD.FTZ R0, R42, R15 ;  /* 0x0000000f2a007221 */ /* 0x004fe20000010000 */
[----:B------:R-:W-:Y:S01]  /*4e60*/  FADD.FTZ R14, R36, R29 ;  /* 0x0000001d240e7221 */ /* 0x000fe20000010000 */
[----:B------:R-:W-:-:S02]  /*4e70*/  IMAD.MOV.U32 R33, RZ, RZ, R151 ;  /* 0x000000ffff217224 */ /* 0x000fc400078e0097 */
[----:B------:R-:W-:-:S03]  /*4e80*/  IMAD.MOV.U32 R32, RZ, RZ, R151 ;  /* 0x000000ffff207224 */ /* 0x000fc600078e0097 */
[----:B------:R-:W2:Y:S01]  /*4e90*/  MUFU.EX2 R47, R47 ;  /* 0x0000002f002f7308 */ /* 0x000ea20000000800 */
[C---:B0-----:R-:W-:Y:S01]  /*4ea0*/  FADD.FTZ R15, R43.reuse, R0 ;  /* 0x000000002b0f7221 */ /* 0x041fe20000010000 */
[----:B------:R-:W-:Y:S01]  /*4eb0*/  F2FP.F16.F32.PACK_AB R201, R43, R42 ;  /* 0x0000002a2bc9723e */ /* 0x000fe200000000ff */
[----:B------:R-:W-:Y:S01]  /*4ec0*/  IMAD.MOV.U32 R43, RZ, RZ, R151 ;  /* 0x000000ffff2b7224 */ /* 0x000fe200078e0097 */
[----:B------:R-:W-:-:S04]  /*4ed0*/  MOV R42, R151 ;  /* 0x00000097002a7202 */ /* 0x000fc80000000f00 */
[----:B------:R-:W0:Y:S01]  /*4ee0*/  MUFU.EX2 R37, R37 ;  /* 0x0000002500257308 */ /* 0x000e220000000800 */
[----:B-1----:R-:W-:-:S07]  /*4ef0*/  FADD.FTZ R0, R46, R15 ;  /* 0x0000000f2e007221 */ /* 0x002fce0000010000 */
[----:B------:R-:W1:Y:S01]  /*4f00*/  MUFU.EX2 R34, R34 ;  /* 0x0000002200227308 */ /* 0x000e620000000800 */
[C---:B--2---:R-:W-:Y:S01]  /*4f10*/  FADD.FTZ R15, R47.reuse, R0 ;  /* 0x000000002f0f7221 */ /* 0x044fe20000010000 */
[----:B------:R-:W-:Y:S01]  /*4f20*/  F2FP.F16.F32.PACK_AB R203, R47, R46 ;  /* 0x0000002e2fcb723e */ /* 0x000fe200000000ff */
[--C-:B------:R-:W-:Y:S02]  /*4f30*/  IMAD.MOV.U32 R47, RZ, RZ, R151.reuse ;  /* 0x000000ffff2f7224 */ /* 0x100fe400078e0097 */
[----:B------:R-:W-:-:S03]  /*4f40*/  IMAD.MOV.U32 R46, RZ, RZ, R151 ;  /* 0x000000ffff2e7224 */ /* 0x000fc600078e0097 */
[----:B------:R-:W2:Y:S01]  /*4f50*/  MUFU.EX2 R24, R24 ;  /* 0x0000001800187308 */ /* 0x000ea20000000800 */
[C---:B0-----:R-:W-:Y:S01]  /*4f60*/  FADD.FTZ R29, R37.reuse, R14 ;  /* 0x0000000e251d7221 */ /* 0x041fe20000010000 */
[----:B------:R-:W-:Y:S01]  /*4f70*/  F2FP.F16.F32.PACK_AB R198, R37, R36 ;  /* 0x0000002425c6723e */ /* 0x000fe200000000ff */
[--C-:B------:R-:W-:Y:S02]  /*4f80*/  IMAD.MOV.U32 R37, RZ, RZ, R151.reuse ;  /* 0x000000ffff257224 */ /* 0x100fe400078e0097 */
[----:B------:R-:W-:-:S03]  /*4f90*/  IMAD.MOV.U32 R36, RZ, RZ, R151 ;  /* 0x000000ffff247224 */ /* 0x000fc600078e0097 */
[----:B------:R-:W0:Y:S01]  /*4fa0*/  MUFU.EX2 R35, R35 ;  /* 0x0000002300237308 */ /* 0x000e220000000800 */
[----:B-1----:R-:W-:-:S07]  /*4fb0*/  FADD.FTZ R0, R34, R15 ;  /* 0x0000000f22007221 */ /* 0x002fce0000010000 */
[----:B------:R-:W1:Y:S01]  /*4fc0*/  MUFU.EX2 R25, R25 ;  /* 0x0000001900197308 */ /* 0x000e620000000800 */
[----:B--2---:R-:W-:-:S07]  /*4fd0*/  FADD.FTZ R14, R24, R29 ;  /* 0x0000001d180e7221 */ /* 0x004fce0000010000 */
[----:B------:R-:W2:Y:S01]  /*4fe0*/  MUFU.EX2 R38, R38 ;  /* 0x0000002600267308 */ /* 0x000ea20000000800 */
[C---:B0-----:R-:W-:Y:S01]  /*4ff0*/  FADD.FTZ R15, R35.reuse, R0 ;  /* 0x00000000230f7221 */ /* 0x041fe20000010000 */
[----:B------:R-:W-:Y:S01]  /*5000*/  F2FP.F16.F32.PACK_AB R197, R35, R34 ;  /* 0x0000002223c5723e */ /* 0x000fe200000000ff */
[--C-:B------:R-:W-:Y:S02]  /*5010*/  IMAD.MOV.U32 R35, RZ, RZ, R151.reuse ;  /* 0x000000ffff237224 */ /* 0x100fe400078e0097 */
[----:B------:R-:W-:-:S03]  /*5020*/  IMAD.MOV.U32 R34, RZ, RZ, R151 ;  /* 0x000000ffff227224 */ /* 0x000fc600078e0097 */
[----:B------:R-:W0:Y:S01]  /*5030*/  MUFU.EX2 R28, R28 ;  /* 0x0000001c001c7308 */ /* 0x000e220000000800 */
[C---:B-1----:R-:W-:Y:S01]  /*5040*/  FADD.FTZ R29, R25.reuse, R14 ;  /* 0x0000000e191d7221 */ /* 0x042fe20000010000 */
[----:B------:R-:W-:Y:S01]  /*5050*/  F2FP.F16.F32.PACK_AB R192, R25, R24 ;  /* 0x0000001819c0723e */ /* 0x000fe200000000ff */
[--C-:B------:R-:W-:Y:S02]  /*5060*/  IMAD.MOV.U32 R25, RZ, RZ, R151.reuse ;  /* 0x000000ffff197224 */ /* 0x100fe400078e0097 */
[----:B------:R-:W-:-:S03]  /*5070*/  IMAD.MOV.U32 R24, RZ, RZ, R151 ;  /* 0x000000ffff187224 */ /* 0x000fc600078e0097 */
[----:B------:R-:W1:Y:S01]  /*5080*/  MUFU.EX2 R39, R39 ;  /* 0x0000002700277308 */ /* 0x000e620000000800 */
[----:B--2---:R-:W-:-:S07]  /*5090*/  FADD.FTZ R0, R38, R15 ;  /* 0x0000000f26007221 */ /* 0x004fce0000010000 */
[----:B------:R-:W2:Y:S01]  /*50a0*/  MUFU.EX2 R26, R26 ;  /* 0x0000001a001a7308 */ /* 0x000ea20000000800 */
[----:B0-----:R-:W-:Y:S01]  /*50b0*/  FADD.FTZ R14, R28, R29 ;  /* 0x0000001d1c0e7221 */ /* 0x001fe20000010000 */
[C---:B------:R-:W-:Y:S01]  /*50c0*/  F2FP.F16.F32.PACK_AB R194, R21.reuse, R28 ;  /* 0x0000001c15c2723e */ /* 0x040fe200000000ff */
[----:B------:R-:W-:Y:S02]  /*50d0*/  IMAD.MOV.U32 R28, RZ, RZ, R151 ;  /* 0x000000ffff1c7224 */ /* 0x000fe400078e0097 */
[----:B------:R-:W-:-:S03]  /*50e0*/  FADD.FTZ R15, R21, R14 ;  /* 0x0000000e150f7221 */ /* 0x000fc60000010000 */
[----:B------:R-:W0:Y:S01]  /*50f0*/  MUFU.EX2 R27, R27 ;  /* 0x0000001b001b7308 */ /* 0x000e220000000800 */
[C---:B-1----:R-:W-:Y:S01]  /*5100*/  FADD.FTZ R29, R39.reuse, R0 ;  /* 0x00000000271d7221 */ /* 0x042fe20000010000 */
[----:B------:R-:W-:Y:S01]  /*5110*/  F2FP.F16.F32.PACK_AB R199, R39, R38 ;  /* 0x0000002627c7723e */ /* 0x000fe200000000ff */
[--C-:B------:R-:W-:Y:S02]  /*5120*/  IMAD.MOV.U32 R39, RZ, RZ, R151.reuse ;  /* 0x000000ffff277224 */ /* 0x100fe400078e0097 */
[----:B------:R-:W-:-:S03]  /*5130*/  IMAD.MOV.U32 R38, RZ, RZ, R151 ;  /* 0x000000ffff267224 */ /* 0x000fc600078e0097 */
[----:B------:R-:W1:Y:S01]  /*5140*/  MUFU.EX2 R30, R30 ;  /* 0x0000001e001e7308 */ /* 0x000e620000000800 */
[----:B--2---:R-:W-:Y:S01]  /*5150*/  FADD.FTZ R0, R26, R29 ;  /* 0x0000001d1a007221 */ /* 0x004fe20000010000 */
[----:B------:R-:W-:-:S06]  /*5160*/  IMAD.MOV.U32 R29, RZ, RZ, R151 ;  /* 0x000000ffff1d7224 */ /* 0x000fcc00078e0097 */
[----:B------:R2:W3:Y:S01]  /*5170*/  MUFU.EX2 R195, R2 ;  /* 0x0000000200c37308 */ /* 0x0004e20000000800 */
[C---:B0-----:R-:W-:Y:S01]  /*5180*/  FADD.FTZ R21, R27.reuse, R0 ;  /* 0x000000001b157221 */ /* 0x041fe20000010000 */
[----:B------:R-:W-:Y:S01]  /*5190*/  F2FP.F16.F32.PACK_AB R193, R27, R26 ;  /* 0x0000001a1bc1723e */ /* 0x000fe200000000ff */
[--C-:B------:R-:W-:Y:S01]  /*51a0*/  IMAD.MOV.U32 R27, RZ, RZ, R151.reuse ;  /* 0x000000ffff1b7224 */ /* 0x100fe200078e0097 */
[----:B------:R-:W-:Y:S01]  /*51b0*/  MOV R0, 0x3f800000 ;  /* 0x3f80000000007802 */ /* 0x000fe20000000f00 */
[----:B------:R-:W-:Y:S02]  /*51c0*/  IMAD.MOV.U32 R26, RZ, RZ, R151 ;  /* 0x000000ffff1a7224 */ /* 0x000fe400078e0097 */
[----:B-1----:R-:W-:Y:S01]  /*51d0*/  FADD.FTZ R14, R30, R21 ;  /* 0x000000151e0e7221 */ /* 0x002fe20000010000 */
[----:B--2---:R-:W-:-:S03]  /*51e0*/  IMAD.MOV.U32 R2, RZ, RZ, 0x3f800000 ;  /* 0x3f800000ff027424 */ /* 0x004fc600078e00ff */
[C---:B---3--:R-:W-:Y:S01]  /*51f0*/  FADD.FTZ R14, R195.reuse, R14 ;  /* 0x0000000ec30e7221 */ /* 0x048fe20000010000 */
[----:B------:R-:W-:Y:S01]  /*5200*/  F2FP.F16.F32.PACK_AB R195, R195, R30 ;  /* 0x0000001ec3c3723e */ /* 0x000fe200000000ff */
[----:B------:R-:W-:Y:S01]  /*5210*/  IMAD.MOV.U32 R30, RZ, RZ, R151 ;  /* 0x000000ffff1e7224 */ /* 0x000fe200078e0097 */
[----:B------:R-:W-:Y:S06]  /*5220*/  @!P2 BRA `(.L_x_268) ;  /* 0x0000003c0088a947 */ /* 0x000fec0003800000 */
[----:B------:R-:W-:Y:S01]  /*5230*/  R2UR UR60, R16 ;  /* 0x00000000103c72ca */ /* 0x000fe200000e0000 */
[----:B------:R-:W-:Y:S01]  /*5240*/  UIADD3 UR4, UR61, -0x2, URZ ;  /* 0xfffffffe3d047890 */ /* 0x000fe2000fffe03f */
[----:B------:R-:W-:Y:S01]  /*5250*/  IMAD.MOV.U32 R20, RZ, RZ, R3 ;  /* 0x000000ffff147224 */ /* 0x000fe200078e0003 */
[----:B------:R-:W-:Y:S01]  /*5260*/  MOV R224, R17 ;  /* 0x0000001100e07202 */ /* 0x000fe20000000f00 */
[----:B------:R-:W-:Y:S01]  /*5270*/  IMAD.MOV.U32 R21, RZ, RZ, R4 ;  /* 0x000000ffff157224 */ /* 0x000fe200078e0004 */
[----:B------:R-:W-:Y:S01]  /*5280*/  CS2R R150, SRZ ;  /* 0x0000000000967805 */ /* 0x000fe2000001ff00 */
[----:B------:R-:W-:Y:S01]  /*5290*/  IMAD.MOV.U32 R0, RZ, RZ, 0x3f800000 ;  /* 0x3f800000ff007424 */ /* 0x000fe200078e00ff */
[----:B------:R-:W-:Y:S01]  /*52a0*/  CS2R R146, SRZ ;  /* 0x0000000000927805 */ /* 0x000fe2000001ff00 */
[----:B------:R-:W-:Y:S01]  /*52b0*/  IMAD.U32 R225, RZ, RZ, UR4 ;  /* 0x00000004ffe17e24 */ /* 0x000fe2000f8e00ff */
        /* <DEDUP_REMOVED lines=61> */
[----:B------:R-:W-:-:S07]  /*5690*/  CS2R R24, SRZ ;  /* 0x0000000000187805 */ /* 0x000fce000001ff00 */
.L_x_277:
[----:B------:R-:W-:-:S04]  /*56a0*/  UIADD3 UR4, UR60, 0x1, URZ ;  /* 0x000000013c047890 */ /* 0x000fc8000fffe03f */
[----:B------:R-:W-:-:S04]  /*56b0*/  UISETP.NE.AND UP0, UPT, UR4, 0x2, UPT ;  /* 0x000000020400788c */ /* 0x000fc8000bf05270 */
[----:B------:R-:W-:Y:S02]  /*56c0*/  USEL UR5, URZ, 0x1, UP0 ;  /* 0x000000013f057887 */ /* 0x000fe40008000000 */
[----:B------:R-:W-:-:S04]  /*56d0*/  USEL UR4, UR4, URZ, UP0 ;  /* 0x0000003f04047287 */ /* 0x000fc80008000000 */
[----:B------:R-:W-:Y:S02]  /*56e0*/  LOP3.LUT R17, R224, UR5, RZ, 0x3c, !PT ;  /* 0x00000005e0117c12 */ /* 0x000fe4000f8e3cff */
[----:B------:R-:W-:Y:S01]  /*56f0*/  IMAD.U32 R16, RZ, RZ, UR4 ;  /* 0x00000004ff107e24 */ /* 0x000fe2000f8e00ff */
[----:B------:R-:W-:Y:S06]  /*5700*/  @!P0 BRA `(.L_x_269) ;  /* 0x0000000000048947 */ /* 0x000fec0003800000 */
[----:B------:R-:W-:Y:S01]  /*5710*/  BPT.TRAP 0x1 ;  /* 0x000000040000795c */ /* 0x000fe20000300000 */
.L_x_269:
[----:B------:R-:W0:Y:S01]  /*5720*/  S2UR UR6, SR_CgaCtaId ;  /* 0x00000000000679c3 */ /* 0x000e220000008800 */
[----:B------:R-:W-:Y:S01]  /*5730*/  UMOV UR5, 0x400 ;  /* 0x0000040000057882 */ /* 0x000fe20000000000 */
[----:B------:R-:W-:Y:S01]  /*5740*/  SHF.L.U32 R3, R17, 0x1f, RZ ;  /* 0x0000001f11037819 */ /* 0x000fe200000006ff */
[----:B0-----:R-:W-:-:S06]  /*5750*/  ULEA UR5, UR6, UR5, 0x18 ;  /* 0x0000000506057291 */ /* 0x001fcc000f8ec03f */
[----:B------:R-:W-:-:S05]  /*5760*/  IMAD.U32 R5, RZ, RZ, UR5 ;  /* 0x00000005ff057e24 */ /* 0x000fca000f8e00ff */
[----:B------:R-:W-:-:S13]  /*5770*/  R2UR UR61, R5 ;  /* 0x00000000053d72ca */ /* 0x000fda00000e0000 */
[----:B------:R-:W-:-:S09]  /*5780*/  ULEA UR61, UR4, UR61, 0x3 ;  /* 0x0000003d043d7291 */ /* 0x000fd2000f8e183f */
[----:B------:R0:W1:Y:S01]  /*5790*/  SYNCS.PHASECHK.TRANS64.TRYWAIT P2, [UR61+0x38830], R3 ;  /* 0x03883003ff0075a7 */ /* 0x000062000804017d */
[----:B------:R-:W-:Y:S05]  /*57a0*/  @!P0 BRA `(.L_x_270) ;  /* 0x0000000000048947 */ /* 0x000fea0003800000 */
[----:B------:R-:W-:Y:S01]  /*57b0*/  BPT.TRAP 0x1 ;  /* 0x000000040000795c */ /* 0x000fe20000300000 */
.L_x_270:
[----:B-1----:R-:W-:Y:S05]  /*57c0*/  @P2 BRA `(.L_x_271) ;  /* 0x0000000000082947 */ /* 0x002fea0003800000 */
[----:B------:R-:W1:Y:S02]  /*57d0*/  SYNCS.PHASECHK.TRANS64.TRYWAIT P2, [UR61+0x38830], R3 ;  /* 0x03883003ff0075a7 */ /* 0x000e64000804017d */
[----:B-1----:R-:W-:Y:S05]  /*57e0*/  @!P2 BRA `(.L_x_272) ;  /* 0x000000cc005ca947 */ /* 0x002fea0003800000 */
.L_x_271:
        /* <DEDUP_REMOVED lines=645> */
.L_x_273:
[----:B------:R-:W-:Y:S02]  /*8040*/  R2UR UR4, R5 ;  /* 0x00000000050472ca */ /* 0x000fe400000e0000 */
[----:B------:R-:W-:-:S11]  /*8050*/  SHF.L.U32 R0, R224, 0x1f, RZ ;  /* 0x0000001fe0007819 */ /* 0x000fd600000006ff */
[----:B------:R-:W-:-:S09]  /*8060*/  ULEA UR4, UR60, UR4, 0x3 ;  /* 0x000000043c047291 */ /* 0x000fd2000f8e183f */
[----:B------:R2:W3:Y:S01]  /*8070*/  SYNCS.PHASECHK.TRANS64.TRYWAIT P2, [UR4+0x38850], R0 ;  /* 0x03885000ff0075a7 */ /* 0x0004e20008040144 */
[----:B------:R-:W-:Y:S05]  /*8080*/  @!P0 BRA `(.L_x_274) ;  /* 0x0000000000048947 */ /* 0x000fea0003800000 */
[----:B------:R-:W-:Y:S01]  /*8090*/  BPT.TRAP 0x1 ;  /* 0x000000040000795c */ /* 0x000fe20000300000 */
.L_x_274:
[----:B---3--:R-:W-:Y:S05]  /*80a0*/  @P2 BRA `(.L_x_275) ;  /* 0x0000000000082947 */ /* 0x008fea0003800000 */
[----:B------:R-:W3:Y:S02]  /*80b0*/  SYNCS.PHASECHK.TRANS64.TRYWAIT P2, [UR4+0x38850], R0 ;  /* 0x03885000ff0075a7 */ /* 0x000ee40008040144 */
[----:B---3--:R-:W-:Y:S05]  /*80c0*/  @!P2 BRA `(.L_x_276) ;  /* 0x000000a4003ca947 */ /* 0x008fea0003800000 */
.L_x_275:
[----:B------:R-:W-:Y:S01]  /*80d0*/  R2UR UR5, R5 ;  /* 0x00000000050572ca */ /* 0x000fe200000e0000 */
[----:B------:R-:W-:Y:S01]  /*80e0*/  WARPGROUP.ARRIVE ;  /* 0x00000000000079c5 */ /* 0x000fe20000000000 */
[----:B------:R-:W-:Y:S01]  /*80f0*/  UMOV UR7, 0x40000040 ;  /* 0x4000004000077882 */ /* 0x000fe20000000000 */
[----:B0-2---:R-:W-:Y:S01]  /*8100*/  FMNMX.FTZ R0, R184, R21, !PT ;  /* 0x00000015b8007209 */ /* 0x005fe20007810000 */
[----:B------:R-:W-:Y:S01]  /*8110*/  ULDC UR10, c[0x0][0x988] ;  /* 0x00026200000a7ab9 */ /* 0x000fe20000000800 */
[----:B------:R-:W-:Y:S01]  /*8120*/  VOTEU.ALL UP0, P1 ;  /* 0x00000000003f7886 */ /* 0x000fe20000800000 */
[----:B------:R-:W-:Y:S01]  /*8130*/  IMAD.MOV.U32 R224, RZ, RZ, R17 ;  /* 0x000000ffffe07224 */ /* 0x000fe200078e0011 */
[----:B-1----:R-:W-:-:S03]  /*8140*/  FMNMX.FTZ R3, R185, R0, !PT ;  /* 0x00000000b9037209 */ /* 0x002fc60007810000 */
[----:B------:R-:W-:Y:S01]  /*8150*/  @!UP0 UIADD3 UR61, UR61, 0x38840, URZ ;  /* 0x000388403d3d8890 */ /* 0x000fe2000fffe03f */
[----:B------:R-:W-:Y:S01]  /*8160*/  FMNMX.FTZ R0, R188, R3, !PT ;  /* 0x00000003bc007209 */ /* 0x000fe20007810000 */
[----:B------:R-:W-:Y:S02]  /*8170*/  @!UP0 UIADD3 UR4, UR4, 0x38860, URZ ;  /* 0x0003886004048890 */ /* 0x000fe4000fffe03f */
[----:B------:R-:W-:Y:S01]  /*8180*/  UIADD3 UR5, UR5, 0x400, URZ ;  /* 0x0000040005057890 */ /* 0x000fe2000fffe03f */
[----:B------:R-:W-:Y:S01]  /*8190*/  FMNMX.FTZ R3, R189, R0, !PT ;  /* 0x00000000bd037209 */ /* 0x000fe20007810000 */
[----:B------:R-:W-:Y:S02]  /*81a0*/  @!UP0 UPRMT UR61, URZ, 0x654, UR61 ;  /* 0x000006543f3d8896 */ /* 0x000fe4000800003d */
[----:B------:R-:W-:Y:S01]  /*81b0*/  USHF.R.U32.HI UR5, URZ, 0x4, UR5 ;  /* 0x000000043f057899 */ /* 0x000fe20008011605 */
[----:B------:R-:W-:Y:S01]  /*81c0*/  FMNMX.FTZ R0, R176, R3, !PT ;  /* 0x00000003b0007209 */ /* 0x000fe20007810000 */
[----:B------:R-:W-:-:S02]  /*81d0*/  @!UP0 UPRMT UR4, URZ, 0x654, UR4 ;  /* 0x000006543f048896 */ /* 0x000fc40008000004 */
[----:B------:R-:W-:Y:S01]  /*81e0*/  ULOP3.LUT UR5, UR5, 0x3fff, URZ, 0xc0, !UPT ;  /* 0x00003fff05057892 */ /* 0x000fe2000f8ec03f */
[----:B------:R-:W-:-:S03]  /*81f0*/  FMNMX.FTZ R3, R177, R0, !PT ;  /* 0x00000000b1037209 */ /* 0x000fc60007810000 */
[----:B------:R-:W-:Y:S01]  /*8200*/  ULOP3.LUT UR5, UR5, 0x2800000, URZ, 0xfc, !UPT ;  /* 0x0280000005057892 */ /* 0x000fe2000f8efc3f */
[----:B------:R-:W-:-:S03]  /*8210*/  FMNMX.FTZ R0, R180, R3, !PT ;  /* 0x00000003b4007209 */ /* 0x000fc60007810000 */
[----:B------:R-:W-:Y:S01]  /*8220*/  UIMAD UR60, UR60, 0xa00, UR5 ;  /* 0x00000a003c3c78a4 */ /* 0x000fe2000f8e0205 */
[----:B------:R-:W-:Y:S02]  /*8230*/  FMNMX.FTZ R3, R181, R0, !PT ;  /* 0x00000000b5037209 */ /* 0x000fe40007810000 */
[----:B------:R-:W-:Y:S01]  /*8240*/  UMOV UR5, UR10 ;  /* 0x0000000a00057c82 */ /* 0x000fe20008000000 */
[----:B------:R-:W-:Y:S02]  /*8250*/  R2UR UR10, R225 ;  /* 0x00000000e10a72ca */ /* 0x000fe400000e0000 */
[----:B------:R-:W-:Y:S01]  /*8260*/  FMNMX.FTZ R0, R168, R3, !PT ;  /* 0x00000003a8007209 */ /* 0x000fe20007810000 */
[----:B------:R-:W-:Y:S02]  /*8270*/  UMOV UR6, UR60 ;  /* 0x0000003c00067c82 */ /* 0x000fe40008000000 */
[----:B------:R-:W-:Y:S01]  /*8280*/  HGMMA.64x256x16.F32 R24, R208, gdesc[UR4].tnspB, R24, gsb0 ;  /* 0x43e00004d0187df0 */ /* 0x000fe20008000818 */
[----:B------:R-:W-:Y:S01]  /*8290*/  UIADD3 UR6, UR60, 0x80, URZ ;  /* 0x000000803c067890 */ /* 0x000fe2000fffe03f */
[----:B------:R-:W-:Y:S01]  /*82a0*/  FMNMX.FTZ R3, R169, R0, !PT ;  /* 0x00000000a9037209 */ /* 0x000fe20007810000 */
[----:B------:R-:W-:-:S03]  /*82b0*/  UMOV UR7, 0x40000040 ;  /* 0x4000004000077882 */ /* 0x000fc60000000000 */
[----:B------:R-:W-:Y:S02]  /*82c0*/  FMNMX.FTZ R0, R172, R3, !PT ;  /* 0x00000003ac007209 */ /* 0x000fe40007810000 */
[----:B------:R-:W-:Y:S02]  /*82d0*/  ISETP.LT.AND P2, PT, RZ, UR10, PT ;  /* 0x0000000aff007c0c */ /* 0x000fe4000bf41270 */
        /* <DEDUP_REMOVED lines=10> */
[----:B------:R-:W0:Y:S01]  /*8380*/  SHFL.BFLY PT, R3, R2, 0x2, 0x1f ;  /* 0x0c401f0002037f89 */ /* 0x000e2200000e0000 */
        /* <DEDUP_REMOVED lines=14> */
[----:B0-----:R-:W-:-:S15]  /*8470*/  FMNMX.FTZ R200, R2, R3, !PT ;  /* 0x0000000302c87209 */ /* 0x001fde0007810000 */
[----:B------:R-:W-:-:S06]  /*8480*/  NOP ;  /* 0x0000000000007918 */ /* 0x000fcc0000000000 */
[----:B------:R-:W-:Y:S01]  /*8490*/  HGMMA.64x256x16.F32 R24, R196, gdesc[UR4].tnspB, R24, gsb0 ;  /* 0x43e00004c4187df0 */ /* 0x000fe20008000818 */
[----:B------:R-:W0:Y:S01]  /*84a0*/  SHFL.BFLY PT, R3, R200, 0x1, 0x1f ;  /* 0x0c201f00c8037f89 */ /* 0x000e2200000e0000 */
[----:B------:R-:W-:Y:S01]  /*84b0*/  UMOV UR6, UR60 ;  /* 0x0000003c00067c82 */ /* 0x000fe20008000000 */
[----:B------:R-:W-:Y:S01]  /*84c0*/  UMOV UR7, 0x40000040 ;  /* 0x4000004000077882 */ /* 0x000fe20000000000 */
[----:B------:R-:W-:Y:S02]  /*84d0*/  R2UR UR60, R16 ;  /* 0x00000000103c72ca */ /* 0x000fe400000e0000 */
[----:B0-----:R-:W-:Y:S02]  /*84e0*/  FMNMX.FTZ R4, R200, R3, !PT ;  /* 0x00000003c8047209 */ /* 0x001fe40007810000 */
[----:B------:R-:W-:-:S03]  /*84f0*/  FMNMX.FTZ R3, R187, R0, !PT ;  /* 0x00000000bb037209 */ /* 0x000fc60007810000 */
[C---:B------:R-:W-:Y:S01]  /*8500*/  FMUL.FTZ R0, R4.reuse, UR5 ;  /* 0x0000000504007c20 */ /* 0x040fe20008410000 */
[----:B------:R-:W-:-:S03]  /*8510*/  FADD.FTZ R21, -R4, R21 ;  /* 0x0000001504157221 */ /* 0x000fc60000010100 */
[--C-:B------:R-:W-:Y:S01]  /*8520*/  FFMA.FTZ R204, R176, UR5, -R0.reuse ;  /* 0x00000005b0cc7c23 */ /* 0x100fe20008010800 */
[----:B------:R-:W-:Y:S01]  /*8530*/  FMUL.FTZ R21, R21, UR5 ;  /* 0x0000000515157c20 */ /* 0x000fe20008410000 */
[--C-:B------:R-:W-:Y:S01]  /*8540*/  FFMA.FTZ R208, R185, UR5, -R0.reuse ;  /* 0x00000005b9d07c23 */ /* 0x100fe20008010800 */
[--C-:B------:R-:W-:Y:S01]  /*8550*/  FFMA.FTZ R185, R181, UR5, -R0.reuse ;  /* 0x00000005b5b97c23 */ /* 0x100fe20008010800 */
        /* <DEDUP_REMOVED lines=9> */
[--C-:B------:R-:W-:Y:S01]  /*85f0*/  FFMA.FTZ R173, R173, UR5, -R0.reuse ;  /* 0x00000005adad7c23 */ /* 0x100fe20008010800 */
[--C-:B0-----:R-:W-:Y:S01]  /*8600*/  FFMA.FTZ R21, R152, UR5, -R0.reuse ;  /* 0x0000000598157c23 */ /* 0x101fe20008010800 */
[--C-:B------:R-:W-:Y:S01]  /*8610*/  FFMA.FTZ R152, R153, UR5, -R0.reuse ;  /* 0x0000000599987c23 */ /* 0x100fe20008010800 */
[--C-:B------:R-:W-:Y:S01]  /*8620*/  FFMA.FTZ R161, R165, UR5, -R0.reuse ;  /* 0x00000005a5a17c23 */ /* 0x100fe20008010800 */
[--C-:B------:R-:W-:Y:S01]  /*8630*/  FFMA.FTZ R153, R156, UR5, -R0.reuse ;  /* 0x000000059c997c23 */ /* 0x100fe20008010800 */
[----:B------:R-:W-:Y:S01]  /*8640*/  FFMA.FTZ R157, R157, UR5, -R0 ;  /* 0x000000059d9d7c23 */ /* 0x000fe20008010800 */
        /* <DEDUP_REMOVED lines=17> */
[----:B------:R-:W-:Y:S01]  /*8760*/  FMNMX.FTZ R196, R190, R3, !PT ;  /* 0x00000003bec47209 */ /* 0x000fe20007810000 */
[--C-:B------:R-:W-:Y:S01]  /*8770*/  FFMA.FTZ R197, R184, UR5, -R0.reuse ;  /* 0x00000005b8c57c23 */ /* 0x100fe20008010800 */
[----:B------:R-:W-:Y:S01]  /*8780*/  WARPGROUP.ARRIVE ;  /* 0x00000000000079c5 */ /* 0x000fe20000000000 */
[--C-:B------:R-:W-:Y:S01]  /*8790*/  FFMA.FTZ R198, R164, UR5, -R0.reuse ;  /* 0x00000005a4c67c23 */ /* 0x100fe20008010800 */
[----:B------:R-:W-:Y:S01]  /*87a0*/  FMNMX.FTZ R3, R191, R196, !PT ;  /* 0x000000c4bf037209 */ /* 0x000fe20007810000 */
[----:B------:R-:W-:Y:S02]  /*87b0*/  FFMA.FTZ R196, R160, UR5, -R0 ;  /* 0x00000005a0c47c23 */ /* 0x000fe40008010800 */
[----:B------:R-:W0:Y:S01]  /*87c0*/  MUFU.EX2 R197, R197 ;  /* 0x000000c500c57308 */ /* 0x000e220000000800 */
[----:B------:R-:W-:Y:S01]  /*87d0*/  FMNMX.FTZ R184, R178, R3, !PT ;  /* 0x00000003b2b87209 */ /* 0x000fe20007810000 */
[----:B------:R-:W-:Y:S03]  /*87e0*/  HGMMA.64x256x16.F32 R24, R192, gdesc[UR4].tnspB, R24, gsb0 ;  /* 0x43e00004c0187df0 */ /* 0x000fe60008000818 */
[----:B------:R-:W-:-:S03]  /*87f0*/  FMNMX.FTZ R3, R179, R184, !PT ;  /* 0x000000b8b3037209 */ /* 0x000fc60007810000 */
[----:B------:R-:W-:Y:S01]  /*8800*/  MUFU.EX2 R196, R196 ;  /* 0x000000c400c47308 */ /* 0x000fe20000000800 */
[----:B------:R-:W-:-:S04]  /*8810*/  FMNMX.FTZ R184, R182, R3, !PT ;  /* 0x00000003b6b87209 */ /* 0x000fc80007810000 */
[----:B------:R-:W-:-:S03]  /*8820*/  FMNMX.FTZ R3, R183, R184, !PT ;  /* 0x000000b8b7037209 */ /* 0x000fc60007810000 */
[----:B------:R-:W-:Y:S01]  /*8830*/  MUFU.EX2 R198, R198 ;  /* 0x000000c600c67308 */ /* 0x000fe20000000800 */
[----:B------:R-:W-:Y:S01]  /*8840*/  FMNMX.FTZ R184, R170, R3, !PT ;  /* 0x00000003aab87209 */ /* 0x000fe20007810000 */
[----:B0-----:R-:W-:-:S03]  /*8850*/  FFMA.FTZ R15, R2, R15, R197 ;  /* 0x0000000f020f7223 */ /* 0x001fc600000100c5 */
[----:B------:R-:W-:Y:S01]  /*8860*/  FMNMX.FTZ R3, R171, R184, !PT ;  /* 0x000000b8ab037209 */ /* 0x000fe20007810000 */
[C---:B------:R-:W-:Y:S01]  /*8870*/  FADD.FTZ R15, R208.reuse, R15 ;  /* 0x0000000fd00f7221 */ /* 0x040fe20000010000 */
[----:B------:R-:W-:Y:S02]  /*8880*/  F2FP.F16.F32.PACK_AB R208, R208, R197 ;  /* 0x000000c5d0d0723e */ /* 0x000fe400000000ff */
        /* <DEDUP_REMOVED lines=9> */
[----:B------:R-:W-:-:S05]  /*8920*/  FMNMX.FTZ R176, R159, R176, !PT ;  /* 0x000000b09fb07209 */ /* 0x000fca0007810000 */
[----:B------:R-:W0:Y:S02]  /*8930*/  SHFL.BFLY PT, R3, R176, 0x2, 0x1f ;  /* 0x0c401f00b0037f89 */ /* 0x000e2400000e0000 */
[----:B0-----:R-:W-:-:S05]  /*8940*/  FMNMX.FTZ R3, R176, R3, !PT ;  /* 0x00000003b0037209 */ /* 0x001fca0007810000 */
[----:B------:R-:W0:Y:S02]  /*8950*/  SHFL.BFLY PT, R160, R3, 0x1, 0x1f ;  /* 0x0c201f0003a07f89 */ /* 0x000e2400000e0000 */
[----:B0-----:R-:W-:-:S05]  /*8960*/  FMNMX.FTZ R3, R3, R160, !PT ;  /* 0x000000a003037209 */ /* 0x001fca0007810000 */
[C---:B------:R-:W-:Y:S01]  /*8970*/  FADD.FTZ R0, -R3.reuse, R20 ;  /* 0x0000001403007221 */ /* 0x040fe20000010100 */
[----:B------:R-:W-:Y:S01]  /*8980*/  FMUL.FTZ R156, R3, UR5 ;  /* 0x00000005039c7c20 */ /* 0x000fe20008410000 */
[----:B------:R0:W-:Y:S02]  /*8990*/  MUFU.EX2 R20, R157 ;  /* 0x0000009d00147308 */ /* 0x0001e40000000800 */
[----:B------:R-:W-:Y:S01]  /*89a0*/  FMUL.FTZ R0, R0, UR5 ;  /* 0x0000000500007c20 */ /* 0x000fe20008410000 */
        /* <DEDUP_REMOVED lines=11> */
[----:B------:R-:W-:Y:S01]  /*8a60*/  FADD.FTZ R174, R210, R15 ;  /* 0x0000000fd2ae7221 */ /* 0x000fe20000010000 */
[--C-:B------:R-:W-:Y:S01]  /*8a70*/  FFMA.FTZ R201, R170, UR5, -R156.reuse ;  /* 0x00000005aac97c23 */ /* 0x100fe2000801089c */
[----:B------:R-:W1:Y:S01]  /*8a80*/  MUFU.EX2 R209, R209 ;  /* 0x000000d100d17308 */ /* 0x000e620000000800 */
[--C-:B------:R-:W-:Y:S01]  /*8a90*/  FFMA.FTZ R170, R171, UR5, -R156.reuse ;  /* 0x00000005abaa7c23 */ /* 0x100fe2000801089c */
[----:B0-----:R-:W-:Y:S01]  /*8aa0*/  FFMA.FTZ R157, R162, UR5, -R156 ;  /* 0x00000005a29d7c23 */ /* 0x001fe2000801089c */
[----:B------:R-:W-:Y:S01]  /*8ab0*/  FADD.FTZ R171, R189, R174 ;  /* 0x000000aebdab7221 */ /* 0x000fe20000010000 */
[--C-:B------:R-:W-:Y:S01]  /*8ac0*/  FFMA.FTZ R175, R175, UR5, -R156.reuse ;  /* 0x00000005afaf7c23 */ /* 0x100fe2000801089c */
[--C-:B------:R-:W-:Y:S01]  /*8ad0*/  FFMA.FTZ R163, R163, UR5, -R156.reuse ;  /* 0x00000005a3a37c23 */ /* 0x100fe2000801089c */
[--C-:B------:R-:W-:Y:S01]  /*8ae0*/  FFMA.FTZ R167, R167, UR5, -R156.reuse ;  /* 0x00000005a7a77c23 */ /* 0x100fe2000801089c */
[----:B------:R-:W-:Y:S01]  /*8af0*/  FADD.FTZ R174, R204, R171 ;  /* 0x000000abccae7221 */ /* 0x000fe20000010000 */
[----:B------:R-:W0:Y:S01]  /*8b00*/  MUFU.EX2 R160, R160 ;  /* 0x000000a000a07308 */ /* 0x000e220000000800 */
[--C-:B------:R-:W-:Y:S01]  /*8b10*/  FFMA.FTZ R154, R154, UR5, -R156.reuse ;  /* 0x000000059a9a7c23 */ /* 0x100fe2000801089c */
[--C-:B------:R-:W-:Y:S01]  /*8b20*/  FFMA.FTZ R155, R155, UR5, -R156.reuse ;  /* 0x000000059b9b7c23 */ /* 0x100fe2000801089c */
[--C-:B------:R-:W-:Y:S01]  /*8b30*/  FFMA.FTZ R158, R158, UR5, -R156.reuse ;  /* 0x000000059e9e7c23 */ /* 0x100fe2000801089c */
[----:B------:R-:W-:Y:S01]  /*8b40*/  FFMA.FTZ R156, R159, UR5, -R156 ;  /* 0x000000059f9c7c23 */ /* 0x000fe2000801089c */
[----:B------:R-:W-:Y:S01]  /*8b50*/  FADD.FTZ R159, R177, R174 ;  /* 0x000000aeb19f7221 */ /* 0x000fe20000010000 */
[----:B------:R-:W-:-:S02]  /*8b60*/  F2FP.F16.F32.PACK_AB R210, R189, R210 ;  /* 0x000000d2bdd2723e */ /* 0x000fc400000000ff */
[----:B------:R-:W2:Y:S01]  /*8b70*/  MUFU.EX2 R211, R211 ;  /* 0x000000d300d37308 */ /* 0x000ea20000000800 */
[----:B-1----:R-:W-:Y:S01]  /*8b80*/  FFMA.FTZ R165, R0, R14, R209 ;  /* 0x0000000e00a57223 */ /* 0x002fe200000100d1 */
[----:B------:R-:W-:-:S06]  /*8b90*/  F2FP.F16.F32.PACK_AB R204, R177, R204 ;  /* 0x000000ccb1cc723e */ /* 0x000fcc00000000ff */
[----:B------:R-:W1:Y:S01]  /*8ba0*/  MUFU.EX2 R164, R164 ;  /* 0x000000a400a47308 */ /* 0x000e620000000800 */
[C---:B0-----:R-:W-:Y:S01]  /*8bb0*/  FADD.FTZ R166, R160.reuse, R165 ;  /* 0x000000a5a0a67221 */ /* 0x041fe20000010000 */
[----:B------:R-:W-:-:S06]  /*8bc0*/  F2FP.F16.F32.PACK_AB R209, R160, R209 ;  /* 0x000000d1a0d1723e */ /* 0x000fcc00000000ff */
[----:B------:R-:W0:Y:S01]  /*8bd0*/  MUFU.EX2 R205, R205 ;  /* 0x000000cd00cd7308 */ /* 0x000e220000000800 */
[----:B--2---:R-:W-:-:S07]  /*8be0*/  FADD.FTZ R165, R211, R166 ;  /* 0x000000a6d3a57221 */ /* 0x004fce0000010000 */
[----:B------:R-:W2:Y:S01]  /*8bf0*/  MUFU.EX2 R168, R168 ;  /* 0x000000a800a87308 */ /* 0x000ea20000000800 */
[C---:B-1----:R-:W-:Y:S01]  /*8c00*/  FADD.FTZ R166, R164.reuse, R165 ;  /* 0x000000a5a4a67221 */ /* 0x042fe20000010000 */
[----:B------:R-:W-:-:S06]  /*8c10*/  F2FP.F16.F32.PACK_AB R211, R164, R211 ;  /* 0x000000d3a4d3723e */ /* 0x000fcc00000000ff */
[----:B------:R-:W1:Y:S08]  /*8c20*/  MUFU.EX2 R207, R207 ;  /* 0x000000cf00cf7308 */ /* 0x000e700000000800 */
[----:B------:R-:W3:Y:S08]  /*8c30*/  MUFU.EX2 R172, R172 ;  /* 0x000000ac00ac7308 */ /* 0x000ef00000000800 */
[----:B------:R-:W4:Y:S08]  /*8c40*/  MUFU.EX2 R201, R201 ;  /* 0x000000c900c97308 */ /* 0x000f300000000800 */
[----:B------:R0:W-:Y:S08]  /*8c50*/  MUFU.EX2 R14, R157 ;  /* 0x0000009d000e7308 */ /* 0x0001f00000000800 */
[----:B------:R-:W5:Y:S01]  /*8c60*/  MUFU.EX2 R170, R170 ;  /* 0x000000aa00aa7308 */ /* 0x000f620000000800 */
[----:B0-----:R-:W-:Y:S01]  /*8c70*/  FADD.FTZ R157, R205, R166 ;  /* 0x000000a6cd9d7221 */ /* 0x001fe20000010000 */
[----:B------:R-:W-:Y:S01]  /*8c80*/  FADD.FTZ R166, R206, R159 ;  /* 0x0000009fcea67221 */ /* 0x000fe20000010000 */
[----:B--2---:R-:W-:-:S02]  /*8c90*/  F2FP.F16.F32.PACK_AB R205, R168, R205 ;  /* 0x000000cda8cd723e */ /* 0x004fc400000000ff */
[----:B------:R-:W-:Y:S01]  /*8ca0*/  FADD.FTZ R160, R168, R157 ;  /* 0x0000009da8a07221 */ /* 0x000fe20000010000 */
[C---:B------:R-:W-:Y:S01]  /*8cb0*/  FADD.FTZ R159, R185.reuse, R166 ;  /* 0x000000a6b99f7221 */ /* 0x040fe20000010000 */
[----:B------:R-:W-:Y:S01]  /*8cc0*/  F2FP.F16.F32.PACK_AB R206, R185, R206 ;  /* 0x000000ceb9ce723e */ /* 0x000fe200000000ff */
[----:B------:R-:W0:Y:S01]  /*8cd0*/  MUFU.EX2 R203, R203 ;  /* 0x000000cb00cb7308 */ /* 0x000e220000000800 */
[----:B-1----:R-:W-:Y:S01]  /*8ce0*/  FADD.FTZ R157, R207, R160 ;  /* 0x000000a0cf9d7221 */ /* 0x002fe20000010000 */
[----:B------:R-:W-:Y:S01]  /*8cf0*/  FADD.FTZ R164, R200, R159 ;  /* 0x0000009fc8a47221 */ /* 0x000fe20000010000 */
[C---:B---3--:R-:W-:Y:S02]  /*8d00*/  F2FP.F16.F32.PACK_AB R207, R172.reuse, R207 ;  /* 0x000000cfaccf723e */ /* 0x048fe400000000ff */
[----:B------:R-:W-:Y:S01]  /*8d10*/  FADD.FTZ R160, R172, R157 ;  /* 0x0000009daca07221 */ /* 0x000fe20000010000 */
[C---:B------:R-:W-:Y:S01]  /*8d20*/  FADD.FTZ R159, R169.reuse, R164 ;  /* 0x000000a4a99f7221 */ /* 0x040fe20000010000 */
[----:B------:R-:W-:Y:S01]  /*8d30*/  F2FP.F16.F32.PACK_AB R200, R169, R200 ;  /* 0x000000c8a9c8723e */ /* 0x000fe200000000ff */
[----:B------:R-:W1:Y:S01]  /*8d40*/  MUFU.EX2 R162, R175 ;  /* 0x000000af00a27308 */ /* 0x000e620000000800 */
[----:B----4-:R-:W-:Y:S01]  /*8d50*/  FADD.FTZ R157, R201, R160 ;  /* 0x000000a0c99d7221 */ /* 0x010fe20000010000 */
[----:B------:R-:W-:Y:S01]  /*8d60*/  FADD.FTZ R164, R202, R159 ;  /* 0x0000009fcaa47221 */ /* 0x000fe20000010000 */
[----:B-----5:R-:W-:-:S02]  /*8d70*/  F2FP.F16.F32.PACK_AB R201, R170, R201 ;  /* 0x000000c9aac9723e */ /* 0x020fc400000000ff */
[----:B------:R-:W-:Y:S01]  /*8d80*/  FADD.FTZ R160, R170, R157 ;  /* 0x0000009daaa07221 */ /* 0x000fe20000010000 */
[C---:B------:R-:W-:Y:S01]  /*8d90*/  FADD.FTZ R159, R173.reuse, R164 ;  /* 0x000000a4ad9f7221 */ /* 0x040fe20000010000 */
[----:B------:R-:W-:Y:S01]  /*8da0*/  F2FP.F16.F32.PACK_AB R202, R173, R202 ;  /* 0x000000caadca723e */ /* 0x000fe200000000ff */
[----:B------:R-:W2:Y:S01]  /*8db0*/  MUFU.EX2 R15, R163 ;  /* 0x000000a3000f7308 */ /* 0x000ea20000000800 */
[----:B0-----:R-:W-:-:S07]  /*8dc0*/  FADD.FTZ R157, R203, R160 ;  /* 0x000000a0cb9d7221 */ /* 0x001fce0000010000 */
[----:B------:R-:W0:Y:S01]  /*8dd0*/  MUFU.EX2 R199, R199 ;  /* 0x000000c700c77308 */ /* 0x000e220000000800 */
[C---:B-1----:R-:W-:Y:S01]  /*8de0*/  FADD.FTZ R157, R162.reuse, R157 ;  /* 0x0000009da29d7221 */ /* 0x042fe20000010000 */
[----:B------:R-:W-:-:S03]  /*8df0*/  F2FP.F16.F32.PACK_AB R203, R162, R203 ;  /* 0x000000cba2cb723e */ /* 0x000fc600000000ff */
[----:B------:R-:W-:-:S03]  /*8e00*/  FADD.FTZ R160, R14, R157 ;  /* 0x0000009d0ea07221 */ /* 0x000fc60000010000 */
[----:B------:R-:W1:Y:S01]  /*8e10*/  MUFU.EX2 R167, R167 ;  /* 0x000000a700a77308 */ /* 0x000e620000000800 */
[C---:B--2---:R-:W-:Y:S01]  /*8e20*/  FADD.FTZ R160, R15.reuse, R160 ;  /* 0x000000a00fa07221 */ /* 0x044fe20000010000 */
[----:B------:R-:W-:-:S06]  /*8e30*/  F2FP.F16.F32.PACK_AB R197, R15, R14 ;  /* 0x0000000e0fc5723e */ /* 0x000fcc00000000ff */
[----:B------:R-:W-:Y:S01]  /*8e40*/  MUFU.EX2 R155, R155 ;  /* 0x0000009b009b7308 */ /* 0x000fe20000000800 */
[----:B0-----:R-:W-:Y:S01]  /*8e50*/  FADD.FTZ R160, R199, R160 ;  /* 0x000000a0c7a07221 */ /* 0x001fe20000010000 */
[----:B------:R-:W-:Y:S02]  /*8e60*/  WARPGROUP.DEPBAR.LE gsb0, 0x0 ;  /* 0x00008000000079c5 */ /* 0x000fe40000010000 */
[----:B------:R-:W-:Y:S01]  /*8e70*/  @!P1 SYNCS.ARRIVE.TRANS64.RED.A1T0 RZ, [UR61], RZ ;  /* 0x000000ffffff99a7 */ /* 0x000fe2000810043d */
[----:B------:R-:W-:Y:S02]  /*8e80*/  F2FP.F16.F32.PACK_AB R192, R152, R21 ;  /* 0x0000001598c0723e */ /* 0x000fe400000000ff */
[----:B------:R-:W-:Y:S01]  /*8e90*/  F2FP.F16.F32.PACK_AB R194, R20, R153 ;  /* 0x0000009914c2723e */ /* 0x000fe200000000ff */
[----:B------:R0:W2:Y:S01]  /*8ea0*/  MUFU.EX2 R193, R154 ;  /* 0x0000009a00c17308 */ /* 0x0000a20000000800 */
[C---:B-1----:R-:W-:Y:S01]  /*8eb0*/  FADD.FTZ R160, R167.reuse, R160 ;  /* 0x000000a0a7a07221 */ /* 0x042fe20000010000 */
[----:B------:R-:W-:Y:S01]  /*8ec0*/  F2FP.F16.F32.PACK_AB R199, R167, R199 ;  /* 0x000000c7a7c7723e */ /* 0x000fe200000000ff */
[----:B------:R-:W-:Y:S01]  /*8ed0*/  @!P1 SYNCS.ARRIVE.TRANS64.RED.A1T0 RZ, [UR4], RZ ;  /* 0x000000ffffff99a7 */ /* 0x000fe20008100404 */
[----:B------:R-:W-:-:S04]  /*8ee0*/  UIADD3 UR4, UR10, -0x1, URZ ;  /* 0xffffffff0a047890 */ /* 0x000fc8000fffe03f */
[----:B------:R-:W1:Y:S01]  /*8ef0*/  MUFU.EX2 R195, R158 ;  /* 0x0000009e00c37308 */ /* 0x000e620000000800 */
[----:B0-----:R-:W-:Y:S01]  /*8f00*/  FADD.FTZ R154, R196, R159 ;  /* 0x0000009fc49a7221 */ /* 0x001fe20000010000 */
[C---:B------:R-:W-:Y:S01]  /*8f10*/  F2FP.F16.F32.PACK_AB R196, R181.reuse, R196 ;  /* 0x000000c4b5c4723e */ /* 0x040fe200000000ff */
[----:B------:R-:W-:Y:S02]  /*8f20*/  IMAD.U32 R225, RZ, RZ, UR4 ;  /* 0x00000004ffe17e24 */ /* 0x000fe4000f8e00ff */
[----:B------:R-:W-:-:S03]  /*8f30*/  FADD.FTZ R157, R181, R154 ;  /* 0x0000009ab59d7221 */ /* 0x000fc60000010000 */
[----:B------:R-:W0:Y:S01]  /*8f40*/  MUFU.EX2 R156, R156 ;  /* 0x0000009c009c7308 */ /* 0x000e220000000800 */
[----:B------:R-:W-:Y:S01]  /*8f50*/  FADD.FTZ R154, R198, R157 ;  /* 0x0000009dc69a7221 */ /* 0x000fe20000010000 */
[----:B--2---:R-:W-:Y:S01]  /*8f60*/  FADD.FTZ R160, R193, R160 ;  /* 0x000000a0c1a07221 */ /* 0x004fe20000010000 */
[C---:B------:R-:W-:Y:S02]  /*8f70*/  F2FP.F16.F32.PACK_AB R198, R161.reuse, R198 ;  /* 0x000000c6a1c6723e */ /* 0x040fe400000000ff */
[----:B------:R-:W-:Y:S01]  /*8f80*/  FADD.FTZ R154, R161, R154 ;  /* 0x0000009aa19a7221 */ /* 0x000fe20000010000 */
[C---:B------:R-:W-:Y:S01]  /*8f90*/  FADD.FTZ R160, R155.reuse, R160 ;  /* 0x000000a09ba07221 */ /* 0x040fe20000010000 */
[----:B------:R-:W-:Y:S02]  /*8fa0*/  F2FP.F16.F32.PACK_AB R193, R155, R193 ;  /* 0x000000c19bc1723e */ /* 0x000fe400000000ff */
[----:B------:R-:W-:Y:S01]  /*8fb0*/  FADD.FTZ R15, R21, R154 ;  /* 0x0000009a150f7221 */ /* 0x000fe20000010000 */
[----:B-1----:R-:W-:Y:S01]  /*8fc0*/  FADD.FTZ R160, R195, R160 ;  /* 0x000000a0c3a07221 */ /* 0x002fe20000010000 */
[----:B------:R-:W-:-:S02]  /*8fd0*/  IMAD.MOV.U32 R21, RZ, RZ, R4 ;  /* 0x000000ffff157224 */ /* 0x000fc400078e0004 */
[----:B------:R-:W-:-:S04]  /*8fe0*/  FADD.FTZ R14, R152, R15 ;  /* 0x0000000f980e7221 */ /* 0x000fc80000010000 */
[----:B------:R-:W-:Y:S01]  /*8ff0*/  FADD.FTZ R15, R153, R14 ;  /* 0x0000000e990f7221 */ /* 0x000fe20000010000 */
[C---:B0-----:R-:W-:Y:S01]  /*9000*/  FADD.FTZ R14, R156.reuse, R160 ;  /* 0x000000a09c0e7221 */ /* 0x041fe20000010000 */
[----:B------:R-:W-:Y:S02]  /*9010*/  F2FP.F16.F32.PACK_AB R195, R156, R195 ;  /* 0x000000c39cc3723e */ /* 0x000fe400000000ff */
[----:B------:R-:W-:Y:S01]  /*9020*/  FADD.FTZ R15, R20, R15 ;  /* 0x0000000f140f7221 */ /* 0x000fe20000010000 */
[----:B------:R-:W-:Y:S01]  /*9030*/  IMAD.MOV.U32 R20, RZ, RZ, R3 ;  /* 0x000000ffff147224 */ /* 0x000fe200078e0003 */
[----:B------:R-:W-:Y:S06]  /*9040*/  @P2 BRA `(.L_x_277) ;  /* 0xffffffc400942947 */ /* 0x000fec000383ffff */
.L_x_268:
        /* <DEDUP_REMOVED lines=131> */
.L_x_278:
[----:B------:R-:W-:Y:S01]  /*9880*/  IMAD R11, R16, 0x8, R5 ;  /* 0x00000008100b7824 */ /* 0x000fe200078e0205 */
[----:B------:R-:W-:-:S04]  /*9890*/  SHF.L.U32 R0, R17, 0x1f, RZ ;  /* 0x0000001f11007819 */ /* 0x000fc800000006ff */
[----:B------:R0:W1:Y:S01]  /*98a0*/  SYNCS.PHASECHK.TRANS64.TRYWAIT P2, [R11+URZ+0x38850], R0 ;  /* 0x038850000b0075a7 */ /* 0x000062000804017f */
[----:B------:R-:W-:Y:S05]  /*98b0*/  @!P0 BRA `(.L_x_279) ;  /* 0x0000000000048947 */ /* 0x000fea0003800000 */
[----:B------:R-:W-:Y:S01]  /*98c0*/  BPT.TRAP 0x1 ;  /* 0x000000040000795c */ /* 0x000fe20000300000 */
.L_x_279:
[----:B-1----:R-:W-:Y:S05]  /*98d0*/  @P2 BRA `(.L_x_280) ;  /* 0x0000000000082947 */ /* 0x002fea0003800000 */
[----:B------:R-:W1:Y:S02]  /*98e0*/  SYNCS.PHASECHK.TRANS64.TRYWAIT P0, [R11+URZ+0x38850], R0 ;  /* 0x038850000b0075a7 */ /* 0x000e64000800017f */
[----:B-1----:R-:W-:Y:S05]  /*98f0*/  @!P0 BRA `(.L_x_281) ;  /* 0x0000008c00488947 */ /* 0x002fea0003800000 */
.L_x_280:
[----:B------:R-:W-:Y:S05]  /*9900*/  WARPSYNC.ALL ;  /* 0x0000000000007948 */ /* 0x000fea0003800000 */
[----:B------:R-:W-:Y:S01]  /*9910*/  VIADD R5, R5, 0x400 ;  /* 0x0000040005057836 */ /* 0x000fe20000000000 */
[----:B------:R-:W-:Y:S01]  /*9920*/  WARPGROUP.ARRIVE ;  /* 0x00000000000079c5 */ /* 0x000fe20000000000 */
[----:B------:R-:W-:Y:S01]  /*9930*/  IMAD.MOV.U32 R7, RZ, RZ, 0x40000040 ;  /* 0x40000040ff077424 */ /* 0x000fe200078e00ff */
[----:B01----:R-:W0:Y:S01]  /*9940*/  SHFL.BFLY PT, R0, R15, 0x2, 0x1f ;  /* 0x0c401f000f007f89 */ /* 0x003e2200000e0000 */
[----:B------:R-:W-:Y:S01]  /*9950*/  IMAD.MOV.U32 R9, RZ, RZ, 0x40000040 ;  /* 0x40000040ff097424 */ /* 0x000fe200078e00ff */
[----:B------:R-:W-:Y:S01]  /*9960*/  SHF.R.U32.HI R5, RZ, 0x4, R5 ;  /* 0x00000004ff057819 */ /* 0x000fe20000011605 */
[----:B------:R-:W-:Y:S01]  /*9970*/  @!P1 VIADD R11, R11, 0x38860 ;  /* 0x000388600b0b9836 */ /* 0x000fe20000000000 */
[----:B------:R-:W-:Y:S01]  /*9980*/  R2UR UR7, R7 ;  /* 0x00000000070772ca */ /* 0x000fe200000e0000 */
[----:B------:R-:W-:Y:S01]  /*9990*/  IMAD.MOV.U32 R7, RZ, RZ, 0x40000040 ;  /* 0x40000040ff077424 */ /* 0x000fe200078e00ff */
[----:B------:R-:W-:Y:S01]  /*99a0*/  LOP3.LUT R5, R5, 0x3fff, RZ, 0xc0, !PT ;  /* 0x00003fff05057812 */ /* 0x000fe200078ec0ff */
[----:B------:R-:W-:Y:S01]  /*99b0*/  IMAD.U32 R13, RZ, RZ, UR5 ;  /* 0x00000005ff0d7e24 */ /* 0x000fe2000f8e00ff */
[----:B------:R-:W-:Y:S01]  /*99c0*/  @!P1 PRMT R11, RZ, 0x654, R11 ;  /* 0x00000654ff0b9816 */ /* 0x000fe2000000000b */
[----:B------:R-:W-:Y:S01]  /*99d0*/  VIADD R216, R216, 0x1 ;  /* 0x00000001d8d87836 */ /* 0x000fe20000000000 */
[----:B------:R-:W-:-:S05]  /*99e0*/  LOP3.LUT R5, R5, 0x2800000, RZ, 0xfc, !PT ;  /* 0x0280000005057812 */ /* 0x000fca00078efcff */
[C---:B------:R-:W-:Y:S02]  /*99f0*/  IMAD R6, R16.reuse, 0xa00, R5 ;  /* 0x00000a0010067824 */ /* 0x040fe400078e0205 */
[----:B------:R-:W1:Y:S01]  /*9a00*/  SHFL.BFLY PT, R5, R14, 0x2, 0x1f ;  /* 0x0c401f000e057f89 */ /* 0x000e6200000e0000 */
[----:B------:R-:W-:Y:S02]  /*9a10*/  VIADD R16, R16, 0x1 ;  /* 0x0000000110107836 */ /* 0x000fe40000000000 */
[C---:B------:R-:W-:Y:S02]  /*9a20*/  R2UR UR6, R6.reuse ;  /* 0x00000000060672ca */ /* 0x040fe400000e0000 */
[----:B------:R-:W-:Y:S01]  /*9a30*/  IADD3 R8, R6, 0x80, RZ ;  /* 0x0000008006087810 */ /* 0x000fe20007ffe0ff */
[----:B0-----:R-:W-:Y:S01]  /*9a40*/  FADD.FTZ R0, R0, R15 ;  /* 0x0000000f00007221 */ /* 0x001fe20000010000 */
[----:B------:R-:W-:-:S04]  /*9a50*/  ISETP.NE.AND P2, PT, R16, 0x2, PT ;  /* 0x000000021000780c */ /* 0x000fc80003f45270 */
[----:B------:R-:W-:-:S05]  /*9a60*/  SEL R16, R16, RZ, P2 ;  /* 0x000000ff10107207 */ /* 0x000fca0001000000 */
[----:B------:R-:W-:Y:S01]  /*9a70*/  HGMMA.64x256x16.F32 R24, R208, gdesc[UR4].tnspB, R24, gsb0 ;  /* 0x43e00004d0187df0 */ /* 0x000fe20008000818 */
[----:B------:R-:W-:Y:S01]  /*9a80*/  R2UR UR6, R8 ;  /* 0x00000000080672ca */ /* 0x000fe200000e0000 */
[----:B------:R-:W-:Y:S01]  /*9a90*/  VIADD R8, R6, 0x100 ;  /* 0x0000010006087836 */ /* 0x000fe20000000000 */
[----:B------:R-:W-:Y:S01]  /*9aa0*/  R2UR UR7, R9 ;  /* 0x00000000090772ca */ /* 0x000fe200000e0000 */
[----:B------:R-:W-:Y:S02]  /*9ab0*/  IMAD.MOV.U32 R9, RZ, RZ, 0x40000040 ;  /* 0x40000040ff097424 */ /* 0x000fe400078e00ff */
[----:B-1----:R-:W-:Y:S02]  /*9ac0*/  FADD.FTZ R2, R5, R14 ;  /* 0x0000000e05027221 */ /* 0x002fe40000010000 */
[----:B------:R-:W0:Y:S02]  /*9ad0*/  SHFL.BFLY PT, R5, R0, 0x1, 0x1f ;  /* 0x0c201f0000057f89 */ /* 0x000e2400000e0000 */
[----:B0-----:R-:W-:Y:S01]  /*9ae0*/  FADD.FTZ R10, R0, R5 ;  /* 0x00000005000a7221 */ /* 0x001fe20000010000 */
[----:B------:R-:W-:Y:S01]  /*9af0*/  IMAD.MOV.U32 R5, RZ, RZ, RZ ;  /* 0x000000ffff057224 */ /* 0x000fe200078e00ff */
[----:B------:R-:W-:-:S03]  /*9b00*/  SEL R0, RZ, 0x1, P2 ;  /* 0x00000001ff007807 */ /* 0x000fc60001000000 */
[----:B------:R-:W-:Y:S02]  /*9b10*/  FSETP.NE.FTZ.AND P0, PT, R10, RZ, PT ;  /* 0x000000ff0a00720b */ /* 0x000fe40003f15000 */
[----:B------:R-:W-:Y:S01]  /*9b20*/  LOP3.LUT R17, R17, R0, RZ, 0x3c, !PT ;  /* 0x0000000011117212 */ /* 0x000fe200078e3cff */
[----:B------:R-:W-:Y:S01]  /*9b30*/  IMAD.MOV.U32 R0, RZ, RZ, -0x800000 ;  /* 0xff800000ff007424 */ /* 0x000fe200078e00ff */
[----:B------:R-:W-:Y:S02]  /*9b40*/  WARPGROUP.DEPBAR.LE gsb0, 0x0 ;  /* 0x00008000000079c5 */ /* 0x000fe40000010000 */
[----:B------:R-:W-:-:S07]  /*9b50*/  WARPGROUP.ARRIVE ;  /* 0x00000000000079c5 */ /* 0x000fce0000000000 */
[----:B------:R-:W-:Y:S01]  /*9b60*/  HGMMA.64x256x16.F32 R24, R204, gdesc[UR4].tnspB, R24, gsb0 ;  /* 0x43e00004cc187df0 */ /* 0x000fe20008000818 */
[----:B------:R-:W-:Y:S01]  /*9b70*/  R2UR UR6, R8 ;  /* 0x00000000080672ca */ /* 0x000fe200000e0000 */
[C---:B------:R-:W-:Y:S01]  /*9b80*/  VIADD R8, R6.reuse, 0x180 ;  /* 0x0000018006087836 */ /* 0x040fe20000000000 */
[----:B------:R-:W-:Y:S01]  /*9b90*/  R2UR UR7, R9 ;  /* 0x00000000090772ca */ /* 0x000fe200000e0000 */
[----:B------:R-:W-:Y:S02]  /*9ba0*/  IMAD.MOV.U32 R9, RZ, RZ, 0x40000040 ;  /* 0x40000040ff097424 */ /* 0x000fe400078e00ff */
[----:B------:R-:W-:Y:S01]  /*9bb0*/  VIADD R6, R6, 0x200 ;  /* 0x0000020006067836 */ /* 0x000fe20000000000 */
[----:B------:R-:W-:Y:S02]  /*9bc0*/  WARPGROUP.DEPBAR.LE gsb0, 0x0 ;  /* 0x00008000000079c5 */ /* 0x000fe40000010000 */
[----:B------:R-:W-:-:S15]  /*9bd0*/  WARPGROUP.ARRIVE ;  /* 0x00000000000079c5 */ /* 0x000fde0000000000 */
[----:B------:R-:W-:-:S04]  /*9be0*/  NOP ;  /* 0x0000000000007918 */ /* 0x000fc80000000000 */
[----:B------:R-:W-:Y:S01]  /*9bf0*/  HGMMA.64x256x16.F32 R24, R200, gdesc[UR4].tnspB, R24, gsb0 ;  /* 0x43e00004c8187df0 */ /* 0x000fe20008000818 */
[----:B------:R-:W-:Y:S02]  /*9c00*/  R2UR UR6, R8 ;  /* 0x00000000080672ca */ /* 0x000fe400000e0000 */
[----:B------:R-:W-:Y:S01]  /*9c10*/  R2UR UR7, R9 ;  /* 0x00000000090772ca */ /* 0x000fe200000e0000 */
[----:B------:R-:W0:Y:S02]  /*9c20*/  @P0 MUFU.LG2 R8, R10 ;  /* 0x0000000a00080308 */ /* 0x000e240000000c00 */
[----:B0-----:R-:W-:Y:S01]  /*9c30*/  @P0 FMUL.FTZ R8, R8, 0.69314718246459960938 ;  /* 0x3f31721808080820 */ /* 0x001fe20000410000 */
[----:B------:R-:W-:Y:S02]  /*9c40*/  WARPGROUP.DEPBAR.LE gsb0, 0x0 ;  /* 0x00008000000079c5 */ /* 0x000fe40000010000 */
[----:B------:R-:W-:-:S15]  /*9c50*/  WARPGROUP.ARRIVE ;  /* 0x00000000000079c5 */ /* 0x000fde0000000000 */
[----:B------:R-:W-:-:S04]  /*9c60*/  NOP ;  /* 0x0000000000007918 */ /* 0x000fc80000000000 */
[----:B------:R-:W-:Y:S01]  /*9c70*/  HGMMA.64x256x16.F32 R24, R196, gdesc[UR4].tnspB, R24, gsb0 ;  /* 0x43e00004c4187df0 */ /* 0x000fe20008000818 */
[----:B------:R-:W-:Y:S01]  /*9c80*/  R2UR UR6, R6 ;  /* 0x00000000060672ca */ /* 0x000fe200000e0000 */
[----:B------:R-:W-:Y:S01]  /*9c90*/  IMAD.MOV.U32 R6, RZ, RZ, RZ ;  /* 0x000000ffff067224 */ /* 0x000fe200078e00ff */
[----:B------:R-:W-:Y:S02]  /*9ca0*/  R2UR UR7, R7 ;  /* 0x00000000070772ca */ /* 0x000fe400000e0000 */
[----:B------:R-:W0:Y:S03]  /*9cb0*/  SHFL.BFLY PT, R7, R2, 0x1, 0x1f ;  /* 0x0c201f0002077f89 */ /* 0x000e2600000e0000 */
[----:B------:R-:W-:Y:S01]  /*9cc0*/  @P0 MUFU.RCP R6, R10 ;  /* 0x0000000a00060308 */ /* 0x000fe20000001000 */
[----:B0-----:R-:W-:Y:S01]  /*9cd0*/  FADD.FTZ R12, R2, R7 ;  /* 0x00000007020c7221 */ /* 0x001fe20000010000 */
[----:B------:R-:W-:Y:S01]  /*9ce0*/  MOV R7, UR5 ;  /* 0x0000000500077c02 */ /* 0x000fe20008000f00 */
[----:B------:R-:W-:-:S03]  /*9cf0*/  IMAD.MOV.U32 R2, RZ, RZ, -0x800000 ;  /* 0xff800000ff027424 */ /* 0x000fc600078e00ff */
[----:B------:R-:W-:Y:S01]  /*9d00*/  FSETP.NE.FTZ.AND P3, PT, R12, RZ, PT ;  /* 0x000000ff0c00720b */ /* 0x000fe20003f75000 */
[----:B------:R-:W-:-:S04]  /*9d10*/  @P0 FMUL.FTZ R7, R7, 0.69314718246459960938 ;  /* 0x3f31721807070820 */ /* 0x000fc80000410000 */
[----:B------:R-:W-:Y:S01]  /*9d20*/  @P0 FFMA.FTZ R2, R7, R4, R8 ;  /* 0x0000000407020223 */ /* 0x000fe20000010008 */
[----:B------:R-:W-:-:S07]  /*9d30*/  PLOP3.LUT P0, PT, PT, PT, PT, 0x8, 0x0 ;  /* 0x000000000000781c */ /* 0x000fce0003f0e170 */
[----:B------:R-:W0:Y:S01]  /*9d40*/  @P3 MUFU.LG2 R9, R12 ;  /* 0x0000000c00093308 */ /* 0x000e220000000c00 */
[----:B------:R-:W-:-:S07]  /*9d50*/  @P3 FMUL.FTZ R13, R13, 0.69314718246459960938 ;  /* 0x3f3172180d0d3820 */ /* 0x000fce0000410000 */
[----:B------:R-:W1:Y:S01]  /*9d60*/  @P3 MUFU.RCP R5, R12 ;  /* 0x0000000c00053308 */ /* 0x000e620000001000 */
[----:B0-----:R-:W-:-:S04]  /*9d70*/  @P3 FMUL.FTZ R10, R9, 0.69314718246459960938 ;  /* 0x3f317218090a3820 */ /* 0x001fc80000410000 */
[----:B------:R-:W-:Y:S01]  /*9d80*/  @P3 FFMA.FTZ R0, R13, R3, R10 ;  /* 0x000000030d003223 */ /* 0x000fe2000001000a */
[----:B------:R-:W-:Y:S02]  /*9d90*/  WARPGROUP.DEPBAR.LE gsb0, 0x0 ;  /* 0x00008000000079c5 */ /* 0x000fe40000010000 */
[----:B------:R-:W-:-:S06]  /*9da0*/  WARPGROUP.ARRIVE ;  /* 0x00000000000079c5 */ /* 0x000fcc0000000000 */
[----:B------:R-:W-:Y:S03]  /*9db0*/  HGMMA.64x256x16.F32 R24, R192, gdesc[UR4].tnspB, R24, gsb0 ;  /* 0x43e00004c0187df0 */ /* 0x000fe60008000818 */
[----:B------:R-:W-:Y:S02]  /*9dc0*/  WARPGROUP.DEPBAR.LE gsb0, 0x0 ;  /* 0x00008000000079c5 */ /* 0x000fe40000010000 */
[----:B------:R0:W-:Y:S01]  /*9dd0*/  @!P1 SYNCS.ARRIVE.TRANS64.RED.A1T0 RZ, [R11+URZ], RZ ;  /* 0x000000ff0bff99a7 */ /* 0x0001e2000810043f */
[-C--:B-1----:R-:W-:Y:S01]  /*9de0*/  FMUL.FTZ R3, R83, R5.reuse ;  /* 0x0000000553037220 */ /* 0x082fe20000410000 */
        /* <DEDUP_REMOVED lines=126> */
[----:B0-----:R-:W-:-:S07]  /*a5d0*/  FMUL.FTZ R151, R151, R5 ;  /* 0x0000000597977220 */ /* 0x001fce0000410000 */
.L_x_260:
[----:B------:R-:W0:Y:S01]  /*a5e0*/  S2R R4, SR_CgaCtaId ;  /* 0x0000000000047919 */ /* 0x000e220000008800 */
[----:B------:R-:W-:Y:S01]  /*a5f0*/  MOV R173, 0x400 ;  /* 0x0000040000ad7802 */ /* 0x000fe20000000f00 */
[----:B------:R-:W-:Y:S01]  /*a600*/  BSSY B0, `(.L_x_282) ;  /* 0x00002bf000007945 */ /* 0x000fe20003800000 */
[----:B------:R-:W-:Y:S02]  /*a610*/  BAR.SYNC.DEFER_BLOCKING 0x5, 0x120 ;  /* 0x0144800000007b1d */ /* 0x000fe40000010000 */
[----:B0-----:R-:W-:-:S05]  /*a620*/  LEA R173, R4, R173, 0x18 ;  /* 0x000000ad04ad7211 */ /* 0x001fca00078ec0ff */
[----:B------:R-:W0:Y:S02]  /*a630*/  LDS.128 R4, [R173+0x388d0] ;  /* 0x0388d000ad047984 */ /* 0x000e240000000c00 */
[----:B0-----:R-:W-:Y:S01]  /*a640*/  R2UR UR5, R6 ;  /* 0x00000000060572ca */ /* 0x001fe200000e0000 */
[----:B------:R-:W-:Y:S06]  /*a650*/  BAR.ARV 0x4, 0x120 ;  /* 0x0104800000007b1d */ /* 0x000fec0000002000 */
[----:B------:R-:W-:Y:S08]  /*a660*/  @P0 BRA `(.L_x_283) ;  /* 0x0000001c00a80947 */ /* 0x000ff00003800000 */
[----:B------:R-:W0:Y:S01]  /*a670*/  S2R R4, SR_SWINHI ;  /* 0x0000000000047919 */ /* 0x000e220000002f00 */
[----:B------:R-:W-:Y:S01]  /*a680*/  F2FP.F16.F32.PACK_AB R24, R25, R24 ;  /* 0x000000181918723e */ /* 0x000fe200000000ff */
[----:B------:R-:W-:Y:S01]  /*a690*/  ULDC.64 UR10, c[0x0][0x208] ;  /* 0x00008200000a7ab9 */ /* 0x000fe20000000a00 */
[----:B------:R-:W-:Y:S01]  /*a6a0*/  F2FP.F16.F32.PACK_AB R25, R163, R26 ;  /* 0x0000001aa319723e */ /* 0x000fe200000000ff */
[----:B------:R-:W-:Y:S01]  /*a6b0*/  BAR.SYNC.DEFER_BLOCKING 0x1, 0x100 ;  /* 0x0044000000007b1d */ /* 0x000fe20000010000 */
        /* <DEDUP_REMOVED lines=14> */
[----:B------:R-:W-:Y:S02]  /*a7a0*/  MOV R8, R173 ;  /* 0x000000ad00087202 */ /* 0x000fe40000000f00 */
[----:B0-----:R-:W-:-:S02]  /*a7b0*/  MOV R9, R4 ;  /* 0x0000000400097202 */ /* 0x001fc40000000f00 */
[----:B------:R-:W-:Y:S02]  /*a7c0*/  F2FP.F16.F32.PACK_AB R51, R157, R51 ;  /* 0x000000339d33723e */ /* 0x000fe400000000ff */
[----:B------:R-:W-:Y:S01]  /*a7d0*/  F2FP.F16.F32.PACK_AB R57, R156, R58 ;  /* 0x0000003a9c39723e */ /* 0x000fe200000000ff */
[----:B------:R-:W-:Y:S01]  /*a7e0*/  IMAD.WIDE R110, R221, 0x2, R8 ;  /* 0x00000002dd6e7825 */ /* 0x000fe200078e0208 */
[----:B------:R-:W-:Y:S02]  /*a7f0*/  F2FP.F16.F32.PACK_AB R64, R65, R64 ;  /* 0x000000404140723e */ /* 0x000fe400000000ff */
[----:B------:R-:W-:Y:S02]  /*a800*/  F2FP.F16.F32.PACK_AB R58, R61, R60 ;  /* 0x0000003c3d3a723e */ /* 0x000fe400000000ff */
[C---:B------:R-:W-:Y:S02]  /*a810*/  IADD3 R175, P1, R110.reuse, 0x20, RZ ;  /* 0x000000206eaf7810 */ /* 0x040fe40007f3e0ff */
[----:B------:R-:W-:-:S02]  /*a820*/  IADD3 R177, P0, R110, 0x40, RZ ;  /* 0x000000406eb17810 */ /* 0x000fc40007f1e0ff */
[C---:B------:R-:W-:Y:S01]  /*a830*/  IADD3 R179, P4, R110.reuse, 0x60, RZ ;  /* 0x000000606eb37810 */ /* 0x040fe20007f9e0ff */
[--C-:B------:R-:W-:Y:S01]  /*a840*/  IMAD.X R13, RZ, RZ, R111.reuse, P1 ;  /* 0x000000ffff0d7224 */ /* 0x100fe200008e066f */
[C---:B------:R-:W-:Y:S01]  /*a850*/  LOP3.LUT R11, R110.reuse, 0x380, RZ, 0xc0, !PT ;  /* 0x000003806e0b7812 */ /* 0x040fe200078ec0ff */
[--C-:B------:R-:W-:Y:S01]  /*a860*/  IMAD.X R15, RZ, RZ, R111.reuse, P0 ;  /* 0x000000ffff0f7224 */ /* 0x100fe200000e066f */
[C---:B------:R-:W-:Y:S01]  /*a870*/  IADD3 R181, P3, R110.reuse, 0x4000, RZ ;  /* 0x000040006eb57810 */ /* 0x040fe20007f7e0ff */
[--C-:B------:R-:W-:Y:S01]  /*a880*/  IMAD.X R21, RZ, RZ, R111.reuse, P4 ;  /* 0x000000ffff157224 */ /* 0x100fe200020e066f */
[C---:B------:R-:W-:Y:S02]  /*a890*/  IADD3 R183, P6, R110.reuse, 0x4020, RZ ;  /* 0x000040206eb77810 */ /* 0x040fe40007fde0ff */
[C---:B------:R-:W-:Y:S01]  /*a8a0*/  IADD3 R187, P2, R110.reuse, 0x4060, RZ ;  /* 0x000040606ebb7810 */ /* 0x040fe20007f5e0ff */
[--C-:B------:R-:W-:Y:S01]  /*a8b0*/  IMAD.X R31, RZ, RZ, R111.reuse, P3 ;  /* 0x000000ffff1f7224 */ /* 0x100fe200018e066f */
[C---:B------:R-:W-:Y:S01]  /*a8c0*/  IADD3 R189, P1, R110.reuse, 0x8000, RZ ;  /* 0x000080006ebd7810 */ /* 0x040fe20007f3e0ff */
[--C-:B------:R-:W-:Y:S01]  /*a8d0*/  IMAD.X R39, RZ, RZ, R111.reuse, P6 ;  /* 0x000000ffff277224 */ /* 0x100fe200030e066f */
[----:B------:R-:W-:Y:S01]  /*a8e0*/  LOP3.LUT R12, R175, 0x380, RZ, 0xc0, !PT ;  /* 0x00000380af0c7812 */ /* 0x000fe200078ec0ff */
[--C-:B------:R-:W-:Y:S01]  /*a8f0*/  IMAD.X R55, RZ, RZ, R111.reuse, P2 ;  /* 0x000000ffff377224 */ /* 0x100fe200010e066f */
[----:B------:R-:W-:Y:S01]  /*a900*/  IADD3 R185, P5, R110, 0x4040, RZ ;  /* 0x000040406eb97810 */ /* 0x000fe20007fbe0ff */
[----:B------:R-:W-:Y:S01]  /*a910*/  IMAD.X R63, RZ, RZ, R111, P1 ;  /* 0x000000ffff3f7224 */ /* 0x000fe200008e066f */
[----:B------:R-:W-:-:S02]  /*a920*/  LOP3.LUT R14, R177, 0x380, RZ, 0xc0, !PT ;  /* 0x00000380b10e7812 */ /* 0x000fc400078ec0ff */
[----:B------:R-:W-:Y:S02]  /*a930*/  LOP3.LUT R20, R179, 0x380, RZ, 0xc0, !PT ;  /* 0x00000380b3147812 */ /* 0x000fe400078ec0ff */
[----:B------:R-:W-:Y:S02]  /*a940*/  SHF.R.U64 R11, R11, 0x3, RZ ;  /* 0x000000030b0b7819 */ /* 0x000fe400000012ff */
[----:B------:R-:W-:Y:S02]  /*a950*/  LOP3.LUT R30, R181, 0x380, RZ, 0xc0, !PT ;  /* 0x00000380b51e7812 */ /* 0x000fe400078ec0ff */
[----:B------:R-:W-:Y:S02]  /*a960*/  IADD3 R191, P0, R110, 0x8020, RZ ;  /* 0x000080206ebf7810 */ /* 0x000fe40007f1e0ff */
[----:B------:R-:W-:Y:S02]  /*a970*/  SHF.R.U64 R12, R12, 0x3, RZ ;  /* 0x000000030c0c7819 */ /* 0x000fe400000012ff */
[----:B------:R-:W-:Y:S01]  /*a980*/  LOP3.LUT R38, R183, 0x380, RZ, 0xc0, !PT ;  /* 0x00000380b7267812 */ /* 0x000fe200078ec0ff */
[----:B------:R-:W-:Y:S01]  /*a990*/  IMAD.X R71, RZ, RZ, R111, P0 ;  /* 0x000000ffff477224 */ /* 0x000fe200000e066f */
[----:B------:R-:W-:-:S02]  /*a9a0*/  IADD3 R193, P4, R110, 0x8040, RZ ;  /* 0x000080406ec17810 */ /* 0x000fc40007f9e0ff */
[----:B------:R-:W-:Y:S02]  /*a9b0*/  IADD3.X R47, RZ, R111, RZ, P5, !PT ;  /* 0x0000006fff2f7210 */ /* 0x000fe40002ffe4ff */
[----:B------:R-:W-:Y:S01]  /*a9c0*/  SHF.R.U64 R14, R14, 0x3, RZ ;  /* 0x000000030e0e7819 */ /* 0x000fe200000012ff */
[--C-:B------:R-:W-:Y:S01]  /*a9d0*/  IMAD.X R79, RZ, RZ, R111.reuse, P4 ;  /* 0x000000ffff4f7224 */ /* 0x100fe200020e066f */
[----:B------:R-:W-:Y:S02]  /*a9e0*/  LOP3.LUT R46, R185, 0x380, RZ, 0xc0, !PT ;  /* 0x00000380b92e7812 */ /* 0x000fe400078ec0ff */
[C---:B------:R-:W-:Y:S02]  /*a9f0*/  IADD3 R195, P3, R110.reuse, 0x8060, RZ ;  /* 0x000080606ec37810 */ /* 0x040fe40007f7e0ff */
[C---:B------:R-:W-:Y:S02]  /*aa00*/  IADD3 R197, P6, R110.reuse, 0xc000, RZ ;  /* 0x0000c0006ec57810 */ /* 0x040fe40007fde0ff */
[C---:B------:R-:W-:Y:S01]  /*aa10*/  IADD3 R4, P5, R110.reuse, 0xc020, RZ ;  /* 0x0000c0206e047810 */ /* 0x040fe20007fbe0ff */
[--C-:B------:R-:W-:Y:S01]  /*aa20*/  IMAD.X R95, RZ, RZ, R111.reuse, P3 ;  /* 0x000000ffff5f7224 */ /* 0x100fe200018e066f */
[C---:B------:R-:W-:Y:S01]  /*aa30*/  IADD3 R106, P2, R110.reuse, 0xc040, RZ ;  /* 0x0000c0406e6a7810 */ /* 0x040fe20007f5e0ff */
[--C-:B------:R-:W-:Y:S01]  /*aa40*/  IMAD.X R99, RZ, RZ, R111.reuse, P6 ;  /* 0x000000ffff637224 */ /* 0x100fe200030e066f */
[----:B------:R-:W-:Y:S01]  /*aa50*/  IADD3 R6, P1, R110, 0xc060, RZ ;  /* 0x0000c0606e067810 */ /* 0x000fe20007f3e0ff */
[--C-:B------:R-:W-:Y:S01]  /*aa60*/  IMAD.X R103, RZ, RZ, R111.reuse, P5 ;  /* 0x000000ffff677224 */ /* 0x100fe200028e066f */
[----:B------:R-:W-:Y:S01]  /*aa70*/  SHF.R.U64 R20, R20, 0x3, RZ ;  /* 0x0000000314147819 */ /* 0x000fe200000012ff */
[----:B------:R-:W-:Y:S01]  /*aa80*/  IMAD.X R107, RZ, RZ, R111, P2 ;  /* 0x000000ffff6b7224 */ /* 0x000fe200010e066f */
[----:B------:R-:W-:-:S02]  /*aa90*/  LOP3.LUT R54, R187, 0x380, RZ, 0xc0, !PT ;  /* 0x00000380bb367812 */ /* 0x000fc400078ec0ff */
[----:B------:R-:W-:Y:S01]  /*aaa0*/  LOP3.LUT R110, R11, R110, RZ, 0x3c, !PT ;  /* 0x0000006e0b6e7212 */ /* 0x000fe200078e3cff */
[----:B------:R-:W-:Y:S01]  /*aab0*/  IMAD.X R11, RZ, RZ, R111, P1 ;  /* 0x000000ffff0b7224 */ /* 0x000fe200008e066f */
[----:B------:R-:W-:Y:S02]  /*aac0*/  SHF.R.U64 R30, R30, 0x3, RZ ;  /* 0x000000031e1e7819 */ /* 0x000fe400000012ff */
[----:B------:R-:W-:Y:S02]  /*aad0*/  LOP3.LUT R62, R189, 0x380, RZ, 0xc0, !PT ;  /* 0x00000380bd3e7812 */ /* 0x000fe400078ec0ff */
[----:B------:R-:W-:Y:S02]  /*aae0*/  LOP3.LUT R12, R12, R175, RZ, 0x3c, !PT ;  /* 0x000000af0c0c7212 */ /* 0x000fe400078e3cff */
[----:B------:R-:W-:Y:S02]  /*aaf0*/  SHF.R.U64 R38, R38, 0x3, RZ ;  /* 0x0000000326267819 */ /* 0x000fe400000012ff */
[----:B------:R-:W-:-:S02]  /*ab00*/  LOP3.LUT R70, R191, 0x380, RZ, 0xc0, !PT ;  /* 0x00000380bf467812 */ /* 0x000fc400078ec0ff */
[----:B------:R-:W-:Y:S02]  /*ab10*/  LOP3.LUT R14, R14, R177, RZ, 0x3c, !PT ;  /* 0x000000b10e0e7212 */ /* 0x000fe400078e3cff */
        /* <DEDUP_REMOVED lines=8> */
[----:B------:R-:W-:Y:S02]  /*aba0*/  MOV R110, R110 ;  /* 0x0000006e006e7202 */ /* 0x000fe40000000f00 */
[----:B------:R-:W-:Y:S02]  /*abb0*/  LOP3.LUT R38, R38, R183, RZ, 0x3c, !PT ;  /* 0x000000b726267212 */ /* 0x000fe400078e3cff */
[----:B------:R-:W-:Y:S01]  /*abc0*/  SHF.R.U64 R70, R70, 0x3, RZ ;  /* 0x0000000346467819 */ /* 0x000fe200000012ff */
[----:B------:R-:W-:Y:S01]  /*abd0*/  STSM.16.M88.4 [R110], R24 ;  /* 0x000000186e007844 */ /* 0x000fe20000000200 */
[----:B------:R-:W-:-:S02]  /*abe0*/  LOP3.LUT R102, R4, 0x380, RZ, 0xc0, !PT ;  /* 0x0000038004667812 */ /* 0x000fc400078ec0ff */
[----:B------:R-:W-:Y:S02]  /*abf0*/  MOV R12, R12 ;  /* 0x0000000c000c7202 */ /* 0x000fe40000000f00 */
[----:B------:R-:W-:Y:S02]  /*ac00*/  LOP3.LUT R46, R46, R185, RZ, 0x3c, !PT ;  /* 0x000000b92e2e7212 */ /* 0x000fe400078e3cff */
[----:B------:R-:W-:Y:S01]  /*ac10*/  SHF.R.U64 R78, R78, 0x3, RZ ;  /* 0x000000034e4e7819 */ /* 0x000fe200000012ff */
[----:B------:R-:W-:Y:S01]  /*ac20*/  STSM.16.M88.4 [R12], R32 ;  /* 0x000000200c007844 */ /* 0x000fe20000000200 */
[----:B------:R-:W-:Y:S02]  /*ac30*/  LOP3.LUT R111, R106, 0x380, RZ, 0xc0, !PT ;  /* 0x000003806a6f7812 */ /* 0x000fe400078ec0ff */
[----:B------:R-:W-:Y:S02]  /*ac40*/  MOV R14, R14 ;  /* 0x0000000e000e7202 */ /* 0x000fe40000000f00 */
[----:B------:R-:W-:-:S02]  /*ac50*/  LOP3.LUT R54, R54, R187, RZ, 0x3c, !PT ;  /* 0x000000bb36367212 */ /* 0x000fc400078e3cff */
[----:B------:R-:W-:Y:S01]  /*ac60*/  SHF.R.U64 R94, R94, 0x3, RZ ;  /* 0x000000035e5e7819 */ /* 0x000fe200000012ff */
[----:B------:R-:W-:Y:S01]  /*ac70*/  STSM.16.M88.4 [R14], R40 ;  /* 0x000000280e007844 */ /* 0x000fe20000000200 */
[----:B------:R-:W-:Y:S02]  /*ac80*/  LOP3.LUT R163, R6, 0x380, RZ, 0xc0, !PT ;  /* 0x0000038006a37812 */ /* 0x000fe400078ec0ff */
[----:B------:R-:W-:Y:S02]  /*ac90*/  MOV R20, R20 ;  /* 0x0000001400147202 */ /* 0x000fe40000000f00 */
[----:B------:R-:W-:Y:S02]  /*aca0*/  LOP3.LUT R62, R62, R189, RZ, 0x3c, !PT ;  /* 0x000000bd3e3e7212 */ /* 0x000fe400078e3cff */
[----:B------:R-:W-:Y:S01]  /*acb0*/  SHF.R.U64 R98, R98, 0x3, RZ ;  /* 0x0000000362627819 */ /* 0x000fe200000012ff */
[----:B------:R-:W-:Y:S01]  /*acc0*/  STSM.16.M88.4 [R20], R48 ;  /* 0x0000003014007844 */ /* 0x000fe20000000200 */
[----:B------:R-:W-:-:S02]  /*acd0*/  MOV R30, R30 ;  /* 0x0000001e001e7202 */ /* 0x000fc40000000f00 */
[----:B------:R-:W-:Y:S02]  /*ace0*/  F2FP.F16.F32.PACK_AB R59, R155, R59 ;  /* 0x0000003b9b3b723e */ /* 0x000fe400000000ff */
[----:B------:R-:W-:Y:S02]  /*acf0*/  F2FP.F16.F32.PACK_AB R65, R154, R66 ;  /* 0x000000429a41723e */ /* 0x000fe400000000ff */
[----:B------:R-:W-:Y:S01]  /*ad00*/  F2FP.F16.F32.PACK_AB R72, R73, R72 ;  /* 0x000000484948723e */ /* 0x000fe200000000ff */
[----:B------:R-:W-:Y:S01]  /*ad10*/  STSM.16.M88.4 [R30], R56 ;  /* 0x000000381e007844 */ /* 0x000fe20000000200 */
[----:B------:R-:W-:Y:S02]  /*ad20*/  LOP3.LUT R70, R70, R191, RZ, 0x3c, !PT ;  /* 0x000000bf46467212 */ /* 0x000fe400078e3cff */
[----:B------:R-:W-:Y:S02]  /*ad30*/  SHF.R.U64 R29, R102, 0x3, RZ ;  /* 0x00000003661d7819 */ /* 0x000fe400000012ff */
[----:B------:R-:W-:-:S02]  /*ad40*/  MOV R38, R38 ;  /* 0x0000002600267202 */ /* 0x000fc40000000f00 */
[----:B------:R-:W-:Y:S02]  /*ad50*/  F2FP.F16.F32.PACK_AB R66, R69, R68 ;  /* 0x000000444542723e */ /* 0x000fe400000000ff */
[----:B------:R-:W-:Y:S02]  /*ad60*/  F2FP.F16.F32.PACK_AB R67, R153, R67 ;  /* 0x000000439943723e */ /* 0x000fe400000000ff */
[----:B------:R-:W-:Y:S02]  /*ad70*/  F2FP.F16.F32.PACK_AB R73, R152, R74 ;  /* 0x0000004a9849723e */ /* 0x000fe400000000ff */
[----:B------:R-:W-:Y:S01]  /*ad80*/  F2FP.F16.F32.PACK_AB R80, R81, R80 ;  /* 0x000000505150723e */ /* 0x000fe200000000ff */
[----:B------:R-:W-:Y:S01]  /*ad90*/  STSM.16.M88.4 [R38], R64 ;  /* 0x0000004026007844 */ /* 0x000fe20000000200 */
[----:B------:R-:W-:Y:S02]  /*ada0*/  R2UR UR6, R215 ;  /* 0x00000000d70672ca */ /* 0x000fe400000e0000 */
[----:B------:R-:W-:-:S02]  /*adb0*/  R2UR UR4, R214 ;  /* 0x00000000d60472ca */ /* 0x000fc400000e0000 */
[----:B------:R-:W-:Y:S02]  /*adc0*/  LOP3.LUT R78, R78, R193, RZ, 0x3c, !PT ;  /* 0x000000c14e4e7212 */ /* 0x000fe400078e3cff */
[----:B------:R-:W-:Y:S02]  /*add0*/  SHF.R.U64 R111, R111, 0x3, RZ ;  /* 0x000000036f6f7819 */ /* 0x000fe400000012ff */
[----:B------:R-:W-:Y:S02]  /*ade0*/  MOV R46, R46 ;  /* 0x0000002e002e7202 */ /* 0x000fe40000000f00 */
[----:B------:R-:W-:Y:S02]  /*adf0*/  F2FP.F16.F32.PACK_AB R74, R77, R76 ;  /* 0x0000004c4d4a723e */ /* 0x000fe400000000ff */
[----:B------:R-:W-:Y:S02]  /*ae00*/  F2FP.F16.F32.PACK_AB R75, R19, R75 ;  /* 0x0000004b134b723e */ /* 0x000fe400000000ff */
[----:B------:R-:W-:Y:S01]  /*ae10*/  F2FP.F16.F32.PACK_AB R81, R3, R82 ;  /* 0x000000520351723e */ /* 0x000fe200000000ff */
[----:B------:R-:W-:Y:S01]  /*ae20*/  USHF.L.U64.HI UR9, UR4, 0x2, UR6 ;  /* 0x0000000204097899 */ /* 0x000fe20008010206 */
[----:B------:R-:W-:Y:S01]  /*ae30*/  LOP3.LUT R94, R94, R195, RZ, 0x3c, !PT ;  /* 0x000000c35e5e7212 */ /* 0x000fe200078e3cff */
[----:B------:R-:W-:Y:S01]  /*ae40*/  STSM.16.M88.4 [R46], R72 ;  /* 0x000000482e007844 */ /* 0x000fe20000000200 */
[----:B------:R-:W-:Y:S01]  /*ae50*/  SHF.R.U64 R163, R163, 0x3, RZ ;  /* 0x00000003a3a37819 */ /* 0x000fe200000012ff */
[----:B------:R-:W-:Y:S01]  /*ae60*/  ULDC.64 UR6, c[0x0][0xbd8] ;  /* 0x0002f60000067ab9 */ /* 0x000fe20000000a00 */
[----:B------:R-:W-:Y:S01]  /*ae70*/  MOV R54, R54 ;  /* 0x0000003600367202 */ /* 0x000fe20000000f00 */
[----:B------:R-:W-:Y:S01]  /*ae80*/  UISETP.NE.U32.AND UP0, UPT, UR6, URZ, UPT ;  /* 0x0000003f0600728c */ /* 0x000fe2000bf05070 */
[----:B------:R-:W-:Y:S01]  /*ae90*/  F2FP.F16.F32.PACK_AB R82, R85, R84 ;  /* 0x000000545552723e */ /* 0x000fe200000000ff */
[----:B------:R-:W-:Y:S01]  /*aea0*/  USHF.L.U32 UR8, UR4, 0x2, URZ ;  /* 0x0000000204087899 */ /* 0x000fe2000800063f */
[----:B------:R-:W-:Y:S01]  /*aeb0*/  F2FP.F16.F32.PACK_AB R83, R83, R86 ;  /* 0x000000565353723e */ /* 0x000fe200000000ff */
[----:B------:R-:W-:Y:S01]  /*aec0*/  UISETP.NE.AND.EX UP0, UPT, UR7, URZ, UPT, UP0 ;  /* 0x0000003f0700728c */ /* 0x000fe2000bf05300 */
[----:B------:R-:W-:Y:S01]  /*aed0*/  LOP3.LUT R98, R98, R197, RZ, 0x3c, !PT ;  /* 0x000000c562627212 */ /* 0x000fe200078e3cff */
[----:B------:R-:W-:Y:S01]  /*aee0*/  UIADD3 UR4, UP1, UR8, UR6, URZ ;  /* 0x0000000608047290 */ /* 0x000fe2000ff3e03f */
[----:B------:R-:W-:Y:S01]  /*aef0*/  MOV R62, R62 ;  /* 0x0000003e003e7202 */ /* 0x000fe20000000f00 */
[----:B------:R0:W-:Y:S01]  /*af00*/  STSM.16.M88.4 [R54], R80 ;  /* 0x0000005036007844 */ /* 0x0001e20000000200 */
[----:B------:R-:W-:Y:S01]  /*af10*/  F2FP.F16.F32.PACK_AB R84, R89, R88 ;  /* 0x000000585954723e */ /* 0x000fe200000000ff */
[----:B------:R-:W-:Y:S01]  /*af20*/  UIADD3.X UR6, UR9, UR7, URZ, UP1, !UPT ;  /* 0x0000000709067290 */ /* 0x000fe20008ffe43f */
[----:B------:R-:W-:-:S02]  /*af30*/  F2FP.F16.F32.PACK_AB R85, R91, R90 ;  /* 0x0000005a5b55723e */ /* 0x000fc400000000ff */
[----:B------:R-:W-:Y:S02]  /*af40*/  F2FP.F16.F32.PACK_AB R86, R93, R92 ;  /* 0x0000005c5d56723e */ /* 0x000fe400000000ff */
[----:B------:R-:W-:Y:S02]  /*af50*/  F2FP.F16.F32.PACK_AB R87, R164, R87 ;  /* 0x00000057a457723e */ /* 0x000fe400000000ff */
[----:B------:R-:W-:Y:S02]  /*af60*/  F2FP.F16.F32.PACK_AB R165, R166, R165 ;  /* 0x000000a5a6a5723e */ /* 0x000fe400000000ff */
[----:B------:R-:W-:Y:S01]  /*af70*/  LOP3.LUT R102, R29, R4, RZ, 0x3c, !PT ;  /* 0x000000041d667212 */ /* 0x000fe200078e3cff */
[----:B------:R1:W-:Y:S01]  /*af80*/  STSM.16.M88.4 [R62], R84 ;  /* 0x000000543e007844 */ /* 0x0003e20000000200 */
[----:B------:R-:W-:Y:S02]  /*af90*/  MOV R70, R70 ;  /* 0x0000004600467202 */ /* 0x000fe40000000f00 */
[----:B------:R-:W-:-:S02]  /*afa0*/  F2FP.F16.F32.PACK_AB R164, R97, R96 ;  /* 0x0000006061a4723e */ /* 0x000fc400000000ff */
[----:B------:R-:W-:Y:S02]  /*afb0*/  F2FP.F16.F32.PACK_AB R166, R101, R100 ;  /* 0x0000006465a6723e */ /* 0x000fe400000000ff */
[----:B------:R-:W-:Y:S02]  /*afc0*/  F2FP.F16.F32.PACK_AB R167, R168, R167 ;  /* 0x000000a7a8a7723e */ /* 0x000fe400000000ff */
[----:B------:R-:W-:Y:S02]  /*afd0*/  F2FP.F16.F32.PACK_AB R169, R170, R169 ;  /* 0x000000a9aaa9723e */ /* 0x000fe400000000ff */
[----:B------:R-:W-:Y:S01]  /*afe0*/  F2FP.F16.F32.PACK_AB R112, R113, R112 ;  /* 0x000000707170723e */ /* 0x000fe200000000ff */
[----:B------:R1:W-:Y:S01]  /*aff0*/  STSM.16.M88.4 [R70], R164 ;  /* 0x000000a446007844 */ /* 0x0003e20000000200 */
[----:B------:R-:W-:Y:S02]  /*b000*/  LOP3.LUT R106, R111, R106, RZ, 0x3c, !PT ;  /* 0x0000006a6f6a7212 */ /* 0x000fe400078e3cff */
[----:B------:R-:W-:-:S02]  /*b010*/  MOV R78, R78 ;  /* 0x0000004e004e7202 */ /* 0x000fc40000000f00 */
[----:B------:R-:W-:Y:S02]  /*b020*/  F2FP.F16.F32.PACK_AB R168, R105, R104 ;  /* 0x0000006869a8723e */ /* 0x000fe400000000ff */
[----:B------:R-:W-:Y:S02]  /*b030*/  F2FP.F16.F32.PACK_AB R170, R109, R108 ;  /* 0x0000006c6daa723e */ /* 0x000fe400000000ff */
[----:B------:R-:W-:Y:S02]  /*b040*/  F2FP.F16.F32.PACK_AB R171, R172, R171 ;  /* 0x000000abacab723e */ /* 0x000fe400000000ff */
[----:B------:R-:W-:Y:S02]  /*b050*/  F2FP.F16.F32.PACK_AB R113, R115, R114 ;  /* 0x000000727371723e */ /* 0x000fe400000000ff */
[----:B------:R-:W-:Y:S01]  /*b060*/  F2FP.F16.F32.PACK_AB R120, R121, R120 ;  /* 0x000000787978723e */ /* 0x000fe200000000ff */
[----:B------:R1:W-:Y:S01]  /*b070*/  STSM.16.M88.4 [R78], R168 ;  /* 0x000000a84e007844 */ /* 0x0003e20000000200 */
[----:B------:R-:W-:-:S02]  /*b080*/  LOP3.LUT R10, R163, R6, RZ, 0x3c, !PT ;  /* 0x00000006a30a7212 */ /* 0x000fc400078e3cff */
[----:B------:R-:W-:Y:S02]  /*b090*/  MOV R94, R94 ;  /* 0x0000005e005e7202 */ /* 0x000fe40000000f00 */
[----:B------:R-:W-:Y:S02]  /*b0a0*/  F2FP.F16.F32.PACK_AB R114, R117, R116 ;  /* 0x000000747572723e */ /* 0x000fe400000000ff */
[----:B------:R-:W-:Y:S02]  /*b0b0*/  F2FP.F16.F32.PACK_AB R115, R119, R118 ;  /* 0x000000767773723e */ /* 0x000fe400000000ff */
[----:B------:R-:W-:Y:S02]  /*b0c0*/  F2FP.F16.F32.PACK_AB R121, R123, R122 ;  /* 0x0000007a7b79723e */ /* 0x000fe400000000ff */
[----:B------:R-:W-:Y:S01]  /*b0d0*/  F2FP.F16.F32.PACK_AB R128, R129, R128 ;  /* 0x000000808180723e */ /* 0x000fe200000000ff */
[----:B------:R1:W-:Y:S01]  /*b0e0*/  STSM.16.M88.4 [R94], R112 ;  /* 0x000000705e007844 */ /* 0x0003e20000000200 */
[----:B------:R-:W-:-:S02]  /*b0f0*/  MOV R98, R98 ;  /* 0x0000006200627202 */ /* 0x000fc40000000f00 */
[----:B------:R-:W-:Y:S02]  /*b100*/  F2FP.F16.F32.PACK_AB R122, R125, R124 ;  /* 0x0000007c7d7a723e */ /* 0x000fe400000000ff */
[----:B------:R-:W-:Y:S02]  /*b110*/  F2FP.F16.F32.PACK_AB R123, R127, R126 ;  /* 0x0000007e7f7b723e */ /* 0x000fe400000000ff */
[----:B------:R-:W-:Y:S02]  /*b120*/  F2FP.F16.F32.PACK_AB R129, R131, R130 ;  /* 0x000000828381723e */ /* 0x000fe400000000ff */
[----:B------:R-:W-:Y:S01]  /*b130*/  F2FP.F16.F32.PACK_AB R136, R137, R136 ;  /* 0x000000888988723e */ /* 0x000fe200000000ff */
[----:B------:R1:W-:Y:S01]  /*b140*/  STSM.16.M88.4 [R98], R120 ;  /* 0x0000007862007844 */ /* 0x0003e20000000200 */
[----:B------:R-:W-:Y:S02]  /*b150*/  MOV R102, R102 ;  /* 0x0000006600667202 */ /* 0x000fe40000000f00 */
[----:B------:R-:W-:-:S02]  /*b160*/  F2FP.F16.F32.PACK_AB R130, R133, R132 ;  /* 0x000000848582723e */ /* 0x000fc400000000ff */
[----:B------:R-:W-:Y:S02]  /*b170*/  F2FP.F16.F32.PACK_AB R131, R135, R134 ;  /* 0x000000868783723e */ /* 0x000fe400000000ff */
[----:B------:R-:W-:Y:S02]  /*b180*/  F2FP.F16.F32.PACK_AB R137, R139, R138 ;  /* 0x0000008a8b89723e */ /* 0x000fe400000000ff */
[----:B------:R-:W-:Y:S01]  /*b190*/  F2FP.F16.F32.PACK_AB R144, R145, R144 ;  /* 0x000000909190723e */ /* 0x000fe200000000ff */
[----:B------:R1:W-:Y:S01]  /*b1a0*/  STSM.16.M88.4 [R102], R128 ;  /* 0x0000008066007844 */ /* 0x0003e20000000200 */
[----:B------:R-:W-:Y:S02]  /*b1b0*/  MOV R106, R106 ;  /* 0x0000006a006a7202 */ /* 0x000fe40000000f00 */
[----:B------:R-:W-:Y:S02]  /*b1c0*/  F2FP.F16.F32.PACK_AB R138, R141, R140 ;  /* 0x0000008c8d8a723e */ /* 0x000fe400000000ff */
[----:B------:R-:W-:-:S02]  /*b1d0*/  F2FP.F16.F32.PACK_AB R139, R143, R142 ;  /* 0x0000008e8f8b723e */ /* 0x000fc400000000ff */
[----:B------:R-:W-:Y:S02]  /*b1e0*/  F2FP.F16.F32.PACK_AB R145, R147, R146 ;  /* 0x000000929391723e */ /* 0x000fe400000000ff */
[----:B------:R-:W-:Y:S01]  /*b1f0*/  MOV R4, R10 ;  /* 0x0000000a00047202 */ /* 0x000fe20000000f00 */
[----:B------:R1:W-:Y:S01]  /*b200*/  STSM.16.M88.4 [R106], R136 ;  /* 0x000000886a007844 */ /* 0x0003e20000000200 */
[----:B------:R-:W-:Y:S01]  /*b210*/  F2FP.F16.F32.PACK_AB R146, R149, R148 ;  /* 0x000000949592723e */ /* 0x000fe200000000ff */
[----:B------:R-:W-:Y:S01]  /*b220*/  IMAD.U32 R10, RZ, RZ, UR4 ;  /* 0x00000004ff0a7e24 */ /* 0x000fe2000f8e00ff */
[----:B------:R-:W-:Y:S02]  /*b230*/  F2FP.F16.F32.PACK_AB R147, R151, R150 ;  /* 0x000000969793723e */ /* 0x000fe400000000ff */
[----:B------:R-:W-:Y:S02]  /*b240*/  PLOP3.LUT P1, PT, PT, PT, UP0, 0x80, 0x0 ;  /* 0x000000000000781c */ /* 0x000fe40003f2f008 */
[----:B------:R-:W-:Y:S01]  /*b250*/  MOV R11, UR6 ;  /* 0x00000006000b7c02 */ /* 0x000fe20008000f00 */
[----:B------:R1:W-:Y:S01]  /*b260*/  STSM.16.M88.4 [R4], R144 ;  /* 0x0000009004007844 */ /* 0x0003e20000000200 */
[----:B------:R-:W-:Y:S01]  /*b270*/  ULDC.64 UR6, c[0x0][0xbe0] ;  /* 0x0002f80000067ab9 */ /* 0x000fe20000000a00 */
[----:B------:R-:W-:Y:S08]  /*b280*/  BAR.SYNC.DEFER_BLOCKING 0x1, 0x100 ;  /* 0x0044000000007b1d */ /* 0x000ff00000010000 */
[----:B------:R-:W2:Y:S01]  /*b290*/  @P1 LDG.E R3, desc[UR10][R10.64] ;  /* 0x0000000a0a031981 */ /* 0x000ea2000c1e1900 */
[----:B------:R-:W-:Y:S01]  /*b2a0*/  UISETP.NE.U32.AND UP1, UPT, UR6, URZ, UPT ;  /* 0x0000003f0600728c */ /* 0x000fe2000bf25070 */
[----:B0-----:R-:W0:Y:S01]  /*b2b0*/  LDC R81, c[0x0][0xa88] ;  /* 0x0002a200ff517b82 */ /* 0x001e220000000800 */
[----:B------:R-:W-:Y:S01]  /*b2c0*/  IMAD R13, R22, 0x40, R18 ;  /* 0x00000040160d7824 */ /* 0x000fe200078e0212 */
[----:B------:R-:W-:Y:S01]  /*b2d0*/  UMOV UR4, URZ ;  /* 0x0000003f00047c82 */ /* 0x000fe20008000000 */
[----:B------:R-:W-:-:S02]  /*b2e0*/  UISETP.NE.AND.EX UP1, UPT, UR7, URZ, UPT, UP1 ;  /* 0x0000003f0700728c */ /* 0x000fc4000bf25310 */
[----:B------:R-:W-:-:S04]  /*b2f0*/  IMAD.WIDE R8, R13, 0x2, R8 ;  /* 0x000000020d087825 */ /* 0x000fc800078e0208 */
[----:B------:R-:W-:Y:S02]  /*b300*/  PLOP3.LUT P2, PT, PT, PT, UP1, 0x80, 0x0 ;  /* 0x000000000000781c */ /* 0x000fe40003f4f018 */
[----:B------:R-:W-:-:S03]  /*b310*/  IADD3 R25, P0, R8, 0x1000, RZ ;  /* 0x0000100008197810 */ /* 0x000fc60007f1e0ff */
[----:B------:R-:W-:-:S04]  /*b320*/  @UP1 UIADD3 UR6, UP2, UR8, UR6, URZ ;  /* 0x0000000608061290 */ /* 0x000fc8000ff5e03f */
[----:B------:R-:W-:Y:S02]  /*b330*/  @UP1 UIADD3.X UR7, UR9, UR7, URZ, UP2, !UPT ;  /* 0x0000000709071290 */ /* 0x000fe400097fe43f */
[----:B------:R-:W-:-:S04]  /*b340*/  IMAD.U32 R12, RZ, RZ, UR6 ;  /* 0x00000006ff0c7e24 */ /* 0x000fc8000f8e00ff */
[----:B------:R-:W-:-:S05]  /*b350*/  IMAD.U32 R13, RZ, RZ, UR7 ;  /* 0x00000007ff0d7e24 */ /* 0x000fca000f8e00ff */
[----:B0-----:R1:W5:Y:S01]  /*b360*/  @P2 LDG.E R81, desc[UR10][R12.64] ;  /* 0x0000000a0c512981 */ /* 0x001362000c1e1900 */
[----:B--2---:R-:W-:Y:S01]  /*b370*/  @P1 R2UR UR4, R3 ;  /* 0x00000000030412ca */ /* 0x004fe200000e0000 */
[----:B-1----:R-:W-:-:S14]  /*b380*/  @P2 BRA `(.L_x_284) ;  /* 0x0000000000142947 */ /* 0x002fdc0003800000 */
[----:B------:R-:W-:Y:S05]  /*b390*/  @!P1 BRA `(.L_x_284) ;  /* 0x0000000000109947 */ /* 0x000fea0003800000 */
[----:B------:R-:W-:Y:S02]  /*b3a0*/  ULDC.64 UR6, c[0x0][0x208] ;  /* 0x0000820000067ab9 */ /* 0x000fe40000000a00 */
[----:B------:R-:W2:Y:S04]  /*b3b0*/  LDG.E R4, desc[UR6][R10.64] ;  /* 0x000000060a047981 */ /* 0x000ea8000c1e1900 */
[----:B-----5:R-:W2:Y:S02]  /*b3c0*/  LDG.E R81, desc[UR6][R10.64+0x4] ;  /* 0x000004060a517981 */ /* 0x020ea4000c1e1900 */
[----:B--2---:R-:W-:-:S07]  /*b3d0*/  IMAD.IADD R81, R81, 0x1, -R4 ;  /* 0x0000000151517824 */ /* 0x004fce00078e0a04 */
.L_x_284:
[----:B------:R-:W-:Y:S01]  /*b3e0*/  R2UR UR16, R213 ;  /* 0x00000000d51072ca */ /* 0x000fe200000e0000 */
[----:B------:R-:W-:Y:S01]  /*b3f0*/  ULDC.64 UR12, c[0x0][0xb70] ;  /* 0x0002dc00000c7ab9 */ /* 0x000fe20000000a00 */
[----:B------:R-:W-:Y:S01]  /*b400*/  R2UR UR15, R215 ;  /* 0x00000000d70f72ca */ /* 0x000fe200000e0000 */
[----:B------:R-:W-:Y:S01]  /*b410*/  USHF.R.S32.HI UR9, URZ, 0x1f, UR4 ;  /* 0x0000001f3f097899 */ /* 0x000fe20008011404 */
[----:B------:R-:W-:Y:S01]  /*b420*/  R2UR UR14, R214 ;  /* 0x00000000d60e72ca */ /* 0x000fe200000e0000 */
[----:B------:R-:W-:Y:S01]  /*b430*/  UMOV UR8, UR4 ;  /* 0x0000000400087c82 */ /* 0x000fe20008000000 */
[----:B------:R-:W-:Y:S01]  /*b440*/  IMAD R6, R212, 0x80, R220 ;  /* 0x00000080d4067824 */ /* 0x000fe200078e02dc */
[----:B------:R-:W-:Y:S01]  /*b450*/  LOP3.LUT R24, R25, 0x380, RZ, 0xc0, !PT ;  /* 0x0000038019187812 */ /* 0x000fe200078ec0ff */
[----:B------:R-:W-:Y:S01]  /*b460*/  ULDC.64 UR18, c[0x0][0x208] ;  /* 0x0000820000127ab9 */ /* 0x000fe20000000a00 */
[C---:B------:R-:W-:Y:S02]  /*b470*/  IADD3 R11, P1, R8.reuse, 0x2000, RZ ;  /* 0x00002000080b7810 */ /* 0x040fe40007f3e0ff */
[----:B------:R-:W-:-:S02]  /*b480*/  IADD3 R13, P2, R8, 0x3000, RZ ;  /* 0x00003000080d7810 */ /* 0x000fc40007f5e0ff */
[----:B------:R-:W-:Y:S01]  /*b490*/  USHF.R.S32.HI UR11, URZ, 0x1f, UR16 ;  /* 0x0000001f3f0b7899 */ /* 0x000fe20008011410 */
[----:B------:R-:W-:Y:S01]  /*b4a0*/  SHF.R.U64 R24, R24, 0x3, RZ ;  /* 0x0000000318187819 */ /* 0x000fe200000012ff */
[----:B------:R-:W-:Y:S01]  /*b4b0*/  USEL UR15, UR15, URZ, !UP0 ;  /* 0x0000003f0f0f7287 */ /* 0x000fe2000c000000 */
[----:B------:R-:W-:Y:S01]  /*b4c0*/  LOP3.LUT R10, R11, 0x380, RZ, 0xc0, !PT ;  /* 0x000003800b0a7812 */ /* 0x000fe200078ec0ff */
[----:B------:R-:W-:Y:S01]  /*b4d0*/  UIMAD UR10, UR11, UR12, URZ ;  /* 0x0000000c0b0a72a4 */ /* 0x000fe2000f8e023f */
[----:B------:R-:W-:Y:S01]  /*b4e0*/  SHF.R.S32.HI R3, RZ, 0x1f, R6 ;  /* 0x0000001fff037819 */ /* 0x000fe20000011406 */
[----:B------:R-:W-:Y:S01]  /*b4f0*/  UIMAD.WIDE.U32 UR6, UR16, UR12, UR8 ;  /* 0x0000000c100672a5 */ /* 0x000fe2000f8e0008 */
[----:B------:R-:W-:Y:S01]  /*b500*/  LOP3.LUT R12, R13, 0x380, RZ, 0xc0, !PT ;  /* 0x000003800d0c7812 */ /* 0x000fe200078ec0ff */
[----:B------:R-:W-:Y:S01]  /*b510*/  UIMAD UR10, UR16, UR13, UR10 ;  /* 0x0000000d100a72a4 */ /* 0x000fe2000f8e020a */
[----:B------:R-:W-:Y:S01]  /*b520*/  LOP3.LUT R24, R24, R25, RZ, 0x3c, !PT ;  /* 0x0000001918187212 */ /* 0x000fe200078e3cff */
[----:B------:R-:W-:Y:S01]  /*b530*/  USEL UR14, UR14, URZ, !UP0 ;  /* 0x0000003f0e0e7287 */ /* 0x000fe2000c000000 */
[----:B------:R-:W-:Y:S01]  /*b540*/  SHF.R.U64 R10, R10, 0x3, RZ ;  /* 0x000000030a0a7819 */ /* 0x000fe200000012ff */
[----:B------:R-:W-:Y:S01]  /*b550*/  ULDC.64 UR12, c[0x0][0xb78] ;  /* 0x0002de00000c7ab9 */ /* 0x000fe20000000a00 */
[----:B------:R-:W-:Y:S01]  /*b560*/  UIADD3 UR7, UR7, UR10, URZ ;  /* 0x0000000a07077290 */ /* 0x000fe2000fffe03f */
[----:B------:R-:W-:Y:S01]  /*b570*/  SHF.R.U64 R12, R12, 0x3, RZ ;  /* 0x000000030c0c7819 */ /* 0x000fe200000012ff */
[----:B------:R-:W-:Y:S01]  /*b580*/  UIMAD UR8, UR15, UR12, URZ ;  /* 0x0000000c0f0872a4 */ /* 0x000fe2000f8e023f */
[--C-:B------:R-:W-:Y:S01]  /*b590*/  IMAD.X R25, RZ, RZ, R9.reuse, P0 ;  /* 0x000000ffff197224 */ /* 0x100fe200000e0609 */
[----:B------:R-:W-:Y:S01]  /*b5a0*/  UIMAD.WIDE.U32 UR6, UR14, UR12, UR6 ;  /* 0x0000000c0e0672a5 */ /* 0x000fe2000f8e0006 */
[----:B------:R-:W-:Y:S01]  /*b5b0*/  IADD3 R73, P0, R8, 0x8000, RZ ;  /* 0x0000800008497810 */ /* 0x000fe20007f1e0ff */
[----:B------:R-:W-:Y:S01]  /*b5c0*/  UIMAD UR8, UR14, UR13, UR8 ;  /* 0x0000000d0e0872a4 */ /* 0x000fe2000f8e0208 */
[----:B------:R-:W-:Y:S01]  /*b5d0*/  LOP3.LUT R10, R10, R11, RZ, 0x3c, !PT ;  /* 0x0000000b0a0a7212 */ /* 0x000fe200078e3cff */
[--C-:B------:R-:W-:Y:S01]  /*b5e0*/  IMAD.X R11, RZ, RZ, R9.reuse, P1 ;  /* 0x000000ffff0b7224 */ /* 0x100fe200008e0609 */
[----:B------:R-:W-:Y:S01]  /*b5f0*/  LOP3.LUT R12, R12, R13, RZ, 0x3c, !PT ;  /* 0x0000000d0c0c7212 */ /* 0x000fe200078e3cff */
[----:B------:R-:W-:Y:S01]  /*b600*/  IMAD.X R13, RZ, RZ, R9, P2 ;  /* 0x000000ffff0d7224 */ /* 0x000fe200010e0609 */
[----:B------:R-:W-:Y:S01]  /*b610*/  IADD3 R4, P3, R6, UR6, RZ ;  /* 0x0000000606047c10 */ /* 0x000fe2000ff7e0ff */
[----:B------:R-:W-:Y:S01]  /*b620*/  IMAD.U32 R14, RZ, RZ, UR8 ;  /* 0x00000008ff0e7e24 */ /* 0x000fe2000f8e00ff */
[----:B------:R-:W-:Y:S01]  /*b630*/  IADD3 R65, P1, R8, 0x9000, RZ ;  /* 0x0000900008417810 */ /* 0x000fe20007f3e0ff */
[----:B------:R-:W-:Y:S01]  /*b640*/  ULDC.64 UR12, c[0x0][0xaa0] ;  /* 0x0002a800000c7ab9 */ /* 0x000fe20000000a00 */
[----:B------:R-:W-:-:S02]  /*b650*/  LOP3.LUT R72, R73, 0x380, RZ, 0xc0, !PT ;  /* 0x0000038049487812 */ /* 0x000fc400078ec0ff */
[----:B------:R-:W-:Y:S01]  /*b660*/  IADD3.X R3, R3, UR7, R14, P3, !PT ;  /* 0x0000000703037c10 */ /* 0x000fe20009ffe40e */
[----:B------:R-:W-:Y:S01]  /*b670*/  ULDC.64 UR6, c[0x0][0xb40] ;  /* 0x0002d00000067ab9 */ /* 0x000fe20000000a00 */
[----:B------:R-:W-:Y:S02]  /*b680*/  IADD3 R53, P2, R8, 0xa000, RZ ;  /* 0x0000a00008357810 */ /* 0x000fe40007f5e0ff */
[----:B------:R-:W-:Y:S02]  /*b690*/  LEA R20, P3, R4, UR6, 0x2 ;  /* 0x0000000604147c11 */ /* 0x000fe4000f8610ff */
[----:B------:R-:W-:Y:S02]  /*b6a0*/  IADD3 R49, P6, R8, 0x4000, RZ ;  /* 0x0000400008317810 */ /* 0x000fe40007fde0ff */
[----:B------:R-:W-:Y:S01]  /*b6b0*/  LEA.HI.X R21, R4, UR7, R3, 0x2, P3 ;  /* 0x0000000704157c11 */ /* 0x000fe200098f1403 */
[----:B------:R-:W-:Y:S01]  /*b6c0*/  VIADD R4, R6, 0x8 ;  /* 0x0000000806047836 */ /* 0x000fe20000000000 */
[----:B------:R-:W-:-:S02]  /*b6d0*/  IADD3 R41, P5, R8, 0x5000, RZ ;  /* 0x0000500008297810 */ /* 0x000fc40007fbe0ff */
[C---:B------:R-:W-:Y:S02]  /*b6e0*/  IADD3 R37, P4, R8.reuse, 0x6000, RZ ;  /* 0x0000600008257810 */ /* 0x040fe40007f9e0ff */
[----:B------:R-:W-:Y:S02]  /*b6f0*/  IADD3 R29, P3, R8, 0x7000, RZ ;  /* 0x00007000081d7810 */ /* 0x000fe40007f7e0ff */
[----:B------:R-:W-:Y:S02]  /*b700*/  LOP3.LUT R64, R65, 0x380, RZ, 0xc0, !PT ;  /* 0x0000038041407812 */ /* 0x000fe400078ec0ff */
[----:B------:R-:W-:Y:S02]  /*b710*/  SHF.R.U64 R72, R72, 0x3, RZ ;  /* 0x0000000348487819 */ /* 0x000fe400000012ff */
[----:B------:R-:W-:Y:S02]  /*b720*/  LOP3.LUT R52, R53, 0x380, RZ, 0xc0, !PT ;  /* 0x0000038035347812 */ /* 0x000fe400078ec0ff */
[----:B------:R-:W-:-:S02]  /*b730*/  LOP3.LUT R48, R49, 0x380, RZ, 0xc0, !PT ;  /* 0x0000038031307812 */ /* 0x000fc400078ec0ff */
[----:B------:R-:W-:Y:S02]  /*b740*/  LOP3.LUT R40, R41, 0x380, RZ, 0xc0, !PT ;  /* 0x0000038029287812 */ /* 0x000fe400078ec0ff */
[----:B------:R-:W-:Y:S02]  /*b750*/  LOP3.LUT R36, R37, 0x380, RZ, 0xc0, !PT ;  /* 0x0000038025247812 */ /* 0x000fe400078ec0ff */
[----:B------:R-:W-:Y:S02]  /*b760*/  LOP3.LUT R28, R29, 0x380, RZ, 0xc0, !PT ;  /* 0x000003801d1c7812 */ /* 0x000fe400078ec0ff */
[----:B------:R-:W-:Y:S02]  /*b770*/  SHF.R.U64 R64, R64, 0x3, RZ ;  /* 0x0000000340407819 */ /* 0x000fe400000012ff */
[----:B------:R-:W-:Y:S01]  /*b780*/  LOP3.LUT R72, R72, R73, RZ, 0x3c, !PT ;  /* 0x0000004948487212 */ /* 0x000fe200078e3cff */
[----:B------:R-:W-:Y:S01]  /*b790*/  IMAD.X R73, RZ, RZ, R9, P0 ;  /* 0x000000ffff497224 */ /* 0x000fe200000e0609 */
[----:B------:R-:W-:-:S02]  /*b7a0*/  SHF.R.U64 R52, R52, 0x3, RZ ;  /* 0x0000000334347819 */ /* 0x000fc400000012ff */
[----:B------:R-:W-:Y:S02]  /*b7b0*/  SHF.R.U64 R48, R48, 0x3, RZ ;  /* 0x0000000330307819 */ /* 0x000fe400000012ff */
[----:B------:R-:W-:Y:S02]  /*b7c0*/  SHF.R.U64 R40, R40, 0x3, RZ ;  /* 0x0000000328287819 */ /* 0x000fe400000012ff */
[----:B------:R-:W-:Y:S02]  /*b7d0*/  SHF.R.U64 R36, R36, 0x3, RZ ;  /* 0x0000000324247819 */ /* 0x000fe400000012ff */
[----:B------:R-:W-:Y:S02]  /*b7e0*/  SHF.R.U64 R28, R28, 0x3, RZ ;  /* 0x000000031c1c7819 */ /* 0x000fe400000012ff */
[----:B------:R-:W-:Y:S02]  /*b7f0*/  LOP3.LUT P0, RZ, R217, 0x3, RZ, 0xc0, !PT ;  /* 0x00000003d9ff7812 */ /* 0x000fe4000780c0ff */
[----:B------:R-:W-:Y:S01]  /*b800*/  LOP3.LUT R64, R64, R65, RZ, 0x3c, !PT ;  /* 0x0000004140407212 */ /* 0x000fe200078e3cff */
[--C-:B------:R-:W-:Y:S01]  /*b810*/  IMAD.X R65, RZ, RZ, R9.reuse, P1 ;  /* 0x000000ffff417224 */ /* 0x100fe200008e0609 */
[----:B------:R-:W-:Y:S01]  /*b820*/  LOP3.LUT R52, R52, R53, RZ, 0x3c, !PT ;  /* 0x0000003534347212 */ /* 0x000fe200078e3cff */
[--C-:B------:R-:W-:Y:S01]  /*b830*/  IMAD.X R53, RZ, RZ, R9.reuse, P2 ;  /* 0x000000ffff357224 */ /* 0x100fe200010e0609 */
[----:B------:R-:W-:Y:S01]  /*b840*/  LOP3.LUT R48, R48, R49, RZ, 0x3c, !PT ;  /* 0x0000003130307212 */ /* 0x000fe200078e3cff */
[----:B------:R-:W-:Y:S01]  /*b850*/  IMAD.X R49, RZ, RZ, R9, P6 ;  /* 0x000000ffff317224 */ /* 0x000fe200030e0609 */
[----:B------:R-:W-:-:S02]  /*b860*/  LOP3.LUT R40, R40, R41, RZ, 0x3c, !PT ;  /* 0x0000002928287212 */ /* 0x000fc400078e3cff */
[----:B------:R-:W-:Y:S01]  /*b870*/  LOP3.LUT R36, R36, R37, RZ, 0x3c, !PT ;  /* 0x0000002524247212 */ /* 0x000fe200078e3cff */
[--C-:B------:R-:W-:Y:S01]  /*b880*/  IMAD.X R37, RZ, RZ, R9.reuse, P4 ;  /* 0x000000ffff257224 */ /* 0x100fe200020e0609 */
[----:B------:R-:W-:Y:S01]  /*b890*/  LOP3.LUT R28, R28, R29, RZ, 0x3c, !PT ;  /* 0x0000001d1c1c7212 */ /* 0x000fe200078e3cff */
[----:B------:R-:W-:Y:S01]  /*b8a0*/  IMAD.X R29, RZ, RZ, R9, P3 ;  /* 0x000000ffff1d7224 */ /* 0x000fe200018e0609 */
[----:B-----5:R-:W-:Y:S02]  /*b8b0*/  ISETP.GE.OR P1, PT, R6, R81, P0 ;  /* 0x000000510600720c */ /* 0x020fe40000726670 */
[----:B------:R-:W-:Y:S02]  /*b8c0*/  IADD3.X R41, RZ, R9, RZ, P5, !PT ;  /* 0x00000009ff297210 */ /* 0x000fe40002ffe4ff */
[C---:B------:R-:W-:Y:S02]  /*b8d0*/  IADD3 R6, P2, R8.reuse, 0xf000, RZ ;  /* 0x0000f00008067810 */ /* 0x040fe40007f5e0ff */
[----:B------:R-:W-:-:S02]  /*b8e0*/  IADD3 R45, P6, R8, 0xb000, RZ ;  /* 0x0000b000082d7810 */ /* 0x000fc40007fde0ff */
[C---:B------:R-:W-:Y:S02]  /*b8f0*/  IADD3 R77, P5, R8.reuse, 0xc000, RZ ;  /* 0x0000c000084d7810 */ /* 0x040fe40007fbe0ff */
[C---:B------:R-:W-:Y:S02]  /*b900*/  IADD3 R69, P4, R8.reuse, 0xd000, RZ ;  /* 0x0000d00008457810 */ /* 0x040fe40007f9e0ff */
[C---:B------:R-:W-:Y:S02]  /*b910*/  IADD3 R61, P3, R8.reuse, 0xe000, RZ ;  /* 0x0000e000083d7810 */ /* 0x040fe40007f7e0ff */
[----:B------:R-:W-:Y:S01]  /*b920*/  LOP3.LUT R33, R8, 0x380, RZ, 0xc0, !PT ;  /* 0x0000038008217812 */ /* 0x000fe200078ec0ff */
[----:B------:R-:W-:Y:S01]  /*b930*/  UIMAD UR6, UR9, UR12, URZ ;  /* 0x0000000c090672a4 */ /* 0x000fe2000f8e023f */
[----:B------:R-:W-:Y:S01]  /*b940*/  LOP3.LUT R3, R6, 0x380, RZ, 0xc0, !PT ;  /* 0x0000038006037812 */ /* 0x000fe200078ec0ff */
[----:B------:R0:W-:Y:S01]  /*b950*/  @!P1 STG.E desc[UR18][R20.64], R2 ;  /* 0x0000000214009986 */ /* 0x0001e2000c101912 */
[----:B------:R-:W-:-:S02]  /*b960*/  LOP3.LUT R44, R45, 0x380, RZ, 0xc0, !PT ;  /* 0x000003802d2c7812 */ /* 0x000fc400078ec0ff */
[----:B------:R-:W-:Y:S02]  /*b970*/  LOP3.LUT R76, R77, 0x380, RZ, 0xc0, !PT ;  /* 0x000003804d4c7812 */ /* 0x000fe400078ec0ff */
[----:B------:R-:W-:Y:S02]  /*b980*/  LOP3.LUT R68, R69, 0x380, RZ, 0xc0, !PT ;  /* 0x0000038045447812 */ /* 0x000fe400078ec0ff */
[----:B------:R-:W-:Y:S02]  /*b990*/  LOP3.LUT R60, R61, 0x380, RZ, 0xc0, !PT ;  /* 0x000003803d3c7812 */ /* 0x000fe400078ec0ff */
[----:B------:R-:W-:Y:S02]  /*b9a0*/  ISETP.GE.OR P0, PT, R4, R81, P0 ;  /* 0x000000510400720c */ /* 0x000fe40000706670 */
[----:B------:R-:W-:Y:S02]  /*b9b0*/  SHF.R.U64 R3, R3, 0x3, RZ ;  /* 0x0000000303037819 */ /* 0x000fe400000012ff */
[----:B------:R-:W-:-:S02]  /*b9c0*/  SHF.R.U64 R44, R44, 0x3, RZ ;  /* 0x000000032c2c7819 */ /* 0x000fc400000012ff */
[----:B------:R-:W-:Y:S02]  /*b9d0*/  SHF.R.U64 R76, R76, 0x3, RZ ;  /* 0x000000034c4c7819 */ /* 0x000fe400000012ff */
[----:B------:R-:W-:Y:S02]  /*b9e0*/  SHF.R.U64 R68, R68, 0x3, RZ ;  /* 0x0000000344447819 */ /* 0x000fe400000012ff */
[----:B------:R-:W-:Y:S02]  /*b9f0*/  SHF.R.U64 R60, R60, 0x3, RZ ;  /* 0x000000033c3c7819 */ /* 0x000fe400000012ff */
[----:B------:R-:W-:Y:S02]  /*ba00*/  SHF.R.U64 R33, R33, 0x3, RZ ;  /* 0x0000000321217819 */ /* 0x000fe400000012ff */
[--C-:B------:R-:W-:Y:S01]  /*ba10*/  SHF.R.S32.HI R19, RZ, 0x1f, R18.reuse ;  /* 0x0000001fff137819 */ /* 0x100fe20000011412 */
[----:B------:R-:W-:Y:S01]  /*ba20*/  UIMAD UR6, UR4, UR13, UR6 ;  /* 0x0000000d040672a4 */ /* 0x000fe2000f8e0206 */
[----:B------:R-:W-:Y:S01]  /*ba30*/  LOP3.LUT R56, R3, R6, RZ, 0x3c, !PT ;  /* 0x0000000603387212 */ /* 0x000fe200078e3cff */
[----:B------:R-:W-:Y:S01]  /*ba40*/  IMAD.U32 R3, RZ, RZ, UR12 ;  /* 0x0000000cff037e24 */ /* 0x000fe2000f8e00ff */
[----:B------:R-:W-:Y:S01]  /*ba50*/  LOP3.LUT R44, R44, R45, RZ, 0x3c, !PT ;  /* 0x0000002d2c2c7212 */ /* 0x000fe200078e3cff */
[--C-:B------:R-:W-:Y:S01]  /*ba60*/  IMAD.X R45, RZ, RZ, R9.reuse, P6 ;  /* 0x000000ffff2d7224 */ /* 0x100fe200030e0609 */
[----:B------:R-:W-:Y:S01]  /*ba70*/  LOP3.LUT R76, R76, R77, RZ, 0x3c, !PT ;  /* 0x0000004d4c4c7212 */ /* 0x000fe200078e3cff */
[--C-:B------:R-:W-:Y:S01]  /*ba80*/  IMAD.X R77, RZ, RZ, R9.reuse, P5 ;  /* 0x000000ffff4d7224 */ /* 0x100fe200028e0609 */
[----:B------:R-:W-:Y:S01]  /*ba90*/  LOP3.LUT R68, R68, R69, RZ, 0x3c, !PT ;  /* 0x0000004544447212 */ /* 0x000fe200078e3cff */
[--C-:B------:R-:W-:Y:S01]  /*baa0*/  IMAD.X R69, RZ, RZ, R9.reuse, P4 ;  /* 0x000000ffff457224 */ /* 0x100fe200020e0609 */
[----:B------:R-:W-:Y:S01]  /*bab0*/  LOP3.LUT R60, R60, R61, RZ, 0x3c, !PT ;  /* 0x0000003d3c3c7212 */ /* 0x000fe200078e3cff */
[--C-:B------:R-:W-:Y:S01]  /*bac0*/  IMAD.X R61, RZ, RZ, R9.reuse, P3 ;  /* 0x000000ffff3d7224 */ /* 0x100fe200018e0609 */
[----:B------:R-:W-:Y:S01]  /*bad0*/  LOP3.LUT R32, R33, R8, RZ, 0x3c, !PT ;  /* 0x0000000821207212 */ /* 0x000fe200078e3cff */
[----:B------:R-:W-:Y:S01]  /*bae0*/  IMAD.MOV.U32 R33, RZ, RZ, R9 ;  /* 0x000000ffff217224 */ /* 0x000fe200078e0009 */
[----:B------:R-:W-:Y:S01]  /*baf0*/  IADD3.X R57, RZ, R9, RZ, P2, !PT ;  /* 0x00000009ff397210 */ /* 0x000fe200017fe4ff */
[----:B0-----:R-:W-:Y:S01]  /*bb00*/  IMAD.WIDE.U32 R2, R3, UR4, R18 ;  /* 0x0000000403027c25 */ /* 0x001fe2000f8e0012 */
[----:B------:R0:W-:Y:S03]  /*bb10*/  @!P0 STG.E desc[UR18][R20.64+0x20], R0 ;  /* 0x0000200014008986 */ /* 0x0001e6000c101912 */
[----:B------:R-:W-:Y:S01]  /*bb20*/  VIADD R3, R3, UR6 ;  /* 0x0000000603037c36 */ /* 0x000fe20008000000 */
[----:B------:R-:W5:Y:S01]  /*bb30*/  LD.E.128 R32, desc[UR18][R32.64] ;  /* 0x0000001220207980 */ /* 0x000f62000c101d00 */
[----:B------:R-:W-:-:S03]  /*bb40*/  ULDC.64 UR6, c[0x0][0xae0] ;  /* 0x0002b80000067ab9 */ /* 0x000fc60000000a00 */
[----:B------:R-:W5:Y:S04]  /*bb50*/  LD.E.128 R24, desc[UR18][R24.64] ;  /* 0x0000001218187980 */ /* 0x000f68000c101d00 */
        /* <DEDUP_REMOVED lines=13> */
[----:B------:R-:W5:Y:S01]  /*bc30*/  LD.E.128 R56, desc[UR18][R56.64] ;  /* 0x0000001238387980 */ /* 0x000f62000c101d00 */
[----:B------:R-:W-:Y:S01]  /*bc40*/  IMAD R81, R212, -0x80, R81 ;  /* 0xffffff80d4517824 */ /* 0x000fe200078e0251 */
[----:B------:R-:W-:Y:S01]  /*bc50*/  UIMAD UR4, UR11, UR6, URZ ;  /* 0x000000060b0472a4 */ /* 0x000fe2000f8e023f */
[C---:B0-----:R-:W-:Y:S01]  /*bc60*/  VIADD R0, R22.reuse, 0x20 ;  /* 0x0000002016007836 */ /* 0x041fe20000000000 */
[----:B------:R-:W-:Y:S01]  /*bc70*/  @!PT LDS RZ, [RZ] ;  /* 0x00000000fffff984 */ /* 0x000fe20000000800 */
[----:B------:R-:W-:Y:S01]  /*bc80*/  @!PT LDS RZ, [RZ] ;  /* 0x00000000fffff984 */ /* 0x000fe20000000800 */
[----:B------:R-:W-:Y:S01]  /*bc90*/  @!PT LDS RZ, [RZ] ;  /* 0x00000000fffff984 */ /* 0x000fe20000000800 */
[----:B------:R-:W-:Y:S01]  /*bca0*/  @!PT LDS RZ, [RZ] ;  /* 0x00000000fffff984 */ /* 0x000fe20000000800 */
[----:B------:R0:W-:Y:S06]  /*bcb0*/  MEMBAR.ALL.CTA ;  /* 0x0000000000007992 */ /* 0x0001ec0000008000 */
[----:B0-----:R-:W0:Y:S01]  /*bcc0*/  FENCE.VIEW.ASYNC.S ;  /* 0x00000000000073c6 */ /* 0x001e220000000000 */
[----:B------:R-:W-:Y:S01]  /*bcd0*/  IMAD.U32 R19, RZ, RZ, UR6 ;  /* 0x00000006ff137e24 */ /* 0x000fe2000f8e00ff */
[----:B------:R-:W-:Y:S01]  /*bce0*/  UIMAD UR4, UR16, UR7, UR4 ;  /* 0x00000007100472a4 */ /* 0x000fe2000f8e0204 */
[----:B------:R-:W-:Y:S01]  /*bcf0*/  VIADD R4, R22, 0x60 ;  /* 0x0000006016047836 */ /* 0x000fe20000000000 */
[-C--:B------:R-:W-:Y:S01]  /*bd00*/  ISETP.GE.AND P0, PT, R0, R81.reuse, PT ;  /* 0x000000510000720c */ /* 0x080fe20003f06270 */
[C---:B------:R-:W-:Y:S01]  /*bd10*/  VIADD R0, R22.reuse, 0x40 ;  /* 0x0000004016007836 */ /* 0x040fe20000000000 */
[-C--:B------:R-:W-:Y:S01]  /*bd20*/  ISETP.GE.AND P3, PT, R22, R81.reuse, PT ;  /* 0x000000511600720c */ /* 0x080fe20003f66270 */
[----:B------:R-:W-:Y:S01]  /*bd30*/  IMAD.WIDE.U32 R2, R19, UR16, R2 ;  /* 0x0000001013027c25 */ /* 0x000fe2000f8e0002 */
[----:B------:R-:W-:Y:S01]  /*bd40*/  ULDC.64 UR6, c[0x0][0xae8] ;  /* 0x0002ba0000067ab9 */ /* 0x000fe20000000a00 */
[-C--:B------:R-:W-:Y:S01]  /*bd50*/  ISETP.GE.AND P2, PT, R4, R81.reuse, PT ;  /* 0x000000510400720c */ /* 0x080fe20003f46270 */
[----:B------:R-:W-:Y:S01]  /*bd60*/  BSSY B1, `(.L_x_285) ;  /* 0x0000025000017945 */ /* 0x000fe20003800000 */
[----:B------:R-:W-:Y:S01]  /*bd70*/  VIADD R3, R3, UR4 ;  /* 0x0000000403037c36 */ /* 0x000fe20008000000 */
[----:B------:R-:W-:Y:S01]  /*bd80*/  ISETP.GE.AND P1, PT, R0, R81, PT ;  /* 0x000000510000720c */ /* 0x000fe20003f26270 */
[----:B------:R-:W-:-:S02]  /*bd90*/  UIMAD UR4, UR15, UR6, URZ ;  /* 0x000000060f0472a4 */ /* 0x000fc4000f8e023f */
[----:B------:R-:W-:Y:S01]  /*bda0*/  IMAD.U32 R81, RZ, RZ, UR6 ;  /* 0x00000006ff517e24 */ /* 0x000fe2000f8e00ff */
[----:B------:R-:W-:Y:S01]  /*bdb0*/  SHF.R.S32.HI R23, RZ, 0x1f, R22 ;  /* 0x0000001fff177819 */ /* 0x000fe20000011416 */
[----:B------:R-:W-:Y:S01]  /*bdc0*/  VIADD R173, R173, 0x38820 ;  /* 0x00038820adad7836 */ /* 0x000fe20000000000 */
[----:B------:R-:W-:Y:S02]  /*bdd0*/  UIMAD UR4, UR14, UR7, UR4 ;  /* 0x000000070e0472a4 */ /* 0x000fe4000f8e0204 */
[----:B------:R-:W-:Y:S02]  /*bde0*/  IMAD.WIDE.U32 R80, R81, UR14, R2 ;  /* 0x0000000e51507c25 */ /* 0x000fe4000f8e0002 */
[----:B------:R-:W-:Y:S02]  /*bdf0*/  PRMT R173, RZ, 0x654, R173 ;  /* 0x00000654ffad7816 */ /* 0x000fe400000000ad */
[----:B------:R-:W-:Y:S01]  /*be00*/  IMAD.WIDE R20, R212, 0x80, R22 ;  /* 0x00000080d4147825 */ /* 0x000fe200078e0216 */
[----:B------:R-:W-:Y:S01]  /*be10*/  IADD3 R85, R81, UR4, RZ ;  /* 0x0000000451557c10 */ /* 0x000fe2000fffe0ff */
[----:B0-----:R0:W-:Y:S01]  /*be20*/  SYNCS.ARRIVE.TRANS64.RED.A1T0 RZ, [R173+URZ], RZ ;  /* 0x000000ffadff79a7 */ /* 0x0011e2000810043f */
[----:B------:R-:W-:Y:S05]  /*be30*/  @P3 BRA `(.L_x_286) ;  /* 0x00000000005c3947 */ /* 0x000fea0003800000 */
[----:B------:R-:W-:Y:S01]  /*be40*/  ULDC.64 UR6, c[0x0][0xad8] ;  /* 0x0002b60000067ab9 */ /* 0x000fe20000000a00 */
[----:B------:R-:W-:Y:S01]  /*be50*/  IMAD.MOV.U32 R2, RZ, RZ, R80 ;  /* 0x000000ffff027224 */ /* 0x000fe200078e0050 */
[----:B------:R-:W-:Y:S01]  /*be60*/  ULDC UR4, c[0x0][0xa8c] ;  /* 0x0002a30000047ab9 */ /* 0x000fe20000000800 */
[----:B------:R-:W-:Y:S01]  /*be70*/  IMAD R19, R21, UR6, RZ ;  /* 0x0000000615137c24 */ /* 0x000fe2000f8e02ff */
[C---:B------:R-:W-:Y:S01]  /*be80*/  ISETP.GE.AND P4, PT, R18.reuse, UR4, PT ;  /* 0x0000000412007c0c */ /* 0x040fe2000bf86270 */
[----:B------:R-:W-:Y:S01]  /*be90*/  IMAD.MOV.U32 R3, RZ, RZ, R85 ;  /* 0x000000ffff037224 */ /* 0x000fe200078e0055 */
[----:B------:R-:W-:Y:S01]  /*bea0*/  ULDC.64 UR8, c[0x0][0x208] ;  /* 0x0000820000087ab9 */ /* 0x000fe20000000a00 */
[----:B------:R-:W-:Y:S02]  /*beb0*/  VIADD R0, R18, 0x40 ;  /* 0x0000004012007836 */ /* 0x000fe40000000000 */
[----:B------:R-:W-:-:S03]  /*bec0*/  IMAD.WIDE.U32 R2, R20, UR6, R2 ;  /* 0x0000000614027c25 */ /* 0x000fc6000f8e0002 */
[----:B------:R-:W-:Y:S01]  /*bed0*/  ISETP.GE.AND P3, PT, R0, UR4, PT ;  /* 0x0000000400007c0c */ /* 0x000fe2000bf66270 */
[----:B------:R-:W-:Y:S01]  /*bee0*/  IMAD R19, R20, UR7, R19 ;  /* 0x0000000714137c24 */ /* 0x000fe2000f8e0213 */
[----:B------:R-:W-:Y:S01]  /*bef0*/  ULDC.64 UR6, c[0x0][0xa80] ;  /* 0x0002a00000067ab9 */ /* 0x000fe20000000a00 */
[----:B------:R-:W-:Y:S01]  /*bf00*/  VIADD R0, R18, 0x80 ;  /* 0x0000008012007836 */ /* 0x000fe20000000000 */
[----:B------:R-:W-:Y:S01]  /*bf10*/  LEA R82, P6, R2, UR6, 0x1 ;  /* 0x0000000602527c11 */ /* 0x000fe2000f8c08ff */
[----:B------:R-:W-:Y:S02]  /*bf20*/  IMAD.IADD R3, R3, 0x1, R19 ;  /* 0x0000000103037824 */ /* 0x000fe400078e0213 */
[----:B------:R-:W-:Y:S01]  /*bf30*/  VIADD R4, R18, 0xc0 ;  /* 0x000000c012047836 */ /* 0x000fe20000000000 */
[----:B------:R-:W-:Y:S02]  /*bf40*/  ISETP.GE.AND P5, PT, R0, UR4, PT ;  /* 0x0000000400007c0c */ /* 0x000fe4000bfa6270 */
[----:B------:R-:W-:-:S02]  /*bf50*/  LEA.HI.X R83, R2, UR7, R3, 0x1, P6 ;  /* 0x0000000702537c11 */ /* 0x000fc4000b0f0c03 */
[----:B------:R-:W-:-:S03]  /*bf60*/  ISETP.GE.AND P6, PT, R4, UR4, PT ;  /* 0x0000000404007c0c */ /* 0x000fc6000bfc6270 */
[----:B-----5:R1:W-:Y:S04]  /*bf70*/  @!P4 STG.E.128 desc[UR8][R82.64], R32 ;  /* 0x000000205200c986 */ /* 0x0203e8000c101d08 */
[----:B------:R1:W-:Y:S04]  /*bf80*/  @!P3 STG.E.128 desc[UR8][R82.64+0x80], R48 ;  /* 0x000080305200b986 */ /* 0x0003e8000c101d08 */
[----:B------:R1:W-:Y:S04]  /*bf90*/  @!P5 STG.E.128 desc[UR8][R82.64+0x100], R72 ;  /* 0x000100485200d986 */ /* 0x0003e8000c101d08 */
[----:B------:R1:W-:Y:S02]  /*bfa0*/  @!P6 STG.E.128 desc[UR8][R82.64+0x180], R76 ;  /* 0x0001804c5200e986 */ /* 0x0003e4000c101d08 */
.L_x_286:
[----:B------:R-:W-:Y:S05]  /*bfb0*/  BSYNC B1 ;  /* 0x0000000000017941 */ /* 0x000fea0003800000 */
.L_x_285:
[----:B------:R-:W-:Y:S04]  /*bfc0*/  BSSY B1, `(.L_x_287) ;  /* 0x000001b000017945 */ /* 0x000fe80003800000 */
[----:B------:R-:W-:Y:S05]  /*bfd0*/  @P0 BRA `(.L_x_288) ;  /* 0x0000000000640947 */ /* 0x000fea0003800000 */
[----:B------:R-:W-:Y:S01]  /*bfe0*/  IADD3 R19, P0, R20, 0x20, RZ ;  /* 0x0000002014137810 */ /* 0x000fe20007f1e0ff */
[C---:B------:R-:W-:Y:S01]  /*bff0*/  VIADD R2, R18.reuse, 0x40 ;  /* 0x0000004012027836 */ /* 0x040fe20000000000 */
[----:B------:R-:W-:Y:S01]  /*c000*/  ULDC UR4, c[0x0][0xa8c] ;  /* 0x0002a30000047ab9 */ /* 0x000fe20000000800 */
[----:B------:R-:W-:Y:S01]  /*c010*/  VIADD R3, R18, 0x80 ;  /* 0x0000008012037836 */ /* 0x000fe20000000000 */
[----:B------:R-:W-:Y:S01]  /*c020*/  ULDC.64 UR6, c[0x0][0xad8] ;  /* 0x0002b60000067ab9 */ /* 0x000fe20000000a00 */
[----:B------:R-:W-:Y:S01]  /*c030*/  IMAD.X R0, RZ, RZ, R21, P0 ;  /* 0x000000ffff007224 */ /* 0x000fe200000e0615 */
[----:B------:R-:W-:Y:S01]  /*c040*/  ISETP.GE.AND P4, PT, R2, UR4, PT ;  /* 0x0000000402007c0c */ /* 0x000fe2000bf86270 */
[----:B------:R-:W-:Y:S01]  /*c050*/  VIADD R4, R18, 0xc0 ;  /* 0x000000c012047836 */ /* 0x000fe20000000000 */
[----:B------:R-:W-:Y:S01]  /*c060*/  ISETP.GE.AND P5, PT, R3, UR4, PT ;  /* 0x0000000403007c0c */ /* 0x000fe2000bfa6270 */
[----:B------:R-:W-:Y:S01]  /*c070*/  IMAD.MOV.U32 R3, RZ, RZ, R85 ;  /* 0x000000ffff037224 */ /* 0x000fe200078e0055 */
[----:B------:R-:W-:Y:S01]  /*c080*/  MOV R2, R80 ;  /* 0x0000005000027202 */ /* 0x000fe20000000f00 */
[----:B------:R-:W-:Y:S01]  /*c090*/  IMAD R0, R0, UR6, RZ ;  /* 0x0000000600007c24 */ /* 0x000fe2000f8e02ff */
[----:B------:R-:W-:Y:S01]  /*c0a0*/  ISETP.GE.AND P3, PT, R18, UR4, PT ;  /* 0x0000000412007c0c */ /* 0x000fe2000bf66270 */
[----:B------:R-:W-:Y:S01]  /*c0b0*/  ULDC.64 UR8, c[0x0][0x208] ;  /* 0x0000820000087ab9 */ /* 0x000fe20000000a00 */
[----:B------:R-:W-:Y:S01]  /*c0c0*/  ISETP.GE.AND P6, PT, R4, UR4, PT ;  /* 0x0000000404007c0c */ /* 0x000fe2000bfc6270 */
[----:B------:R-:W-:-:S04]  /*c0d0*/  IMAD.WIDE.U32 R2, R19, UR6, R2 ;  /* 0x0000000613027c25 */ /* 0x000fc8000f8e0002 */
[----:B------:R-:W-:Y:S01]  /*c0e0*/  IMAD R19, R19, UR7, R0 ;  /* 0x0000000713137c24 */ /* 0x000fe2000f8e0200 */
[----:B------:R-:W-:Y:S02]  /*c0f0*/  ULDC.64 UR6, c[0x0][0xa80] ;  /* 0x0002a00000067ab9 */ /* 0x000fe40000000a00 */
[----:B-1---5:R-:W-:Y:S01]  /*c100*/  LEA R32, P0, R2, UR6, 0x1 ;  /* 0x0000000602207c11 */ /* 0x022fe2000f8008ff */
[----:B------:R-:W-:-:S05]  /*c110*/  IMAD.IADD R3, R3, 0x1, R19 ;  /* 0x0000000103037824 */ /* 0x000fca00078e0213 */
[----:B------:R-:W-:-:S05]  /*c120*/  LEA.HI.X R33, R2, UR7, R3, 0x1, P0 ;  /* 0x0000000702217c11 */ /* 0x000fca00080f0c03 */
[----:B------:R2:W-:Y:S04]  /*c130*/  @!P3 STG.E.128 desc[UR8][R32.64], R24 ;  /* 0x000000182000b986 */ /* 0x0005e8000c101d08 */
[----:B------:R2:W-:Y:S04]  /*c140*/  @!P4 STG.E.128 desc[UR8][R32.64+0x80], R40 ;  /* 0x000080282000c986 */ /* 0x0005e8000c101d08 */
[----:B------:R2:W-:Y:S04]  /*c150*/  @!P5 STG.E.128 desc[UR8][R32.64+0x100], R64 ;  /* 0x000100402000d986 */ /* 0x0005e8000c101d08 */
[----:B------:R2:W-:Y:S02]  /*c160*/  @!P6 STG.E.128 desc[UR8][R32.64+0x180], R68 ;  /* 0x000180442000e986 */ /* 0x0005e4000c101d08 */
.L_x_288:
[----:B------:R-:W-:Y:S05]  /*c170*/  BSYNC B1 ;  /* 0x0000000000017941 */ /* 0x000fea0003800000 */
.L_x_287:
        /* <DEDUP_REMOVED lines=9> */
[----:B------:R-:W-:Y:S01]  /*c210*/  IMAD.MOV.U32 R2, RZ, RZ, R80 ;  /* 0x000000ffff027224 */ /* 0x000fe200078e0050 */
[----:B------:R-:W-:Y:S01]  /*c220*/  ISETP.GE.AND P4, PT, R3, UR4, PT ;  /* 0x0000000403007c0c */ /* 0x000fe2000bf86270 */
[----:B------:R-:W-:Y:S01]  /*c230*/  IMAD.MOV.U32 R3, RZ, RZ, R85 ;  /* 0x000000ffff037224 */ /* 0x000fe200078e0055 */
[----:B------:R-:W-:Y:S01]  /*c240*/  ISETP.GE.AND P1, PT, R18, UR4, PT ;  /* 0x0000000412007c0c */ /* 0x000fe2000bf26270 */
[----:B------:R-:W-:Y:S01]  /*c250*/  IMAD R0, R0, UR6, RZ ;  /* 0x0000000600007c24 */ /* 0x000fe2000f8e02ff */
[----:B------:R-:W-:Y:S01]  /*c260*/  ULDC.64 UR8, c[0x0][0x208] ;  /* 0x0000820000087ab9 */ /* 0x000fe20000000a00 */
[----:B------:R-:W-:-:S02]  /*c270*/  VIADD R4, R18, 0xc0 ;  /* 0x000000c012047836 */ /* 0x000fc40000000000 */
[----:B------:R-:W-:-:S03]  /*c280*/  IMAD.WIDE.U32 R2, R19, UR6, R2 ;  /* 0x0000000613027c25 */ /* 0x000fc6000f8e0002 */
[----:B------:R-:W-:Y:S01]  /*c290*/  ISETP.GE.AND P5, PT, R4, UR4, PT ;  /* 0x0000000404007c0c */ /* 0x000fe2000bfa6270 */
[----:B------:R-:W-:Y:S01]  /*c2a0*/  IMAD R19, R19, UR7, R0 ;  /* 0x0000000713137c24 */ /* 0x000fe2000f8e0200 */
[----:B------:R-:W-:Y:S02]  /*c2b0*/  ULDC.64 UR6, c[0x0][0xa80] ;  /* 0x0002a00000067ab9 */ /* 0x000fe40000000a00 */
[----:B--2--5:R-:W-:Y:S01]  /*c2c0*/  LEA R24, P0, R2, UR6, 0x1 ;  /* 0x0000000602187c11 */ /* 0x024fe2000f8008ff */
[----:B------:R-:W-:-:S05]  /*c2d0*/  IMAD.IADD R3, R3, 0x1, R19 ;  /* 0x0000000103037824 */ /* 0x000fca00078e0213 */
[----:B------:R-:W-:-:S05]  /*c2e0*/  LEA.HI.X R25, R2, UR7, R3, 0x1, P0 ;  /* 0x0000000702197c11 */ /* 0x000fca00080f0c03 */
[----:B------:R3:W-:Y:S04]  /*c2f0*/  @!P1 STG.E.128 desc[UR8][R24.64], R8 ;  /* 0x0000000818009986 */ /* 0x0007e8000c101d08 */
[----:B------:R3:W-:Y:S04]  /*c300*/  @!P3 STG.E.128 desc[UR8][R24.64+0x80], R36 ;  /* 0x000080241800b986 */ /* 0x0007e8000c101d08 */
[----:B------:R3:W-:Y:S04]  /*c310*/  @!P4 STG.E.128 desc[UR8][R24.64+0x100], R52 ;  /* 0x000100341800c986 */ /* 0x0007e8000c101d08 */
[----:B------:R3:W-:Y:S02]  /*c320*/  @!P5 STG.E.128 desc[UR8][R24.64+0x180], R60 ;  /* 0x0001803c1800d986 */ /* 0x0007e4000c101d08 */
.L_x_290:
[----:B------:R-:W-:Y:S05]  /*c330*/  BSYNC B1 ;  /* 0x0000000000017941 */ /* 0x000fea0003800000 */
.L_x_289:
[----:B------:R-:W-:Y:S05]  /*c340*/  @P2 BRA `(.L_x_291) ;  /* 0x0000000c00a82947 */ /* 0x000fea0003800000 */
[----:B---3-5:R-:W-:Y:S01]  /*c350*/  IADD3 R9, P0, R20, 0x60, RZ ;  /* 0x0000006014097810 */ /* 0x028fe20007f1e0ff */
[----:B------:R-:W-:Y:S01]  /*c360*/  VIADD R0, R18, 0x40 ;  /* 0x0000004012007836 */ /* 0x000fe20000000000 */
[----:B------:R-:W-:Y:S01]  /*c370*/  ULDC.64 UR6, c[0x0][0xad8] ;  /* 0x0002b60000067ab9 */ /* 0x000fe20000000a00 */
[----:B------:R-:W-:Y:S01]  /*c380*/  IMAD.MOV.U32 R2, RZ, RZ, R80 ;  /* 0x000000ffff027224 */ /* 0x000fe200078e0050 */
[----:B------:R-:W-:Y:S01]  /*c390*/  IADD3.X R20, RZ, R21, RZ, P0, !PT ;  /* 0x00000015ff147210 */ /* 0x000fe200007fe4ff */
[----:B------:R-:W-:Y:S01]  /*c3a0*/  IMAD.MOV.U32 R3, RZ, RZ, R85 ;  /* 0x000000ffff037224 */ /* 0x000fe200078e0055 */
[----:B------:R-:W-:Y:S01]  /*c3b0*/  ULDC UR4, c[0x0][0xa8c] ;  /* 0x0002a30000047ab9 */ /* 0x000fe20000000800 */
[----:B------:R-:W-:Y:S01]  /*c3c0*/  ULDC.64 UR8, c[0x0][0x208] ;  /* 0x0000820000087ab9 */ /* 0x000fe20000000a00 */
[----:B------:R-:W-:Y:S01]  /*c3d0*/  ISETP.GE.AND P2, PT, R0, UR4, PT ;  /* 0x0000000400007c0c */ /* 0x000fe2000bf46270 */
[----:B------:R-:W-:Y:S01]  /*c3e0*/  IMAD R20, R20, UR6, RZ ;  /* 0x0000000614147c24 */ /* 0x000fe2000f8e02ff */
[C---:B------:R-:W-:Y:S01]  /*c3f0*/  ISETP.GE.AND P1, PT, R18.reuse, UR4, PT ;  /* 0x0000000412007c0c */ /* 0x040fe2000bf26270 */
[----:B------:R-:W-:-:S02]  /*c400*/  VIADD R0, R18, 0x80 ;  /* 0x0000008012007836 */ /* 0x000fc40000000000 */
[----:B------:R-:W-:-:S03]  /*c410*/  IMAD.WIDE.U32 R2, R9, UR6, R2 ;  /* 0x0000000609027c25 */ /* 0x000fc6000f8e0002 */
[----:B------:R-:W-:Y:S01]  /*c420*/  ISETP.GE.AND P3, PT, R0, UR4, PT ;  /* 0x0000000400007c0c */ /* 0x000fe2000bf66270 */
[----:B------:R-:W-:Y:S01]  /*c430*/  IMAD R9, R9, UR7, R20 ;  /* 0x0000000709097c24 */ /* 0x000fe2000f8e0214 */
[----:B------:R-:W-:Y:S01]  /*c440*/  ULDC.64 UR6, c[0x0][0xa80] ;  /* 0x0002a00000067ab9 */ /* 0x000fe20000000a00 */
[----:B------:R-:W-:Y:S01]  /*c450*/  VIADD R0, R18, 0xc0 ;  /* 0x000000c012007836 */ /* 0x000fe20000000000 */
[----:B------:R-:W-:Y:S01]  /*c460*/  LEA R8, P0, R2, UR6, 0x1 ;  /* 0x0000000602087c11 */ /* 0x000fe2000f8008ff */
[----:B------:R-:W-:-:S05]  /*c470*/  IMAD.IADD R3, R3, 0x1, R9 ;  /* 0x0000000103037824 */ /* 0x000fca00078e0209 */
[----:B------:R-:W-:Y:S02]  /*c480*/  LEA.HI.X R9, R2, UR7, R3, 0x1, P0 ;  /* 0x0000000702097c11 */ /* 0x000fe400080f0c03 */
[----:B------:R-:W-:-:S03]  /*c490*/  ISETP.GE.AND P0, PT, R0, UR4, PT ;  /* 0x0000000400007c0c */ /* 0x000fc6000bf06270 */
[----:B------:R4:W-:Y:S04]  /*c4a0*/  @!P1 STG.E.128 desc[UR8][R8.64], R12 ;  /* 0x0000000c08009986 */ /* 0x0009e8000c101d08 */
[----:B------:R4:W-:Y:S04]  /*c4b0*/  @!P2 STG.E.128 desc[UR8][R8.64+0x80], R28 ;  /* 0x0000801c0800a986 */ /* 0x0009e8000c101d08 */
[----:B------:R4:W-:Y:S02]  /*c4c0*/  @!P3 STG.E.128 desc[UR8][R8.64+0x100], R44 ;  /* 0x0001002c0800b986 */ /* 0x0009e4000c101d08 */
[----:B------:R-:W-:Y:S05]  /*c4d0*/  @P0 BRA `(.L_x_291) ;  /* 0x0000000c00440947 */ /* 0x000fea0003800000 */
[----:B------:R-:W-:Y:S02]  /*c4e0*/  ULDC.64 UR6, c[0x0][0x208] ;  /* 0x0000820000067ab9 */ /* 0x000fe40000000a00 */
[----:B------:R3:W-:Y:S01]  /*c4f0*/  STG.E.128 desc[UR6][R8.64+0x180], R56 ;  /* 0x0001803808007986 */ /* 0x0007e2000c101d06 */
[----:B------:R-:W-:Y:S05]  /*c500*/  BRA `(.L_x_291) ;  /* 0x0000000c00387947 */ /* 0x000fea0003800000 */
.L_x_283:
[----:B------:R-:W-:Y:S01]  /*c510*/  R2UR UR4, R214 ;  /* 0x00000000d60472ca */ /* 0x000fe200000e0000 */
[----:B------:R-:W-:Y:S01]  /*c520*/  ULDC.64 UR6, c[0x0][0xbd8] ;  /* 0x0002f60000067ab9 */ /* 0x000fe20000000a00 */
[----:B------:R-:W-:Y:S01]  /*c530*/  R2UR UR9, R215 ;  /* 0x00000000d70972ca */ /* 0x000fe200000e0000 */
[----:B------:R-:W-:Y:S01]  /*c540*/  UISETP.NE.U32.AND UP0, UPT, UR6, URZ, UPT ;  /* 0x0000003f0600728c */ /* 0x000fe2000bf05070 */
[----:B------:R-:W-:Y:S01]  /*c550*/  IMAD.MOV.U32 R13, RZ, RZ, RZ ;  /* 0x000000ffff0d7224 */ /* 0x000fe200078e00ff */
[----:B------:R-:W-:Y:S02]  /*c560*/  ULDC.64 UR10, c[0x0][0x208] ;  /* 0x00008200000a7ab9 */ /* 0x000fe40000000a00 */
[----:B------:R-:W-:-:S06]  /*c570*/  UISETP.NE.AND.EX UP0, UPT, UR7, URZ, UPT, UP0 ;  /* 0x0000003f0700728c */ /* 0x000fcc000bf05300 */
[----:B------:R-:W-:Y:S01]  /*c580*/  USHF.L.U32 UR8, UR4, 0x2, URZ ;  /* 0x0000000204087899 */ /* 0x000fe2000800063f */
[----:B------:R-:W0:Y:S01]  /*c590*/  LDC R11, c[0x0][0xa88] ;  /* 0x0002a200ff0b7b82 */ /* 0x000e220000000800 */
[----:B------:R-:W-:Y:S01]  /*c5a0*/  USHF.L.U64.HI UR9, UR4, 0x2, UR9 ;  /* 0x0000000204097899 */ /* 0x000fe20008010209 */
[----:B------:R-:W-:Y:S01]  /*c5b0*/  PLOP3.LUT P1, PT, PT, PT, UP0, 0x80, 0x0 ;  /* 0x000000000000781c */ /* 0x000fe20003f2f008 */
[----:B------:R-:W-:-:S04]  /*c5c0*/  UIADD3 UR4, UP1, UR8, UR6, URZ ;  /* 0x0000000608047290 */ /* 0x000fc8000ff3e03f */
[----:B------:R-:W-:Y:S02]  /*c5d0*/  UIADD3.X UR6, UR9, UR7, URZ, UP1, !UPT ;  /* 0x0000000709067290 */ /* 0x000fe40008ffe43f */
[----:B------:R-:W-:-:S04]  /*c5e0*/  IMAD.U32 R2, RZ, RZ, UR4 ;  /* 0x00000004ff027e24 */ /* 0x000fc8000f8e00ff */
[----:B------:R-:W-:Y:S01]  /*c5f0*/  IMAD.U32 R3, RZ, RZ, UR6 ;  /* 0x00000006ff037e24 */ /* 0x000fe2000f8e00ff */
[----:B------:R-:W-:Y:S02]  /*c600*/  ULDC.64 UR6, c[0x0][0xbe0] ;  /* 0x0002f80000067ab9 */ /* 0x000fe40000000a00 */
[----:B------:R-:W-:Y:S02]  /*c610*/  UISETP.NE.U32.AND UP1, UPT, UR6, URZ, UPT ;  /* 0x0000003f0600728c */ /* 0x000fe4000bf25070 */
[----:B------:R1:W5:Y:S02]  /*c620*/  @P1 LDG.E R13, desc[UR10][R2.64] ;  /* 0x0000000a020d1981 */ /* 0x000364000c1e1900 */
[----:B------:R-:W-:-:S06]  /*c630*/  UISETP.NE.AND.EX UP1, UPT, UR7, URZ, UPT, UP1 ;  /* 0x0000003f0700728c */ /* 0x000fcc000bf25310 */
[----:B------:R-:W-:-:S05]  /*c640*/  PLOP3.LUT P2, PT, PT, PT, UP1, 0x80, 0x0 ;  /* 0x000000000000781c */ /* 0x000fca0003f4f018 */
[----:B------:R-:W-:-:S04]  /*c650*/  @UP1 UIADD3 UR6, UP2, UR8, UR6, URZ ;  /* 0x0000000608061290 */ /* 0x000fc8000ff5e03f */
[----:B------:R-:W-:Y:S02]  /*c660*/  @UP1 UIADD3.X UR7, UR9, UR7, URZ, UP2, !UPT ;  /* 0x0000000709071290 */ /* 0x000fe400097fe43f */
[----:B------:R-:W-:-:S04]  /*c670*/  MOV R8, UR6 ;  /* 0x0000000600087c02 */ /* 0x000fc80008000f00 */
[----:B------:R-:W-:Y:S01]  /*c680*/  IMAD.U32 R9, RZ, RZ, UR7 ;  /* 0x00000007ff097e24 */ /* 0x000fe2000f8e00ff */
[----:B------:R-:W-:-:S04]  /*c690*/  ISETP.GE.AND P0, PT, R223, 0x80, PT ;  /* 0x00000080df00780c */ /* 0x000fc80003f06270 */
[----:B0-----:R1:W5:Y:S01]  /*c6a0*/  @P2 LDG.E R11, desc[UR10][R8.64] ;  /* 0x0000000a080b2981 */ /* 0x001362000c1e1900 */
[----:B------:R-:W-:Y:S08]  /*c6b0*/  @P2 BRA `(.L_x_292) ;  /* 0x0000000000142947 */ /* 0x000ff00003800000 */
[----:B------:R-:W-:Y:S05]  /*c6c0*/  @!P1 BRA `(.L_x_292) ;  /* 0x0000000000109947 */ /* 0x000fea0003800000 */
[----:B------:R-:W-:Y:S02]  /*c6d0*/  ULDC.64 UR6, c[0x0][0x208] ;  /* 0x0000820000067ab9 */ /* 0x000fe40000000a00 */
[----:B------:R-:W2:Y:S04]  /*c6e0*/  LDG.E R0, desc[UR6][R2.64] ;  /* 0x0000000602007981 */ /* 0x000ea8000c1e1900 */
[----:B-----5:R-:W2:Y:S02]  /*c6f0*/  LDG.E R11, desc[UR6][R2.64+0x4] ;  /* 0x00000406020b7981 */ /* 0x020ea4000c1e1900 */
[----:B--2---:R-:W-:-:S07]  /*c700*/  IMAD.IADD R11, R11, 0x1, -R0 ;  /* 0x000000010b0b7824 */ /* 0x004fce00078e0a00 */
.L_x_292:
[----:B------:R-:W-:Y:S01]  /*c710*/  R2UR UR7, R213 ;  /* 0x00000000d50772ca */ /* 0x000fe200000e0000 */
[----:B------:R-:W-:Y:S01]  /*c720*/  BSSY B1, `(.L_x_293) ;  /* 0x0000023000017945 */ /* 0x000fe20003800000 */
[----:B------:R-:W-:Y:S02]  /*c730*/  R2UR UR6, R214 ;  /* 0x00000000d60672ca */ /* 0x000fe400000e0000 */
[----:B------:R-:W-:Y:S02]  /*c740*/  R2UR UR4, R215 ;  /* 0x00000000d70472ca */ /* 0x000fe400000e0000 */
[----:B------:R-:W-:Y:S02]  /*c750*/  SHF.R.S32.HI R19, RZ, 0x1f, R18 ;  /* 0x0000001fff137819 */ /* 0x000fe40000011412 */
[----:B-----5:R-:W-:-:S05]  /*c760*/  SHF.R.S32.HI R4, RZ, 0x1f, R13 ;  /* 0x0000001fff047819 */ /* 0x020fca000001140d */
[----:B------:R-:W-:Y:S02]  /*c770*/  USHF.R.S32.HI UR7, URZ, 0x1f, UR7 ;  /* 0x0000001f3f077899 */ /* 0x000fe40008011407 */
[----:B------:R-:W-:Y:S02]  /*c780*/  USEL UR8, UR6, URZ, !UP0 ;  /* 0x0000003f06087287 */ /* 0x000fe4000c000000 */
[----:B------:R-:W-:Y:S01]  /*c790*/  USEL UR9, UR4, URZ, !UP0 ;  /* 0x0000003f04097287 */ /* 0x000fe2000c000000 */
[----:B------:R-:W-:Y:S11]  /*c7a0*/  @P0 BRA `(.L_x_294) ;  /* 0x0000000000680947 */ /* 0x000ff60003800000 */
[----:B------:R-:W0:Y:S02]  /*c7b0*/  S2R R0, SR_TID.X ;  /* 0x0000000000007919 */ /* 0x000e240000002100 */
[----:B0-----:R-:W-:-:S04]  /*c7c0*/  IMAD R0, R212, 0x80, R0 ;  /* 0x00000080d4007824 */ /* 0x001fc800078e0200 */
[----:B------:R-:W-:-:S05]  /*c7d0*/  VIADD R0, R0, 0xffffff80 ;  /* 0xffffff8000007836 */ /* 0x000fca0000000000 */
[----:B------:R-:W-:-:S13]  /*c7e0*/  ISETP.GE.AND P0, PT, R0, R11, PT ;  /* 0x0000000b0000720c */ /* 0x000fda0003f06270 */
[----:B------:R-:W-:Y:S05]  /*c7f0*/  @P0 BRA `(.L_x_294) ;  /* 0x0000000000540947 */ /* 0x000fea0003800000 */
[----:B------:R-:W-:Y:S01]  /*c800*/  R2UR UR6, R213 ;  /* 0x00000000d50672ca */ /* 0x000fe200000e0000 */
[----:B------:R-:W-:Y:S01]  /*c810*/  ULDC.64 UR10, c[0x0][0xb70] ;  /* 0x0002dc00000a7ab9 */ /* 0x000fe20000000a00 */
[C---:B-1----:R-:W-:Y:S01]  /*c820*/  IADD3 R2, P0, R0.reuse, R13, RZ ;  /* 0x0000000d00027210 */ /* 0x042fe20007f1e0ff */
[----:B------:R-:W-:Y:S02]  /*c830*/  UIMAD UR4, UR7, UR10, URZ ;  /* 0x0000000a070472a4 */ /* 0x000fe4000f8e023f */
[----:B------:R-:W-:Y:S01]  /*c840*/  IMAD.U32 R9, RZ, RZ, UR10 ;  /* 0x0000000aff097e24 */ /* 0x000fe2000f8e00ff */
[----:B------:R-:W-:Y:S01]  /*c850*/  ULDC.64 UR12, c[0x0][0x208] ;  /* 0x00008200000c7ab9 */ /* 0x000fe20000000a00 */
[----:B------:R-:W-:-:S06]  /*c860*/  LEA.HI.X.SX32 R3, R0, R4, 0x1, P0 ;  /* 0x0000000400037211 */ /* 0x000fcc00000f0eff */
[----:B------:R-:W-:Y:S02]  /*c870*/  UIMAD UR4, UR6, UR11, UR4 ;  /* 0x0000000b060472a4 */ /* 0x000fe4000f8e0204 */
[----:B------:R-:W-:Y:S01]  /*c880*/  IMAD.WIDE.U32 R2, R9, UR6, R2 ;  /* 0x0000000609027c25 */ /* 0x000fe2000f8e0002 */
[----:B------:R-:W-:Y:S02]  /*c890*/  ULDC.64 UR10, c[0x0][0xb78] ;  /* 0x0002de00000a7ab9 */ /* 0x000fe40000000a00 */
[----:B------:R-:W-:Y:S01]  /*c8a0*/  UIMAD UR6, UR9, UR10, URZ ;  /* 0x0000000a090672a4 */ /* 0x000fe2000f8e023f */
[----:B------:R-:W-:Y:S02]  /*c8b0*/  VIADD R3, R3, UR4 ;  /* 0x0000000403037c36 */ /* 0x000fe40008000000 */
[----:B------:R-:W-:Y:S01]  /*c8c0*/  IMAD.U32 R9, RZ, RZ, UR10 ;  /* 0x0000000aff097e24 */ /* 0x000fe2000f8e00ff */
[----:B------:R-:W-:-:S03]  /*c8d0*/  UIMAD UR6, UR8, UR11, UR6 ;  /* 0x0000000b080672a4 */ /* 0x000fc6000f8e0206 */
[----:B------:R-:W-:Y:S01]  /*c8e0*/  IMAD.WIDE.U32 R2, R9, UR8, R2 ;  /* 0x0000000809027c25 */ /* 0x000fe2000f8e0002 */
[----:B------:R-:W-:-:S03]  /*c8f0*/  ULDC.64 UR10, c[0x0][0xb40] ;  /* 0x0002d000000a7ab9 */ /* 0x000fc60000000a00 */
[----:B------:R-:W-:Y:S01]  /*c900*/  VIADD R3, R3, UR6 ;  /* 0x0000000603037c36 */ /* 0x000fe20008000000 */
[----:B------:R-:W-:-:S04]  /*c910*/  LEA R8, P0, R2, UR10, 0x2 ;  /* 0x0000000a02087c11 */ /* 0x000fc8000f8010ff */
[----:B------:R-:W-:Y:S01]  /*c920*/  LEA.HI.X R9, R2, UR11, R3, 0x2, P0 ;  /* 0x0000000b02097c11 */ /* 0x000fe200080f1403 */
[----:B------:R-:W-:-:S05]  /*c930*/  IMAD.MOV.U32 R3, RZ, RZ, -0x800000 ;  /* 0xff800000ff037424 */ /* 0x000fca00078e00ff */
[----:B------:R0:W-:Y:S03]  /*c940*/  STG.E desc[UR12][R8.64], R3 ;  /* 0x0000000308007986 */ /* 0x0001e6000c10190c */
.L_x_294:
[----:B------:R-:W-:Y:S05]  /*c950*/  BSYNC B1 ;  /* 0x0000000000017941 */ /* 0x000fea0003800000 */
.L_x_293:
[----:B------:R-:W-:Y:S01]  /*c960*/  ULDC.64 UR10, c[0x0][0xaa0] ;  /* 0x0002a800000a7ab9 */ /* 0x000fe20000000a00 */
[----:B------:R-:W-:Y:S01]  /*c970*/  R2UR UR6, R213 ;  /* 0x00000000d50672ca */ /* 0x000fe200000e0000 */
[----:B------:R-:W-:Y:S01]  /*c980*/  IMAD R0, R4, UR10, RZ ;  /* 0x0000000a04007c24 */ /* 0x000fe2000f8e02ff */
[----:B------:R-:W-:Y:S01]  /*c990*/  BSSY B1, `(.L_x_295) ;  /* 0x0000032000017945 */ /* 0x000fe20003800000 */
[----:B01----:R-:W-:-:S04]  /*c9a0*/  IMAD.WIDE.U32 R2, R13, UR10, R18 ;  /* 0x0000000a0d027c25 */ /* 0x003fc8000f8e0012 */
[----:B------:R-:W-:Y:S01]  /*c9b0*/  IMAD R13, R13, UR11, R0 ;  /* 0x0000000b0d0d7c24 */ /* 0x000fe2000f8e0200 */
[----:B------:R-:W-:Y:S01]  /*c9c0*/  ULDC.64 UR10, c[0x0][0xae0] ;  /* 0x0002b800000a7ab9 */ /* 0x000fe20000000a00 */
[----:B------:R-:W-:Y:S01]  /*c9d0*/  IMAD R15, R212, -0x80, R11 ;  /* 0xffffff80d40f7824 */ /* 0x000fe200078e020b */
[----:B------:R-:W-:Y:S02]  /*c9e0*/  UIMAD UR4, UR7, UR10, URZ ;  /* 0x0000000a070472a4 */ /* 0x000fe4000f8e023f */
[----:B------:R-:W-:Y:S01]  /*c9f0*/  IMAD.U32 R9, RZ, RZ, UR10 ;  /* 0x0000000aff097e24 */ /* 0x000fe2000f8e00ff */
[----:B------:R-:W-:Y:S01]  /*ca00*/  IADD3 R3, R3, R13, RZ ;  /* 0x0000000d03037210 */ /* 0x000fe20007ffe0ff */
[C---:B------:R-:W-:Y:S01]  /*ca10*/  VIADD R0, R22.reuse, 0x20 ;  /* 0x0000002016007836 */ /* 0x040fe20000000000 */
[----:B------:R-:W-:Y:S01]  /*ca20*/  UIMAD UR4, UR6, UR11, UR4 ;  /* 0x0000000b060472a4 */ /* 0x000fe2000f8e0204 */
[CC--:B------:R-:W-:Y:S01]  /*ca30*/  ISETP.GE.AND P2, PT, R22.reuse, R15.reuse, PT ;  /* 0x0000000f1600720c */ /* 0x0c0fe20003f46270 */
[----:B------:R-:W-:Y:S01]  /*ca40*/  VIADD R4, R22, 0x40 ;  /* 0x0000004016047836 */ /* 0x000fe20000000000 */
[----:B------:R-:W-:Y:S01]  /*ca50*/  SHF.R.S32.HI R11, RZ, 0x1f, R22 ;  /* 0x0000001fff0b7819 */ /* 0x000fe20000011416 */
[----:B------:R-:W-:Y:S01]  /*ca60*/  IMAD.WIDE.U32 R2, R9, UR6, R2 ;  /* 0x0000000609027c25 */ /* 0x000fe2000f8e0002 */
[----:B------:R-:W-:Y:S01]  /*ca70*/  ULDC.64 UR6, c[0x0][0xae8] ;  /* 0x0002ba0000067ab9 */ /* 0x000fe20000000a00 */
[----:B------:R-:W-:-:S02]  /*ca80*/  ISETP.GE.AND P1, PT, R0, R15, PT ;  /* 0x0000000f0000720c */ /* 0x000fc40003f26270 */
[----:B------:R-:W-:Y:S01]  /*ca90*/  VIADD R3, R3, UR4 ;  /* 0x0000000403037c36 */ /* 0x000fe20008000000 */
[----:B------:R-:W-:Y:S02]  /*caa0*/  UIMAD UR4, UR9, UR6, URZ ;  /* 0x00000006090472a4 */ /* 0x000fe4000f8e023f */
[----:B------:R-:W-:Y:S01]  /*cab0*/  IMAD.U32 R9, RZ, RZ, UR6 ;  /* 0x00000006ff097e24 */ /* 0x000fe2000f8e00ff */
[----:B------:R-:W-:Y:S01]  /*cac0*/  ISETP.GE.AND P0, PT, R4, R15, PT ;  /* 0x0000000f0400720c */ /* 0x000fe20003f06270 */
[----:B------:R-:W-:Y:S01]  /*cad0*/  IMAD.MOV.U32 R10, RZ, RZ, R22 ;  /* 0x000000ffff0a7224 */ /* 0x000fe200078e0016 */
[----:B------:R-:W-:Y:S02]  /*cae0*/  UIMAD UR4, UR8, UR7, UR4 ;  /* 0x00000007080472a4 */ /* 0x000fe4000f8e0204 */
[----:B------:R-:W-:-:S04]  /*caf0*/  IMAD.WIDE.U32 R8, R9, UR8, R2 ;  /* 0x0000000809087c25 */ /* 0x000fc8000f8e0002 */
[----:B------:R-:W-:-:S04]  /*cb00*/  IMAD.WIDE R10, R212, 0x80, R10 ;  /* 0x00000080d40a7825 */ /* 0x000fc800078e020a */
[----:B------:R-:W-:Y:S02]  /*cb10*/  VIADD R19, R9, UR4 ;  /* 0x0000000409137c36 */ /* 0x000fe40008000000 */
[----:B------:R-:W-:Y:S01]  /*cb20*/  VIADD R0, R22, 0x60 ;  /* 0x0000006016007836 */ /* 0x000fe20000000000 */
[----:B------:R-:W-:Y:S06]  /*cb30*/  @P2 BRA `(.L_x_296) ;  /* 0x00000000005c2947 */ /* 0x000fec0003800000 */
[C---:B------:R-:W-:Y:S01]  /*cb40*/  VIADD R2, R18.reuse, 0x40 ;  /* 0x0000004012027836 */ /* 0x040fe20000000000 */
[C---:B------:R-:W-:Y:S01]  /*cb50*/  IADD3 R3, R18.reuse, 0x80, RZ ;  /* 0x0000008012037810 */ /* 0x040fe20007ffe0ff */
[----:B------:R-:W-:Y:S01]  /*cb60*/  ULDC UR4, c[0x0][0xa8c] ;  /* 0x0002a30000047ab9 */ /* 0x000fe20000000800 */
[----:B------:R-:W-:Y:S01]  /*cb70*/  ULDC.64 UR6, c[0x0][0xad8] ;  /* 0x0002b60000067ab9 */ /* 0x000fe20000000a00 */
[----:B------:R-:W-:Y:S01]  /*cb80*/  VIADD R4, R18, 0xc0 ;  /* 0x000000c012047836 */ /* 0x000fe20000000000 */
[----:B------:R-:W-:Y:S01]  /*cb90*/  ISETP.GE.AND P4, PT, R2, UR4, PT ;  /* 0x0000000402007c0c */ /* 0x000fe2000bf86270 */
[----:B------:R-:W-:Y:S01]  /*cba0*/  IMAD R13, R11, UR6, RZ ;  /* 0x000000060b0d7c24 */ /* 0x000fe2000f8e02ff */
[----:B------:R-:W-:Y:S01]  /*cbb0*/  ISETP.GE.AND P5, PT, R3, UR4, PT ;  /* 0x0000000403007c0c */ /* 0x000fe2000bfa6270 */
[----:B------:R-:W-:Y:S01]  /*cbc0*/  IMAD.MOV.U32 R2, RZ, RZ, R8 ;  /* 0x000000ffff027224 */ /* 0x000fe200078e0008 */
[----:B------:R-:W-:Y:S01]  /*cbd0*/  ISETP.GE.AND P3, PT, R18, UR4, PT ;  /* 0x0000000412007c0c */ /* 0x000fe2000bf66270 */
[----:B------:R-:W-:Y:S01]  /*cbe0*/  IMAD.MOV.U32 R3, RZ, RZ, R19 ;  /* 0x000000ffff037224 */ /* 0x000fe200078e0013 */
[----:B------:R-:W-:Y:S01]  /*cbf0*/  ISETP.GE.AND P6, PT, R4, UR4, PT ;  /* 0x0000000404007c0c */ /* 0x000fe2000bfc6270 */
[C---:B------:R-:W-:Y:S01]  /*cc00*/  IMAD R13, R10.reuse, UR7, R13 ;  /* 0x000000070a0d7c24 */ /* 0x040fe2000f8e020d */
[----:B------:R-:W-:Y:S01]  /*cc10*/  ULDC.64 UR8, c[0x0][0x208] ;  /* 0x0000820000087ab9 */ /* 0x000fe20000000a00 */
[----:B------:R-:W-:Y:S01]  /*cc20*/  IMAD.WIDE.U32 R2, R10, UR6, R2 ;  /* 0x000000060a027c25 */ /* 0x000fe2000f8e0002 */
[----:B------:R-:W-:-:S03]  /*cc30*/  ULDC.64 UR6, c[0x0][0xa80] ;  /* 0x0002a00000067ab9 */ /* 0x000fc60000000a00 */
[----:B------:R-:W-:Y:S01]  /*cc40*/  IMAD.IADD R3, R3, 0x1, R13 ;  /* 0x0000000103037824 */ /* 0x000fe200078e020d */
[----:B------:R-:W-:-:S04]  /*cc50*/  LEA R12, P2, R2, UR6, 0x1 ;  /* 0x00000006020c7c11 */ /* 0x000fc8000f8408ff */
[----:B------:R-:W-:-:S05]  /*cc60*/  LEA.HI.X R13, R2, UR7, R3, 0x1, P2 ;  /* 0x00000007020d7c11 */ /* 0x000fca00090f0c03 */
[----:B------:R0:W-:Y:S04]  /*cc70*/  @!P3 STG.E.128 desc[UR8][R12.64], RZ ;  /* 0x000000ff0c00b986 */ /* 0x0001e8000c101d08 */
[----:B------:R0:W-:Y:S04]  /*cc80*/  @!P4 STG.E.128 desc[UR8][R12.64+0x80], RZ ;  /* 0x000080ff0c00c986 */ /* 0x0001e8000c101d08 */
[----:B------:R0:W-:Y:S04]  /*cc90*/  @!P5 STG.E.128 desc[UR8][R12.64+0x100], RZ ;  /* 0x000100ff0c00d986 */ /* 0x0001e8000c101d08 */
[----:B------:R0:W-:Y:S02]  /*cca0*/  @!P6 STG.E.128 desc[UR8][R12.64+0x180], RZ ;  /* 0x000180ff0c00e986 */ /* 0x0001e4000c101d08 */
.L_x_296:
[----:B------:R-:W-:Y:S05]  /*ccb0*/  BSYNC B1 ;  /* 0x0000000000017941 */ /* 0x000fea0003800000 */
.L_x_295:
[----:B------:R-:W-:Y:S01]  /*ccc0*/  BSSY B1, `(.L_x_297) ;  /* 0x000001c000017945 */ /* 0x000fe20003800000 */
[----:B------:R-:W-:-:S03]  /*ccd0*/  ISETP.GE.AND P2, PT, R0, R15, PT ;  /* 0x0000000f0000720c */ /* 0x000fc60003f46270 */
[----:B------:R-:W-:Y:S10]  /*cce0*/  @P1 BRA `(.L_x_298) ;  /* 0x0000000000641947 */ /* 0x000ff40003800000 */
[----:B0-----:R-:W-:Y:S01]  /*ccf0*/  IADD3 R13, P1, R10, 0x20, RZ ;  /* 0x000000200a0d7810 */ /* 0x001fe20007f3e0ff */
[C---:B------:R-:W-:Y:S01]  /*cd00*/  VIADD R3, R18.reuse, 0x80 ;  /* 0x0000008012037836 */ /* 0x040fe20000000000 */
[----:B------:R-:W-:Y:S01]  /*cd10*/  ULDC UR4, c[0x0][0xa8c] ;  /* 0x0002a30000047ab9 */ /* 0x000fe20000000800 */
[C---:B------:R-:W-:Y:S01]  /*cd20*/  VIADD R2, R18.reuse, 0x40 ;  /* 0x0000004012027836 */ /* 0x040fe20000000000 */
        /* <DEDUP_REMOVED lines=14> */
[----:B------:R-:W-:Y:S01]  /*ce10*/  LEA R12, P1, R2, UR6, 0x1 ;  /* 0x00000006020c7c11 */ /* 0x000fe2000f8208ff */
[----:B------:R-:W-:-:S05]  /*ce20*/  IMAD.IADD R3, R3, 0x1, R13 ;  /* 0x0000000103037824 */ /* 0x000fca00078e020d */
[----:B------:R-:W-:-:S05]  /*ce30*/  LEA.HI.X R13, R2, UR7, R3, 0x1, P1 ;  /* 0x00000007020d7c11 */ /* 0x000fca00088f0c03 */
[----:B------:R1:W-:Y:S04]  /*ce40*/  @!P3 STG.E.128 desc[UR8][R12.64], RZ ;  /* 0x000000ff0c00b986 */ /* 0x0003e8000c101d08 */
[----:B------:R1:W-:Y:S04]  /*ce50*/  @!P4 STG.E.128 desc[UR8][R12.64+0x80], RZ ;  /* 0x000080ff0c00c986 */ /* 0x0003e8000c101d08 */
[----:B------:R1:W-:Y:S04]  /*ce60*/  @!P5 STG.E.128 desc[UR8][R12.64+0x100], RZ ;  /* 0x000100ff0c00d986 */ /* 0x0003e8000c101d08 */
[----:B------:R1:W-:Y:S02]  /*ce70*/  @!P6 STG.E.128 desc[UR8][R12.64+0x180], RZ ;  /* 0x000180ff0c00e986 */ /* 0x0003e4000c101d08 */
.L_x_298:
[----:B------:R-:W-:Y:S05]  /*ce80*/  BSYNC B1 ;  /* 0x0000000000017941 */ /* 0x000fea0003800000 */
.L_x_297:
[----:B------:R-:W-:Y:S04]  /*ce90*/  BSSY B1, `(.L_x_299) ;  /* 0x000001b000017945 */ /* 0x000fe80003800000 */
[----:B------:R-:W-:Y:S05]  /*cea0*/  @P0 BRA `(.L_x_300) ;  /* 0x0000000000640947 */ /* 0x000fea0003800000 */
[----:B01----:R-:W-:Y:S01]  /*ceb0*/  IADD3 R13, P0, R10, 0x40, RZ ;  /* 0x000000400a0d7810 */ /* 0x003fe20007f1e0ff */
        /* <DEDUP_REMOVED lines=24> */
.L_x_300:
[----:B------:R-:W-:Y:S05]  /*d040*/  BSYNC B1 ;  /* 0x0000000000017941 */ /* 0x000fea0003800000 */
.L_x_299:
[----:B------:R-:W-:Y:S05]  /*d050*/  @P2 BRA `(.L_x_291) ;  /* 0x0000000000642947 */ /* 0x000fea0003800000 */
[----:B------:R-:W-:Y:S01]  /*d060*/  IADD3 R9, P0, R10, 0x60, RZ ;  /* 0x000000600a097810 */ /* 0x000fe20007f1e0ff */
[----:B------:R-:W-:Y:S01]  /*d070*/  VIADD R0, R18, 0x40 ;  /* 0x0000004012007836 */ /* 0x000fe20000000000 */
[----:B------:R-:W-:Y:S01]  /*d080*/  ULDC UR4, c[0x0][0xa8c] ;  /* 0x0002a30000047ab9 */ /* 0x000fe20000000800 */
[----:B------:R-:W-:Y:S01]  /*d090*/  MOV R3, R19 ;  /* 0x0000001300037202 */ /* 0x000fe20000000f00 */
[----:B------:R-:W-:Y:S01]  /*d0a0*/  ULDC.64 UR6, c[0x0][0xad8] ;  /* 0x0002b60000067ab9 */ /* 0x000fe20000000a00 */
[----:B------:R-:W-:Y:S01]  /*d0b0*/  IMAD.X R10, RZ, RZ, R11, P0 ;  /* 0x000000ffff0a7224 */ /* 0x000fe200000e060b */
[----:B------:R-:W-:Y:S01]  /*d0c0*/  ISETP.GE.AND P2, PT, R0, UR4, PT ;  /* 0x0000000400007c0c */ /* 0x000fe2000bf46270 */
[----:B------:R-:W-:Y:S01]  /*d0d0*/  IMAD.MOV.U32 R2, RZ, RZ, R8 ;  /* 0x000000ffff027224 */ /* 0x000fe200078e0008 */
[C---:B------:R-:W-:Y:S01]  /*d0e0*/  ISETP.GE.AND P1, PT, R18.reuse, UR4, PT ;  /* 0x0000000412007c0c */ /* 0x040fe2000bf26270 */
[----:B------:R-:W-:Y:S01]  /*d0f0*/  VIADD R4, R18, 0x80 ;  /* 0x0000008012047836 */ /* 0x000fe20000000000 */
[----:B------:R-:W-:Y:S01]  /*d100*/  ULDC.64 UR8, c[0x0][0x208] ;  /* 0x0000820000087ab9 */ /* 0x000fe20000000a00 */
[----:B------:R-:W-:-:S02]  /*d110*/  IMAD R10, R10, UR6, RZ ;  /* 0x000000060a0a7c24 */ /* 0x000fc4000f8e02ff */
[----:B------:R-:W-:Y:S01]  /*d120*/  VIADD R0, R18, 0xc0 ;  /* 0x000000c012007836 */ /* 0x000fe20000000000 */
[----:B------:R-:W-:Y:S01]  /*d130*/  ISETP.GE.AND P3, PT, R4, UR4, PT ;  /* 0x0000000404007c0c */ /* 0x000fe2000bf66270 */
        /* <DEDUP_REMOVED lines=11> */
.L_x_291:
[----:B------:R-:W-:Y:S05]  /*d1f0*/  BSYNC B0 ;  /* 0x0000000000007941 */ /* 0x000fea0003800000 */
.L_x_282:
[----:B------:R-:W-:Y:S02]  /*d200*/  ULDC UR4, c[0x0][0xc14] ;  /* 0x0003050000047ab9 */ /* 0x000fe40000000800 */
[----:B------:R-:W-:-:S13]  /*d210*/  ISETP.GE.AND P0, PT, R7, UR4, PT ;  /* 0x0000000407007c0c */ /* 0x000fda000bf06270 */
[----:B------:R-:W-:Y:S05]  /*d220*/  @!P0 BRA `(.L_x_301) ;  /* 0xffffff3800e48947 */ /* 0x000fea000383ffff */
[----:B------:R-:W-:Y:S05]  /*d230*/  EXIT ;  /* 0x000000000000794d */ /* 0x000fea0003800000 */
.L_x_257:
[----:B------:R-:W-:-:S08]  /*d240*/  NOP ;  /* 0x0000000000007918 */ /* 0x000fd00000000000 */
[----:B0-----:R-:W0:-:S00]  /*d250*/  USETMAXREG.DEALLOC.CTAPOOL 0x18 ;  /* 0x00000018000079c8 */ /* 0x001e0000080e0500 */
[----:B0-----:R-:W-:-:S06]  /*d260*/  LOP3.LUT R0, R0, 0x3, RZ, 0xc0, !PT ;  /* 0x0000000300007812 */ /* 0x001fcc00078ec0ff */
[----:B------:R-:W0:Y:S02]  /*d270*/  SHFL.IDX PT, R0, R0, RZ, 0x1f ;  /* 0x00001fff00007589 */ /* 0x000e2400000e0000 */
[----:B0-----:R-:W-:-:S13]  /*d280*/  ISETP.NE.AND P0, PT, R0, RZ, PT ;  /* 0x000000ff0000720c */ /* 0x001fda0003f05270 */
[----:B------:R-:W-:Y:S05]  /*d290*/  @P0 EXIT ;  /* 0x000000000000094d */ /* 0x000fea0003800000 */
[----:B------:R-:W0:Y:S01]  /*d2a0*/  S2R R2, SR_TID.X ;  /* 0x0000000000027919 */ /* 0x000e220000002100 */
[----:B------:R-:W-:Y:S01]  /*d2b0*/  LOP3.LUT R4, R4, 0xffffffdf, RZ, 0xc0, !PT ;  /* 0xffffffdf04047812 */ /* 0x000fe200078ec0ff */
[----:B------:R-:W-:Y:S01]  /*d2c0*/  ULDC UR5, c[0x0][0xc14] ;  /* 0x0003050000057ab9 */ /* 0x000fe20000000800 */
[----:B------:R-:W-:Y:S01]  /*d2d0*/  IMAD.MOV.U32 R0, RZ, RZ, RZ ;  /* 0x000000ffff007224 */ /* 0x000fe200078e00ff */
[----:B------:R-:W-:Y:S01]  /*d2e0*/  ULDC.64 UR6, c[0x0][0x208] ;  /* 0x0000820000067ab9 */ /* 0x000fe20000000a00 */
[----:B------:R-:W-:Y:S01]  /*d2f0*/  ULDC UR4, c[0x0][0xc10] ;  /* 0x0003040000047ab9 */ /* 0x000fe20000000800 */
[----:B0-----:R-:W-:-:S04]  /*d300*/  LOP3.LUT R8, R2, 0x1f, RZ, 0xc0, !PT ;  /* 0x0000001f02087812 */ /* 0x001fc800078ec0ff */
[----:B------:R-:W-:-:S13]  /*d310*/  ISETP.NE.AND P0, PT, R8, 0x1f, PT ;  /* 0x0000001f0800780c */ /* 0x000fda0003f05270 */
[----:B------:R-:W-:Y:S02]  /*d320*/  @P0 LOP3.LUT R4, R4, 0x20, RZ, 0xfc, !PT ;  /* 0x0000002004040812 */ /* 0x000fe400078efcff */
[----:B------:R-:W-:-:S13]  /*d330*/  ISETP.GE.OR P0, PT, R8, UR5, !P0 ;  /* 0x0000000508007c0c */ /* 0x000fda000c706670 */
[----:B------:R-:W0:Y:S02]  /*d340*/  @!P0 LDC.64 R2, c[0x0][0xc58] ;  /* 0x00031600ff028b82 */ /* 0x000e240000000a00 */
[----:B0-----:R-:W-:-:S05]  /*d350*/  @!P0 IMAD.WIDE.U32 R2, R8, 0x4, R2 ;  /* 0x0000000408028825 */ /* 0x001fca00078e0002 */
[----:B------:R-:W2:Y:S01]  /*d360*/  @!P0 LDG.E R0, desc[UR6][R2.64] ;  /* 0x0000000602008981 */ /* 0x000ea2000c1e1900 */
[C---:B------:R-:W-:Y:S01]  /*d370*/  ISETP.NE.AND P1, PT, R8.reuse, RZ, PT ;  /* 0x000000ff0800720c */ /* 0x040fe20003f25270 */
[----:B------:R-:W0:Y:S01]  /*d380*/  S2UR UR6, SR_CTAID.X ;  /* 0x00000000000679c3 */ /* 0x000e220000002500 */
[----:B------:R-:W-:Y:S01]  /*d390*/  ISETP.GE.U32.AND P0, PT, R8, 0x2, PT ;  /* 0x000000020800780c */ /* 0x000fe20003f06070 */
[----:B------:R-:W-:Y:S01]  /*d3a0*/  IMAD.MOV.U32 R16, RZ, RZ, RZ ;  /* 0x000000ffff107224 */ /* 0x000fe200078e00ff */
[----:B------:R-:W-:Y:S01]  /*d3b0*/  LOP3.LUT R4, R4, 0xfffffffe, RZ, 0xc0, !PT ;  /* 0xfffffffe04047812 */ /* 0x000fe200078ec0ff */
[----:B------:R-:W-:-:S08]  /*d3c0*/  IMAD.MOV.U32 R19, RZ, RZ, RZ ;  /* 0x000000ffff137224 */ /* 0x000fd000078e00ff */
[----:B------:R-:W-:-:S04]  /*d3d0*/  @P1 LOP3.LUT R4, R4, 0x1, RZ, 0xfc, !PT ;  /* 0x0000000104041812 */ /* 0x000fc800078efcff */
[----:B------:R-:W-:-:S04]  /*d3e0*/  LOP3.LUT R4, R4, 0xffffffef, RZ, 0xc0, !PT ;  /* 0xffffffef04047812 */ /* 0x000fc800078ec0ff */
[----:B------:R-:W-:-:S04]  /*d3f0*/  @P0 LOP3.LUT R4, R4, 0x10, RZ, 0xfc, !PT ;  /* 0x0000001004040812 */ /* 0x000fc800078efcff */
[----:B------:R-:W-:Y:S01]  /*d400*/  LOP3.LUT R4, R4, 0xfffffff7, RZ, 0xc0, !PT ;  /* 0xfffffff704047812 */ /* 0x000fe200078ec0ff */
[----:B--2---:R-:W1:Y:S02]  /*d410*/  SHFL.UP PT, R5, R0, 0x1, RZ ;  /* 0x0420000000057989 */ /* 0x004e6400000e00ff */
[----:B-1----:R-:W-:-:S05]  /*d420*/  SEL R5, R5, RZ, P1 ;  /* 0x000000ff05057207 */ /* 0x002fca0000800000 */
[----:B------:R-:W-:-:S05]  /*d430*/  IMAD.IADD R5, R0, 0x1, R5 ;  /* 0x0000000100057824 */ /* 0x000fca00078e0205 */
[----:B------:R-:W1:Y:S02]  /*d440*/  SHFL.UP PT, R6, R5, 0x2, RZ ;  /* 0x0440000005067989 */ /* 0x000e6400000e00ff */
[----:B-1----:R-:W-:Y:S02]  /*d450*/  SEL R6, R6, RZ, P0 ;  /* 0x000000ff06067207 */ /* 0x002fe40000000000 */
[----:B------:R-:W-:-:S03]  /*d460*/  ISETP.GE.U32.AND P0, PT, R8, 0x4, PT ;  /* 0x000000040800780c */ /* 0x000fc60003f06070 */
[----:B------:R-:W-:-:S05]  /*d470*/  IMAD.IADD R6, R5, 0x1, R6 ;  /* 0x0000000105067824 */ /* 0x000fca00078e0206 */
[----:B------:R-:W1:Y:S05]  /*d480*/  SHFL.UP PT, R7, R6, 0x4, RZ ;  /* 0x0480000006077989 */ /* 0x000e6a00000e00ff */
[----:B------:R-:W-:-:S04]  /*d490*/  @P0 LOP3.LUT R4, R4, 0x8, RZ, 0xfc, !PT ;  /* 0x0000000804040812 */ /* 0x000fc800078efcff */
[----:B------:R-:W-:Y:S02]  /*d4a0*/  LOP3.LUT R4, R4, 0xfffffffb, RZ, 0xc0, !PT ;  /* 0xfffffffb04047812 */ /* 0x000fe400078ec0ff */
[----:B-1----:R-:W-:Y:S02]  /*d4b0*/  SEL R7, R7, RZ, P0 ;  /* 0x000000ff07077207 */ /* 0x002fe40000000000 */
[----:B------:R-:W-:-:S03]  /*d4c0*/  ISETP.GE.U32.AND P0, PT, R8, 0x8, PT ;  /* 0x000000080800780c */ /* 0x000fc60003f06070 */
[----:B------:R-:W-:-:S05]  /*d4d0*/  IMAD.IADD R7, R6, 0x1, R7 ;  /* 0x0000000106077824 */ /* 0x000fca00078e0207 */
[----:B------:R-:W1:Y:S05]  /*d4e0*/  SHFL.UP PT, R2, R7, 0x8, RZ ;  /* 0x0500000007027989 */ /* 0x000e6a00000e00ff */
[----:B------:R-:W-:-:S04]  /*d4f0*/  @P0 LOP3.LUT R4, R4, 0x4, RZ, 0xfc, !PT ;  /* 0x0000000404040812 */ /* 0x000fc800078efcff */
[----:B------:R-:W-:Y:S02]  /*d500*/  LOP3.LUT R4, R4, 0xfffffffd, RZ, 0xc0, !PT ;  /* 0xfffffffd04047812 */ /* 0x000fe400078ec0ff */
[----:B-1----:R-:W-:Y:S02]  /*d510*/  SEL R2, R2, RZ, P0 ;  /* 0x000000ff02027207 */ /* 0x002fe40000000000 */
[----:B------:R-:W-:Y:S02]  /*d520*/  ISETP.GE.U32.AND P0, PT, R8, 0x10, PT ;  /* 0x000000100800780c */ /* 0x000fe40003f06070 */
[----:B------:R-:W-:-:S05]  /*d530*/  IADD3 R3, R7, R2, RZ ;  /* 0x0000000207037210 */ /* 0x000fca0007ffe0ff */
[----:B------:R-:W1:Y:S06]  /*d540*/  SHFL.UP PT, R2, R3, 0x10, RZ ;  /* 0x0600000003027989 */ /* 0x000e6c00000e00ff */
[----:B------:R-:W-:Y:S02]  /*d550*/  @P0 LOP3.LUT R4, R4, 0x2, RZ, 0xfc, !PT ;  /* 0x0000000204040812 */ /* 0x000fe400078efcff */
[----:B-1----:R-:W-:-:S05]  /*d560*/  SEL R2, R2, RZ, P0 ;  /* 0x000000ff02027207 */ /* 0x002fca0000000000 */
[----:B------:R-:W-:-:S05]  /*d570*/  IMAD.IADD R2, R3, 0x1, R2 ;  /* 0x0000000103027824 */ /* 0x000fca00078e0202 */
[----:B------:R-:W1:Y:S02]  /*d580*/  SHFL.IDX PT, R5, R2, 0x1f, 0x1f ;  /* 0x03e01f0002057f89 */ /* 0x000e6400000e0000 */
[----:B-1----:R-:W-:-:S04]  /*d590*/  IMAD R5, R5, UR4, RZ ;  /* 0x0000000405057c24 */ /* 0x002fc8000f8e02ff */
[----:B------:R-:W-:Y:S01]  /*d5a0*/  IMAD.MOV.U32 R6, RZ, RZ, R5 ;  /* 0x000000ffff067224 */ /* 0x000fe200078e0005 */
[----:B0-----:R-:W-:-:S13]  /*d5b0*/  ISETP.GT.AND P0, PT, R5, UR6, PT ;  /* 0x0000000605007c0c */ /* 0x001fda000bf04270 */
[----:B------:R-:W-:Y:S05]  /*d5c0*/  @P0 BRA `(.L_x_302) ;  /* 0x0000000000c40947 */ /* 0x000fea0003800000 */
[----:B------:R-:W-:Y:S01]  /*d5d0*/  IMAD.MOV.U32 R5, RZ, RZ, R6 ;  /* 0x000000ffff057224 */ /* 0x000fe200078e0006 */
[----:B------:R-:W-:Y:S01]  /*d5e0*/  ULDC UR5, c[0x0][0xc14] ;  /* 0x0003050000057ab9 */ /* 0x000fe20000000800 */
[----:B------:R-:W-:Y:S01]  /*d5f0*/  IMAD.MOV.U32 R19, RZ, RZ, RZ ;  /* 0x000000ffff137224 */ /* 0x000fe200078e00ff */
[----:B------:R-:W-:Y:S01]  /*d600*/  ULDC UR7, c[0x0][0xc14] ;  /* 0x0003050000077ab9 */ /* 0x000fe20000000800 */
[----:B------:R-:W-:-:S05]  /*d610*/  ULDC UR4, c[0x0][0xc10] ;  /* 0x0003040000047ab9 */ /* 0x000fca0000000800 */
.L_x_306:
[----:B------:R-:W-:Y:S02]  /*d620*/  VIADD R0, R19, 0x1f ;  /* 0x0000001f13007836 */ /* 0x000fe40000000000 */
[----:B------:R-:W-:-:S03]  /*d630*/  IMAD.U32 R19, RZ, RZ, UR7 ;  /* 0x00000007ff137e24 */ /* 0x000fc6000f8e00ff */
[----:B------:R-:W-:-:S13]  /*d640*/  ISETP.GE.AND P0, PT, R0, UR5, PT ;  /* 0x0000000500007c0c */ /* 0x000fda000bf06270 */
[----:B------:R-:W-:Y:S05]  /*d650*/  @P0 BRA `(.L_x_303) ;  /* 0x0000000400440947 */ /* 0x000fea0003800000 */
[----:B------:R-:W0:Y:S01]  /*d660*/  S2R R2, SR_TID.X ;  /* 0x0000000000027919 */ /* 0x000e220000002100 */
[----:B------:R-:W-:Y:S01]  /*d670*/  IMAD.MOV.U32 R19, RZ, RZ, R0 ;  /* 0x000000ffff137224 */ /* 0x000fe200078e0000 */
[----:B------:R-:W-:Y:S01]  /*d680*/  BSSY B0, `(.L_x_304) ;  /* 0x000000b000007945 */ /* 0x000fe20003800000 */
[----:B------:R-:W-:Y:S01]  /*d690*/  IMAD.MOV.U32 R0, RZ, RZ, RZ ;  /* 0x000000ffff007224 */ /* 0x000fe200078e00ff */
[----:B0-----:R-:W-:-:S04]  /*d6a0*/  LOP3.LUT R8, R2, 0x1f, RZ, 0xc0, !PT ;  /* 0x0000001f02087812 */ /* 0x001fc800078ec0ff */
[C---:B------:R-:W-:Y:S02]  /*d6b0*/  ISETP.NE.AND P1, PT, R8.reuse, 0x1f, PT ;  /* 0x0000001f0800780c */ /* 0x040fe40003f25270 */
[----:B------:R-:W-:-:S04]  /*d6c0*/  IADD3 R7, R8, R19, RZ ;  /* 0x0000001308077210 */ /* 0x000fc80007ffe0ff */
[----:B------:R-:W-:-:S13]  /*d6d0*/  ISETP.GE.OR P0, PT, R7, UR5, !P1 ;  /* 0x0000000507007c0c */ /* 0x000fda000cf06670 */
[----:B------:R-:W-:Y:S05]  /*d6e0*/  @P0 BRA `(.L_x_305) ;  /* 0x0000000000100947 */ /* 0x000fea0003800000 */
[----:B------:R-:W0:Y:S01]  /*d6f0*/  LDC.64 R2, c[0x0][0xc58] ;  /* 0x00031600ff027b82 */ /* 0x000e220000000a00 */
[----:B------:R-:W-:Y:S01]  /*d700*/  ULDC.64 UR8, c[0x0][0x208] ;  /* 0x0000820000087ab9 */ /* 0x000fe20000000a00 */
[----:B0-----:R-:W-:-:S05]  /*d710*/  IMAD.WIDE R2, R7, 0x4, R2 ;  /* 0x0000000407027825 */ /* 0x001fca00078e0202 */
[----:B------:R0:W5:Y:S02]  /*d720*/  LDG.E R0, desc[UR8][R2.64] ;  /* 0x0000000802007981 */ /* 0x000164000c1e1900 */
.L_x_305:
[----:B------:R-:W-:Y:S05]  /*d730*/  BSYNC B0 ;  /* 0x0000000000007941 */ /* 0x000fea0003800000 */
.L_x_304:
[----:B0----5:R-:W0:Y:S01]  /*d740*/  SHFL.UP PT, R2, R0, 0x1, RZ ;  /* 0x0420000000027989 */ /* 0x021e2200000e00ff */
[C---:B------:R-:W-:Y:S02]  /*d750*/  ISETP.NE.AND P0, PT, R8.reuse, RZ, PT ;  /* 0x000000ff0800720c */ /* 0x040fe40003f05270 */
[----:B------:R-:W-:Y:S02]  /*d760*/  ISETP.GE.U32.AND P1, PT, R8, 0x2, PT ;  /* 0x000000020800780c */ /* 0x000fe40003f26070 */
[----:B0-----:R-:W-:Y:S02]  /*d770*/  SEL R3, R2, RZ, P0 ;  /* 0x000000ff02037207 */ /* 0x001fe40000000000 */
[----:B------:R-:W-:-:S03]  /*d780*/  ISETP.GE.U32.AND P0, PT, R8, 0x4, PT ;  /* 0x000000040800780c */ /* 0x000fc60003f06070 */
[----:B------:R-:W-:-:S05]  /*d790*/  IMAD.IADD R3, R0, 0x1, R3 ;  /* 0x0000000100037824 */ /* 0x000fca00078e0203 */
[----:B------:R-:W0:Y:S02]  /*d7a0*/  SHFL.UP PT, R2, R3, 0x2, RZ ;  /* 0x0440000003027989 */ /* 0x000e2400000e00ff */
        /* <DEDUP_REMOVED lines=8> */
[----:B0-----:R-:W-:-:S05]  /*d830*/  SEL R6, R6, RZ, P1 ;  /* 0x000000ff06067207 */ /* 0x001fca0000800000 */
[----:B------:R-:W-:-:S05]  /*d840*/  IMAD.IADD R6, R7, 0x1, R6 ;  /* 0x0000000107067824 */ /* 0x000fca00078e0206 */
[----:B------:R-:W0:Y:S02]  /*d850*/  SHFL.UP PT, R8, R6, 0x10, RZ ;  /* 0x0600000006087989 */ /* 0x000e2400000e00ff */
[----:B0-----:R-:W-:-:S05]  /*d860*/  SEL R9, R8, RZ, P0 ;  /* 0x000000ff08097207 */ /* 0x001fca0000000000 */
[----:B------:R-:W-:-:S05]  /*d870*/  IMAD.IADD R9, R6, 0x1, R9 ;  /* 0x0000000106097824 */ /* 0x000fca00078e0209 */
[----:B------:R-:W0:Y:S02]  /*d880*/  SHFL.IDX PT, R3, R9, 0x1f, 0x1f ;  /* 0x03e01f0009037f89 */ /* 0x000e2400000e0000 */
[----:B0-----:R-:W-:-:S04]  /*d890*/  IMAD R6, R3, UR4, RZ ;  /* 0x0000000403067c24 */ /* 0x001fc8000f8e02ff */
[----:B------:R-:W-:-:S05]  /*d8a0*/  IMAD.IADD R5, R6, 0x1, R5 ;  /* 0x0000000106057824 */ /* 0x000fca00078e0205 */
[----:B------:R-:W-:-:S13]  /*d8b0*/  ISETP.GT.AND P0, PT, R5, UR6, PT ;  /* 0x0000000605007c0c */ /* 0x000fda000bf04270 */
[----:B------:R-:W-:Y:S05]  /*d8c0*/  @!P0 BRA `(.L_x_306) ;  /* 0xfffffffc00548947 */ /* 0x000fea000383ffff */
[----:B------:R-:W-:-:S07]  /*d8d0*/  IMAD.MOV.U32 R2, RZ, RZ, R9 ;  /* 0x000000ffff027224 */ /* 0x000fce00078e0009 */
.L_x_302:
[----:B------:R-:W-:-:S04]  /*d8e0*/  IMAD.IADD R7, R5, 0x1, -R6 ;  /* 0x0000000105077824 */ /* 0x000fc800078e0a06 */
[----:B------:R-:W-:-:S05]  /*d8f0*/  IMAD R3, R2, UR4, R7 ;  /* 0x0000000402037c24 */ /* 0x000fca000f8e0207 */
[----:B------:R-:W-:-:S13]  /*d900*/  ISETP.GT.AND P0, PT, R3, UR6, PT ;  /* 0x0000000603007c0c */ /* 0x000fda000bf04270 */
[----:B------:R-:W-:-:S04]  /*d910*/  VOTE.ANY R8, PT, !P0 ;  /* 0x0000000000087806 */ /* 0x000fc800040e0100 */
[----:B------:R-:W0:Y:S01]  /*d920*/  POPC R5, R8 ;  /* 0x0000000800057309 */ /* 0x000e220000000000 */
[----:B------:R-:W-:Y:S01]  /*d930*/  ISETP.NE.AND P0, PT, R8, RZ, PT ;  /* 0x000000ff0800720c */ /* 0x000fe20003f05270 */
[----:B0-----:R-:W0:Y:S02]  /*d940*/  SHFL.IDX PT, R0, R0, R5, 0x1f ;  /* 0x00001f0500007589 */ /* 0x001e2400000e0000 */
[----:B0-----:R-:W-:-:S04]  /*d950*/  IABS R6, R0 ;  /* 0x0000000000067213 */ /* 0x001fc80000000000 */
[----:B------:R-:W0:Y:S08]  /*d960*/  I2F.RP R9, R6 ;  /* 0x0000000600097306 */ /* 0x000e300000209400 */
[----:B0-----:R-:W0:Y:S02]  /*d970*/  MUFU.RCP R9, R9 ;  /* 0x0000000900097308 */ /* 0x001e240000001000 */
[----:B0-----:R-:W-:-:S06]  /*d980*/  IADD3 R3, R9, 0xffffffe, RZ ;  /* 0x0ffffffe09037810 */ /* 0x001fcc0007ffe0ff */
[----:B------:R-:W0:Y:S02]  /*d990*/  F2I.FTZ.U32.TRUNC.NTZ R3, R3 ;  /* 0x0000000300037305 */ /* 0x000e24000021f000 */
[----:B0-----:R-:W-:Y:S01]  /*d9a0*/  IMAD.MOV R11, RZ, RZ, -R3 ;  /* 0x000000ffff0b7224 */ /* 0x001fe200078e0a03 */
[----:B------:R-:W-:Y:S06]  /*d9b0*/  @!P0 BRA `(.L_x_307) ;  /* 0x0000000000088947 */ /* 0x000fec0003800000 */
[----:B------:R-:W-:-:S05]  /*d9c0*/  VIADD R9, R5, 0xffffffff ;  /* 0xffffffff05097836 */ /* 0x000fca0000000000 */
[----:B------:R0:W1:Y:S02]  /*d9d0*/  SHFL.IDX PT, R16, R2, R9, 0x1f ;  /* 0x00001f0902107589 */ /* 0x00006400000e0000 */
.L_x_307:
[----:B-1----:R-:W-:Y:S01]  /*d9e0*/  IMAD R16, R16, UR4, R7 ;  /* 0x0000000410107c24 */ /* 0x002fe2000f8e0207 */
[----:B------:R-:W-:Y:S01]  /*d9f0*/  IADD3 R19, R5, R19, RZ ;  /* 0x0000001305137210 */ /* 0x000fe20007ffe0ff */
[----:B------:R-:W-:Y:S02]  /*da00*/  IMAD R7, R11, R6, RZ ;  /* 0x000000060b077224 */ /* 0x000fe400078e02ff */
[----:B0-----:R-:W-:Y:S01]  /*da10*/  IMAD.MOV.U32 R2, RZ, RZ, RZ ;  /* 0x000000ffff027224 */ /* 0x001fe200078e00ff */
[----:B------:R-:W-:-:S03]  /*da20*/  IADD3 R17, -R16, UR6, RZ ;  /* 0x0000000610117c10 */ /* 0x000fc6000fffe1ff */
[----:B------:R-:W-:Y:S01]  /*da30*/  IMAD.HI.U32 R2, R3, R7, R2 ;  /* 0x0000000703027227 */ /* 0x000fe200078e0002 */
[----:B------:R-:W-:Y:S02]  /*da40*/  IABS R7, R0 ;  /* 0x0000000000077213 */ /* 0x000fe40000000000 */
[----:B------:R-:W-:-:S03]  /*da50*/  IABS R3, R17 ;  /* 0x0000001100037213 */ /* 0x000fc60000000000 */
[----:B------:R-:W-:Y:S02]  /*da60*/  IMAD.MOV R7, RZ, RZ, -R7 ;  /* 0x000000ffff077224 */ /* 0x000fe400078e0a07 */
[----:B------:R-:W-:-:S04]  /*da70*/  IMAD.HI.U32 R2, R2, R3, RZ ;  /* 0x0000000302027227 */ /* 0x000fc800078e00ff */
[----:B------:R-:W-:-:S05]  /*da80*/  IMAD R3, R2, R7, R3 ;  /* 0x0000000702037224 */ /* 0x000fca00078e0203 */
[----:B------:R-:W-:-:S13]  /*da90*/  ISETP.GT.U32.AND P0, PT, R6, R3, PT ;  /* 0x000000030600720c */ /* 0x000fda0003f04070 */
[----:B------:R-:W-:Y:S02]  /*daa0*/  @!P0 IMAD.IADD R3, R3, 0x1, -R6 ;  /* 0x0000000103038824 */ /* 0x000fe400078e0a06 */
[----:B------:R-:W-:-:S03]  /*dab0*/  @!P0 VIADD R2, R2, 0x1 ;  /* 0x0000000102028836 */ /* 0x000fc60000000000 */
[----:B------:R-:W-:Y:S02]  /*dac0*/  ISETP.GE.U32.AND P0, PT, R3, R6, PT ;  /* 0x000000060300720c */ /* 0x000fe40003f06070 */
[----:B------:R-:W-:-:S11]  /*dad0*/  LOP3.LUT R3, R17, R0, RZ, 0x3c, !PT ;  /* 0x0000000011037212 */ /* 0x000fd600078e3cff */
[----:B------:R-:W-:Y:S01]  /*dae0*/  @P0 VIADD R2, R2, 0x1 ;  /* 0x0000000102020836 */ /* 0x000fe20000000000 */
[----:B------:R-:W-:-:S13]  /*daf0*/  ISETP.GE.AND P0, PT, R3, RZ, PT ;  /* 0x000000ff0300720c */ /* 0x000fda0003f06270 */
[----:B------:R-:W-:Y:S01]  /*db00*/  @!P0 IMAD.MOV R2, RZ, RZ, -R2 ;  /* 0x000000ffff028224 */ /* 0x000fe200078e0a02 */
[----:B------:R-:W-:-:S13]  /*db10*/  ISETP.NE.AND P0, PT, R0, RZ, PT ;  /* 0x000000ff0000720c */ /* 0x000fda0003f05270 */
[----:B------:R-:W-:-:S05]  /*db20*/  @!P0 LOP3.LUT R2, RZ, R0, RZ, 0x33, !PT ;  /* 0x00000000ff028212 */ /* 0x000fca00078e33ff */
[--C-:B------:R-:W-:Y:S02]  /*db30*/  IMAD.MOV R3, RZ, RZ, -R2.reuse ;  /* 0x000000ffff037224 */ /* 0x100fe400078e0a02 */
[----:B------:R-:W-:Y:S02]  /*db40*/  IMAD.MOV.U32 R18, RZ, RZ, R2 ;  /* 0x000000ffff127224 */ /* 0x000fe400078e0002 */
[----:B------:R-:W-:Y:S01]  /*db50*/  IMAD R17, R0, R3, R17 ;  /* 0x0000000300117224 */ /* 0x000fe200078e0211 */
[----:B------:R-:W-:Y:S06]  /*db60*/  BRA `(.L_x_308) ;  /* 0x00000000000c7947 */ /* 0x000fec0003800000 */
.L_x_303:
[----:B------:R-:W-:Y:S02]  /*db70*/  IMAD.MOV.U32 R17, RZ, RZ, RZ ;  /* 0x000000ffff117224 */ /* 0x000fe400078e00ff */
[----:B------:R-:W-:Y:S02]  /*db80*/  IMAD.U32 R16, RZ, RZ, UR6 ;  /* 0x00000006ff107e24 */ /* 0x000fe4000f8e00ff */
[----:B------:R-:W-:-:S07]  /*db90*/  IMAD.MOV.U32 R18, RZ, RZ, RZ ;  /* 0x000000ffff127224 */ /* 0x000fce00078e00ff */
.L_x_308:
[----:B------:R-:W0:Y:S01]  /*dba0*/  S2R R0, SR_TID.X ;  /* 0x0000000000007919 */ /* 0x000e220000002100 */
[----:B------:R-:W-:Y:S01]  /*dbb0*/  STL [R1+0x28], RZ ;  /* 0x000028ff01007387 */ /* 0x000fe20000100800 */
[----:B0-----:R-:W-:-:S04]  /*dbc0*/  LOP3.LUT R0, R0, 0x1f, RZ, 0xc0, !PT ;  /* 0x0000001f00007812 */ /* 0x001fc800078ec0ff */
[----:B------:R-:W-:-:S13]  /*dbd0*/  ISETP.NE.AND P0, PT, R0, RZ, PT ;  /* 0x000000ff0000720c */ /* 0x000fda0003f05270 */
[----:B------:R-:W0:Y:S01]  /*dbe0*/  @!P0 S2R R3, SR_CgaCtaId ;  /* 0x0000000000038919 */ /* 0x000e220000008800 */
[----:B------:R-:W-:-:S04]  /*dbf0*/  @!P0 MOV R0, 0x400 ;  /* 0x0000040000008802 */ /* 0x000fc80000000f00 */
[----:B0-----:R-:W-:-:S05]  /*dc00*/  @!P0 LEA R0, R3, R0, 0x18 ;  /* 0x0000000003008211 */ /* 0x001fca00078ec0ff */
[----:B------:R0:W-:Y:S01]  /*dc10*/  @!P0 STS.128 [R0+0x388d0], R16 ;  /* 0x0388d01000008388 */ /* 0x0001e20000000c00 */
[----:B------:R-:W-:Y:S06]  /*dc20*/  BAR.ARV 0x5, 0x120 ;  /* 0x0144800000007b1d */ /* 0x000fec0000002000 */
[----:B------:R-:W-:Y:S01]  /*dc30*/  ISETP.GE.AND P0, PT, R19, UR5, PT ;  /* 0x0000000513007c0c */ /* 0x000fe2000bf06270 */
[----:B0-----:R-:W-:-:S05]  /*dc40*/  IMAD.MOV.U32 R0, RZ, RZ, 0x1 ;  /* 0x00000001ff007424 */ /* 0x001fca00078e00ff */
[----:B------:R0:W-:Y:S04]  /*dc50*/  STL [R1+0x8], R0 ;  /* 0x0000080001007387 */ /* 0x0001e80000100800 */
[----:B------:R0:W-:Y:S03]  /*dc60*/  STL [R1], RZ ;  /* 0x000000ff01007387 */ /* 0x0001e60000100800 */
[----:B------:R-:W-:Y:S05]  /*dc70*/  @P0 BRA `(.L_x_309) ;  /* 0x0000004400140947 */ /* 0x000fea0003800000 */
[----:B0-----:R-:W-:Y:S01]  /*dc80*/  IMAD.MOV.U32 R0, RZ, RZ, 0x1 ;  /* 0x00000001ff007424 */ /* 0x001fe200078e00ff */
[----:B------:R0:W-:Y:S01]  /*dc90*/  STL [R1], RZ ;  /* 0x000000ff01007387 */ /* 0x0001e20000100800 */
[----:B------:R-:W-:Y:S01]  /*dca0*/  ULDC UR38, c[0x0][0xc] ;  /* 0x0000030000267ab9 */ /* 0x000fe20000000800 */
[----:B------:R-:W-:Y:S02]  /*dcb0*/  ULDC.64 UR36, c[0x0][0x198] ;  /* 0x0000660000247ab9 */ /* 0x000fe40000000a00 */
[----:B------:R0:W-:Y:S04]  /*dcc0*/  STL [R1+0x8], R0 ;  /* 0x0000080001007387 */ /* 0x0001e80000100800 */
[----:B------:R0:W-:Y:S02]  /*dcd0*/  STL [R1+0x28], RZ ;  /* 0x000028ff01007387 */ /* 0x0001e40000100800 */
.L_x_375:
[----:B-1----:R-:W1:Y:S01]  /*dce0*/  LDC.64 R2, c[0x0][0xc60] ;  /* 0x00031800ff027b82 */ /* 0x002e620000000a00 */
[----:B------:R-:W-:Y:S01]  /*dcf0*/  ULDC.64 UR4, c[0x0][0x208] ;  /* 0x0000820000047ab9 */ /* 0x000fe20000000a00 */
[----:B-1----:R-:W-:-:S05]  /*dd00*/  IMAD.WIDE R2, R19, 0x4, R2 ;  /* 0x0000000413027825 */ /* 0x002fca00078e0202 */
[----:B------:R-:W2:Y:S01]  /*dd10*/  LDG.E R5, desc[UR4][R2.64] ;  /* 0x0000000402057981 */ /* 0x000ea2000c1e1900 */
[----:B------:R-:W-:Y:S05]  /*dd20*/  YIELD ;  /* 0x0000000000007946 */ /* 0x000fea0003800000 */
[----:B------:R-:W-:Y:S01]  /*dd30*/  ULDC.64 UR4, c[0x0][0xa28] ;  /* 0x00028a0000047ab9 */ /* 0x000fe20000000a00 */
[----:B0-----:R-:W-:Y:S01]  /*dd40*/  IMAD.MOV.U32 R0, RZ, RZ, RZ ;  /* 0x000000ffff007224 */ /* 0x001fe200078e00ff */
[----:B------:R-:W-:Y:S01]  /*dd50*/  ISETP.NE.U32.AND P0, PT, RZ, UR4, PT ;  /* 0x00000004ff007c0c */ /* 0x000fe2000bf05070 */
[----:B------:R-:W-:-:S03]  /*dd60*/  ULDC.64 UR6, c[0x0][0x208] ;  /* 0x0000820000067ab9 */ /* 0x000fc60000000a00 */
[----:B------:R-:W-:Y:S01]  /*dd70*/  ISETP.NE.AND.EX P0, PT, RZ, UR5, PT, P0 ;  /* 0x00000005ff007c0c */ /* 0x000fe2000bf05300 */
[----:B------:R-:W-:Y:S01]  /*dd80*/  IMAD.MOV.U32 R6, RZ, RZ, RZ ;  /* 0x000000ffff067224 */ /* 0x000fe200078e00ff */
[----:B--2---:R-:W-:Y:S01]  /*dd90*/  SHF.R.S32.HI R4, RZ, 0x1f, R5 ;  /* 0x0000001fff047819 */ /* 0x004fe20000011405 */
[----:B------:R-:W-:-:S10]  /*dda0*/  IMAD.SHL.U32 R7, R5, 0x4, RZ ;  /* 0x0000000405077824 */ /* 0x000fd400078e00ff */
[C---:B------:R-:W-:Y:S01]  /*ddb0*/  @P0 LEA R2, P1, R5.reuse, UR4, 0x2 ;  /* 0x0000000405020c11 */ /* 0x040fe2000f8210ff */
[----:B------:R-:W-:Y:S03]  /*ddc0*/  STL [R1+0x14], R5 ;  /* 0x0000140501007387 */ /* 0x000fe60000100800 */
[----:B------:R-:W-:Y:S01]  /*ddd0*/  @P0 LEA.HI.X R3, R5, UR5, R4, 0x2, P1 ;  /* 0x0000000505030c11 */ /* 0x000fe200088f1404 */
[----:B------:R-:W-:-:S04]  /*dde0*/  ULDC.64 UR4, c[0x0][0xa00] ;  /* 0x0002800000047ab9 */ /* 0x000fc80000000a00 */
[----:B------:R0:W5:Y:S01]  /*ddf0*/  @P0 LDG.E R0, desc[UR6][R2.64] ;  /* 0x0000000602000981 */ /* 0x000162000c1e1900 */
[----:B------:R-:W-:-:S04]  /*de00*/  ISETP.NE.U32.AND P0, PT, RZ, UR4, PT ;  /* 0x00000004ff007c0c */ /* 0x000fc8000bf05070 */
[----:B------:R-:W-:-:S13]  /*de10*/  ISETP.NE.AND.EX P0, PT, RZ, UR5, PT, P0 ;  /* 0x00000005ff007c0c */ /* 0x000fda000bf05300 */
[----:B0-----:R-:W-:-:S04]  /*de20*/  @P0 LEA R2, P1, R5, UR4, 0x2 ;  /* 0x0000000405020c11 */ /* 0x001fc8000f8210ff */
[----:B------:R-:W-:Y:S01]  /*de30*/  @P0 LEA.HI.X R3, R5, UR5, R4, 0x2, P1 ;  /* 0x0000000505030c11 */ /* 0x000fe200088f1404 */
[----:B------:R-:W-:-:S04]  /*de40*/  ULDC.64 UR4, c[0x0][0xa20] ;  /* 0x0002880000047ab9 */ /* 0x000fc80000000a00 */
[----:B------:R-:W2:Y:S01]  /*de50*/  @P0 LDG.E R6, desc[UR6][R2.64] ;  /* 0x0000000602060981 */ /* 0x000ea2000c1e1900 */
[----:B------:R-:W-:-:S04]  /*de60*/  ISETP.NE.U32.AND P0, PT, RZ, UR4, PT ;  /* 0x00000004ff007c0c */ /* 0x000fc8000bf05070 */
[----:B------:R-:W-:Y:S01]  /*de70*/  ISETP.NE.AND.EX P0, PT, RZ, UR5, PT, P0 ;  /* 0x00000005ff007c0c */ /* 0x000fe2000bf05300 */
[----:B--2---:R0:W-:Y:S04]  /*de80*/  STL [R1+0x2c], R6 ;  /* 0x00002c0601007387 */ /* 0x0041e80000100800 */
[----:B------:R1:W-:Y:S01]  /*de90*/  STL [R1+0x1c], R7 ;  /* 0x00001c0701007387 */ /* 0x0003e20000100800 */
[----:B0-----:R-:W-:-:S07]  /*dea0*/  SHF.L.U64.HI R6, R5, 0x2, R4 ;  /* 0x0000000205067819 */ /* 0x001fce0000010204 */
[C---:B------:R-:W-:Y:S01]  /*deb0*/  @P0 IADD3 R4, P1, R7.reuse, UR4, RZ ;  /* 0x0000000407040c10 */ /* 0x040fe2000ff3e0ff */
[----:B------:R0:W-:Y:S03]  /*dec0*/  STL [R1+0x20], R6 ;  /* 0x0000200601007387 */ /* 0x0001e60000100800 */
[C---:B------:R-:W-:Y:S01]  /*ded0*/  @P0 IADD3.X R5, R6.reuse, UR5, RZ, P1, !PT ;  /* 0x0000000506050c10 */ /* 0x040fe20008ffe4ff */
[----:B------:R-:W-:Y:S02]  /*dee0*/  ULDC.64 UR4, c[0x0][0xa08] ;  /* 0x0002820000047ab9 */ /* 0x000fe40000000a00 */
[----:B------:R-:W-:Y:S02]  /*def0*/  IADD3 R2, P1, R7, UR4, RZ ;  /* 0x0000000407027c10 */ /* 0x000fe4000ff3e0ff */
[----:B-1----:R-:W-:Y:S02]  /*df00*/  MOV R7, RZ ;  /* 0x000000ff00077202 */ /* 0x002fe40000000f00 */
[----:B------:R-:W-:-:S02]  /*df10*/  IADD3.X R3, R6, UR5, RZ, P1, !PT ;  /* 0x0000000506037c10 */ /* 0x000fc40008ffe4ff */
[----:B------:R-:W-:-:S04]  /*df20*/  ISETP.NE.U32.AND P1, PT, RZ, UR4, PT ;  /* 0x00000004ff007c0c */ /* 0x000fc8000bf25070 */
[----:B------:R-:W-:Y:S01]  /*df30*/  ISETP.NE.AND.EX P1, PT, RZ, UR5, PT, P1 ;  /* 0x00000005ff007c0c */ /* 0x000fe2000bf25310 */
[----:B------:R-:W-:Y:S02]  /*df40*/  ULDC.64 UR4, c[0x0][0x3f8] ;  /* 0x0000fe0000047ab9 */ /* 0x000fe40000000a00 */
[----:B------:R-:W-:-:S03]  /*df50*/  UISETP.NE.U32.AND UP0, UPT, UR4, URZ, UPT ;  /* 0x0000003f0400728c */ /* 0x000fc6000bf05070 */
[----:B------:R-:W-:Y:S01]  /*df60*/  ULDC UR4, c[0x0][0x404] ;  /* 0x0001010000047ab9 */ /* 0x000fe20000000800 */
[----:B------:R-:W-:-:S03]  /*df70*/  UISETP.NE.AND.EX UP0, UPT, UR5, URZ, UPT, UP0 ;  /* 0x0000003f0500728c */ /* 0x000fc6000bf05300 */
[----:B------:R-:W-:Y:S01]  /*df80*/  ULDC UR5, c[0x0][0x2e0] ;  /* 0x0000b80000057ab9 */ /* 0x000fe20000000800 */
[----:B------:R-:W-:Y:S02]  /*df90*/  USEL UR4, UR4, 0x1, UP0 ;  /* 0x0000000104047887 */ /* 0x000fe40008000000 */
[----:B------:R1:W5:Y:S02]  /*dfa0*/  @P1 LDG.E R7, desc[UR6][R2.64] ;  /* 0x0000000602071981 */ /* 0x000364000c1e1900 */
[----:B------:R-:W-:-:S06]  /*dfb0*/  UIMAD UR4, UR4, UR5, URZ ;  /* 0x00000005040472a4 */ /* 0x000fcc000f8e023f */
[----:B0-----:R-:W-:-:S06]  /*dfc0*/  IMAD.U32 R6, RZ, RZ, UR4 ;  /* 0x00000004ff067e24 */ /* 0x001fcc000f8e00ff */
[----:B------:R1:W5:Y:S01]  /*dfd0*/  @P0 LDG.E R6, desc[UR6][R4.64] ;  /* 0x0000000604060981 */ /* 0x000362000c1e1900 */
[----:B------:R-:W-:Y:S05]  /*dfe0*/  @P0 BRA `(.L_x_310) ;  /* 0x0000000000140947 */ /* 0x000fea0003800000 */
[----:B------:R-:W-:Y:S05]  /*dff0*/  @!P1 BRA `(.L_x_310) ;  /* 0x0000000000109947 */ /* 0x000fea0003800000 */
[----:B------:R-:W-:Y:S02]  /*e000*/  ULDC.64 UR4, c[0x0][0x208] ;  /* 0x0000820000047ab9 */ /* 0x000fe40000000a00 */
[----:B-----5:R-:W2:Y:S04]  /*e010*/  LDG.E R6, desc[UR4][R2.64] ;  /* 0x0000000402067981 */ /* 0x020ea8000c1e1900 */
[----:B-1----:R-:W2:Y:S02]  /*e020*/  LDG.E R5, desc[UR4][R2.64+0x4] ;  /* 0x0000040402057981 */ /* 0x002ea4000c1e1900 */
[----:B--2---:R-:W-:-:S07]  /*e030*/  IMAD.IADD R6, R5, 0x1, -R6 ;  /* 0x0000000105067824 */ /* 0x004fce00078e0a06 */
.L_x_310:
[--C-:B-1---5:R-:W-:Y:S01]  /*e040*/  IMAD.IADD R2, R6, 0x1, -R0.reuse ;  /* 0x0000000106027824 */ /* 0x122fe200078e0a00 */
[----:B------:R-:W-:Y:S01]  /*e050*/  BSSY B6, `(.L_x_311) ;  /* 0x0000368000067945 */ /* 0x000fe20003800000 */
[----:B------:R-:W-:Y:S02]  /*e060*/  IMAD.IADD R3, R7, 0x1, R0 ;  /* 0x0000000107037824 */ /* 0x000fe400078e0200 */
[C---:B------:R-:W-:Y:S01]  /*e070*/  VIADD R0, R2.reuse, 0x4f ;  /* 0x0000004f02007836 */ /* 0x040fe20000000000 */
[----:B------:R-:W-:Y:S01]  /*e080*/  STL [R1+0x24], R2 ;  /* 0x0000240201007387 */ /* 0x000fe20000100800 */
[----:B------:R-:W-:Y:S02]  /*e090*/  ISETP.GT.AND P0, PT, R2, RZ, PT ;  /* 0x000000ff0200720c */ /* 0x000fe40003f04270 */
[----:B------:R-:W-:Y:S01]  /*e0a0*/  IMAD.HI R0, R0, 0x66666667, RZ ;  /* 0x6666666700007827 */ /* 0x000fe200078e02ff */
[----:B------:R0:W-:Y:S04]  /*e0b0*/  STL [R1+0x4], R3 ;  /* 0x0000040301007387 */ /* 0x0001e80000100800 */
[----:B0-----:R-:W-:-:S04]  /*e0c0*/  SHF.R.U32.HI R3, RZ, 0x1f, R0 ;  /* 0x0000001fff037819 */ /* 0x001fc80000011600 */
[----:B------:R-:W-:-:S05]  /*e0d0*/  LEA.HI.SX32 R0, R0, R3, 0x1b ;  /* 0x0000000300007211 */ /* 0x000fca00078fdaff */
[----:B------:R0:W-:Y:S01]  /*e0e0*/  STL [R1+0x18], R0 ;  /* 0x0000180001007387 */ /* 0x0001e20000100800 */
[----:B------:R-:W-:Y:S05]  /*e0f0*/  @P0 BRA `(.L_x_312) ;  /* 0x0000000000480947 */ /* 0x000fea0003800000 */
[----:B------:R-:W1:Y:S02]  /*e100*/  S2R R2, SR_TID.X ;  /* 0x0000000000027919 */ /* 0x000e640000002100 */
[----:B-1----:R-:W-:-:S04]  /*e110*/  LOP3.LUT R2, R2, 0x1f, RZ, 0xc0, !PT ;  /* 0x0000001f02027812 */ /* 0x002fc800078ec0ff */
[----:B------:R-:W-:-:S13]  /*e120*/  ISETP.NE.AND P1, PT, R2, RZ, PT ;  /* 0x000000ff0200720c */ /* 0x000fda0003f25270 */
[----:B------:R-:W-:Y:S05]  /*e130*/  @P1 BRA `(.L_x_313) ;  /* 0x0000003400641947 */ /* 0x000fea0003800000 */
[----:B------:R-:W1:Y:S01]  /*e140*/  S2R R7, SR_LANEID ;  /* 0x0000000000077919 */ /* 0x000e620000000000 */
[----:B------:R-:W-:Y:S01]  /*e150*/  VOTEU.ANY UR4, UPT, PT ;  /* 0x0000000000047886 */ /* 0x000fe200038e0100 */
[----:B------:R-:W2:Y:S01]  /*e160*/  LDC.64 R2, c[0x0][0xc38] ;  /* 0x00030e00ff027b82 */ /* 0x000ea20000000a00 */
[----:B0-----:R-:W1:Y:S01]  /*e170*/  FLO.U32 R0, UR4 ;  /* 0x0000000400007d00 */ /* 0x001e6200080e0000 */
[----:B------:R-:W-:-:S07]  /*e180*/  ULDC.64 UR6, c[0x0][0x208] ;  /* 0x0000820000067ab9 */ /* 0x000fce0000000a00 */
[----:B------:R-:W2:Y:S01]  /*e190*/  POPC R5, UR4 ;  /* 0x0000000400057d09 */ /* 0x000ea20008000000 */
[----:B-1----:R-:W-:-:S13]  /*e1a0*/  ISETP.EQ.U32.AND P0, PT, R0, R7, PT ;  /* 0x000000070000720c */ /* 0x002fda0003f02070 */
[----:B--2---:R-:W2:Y:S01]  /*e1b0*/  @P0 ATOMG.E.ADD.STRONG.GPU PT, R3, desc[UR6][R2.64], R5 ;  /* 0x00000005020309a8 */ /* 0x004ea200081ee1c6 */
[----:B------:R-:W0:Y:S02]  /*e1c0*/  S2R R4, SR_LTMASK ;  /* 0x0000000000047919 */ /* 0x000e240000003900 */
[----:B0-----:R-:W-:-:S04]  /*e1d0*/  LOP3.LUT R4, R4, UR4, RZ, 0xc0, !PT ;  /* 0x0000000404047c12 */ /* 0x001fc8000f8ec0ff */
[----:B------:R-:W0:Y:S01]  /*e1e0*/  POPC R7, R4 ;  /* 0x0000000400077309 */ /* 0x000e220000000000 */
[----:B--2---:R-:W0:Y:S02]  /*e1f0*/  SHFL.IDX PT, R0, R3, R0, 0x1f ;  /* 0x00001f0003007589 */ /* 0x004e2400000e0000 */
[----:B0-----:R-:W-:Y:S01]  /*e200*/  IADD3 R16, R0, UR38, R7 ;  /* 0x0000002600107c10 */ /* 0x001fe2000fffe007 */
[----:B------:R-:W-:Y:S06]  /*e210*/  BRA `(.L_x_313) ;  /* 0x00000034002c7947 */ /* 0x000fec0003800000 */
.L_x_312:
[----:B------:R-:W1:Y:S01]  /*e220*/  S2R R3, SR_CgaCtaId ;  /* 0x0000000000037919 */ /* 0x000e620000008800 */
[----:B0-----:R-:W-:-:S04]  /*e230*/  MOV R0, 0x400 ;  /* 0x0000040000007802 */ /* 0x001fc80000000f00 */
[----:B-1----:R-:W-:-:S05]  /*e240*/  LEA R2, R3, R0, 0x18 ;  /* 0x0000000003027211 */ /* 0x002fca00078ec0ff */
[----:B------:R0:W-:Y:S01]  /*e250*/  STL [R1+0x10], R2 ;  /* 0x0000100201007387 */ /* 0x0001e20000100800 */
[----:B------:R-:W-:-:S05]  /*e260*/  VIADD R0, R2, 0x24400 ;  /* 0x0002440002007836 */ /* 0x000fca0000000000 */
[----:B------:R-:W-:-:S13]  /*e270*/  LOP3.LUT P0, RZ, R0, 0x3ff, RZ, 0xc0, !PT ;  /* 0x000003ff00ff7812 */ /* 0x000fda000780c0ff */
[----:B0-----:R-:W-:Y:S05]  /*e280*/  @!P0 BRA `(.L_x_314) ;  /* 0x0000000000408947 */ /* 0x001fea0003800000 */
[----:B------:R-:W-:Y:S01]  /*e290*/  MOV R2, 0x0 ;  /* 0x0000000000027802 */ /* 0x000fe20000000f00 */
[----:B------:R-:W-:Y:S01]  /*e2a0*/  ULDC.64 UR6, c[0x4][0xa8] ;  /* 0x01002a0000067ab9 */ /* 0x000fe20000000a00 */
[----:B------:R-:W-:Y:S01]  /*e2b0*/  ULDC.64 UR8, c[0x4][0xb0] ;  /* 0x01002c0000087ab9 */ /* 0x000fe20000000a00 */
[----:B------:R-:W-:Y:S01]  /*e2c0*/  ULDC.64 UR4, c[0x4][0x8] ;  /* 0x0100020000047ab9 */ /* 0x000fe20000000a00 */
[----:B------:R-:W-:Y:S01]  /*e2d0*/  IMAD.U32 R4, RZ, RZ, UR6 ;  /* 0x00000006ff047e24 */ /* 0x000fe2000f8e00ff */
[----:B------:R-:W-:Y:S01]  /*e2e0*/  MOV R7, UR9 ;  /* 0x0000000900077c02 */ /* 0x000fe20008000f00 */
[----:B------:R-:W0:Y:S01]  /*e2f0*/  LDC.64 R2, c[0x4][R2] ;  /* 0x0100000002027b82 */ /* 0x000e220000000a00 */
        /* <DEDUP_REMOVED lines=8> */
[----:B0-----:R-:W-:Y:S05]  /*e380*/  CALL.ABS.NOINC R2 ;  /* 0x0000000002007343 */ /* 0x001fea0003c00000 */
.L_x_314:
        /* <DEDUP_REMOVED lines=8> */
[----:B------:R0:W1:Y:S01]  /*e410*/  LDC.64 R2, c[0x4][R0] ;  /* 0x0100000000027b82 */ /* 0x0000620000000a00 */
        /* <DEDUP_REMOVED lines=11> */
.L_x_316:
        /* <DEDUP_REMOVED lines=16> */
.L_x_315:
[----:B------:R-:W2:Y:S01]  /*e5d0*/  LDL.LU R2, [R1+0x1c] ;  /* 0x00001c0001027983 */ /* 0x000ea20000300800 */
[----:B------:R-:W-:-:S03]  /*e5e0*/  ULDC.64 UR4, c[0x0][0x9f8] ;  /* 0x00027e0000047ab9 */ /* 0x000fc60000000a00 */
[----:B------:R-:W3:Y:S04]  /*e5f0*/  LDL.LU R0, [R1+0x20] ;  /* 0x0000200001007983 */ /* 0x000ee80000300800 */
[----:B------:R-:W4:Y:S04]  /*e600*/  LDL.LU R4, [R1+0x2c] ;  /* 0x00002c0001047983 */ /* 0x000f280000300800 */
[----:B------:R-:W4:Y:S01]  /*e610*/  LDL.LU R8, [R1+0x14] ;  /* 0x0000140001087983 */ /* 0x000f220000300800 */
[----:B------:R-:W-:Y:S01]  /*e620*/  ISETP.NE.U32.AND P0, PT, RZ, UR4, PT ;  /* 0x00000004ff007c0c */ /* 0x000fe2000bf05070 */
[----:B------:R-:W-:-:S03]  /*e630*/  ULDC.64 UR6, c[0x0][0x208] ;  /* 0x0000820000067ab9 */ /* 0x000fc60000000a00 */
[----:B------:R-:W-:Y:S01]  /*e640*/  ISETP.NE.AND.EX P0, PT, RZ, UR5, PT, P0 ;  /* 0x00000005ff007c0c */ /* 0x000fe2000bf05300 */
[----:B------:R-:W0:Y:S02]  /*e650*/  S2R R9, SR_TID.X ;  /* 0x0000000000097919 */ /* 0x000e240000002100 */
[----:B0-----:R-:W-:-:S04]  /*e660*/  LOP3.LUT R9, R9, 0x1f, RZ, 0xc0, !PT ;  /* 0x0000001f09097812 */ /* 0x001fc800078ec0ff */
[----:B------:R-:W-:-:S13]  /*e670*/  ISETP.NE.AND P6, PT, R9, RZ, PT ;  /* 0x000000ff0900720c */ /* 0x000fda0003fc5270 */
[----:B------:R-:W-:-:S05]  /*e680*/  VOTEU.ALL UP1, P6 ;  /* 0x00000000003f7886 */ /* 0x000fca0003020000 */
[----:B------:R-:W-:-:S04]  /*e690*/  @!UP1 UIADD3 UR8, UP0, UR36, 0x270, URZ ;  /* 0x0000027024089890 */ /* 0x000fc8000ff1e03f */
[----:B------:R-:W-:-:S03]  /*e6a0*/  @!UP1 UIADD3.X UR9, URZ, UR37, URZ, UP0, !UPT ;  /* 0x000000253f099290 */ /* 0x000fc600087fe43f */
[----:B------:R-:W-:Y:S01]  /*e6b0*/  VOTEU.ALL UP0, P6 ;  /* 0x00000000003f7886 */ /* 0x000fe20003000000 */
[----:B--2---:R-:W-:-:S04]  /*e6c0*/  @P0 IADD3 R2, P1, R2, UR4, RZ ;  /* 0x0000000402020c10 */ /* 0x004fc8000ff3e0ff */
[----:B---3--:R-:W-:Y:S01]  /*e6d0*/  @P0 IADD3.X R3, R0, UR5, RZ, P1, !PT ;  /* 0x0000000500030c10 */ /* 0x008fe20008ffe4ff */
[----:B------:R-:W-:Y:S01]  /*e6e0*/  ULDC.64 UR4, c[0x0][0xa00] ;  /* 0x0002800000047ab9 */ /* 0x000fe20000000a00 */
[----:B----4-:R-:W-:Y:S02]  /*e6f0*/  IMAD R17, R17, 0x80, R4 ;  /* 0x0000008011117824 */ /* 0x010fe400078e0204 */
[----:B------:R-:W0:Y:S01]  /*e700*/  LDC R4, c[0x0][0x428] ;  /* 0x00010a00ff047b82 */ /* 0x000e220000000800 */
[----:B------:R-:W-:-:S06]  /*e710*/  IMAD.MOV.U32 R0, RZ, RZ, R8 ;  /* 0x000000ffff007224 */ /* 0x000fcc00078e0008 */
[----:B------:R1:W5:Y:S01]  /*e720*/  @P0 LDG.E R0, desc[UR6][R2.64] ;  /* 0x0000000602000981 */ /* 0x000362000c1e1900 */
[----:B------:R-:W-:Y:S02]  /*e730*/  PLOP3.LUT P1, PT, P6, PT, PT, 0x8, 0x0 ;  /* 0x000000000000781c */ /* 0x000fe4000372e170 */
[----:B0-----:R-:W-:Y:S01]  /*e740*/  ISETP.NE.AND P0, PT, R4, 0x1, PT ;  /* 0x000000010400780c */ /* 0x001fe20003f05270 */
[----:B------:R-:W-:-:S12]  /*e750*/  IMAD.MOV.U32 R4, RZ, RZ, R18 ;  /* 0x000000ffff047224 */ /* 0x000fd800078e0012 */
[----:B------:R-:W0:Y:S08]  /*e760*/  @P0 LDC R7, c[0x0][0x42c] ;  /* 0x00010b00ff070b82 */ /* 0x000e300000000800 */
[----:B------:R-:W2:Y:S01]  /*e770*/  @P0 LDC R5, c[0x0][0x430] ;  /* 0x00010c00ff050b82 */ /* 0x000ea20000000800 */
[----:B0-----:R-:W-:-:S05]  /*e780*/  @P0 IMAD.HI.U32 R6, R18, R7, RZ ;  /* 0x0000000712060227 */ /* 0x001fca00078e00ff */
[----:B--2---:R-:W-:Y:S02]  /*e790*/  @P0 SHF.R.U32.HI R4, RZ, R5, R6 ;  /* 0x00000005ff040219 */ /* 0x004fe40000011606 */
[----:B------:R-:W-:-:S04]  /*e7a0*/  ISETP.NE.U32.AND P0, PT, RZ, UR4, PT ;  /* 0x00000004ff007c0c */ /* 0x000fc8000bf05070 */
[----:B------:R-:W-:-:S04]  /*e7b0*/  ISETP.NE.AND.EX P0, PT, RZ, UR5, PT, P0 ;  /* 0x00000005ff007c0c */ /* 0x000fc8000bf05300 */
[----:B-1----:R-:W-:-:S09]  /*e7c0*/  SEL R6, R8, RZ, !P0 ;  /* 0x000000ff08067207 */ /* 0x002fd20004000000 */
.L_x_317:
        /* <DEDUP_REMOVED lines=9> */
[----:B0-----:R-:W-:Y:S05]  /*e860*/  @P1 BRA.U.ANY `(.L_x_317) ;  /* 0xfffffffd00d81947 */ /* 0x001fea000393ffff */
[----:B------:R-:W0:Y:S01]  /*e870*/  S2R R2, SR_TID.X ;  /* 0x0000000000027919 */ /* 0x000e220000002100 */
[----:B------:R-:W-:Y:S01]  /*e880*/  UMOV UR4, 0x40 ;  /* 0x0000004000047882 */ /* 0x000fe20000000000 */
[----:B0-----:R-:W-:-:S04]  /*e890*/  LOP3.LUT R2, R2, 0x1f, RZ, 0xc0, !PT ;  /* 0x0000001f02027812 */ /* 0x001fc800078ec0ff */
[----:B------:R-:W-:-:S04]  /*e8a0*/  ISETP.NE.AND P2, PT, R2, RZ, PT ;  /* 0x000000ff0200720c */ /* 0x000fc80003f45270 */
[----:B------:R-:W-:-:S09]  /*e8b0*/  PLOP3.LUT P1, PT, P2, PT, PT, 0x8, 0x0 ;  /* 0x000000000000781c */ /* 0x000fd2000172e170 */
[----:B------:R-:W-:-:S05]  /*e8c0*/  VOTEU.ALL UP0, P2 ;  /* 0x00000000003f7886 */ /* 0x000fca0001000000 */
.L_x_318:
        /* <DEDUP_REMOVED lines=15> */
.L_x_319:
        /* <DEDUP_REMOVED lines=15> */
.L_x_320:
        /* <DEDUP_REMOVED lines=9> */
[----:B------:R-:W0:Y:S01]  /*eb40*/  LDC.64 R2, c[0x0][0x3f8] ;  /* 0x0000fe00ff027b82 */ /* 0x000e220000000a00 */
[----:B------:R-:W-:Y:S02]  /*eb50*/  ULDC.64 UR4, c[0x0][0xa08] ;  /* 0x0002820000047ab9 */ /* 0x000fe40000000a00 */
[----:B0-----:R-:W-:Y:S01]  /*eb60*/  LOP3.LUT P0, RZ, R2, UR4, RZ, 0xfc, !PT ;  /* 0x0000000402ff7c12 */ /* 0x001fe2000f80fcff */
[----:B------:R-:W-:-:S03]  /*eb70*/  UMOV UR4, 0xffffffff ;  /* 0xffffffff00047882 */ /* 0x000fc60000000000 */
[----:B------:R-:W-:-:S04]  /*eb80*/  LOP3.LUT P0, RZ, R3, UR5, RZ, 0xfc, P0 ;  /* 0x0000000503ff7c12 */ /* 0x000fc8000800fcff */
[----:B-----5:R-:W-:Y:S01]  /*eb90*/  SEL R5, R0, RZ, !P0 ;  /* 0x000000ff00057207 */ /* 0x020fe20004000000 */
[----:B------:R-:W-:Y:S08]  /*eba0*/  BRA.DIV UR4, `(.L_x_321) ;  /* 0x0000003a04b07947 */ /* 0x000ff0000b800000 */
.L_x_391:
[----:B------:R-:W2:Y:S01]  /*ebb0*/  LDL R7, [R1+0x18] ;  /* 0x0000180001077983 */ /* 0x000ea20000100800 */
[----:B------:R-:W-:Y:S01]  /*ebc0*/  UMOV UR4, 0xffffffff ;  /* 0xffffffff00047882 */ /* 0x000fe20000000000 */
[----:B------:R-:W-:Y:S01]  /*ebd0*/  SHF.R.S32.HI R12, RZ, 0x1f, R0 ;  /* 0x0000001fff0c7819 */ /* 0x000fe20000011400 */
[----:B--2---:R-:W-:Y:S01]  /*ebe0*/  VIADD R7, R7, 0xffffffff ;  /* 0xffffffff07077836 */ /* 0x004fe20000000000 */
[----:B------:R-:W-:Y:S06]  /*ebf0*/  BRA.DIV UR4, `(.L_x_322) ;  /* 0x0000003a04d07947 */ /* 0x000fec000b800000 */
[----:B------:R-:W-:-:S13]  /*ec00*/  ELECT P6, URZ, PT ;  /* 0x00000000003f782f */ /* 0x000fda00038c0000 */
.L_x_394:
[----:B------:R-:W-:Y:S05]  /*ec10*/  @!P6 BRA `(.L_x_323) ;  /* 0x000000040048e947 */ /* 0x000fea0003800000 */
[----:B------:R0:W-:Y:S01]  /*ec20*/  STL [R1+0xc], R7 ;  /* 0x00000c0701007387 */ /* 0x0001e20000100800 */
[----:B------:R-:W-:-:S04]  /*ec30*/  ISETP.NE.U32.AND P0, PT, R2, RZ, PT ;  /* 0x000000ff0200720c */ /* 0x000fc80003f05070 */
[----:B------:R-:W-:-:S13]  /*ec40*/  ISETP.NE.AND.EX P0, PT, R3, RZ, PT, P0 ;  /* 0x000000ff0300720c */ /* 0x000fda0003f05300 */
[----:B0-----:R-:W-:Y:S05]  /*ec50*/  @!P0 BRA `(.L_x_324) ;  /* 0x0000000000508947 */ /* 0x001fea0003800000 */
[----:B------:R-:W0:Y:S01]  /*ec60*/  LDC R10, c[0x0][0x41c] ;  /* 0x00010700ff0a7b82 */ /* 0x000e220000000800 */
[----:B------:R-:W-:Y:S01]  /*ec70*/  IMAD.MOV.U32 R5, RZ, RZ, R7 ;  /* 0x000000ffff057224 */ /* 0x000fe200078e0007 */
[----:B------:R-:W-:Y:S01]  /*ec80*/  ULDC.64 UR4, c[0x0][0x408] ;  /* 0x0001020000047ab9 */ /* 0x000fe20000000a00 */
[----:B------:R-:W-:Y:S01]  /*ec90*/  ULDC.64 UR6, c[0x0][0x208] ;  /* 0x0000820000067ab9 */ /* 0x000fe20000000a00 */
[----:B0-----:R-:W-:-:S13]  /*eca0*/  ISETP.NE.AND P0, PT, R10, 0x1, PT ;  /* 0x000000010a00780c */ /* 0x001fda0003f05270 */
[----:B------:R-:W0:Y:S02]  /*ecb0*/  @P0 LDC.64 R8, c[0x0][0x420] ;  /* 0x00010800ff080b82 */ /* 0x000e240000000a00 */
[----:B0-----:R-:W-:-:S05]  /*ecc0*/  @P0 IMAD.HI.U32 R8, R7, R8, RZ ;  /* 0x0000000807080227 */ /* 0x001fca00078e00ff */
[----:B------:R-:W-:-:S04]  /*ecd0*/  @P0 SHF.R.U32.HI R5, RZ, R9, R8 ;  /* 0x00000009ff050219 */ /* 0x000fc80000011608 */
[----:B------:R-:W-:-:S05]  /*ece0*/  IADD3 R8, -R5, RZ, RZ ;  /* 0x000000ff05087210 */ /* 0x000fca0007ffe1ff */
[----:B------:R-:W-:Y:S02]  /*ecf0*/  IMAD R9, R10, R8, R7 ;  /* 0x000000080a097224 */ /* 0x000fe400078e0207 */
[----:B------:R-:W-:-:S03]  /*ed00*/  IMAD R8, R12, UR4, RZ ;  /* 0x000000040c087c24 */ /* 0x000fc6000f8e02ff */
[----:B------:R0:W-:Y:S01]  /*ed10*/  STL [R1+0xc], R9 ;  /* 0x00000c0901007387 */ /* 0x0001e20000100800 */
[----:B------:R-:W-:Y:S02]  /*ed20*/  IMAD R10, R0, UR5, R8 ;  /* 0x00000005000a7c24 */ /* 0x000fe4000f8e0208 */
[--C-:B------:R-:W-:Y:S01]  /*ed30*/  IMAD.MOV.U32 R8, RZ, RZ, R5.reuse ;  /* 0x000000ffff087224 */ /* 0x100fe200078e0005 */
[----:B0-----:R-:W-:-:S03]  /*ed40*/  SHF.R.S32.HI R9, RZ, 0x1f, R5 ;  /* 0x0000001fff097819 */ /* 0x001fc60000011405 */
[----:B------:R-:W-:-:S04]  /*ed50*/  IMAD.WIDE.U32 R8, R0, UR4, R8 ;  /* 0x0000000400087c25 */ /* 0x000fc8000f8e0008 */
[----:B------:R-:W-:Y:S01]  /*ed60*/  IMAD.IADD R5, R9, 0x1, R10 ;  /* 0x0000000109057824 */ /* 0x000fe200078e020a */
[----:B------:R-:W-:-:S04]  /*ed70*/  LEA R10, P0, R8, R2, 0x2 ;  /* 0x00000002080a7211 */ /* 0x000fc800078010ff */
[----:B------:R-:W-:-:S05]  /*ed80*/  LEA.HI.X R11, R8, R3, R5, 0x2, P0 ;  /* 0x00000003080b7211 */ /* 0x000fca00000f1405 */
[----:B------:R0:W5:Y:S04]  /*ed90*/  LDG.E R5, desc[UR6][R10.64] ;  /* 0x000000060a057981 */ /* 0x000168000c1e1900 */
.L_x_324:
[----:B------:R-:W2:Y:S01]  /*eda0*/  LDL R8, [R1] ;  /* 0x0000000001087983 */ /* 0x000ea20000100800 */
[----:B0-----:R-:W-:-:S03]  /*edb0*/  MOV R10, 0x400 ;  /* 0x00000400000a7802 */ /* 0x001fc60000000f00 */
[----:B------:R-:W3:Y:S01]  /*edc0*/  LDL R9, [R1+0x8] ;  /* 0x0000080001097983 */ /* 0x000ee20000100800 */
[----:B------:R-:W0:Y:S02]  /*edd0*/  S2R R11, SR_CgaCtaId ;  /* 0x00000000000b7919 */ /* 0x000e240000008800 */
[----:B0-----:R-:W-:-:S05]  /*ede0*/  LEA R10, R11, R10, 0x18 ;  /* 0x0000000a0b0a7211 */ /* 0x001fca00078ec0ff */
[----:B--2---:R-:W-:Y:S01]  /*edf0*/  IMAD R8, R8, 0x8, R10 ;  /* 0x0000000808087824 */ /* 0x004fe200078e020a */
[----:B---3--:R-:W-:-:S04]  /*ee00*/  SHF.L.U32 R9, R9, 0x1f, RZ ;  /* 0x0000001f09097819 */ /* 0x008fc800000006ff */
[----:B------:R-:W0:Y:S02]  /*ee10*/  SYNCS.PHASECHK.TRANS64.TRYWAIT P0, [R8+URZ+0x38840], R9 ;  /* 0x03884009080075a7 */ /* 0x000e24000800017f */
[----:B0-----:R-:W-:Y:S05]  /*ee20*/  @!P0 BRA `(.L_x_325) ;  /* 0x0000003800648947 */ /* 0x001fea0003800000 */
.L_x_395:
[----:B------:R-:W1:Y:S02]  /*ee30*/  S2R R10, SR_TID.X ;  /* 0x00000000000a7919 */ /* 0x000e640000002100 */
[----:B-1----:R-:W-:-:S04]  /*ee40*/  LOP3.LUT R10, R10, 0x7f, RZ, 0xc0, !PT ;  /* 0x0000007f0a0a7812 */ /* 0x002fc800078ec0ff */
[----:B------:R-:W-:-:S13]  /*ee50*/  ISETP.NE.AND P0, PT, R10, RZ, PT ;  /* 0x000000ff0a00720c */ /* 0x000fda0003f05270 */
[----:B------:R-:W-:Y:S05]  /*ee60*/  @P0 BRA `(.L_x_326) ;  /* 0x00000000001c0947 */ /* 0x000fea0003800000 */
[----:B------:R-:W1:Y:S01]  /*ee70*/  S2R R10, SR_TID.X ;  /* 0x00000000000a7919 */ /* 0x000e620000002100 */
[----:B0-----:R-:W-:-:S04]  /*ee80*/  IMAD.MOV.U32 R9, RZ, RZ, 0xa000 ;  /* 0x0000a000ff097424 */ /* 0x001fc800078e00ff */
[----:B------:R2:W-:Y:S01]  /*ee90*/  SYNCS.ARRIVE.TRANS64 RZ, [R8+URZ+0x38830], R9 ;  /* 0x0388300908ff79a7 */ /* 0x0005e2000800003f */
[----:B-1----:R-:W-:-:S04]  /*eea0*/  LOP3.LUT R10, R10, 0x1f, RZ, 0xc0, !PT ;  /* 0x0000001f0a0a7812 */ /* 0x002fc800078ec0ff */
[----:B------:R-:W-:-:S13]  /*eeb0*/  ISETP.NE.AND P1, PT, R10, RZ, PT ;  /* 0x000000ff0a00720c */ /* 0x000fda0003f25270 */
[----:B--2---:R-:W-:Y:S05]  /*eec0*/  @!P1 BRA `(.L_x_326) ;  /* 0x0000000000049947 */ /* 0x004fea0003800000 */
[----:B------:R-:W-:Y:S01]  /*eed0*/  BPT.TRAP 0x1 ;  /* 0x000000040000795c */ /* 0x000fe20000300000 */
.L_x_326:
[----:B------:R-:W2:Y:S01]  /*eee0*/  LDL R11, [R1] ;  /* 0x00000000010b7983 */ /* 0x000ea20000100800 */
[----:B------:R-:W-:-:S03]  /*eef0*/  MOV R13, 0x400 ;  /* 0x00000400000d7802 */ /* 0x000fc60000000f00 */
[----:B------:R-:W3:Y:S04]  /*ef00*/  LDL R10, [R1+0xc] ;  /* 0x00000c00010a7983 */ /* 0x000ee80000100800 */
[----:B0-----:R-:W4:Y:S01]  /*ef10*/  LDL R9, [R1+0x4] ;  /* 0x0000040001097983 */ /* 0x001f220000100800 */
[----:B------:R-:W0:Y:S01]  /*ef20*/  S2R R14, SR_CgaCtaId ;  /* 0x00000000000e7919 */ /* 0x000e220000008800 */
[----:B------:R-:W-:Y:S01]  /*ef30*/  R2UR UR9, R8 ;  /* 0x00000000080972ca */ /* 0x000fe200000e0000 */
[----:B------:R-:W-:Y:S01]  /*ef40*/  UIADD3 UR4, UP0, UR36, 0x370, URZ ;  /* 0x0000037024047890 */ /* 0x000fe2000ff1e03f */
[----:B------:R-:W-:Y:S02]  /*ef50*/  R2UR UR12, R4 ;  /* 0x00000000040c72ca */ /* 0x000fe400000e0000 */
[----:B-----5:R-:W-:-:S02]  /*ef60*/  R2UR UR13, R5 ;  /* 0x00000000050d72ca */ /* 0x020fc400000e0000 */
[----:B0-----:R-:W-:-:S07]  /*ef70*/  LEA R13, R14, R13, 0x18 ;  /* 0x0000000d0e0d7211 */ /* 0x001fce00078ec0ff */
[----:B------:R-:W-:Y:S01]  /*ef80*/  UIADD3 UR9, UR9, 0x38830, URZ ;  /* 0x0003883009097890 */ /* 0x000fe2000fffe03f */
[----:B------:R-:W-:Y:S01]  /*ef90*/  UMOV UR10, URZ ;  /* 0x0000003f000a7c82 */ /* 0x000fe20008000000 */
[----:B------:R-:W-:Y:S01]  /*efa0*/  UMOV UR6, 0x0 ;  /* 0x0000000000067882 */ /* 0x000fe20000000000 */
[----:B------:R-:W-:Y:S01]  /*efb0*/  UMOV UR7, 0x14f00000 ;  /* 0x14f0000000077882 */ /* 0x000fe20000000000 */
[----:B------:R-:W-:Y:S01]  /*efc0*/  UMOV UR16, 0x40 ;  /* 0x0000004000107882 */ /* 0x000fe20000000000 */
[----:B--2---:R-:W-:Y:S01]  /*efd0*/  IMAD R8, R11, 0xa000, R13 ;  /* 0x0000a0000b087824 */ /* 0x004fe200078e020d */
[----:B---3--:R-:W-:-:S04]  /*efe0*/  R2UR UR11, R10 ;  /* 0x000000000a0b72ca */ /* 0x008fc800000e0000 */
[----:B------:R-:W-:Y:S02]  /*eff0*/  R2UR UR14, R8 ;  /* 0x00000000080e72ca */ /* 0x000fe400000e0000 */
[----:B----4-:R-:W-:-:S11]  /*f000*/  R2UR UR5, R9 ;  /* 0x00000000090572ca */ /* 0x010fd600000e0000 */
[----:B------:R-:W-:Y:S02]  /*f010*/  UIADD3 UR8, UR14, 0x24400, URZ ;  /* 0x000244000e087890 */ /* 0x000fe4000fffe03f */
[----:B------:R-:W-:Y:S02]  /*f020*/  UIMAD UR11, UR11, 0x50, UR5 ;  /* 0x000000500b0b78a4 */ /* 0x000fe4000f8e0205 */
[----:B------:R-:W-:Y:S02]  /*f030*/  UIADD3.X UR5, URZ, UR37, URZ, UP0, !UPT ;  /* 0x000000253f057290 */ /* 0x000fe400087fe43f */
[----:B------:R-:W-:Y:S02]  /*f040*/  UIADD3 UR15, UR14, 0x26c00, URZ ;  /* 0x00026c000e0f7890 */ /* 0x000fe4000fffe03f */
[----:B------:R-:W-:Y:S02]  /*f050*/  UIADD3 UR17, UR14, 0x29400, URZ ;  /* 0x000294000e117890 */ /* 0x000fe4000fffe03f */
[----:B------:R-:W-:-:S03]  /*f060*/  UIADD3 UR18, UR14, 0x2bc00, URZ ;  /* 0x0002bc000e127890 */ /* 0x000fc6000fffe03f */
[----:B------:R0:W-:Y:S01]  /*f070*/  UTMALDG.4D [UR8], [UR4], desc[UR6] ;  /* 0x00000608040075b4 */ /* 0x0001e20008019000 */
[----:B------:R-:W-:Y:S01]  /*f080*/  UMOV UR14, 0x80 ;  /* 0x00000080000e7882 */ /* 0x000fe20000000000 */
[----:B0-----:R-:W-:Y:S01]  /*f090*/  UMOV UR8, UR15 ;  /* 0x0000000f00087c82 */ /* 0x001fe20008000000 */
[----:B------:R-:W-:Y:S02]  /*f0a0*/  UMOV UR10, UR16 ;  /* 0x00000010000a7c82 */ /* 0x000fe40008000000 */
[----:B------:R0:W-:Y:S02]  /*f0b0*/  UTMALDG.4D [UR8], [UR4], desc[UR6] ;  /* 0x00000608040075b4 */ /* 0x0001e40008019000 */
[----:B0-----:R-:W-:Y:S01]  /*f0c0*/  UMOV UR8, UR17 ;  /* 0x0000001100087c82 */ /* 0x001fe20008000000 */
[----:B------:R-:W-:Y:S01]  /*f0d0*/  UMOV UR10, UR14 ;  /* 0x0000000e000a7c82 */ /* 0x000fe20008000000 */
[----:B------:R-:W-:Y:S01]  /*f0e0*/  UMOV UR14, 0xc0 ;  /* 0x000000c0000e7882 */ /* 0x000fe20000000000 */
[----:B------:R0:W-:Y:S02]  /*f0f0*/  UTMALDG.4D [UR8], [UR4], desc[UR6] ;  /* 0x00000608040075b4 */ /* 0x0001e40008019000 */
[----:B0-----:R-:W-:Y:S01]  /*f100*/  UMOV UR8, UR18 ;  /* 0x0000001200087c82 */ /* 0x001fe20008000000 */
[----:B------:R-:W-:-:S02]  /*f110*/  UMOV UR10, UR14 ;  /* 0x0000000e000a7c82 */ /* 0x000fc40008000000 */
[----:B------:R0:W-:Y:S02]  /*f120*/  UTMALDG.4D [UR8], [UR4], desc[UR6] ;  /* 0x00000608040075b4 */ /* 0x0001e40008019000 */
[----:B0-----:R-:W-:Y:S01]  /*f130*/  NOP ;  /* 0x0000000000007918 */ /* 0x001fe20000000000 */
.L_x_323:
[----:B------:R-:W2:Y:S01]  /*f140*/  LDL.LU R11, [R1+0x28] ;  /* 0x00002800010b7983 */ /* 0x000ea20000300800 */
[----:B------:R-:W-:Y:S01]  /*f150*/  MOV R9, 0x400 ;  /* 0x0000040000097802 */ /* 0x000fe20000000f00 */
[----:B------:R-:W-:Y:S05]  /*f160*/  WARPSYNC.ALL ;  /* 0x0000000000007948 */ /* 0x000fea0003800000 */
[----:B------:R-:W0:Y:S01]  /*f170*/  S2R R10, SR_CgaCtaId ;  /* 0x00000000000a7919 */ /* 0x000e220000008800 */
[----:B------:R-:W-:-:S13]  /*f180*/  ELECT P0, URZ, PT ;  /* 0x00000000003f782f */ /* 0x000fda0003800000 */
[----:B------:R-:W-:Y:S01]  /*f190*/  @P0 R2UR UR13, R6 ;  /* 0x00000000060d02ca */ /* 0x000fe200000e0000 */
[----:B------:R-:W-:Y:S01]  /*f1a0*/  UIADD3 UR4, UP0, UR36, 0x270, URZ ;  /* 0x0000027024047890 */ /* 0x000fe2000ff1e03f */
[----:B------:R-:W-:Y:S01]  /*f1b0*/  @P0 R2UR UR12, R18 ;  /* 0x00000000120c02ca */ /* 0x000fe200000e0000 */
[----:B------:R-:W-:Y:S01]  /*f1c0*/  UMOV UR6, 0x0 ;  /* 0x0000000000067882 */ /* 0x000fe20000000000 */
[C---:B------:R-:W-:Y:S01]  /*f1d0*/  @P0 R2UR UR11, R17.reuse ;  /* 0x00000000110b02ca */ /* 0x040fe200000e0000 */
[----:B------:R-:W-:Y:S01]  /*f1e0*/  UIADD3.X UR5, URZ, UR37, URZ, UP0, !UPT ;  /* 0x000000253f057290 */ /* 0x000fe200087fe43f */
[----:B------:R-:W-:Y:S01]  /*f1f0*/  @P0 R2UR UR21, R6 ;  /* 0x00000000061502ca */ /* 0x000fe200000e0000 */
[----:B------:R-:W-:Y:S01]  /*f200*/  UMOV UR7, 0x12f00000 ;  /* 0x12f0000000077882 */ /* 0x000fe20000000000 */
[----:B------:R-:W-:Y:S01]  /*f210*/  UMOV UR10, URZ ;  /* 0x0000003f000a7c82 */ /* 0x000fe20008000000 */
[----:B------:R-:W-:Y:S01]  /*f220*/  @P0 R2UR UR20, R18 ;  /* 0x00000000121402ca */ /* 0x000fe200000e0000 */
[----:B------:R-:W-:Y:S01]  /*f230*/  UMOV UR14, 0x0 ;  /* 0x00000000000e7882 */ /* 0x000fe20000000000 */
[----:B------:R-:W-:Y:S01]  /*f240*/  @P0 R2UR UR19, R17 ;  /* 0x00000000111302ca */ /* 0x000fe200000e0000 */
[----:B------:R-:W-:Y:S01]  /*f250*/  @P0 IMAD.MOV.U32 R8, RZ, RZ, 0x10000 ;  /* 0x00010000ff080424 */ /* 0x000fe200078e00ff */
[----:B------:R-:W-:Y:S01]  /*f260*/  UMOV UR15, 0x12f00000 ;  /* 0x12f00000000f7882 */ /* 0x000fe20000000000 */
[----:B------:R-:W-:Y:S01]  /*f270*/  UMOV UR18, 0x40 ;  /* 0x0000004000127882 */ /* 0x000fe20000000000 */
[----:B------:R-:W-:Y:S01]  /*f280*/  UMOV UR22, 0x0 ;  /* 0x0000000000167882 */ /* 0x000fe20000000000 */
[----:B------:R-:W-:Y:S01]  /*f290*/  UMOV UR23, 0x12f00000 ;  /* 0x12f0000000177882 */ /* 0x000fe20000000000 */
[----:B------:R-:W-:Y:S01]  /*f2a0*/  BSSY B0, `(.L_x_327) ;  /* 0x0000021000007945 */ /* 0x000fe20003800000 */
[----:B0-----:R-:W-:Y:S01]  /*f2b0*/  LEA R9, R10, R9, 0x18 ;  /* 0x000000090a097211 */ /* 0x001fe200078ec0ff */
[----:B------:R-:W-:Y:S03]  /*f2c0*/  BAR.SYNC.DEFER_BLOCKING 0x8, 0x120 ;  /* 0x0204800000007b1d */ /* 0x000fe60000010000 */
[----:B------:R-:W-:-:S13]  /*f2d0*/  R2UR UR24, R9 ;  /* 0x00000000091872ca */ /* 0x000fda00000e0000 */
[----:B------:R-:W-:Y:S02]  /*f2e0*/  UIADD3 UR8, UR24, 0x14400, URZ ;  /* 0x0001440018087890 */ /* 0x000fe4000fffe03f */
[----:B------:R-:W-:Y:S02]  /*f2f0*/  UIADD3 UR9, UR24, 0x38800, URZ ;  /* 0x0003880018097890 */ /* 0x000fe4000fffe03f */
[----:B------:R-:W-:Y:S01]  /*f300*/  UIADD3 UR16, UR24, 0x18400, URZ ;  /* 0x0001840018107890 */ /* 0x000fe2000fffe03f */
[----:B------:R0:W-:Y:S04]  /*f310*/  @P0 SYNCS.ARRIVE.TRANS64 RZ, [R9+URZ+0x38800], R8 ;  /* 0x0388000809ff09a7 */ /* 0x0001e8000800003f */
[----:B------:R-:W-:Y:S02]  /*f320*/  UMOV UR17, UR9 ;  /* 0x0000000900117c82 */ /* 0x000fe40008000000 */
[----:B------:R1:W-:Y:S02]  /*f330*/  UTMALDG.4D [UR8], [UR4], desc[UR6] ;  /* 0x00000608040075b4 */ /* 0x0003e40008019000 */
[----:B------:R-:W-:Y:S01]  /*f340*/  UTMALDG.4D [UR16], [UR4], desc[UR14] ;  /* 0x00000e10040075b4 */ /* 0x000fe20008019000 */
[----:B-1----:R-:W-:Y:S01]  /*f350*/  @P0 R2UR UR13, R6 ;  /* 0x00000000060d02ca */ /* 0x002fe200000e0000 */
[----:B------:R-:W-:Y:S01]  /*f360*/  UIADD3 UR8, UR24, 0x1c400, URZ ;  /* 0x0001c40018087890 */ /* 0x000fe2000fffe03f */
[----:B------:R-:W-:Y:S01]  /*f370*/  @P0 R2UR UR12, R18 ;  /* 0x00000000120c02ca */ /* 0x000fe200000e0000 */
[----:B------:R-:W-:Y:S01]  /*f380*/  UMOV UR10, 0x80 ;  /* 0x00000080000a7882 */ /* 0x000fe20000000000 */
[----:B------:R-:W-:Y:S01]  /*f390*/  @P0 R2UR UR11, R17 ;  /* 0x00000000110b02ca */ /* 0x000fe200000e0000 */
[----:B------:R-:W-:Y:S01]  /*f3a0*/  UMOV UR6, 0x0 ;  /* 0x0000000000067882 */ /* 0x000fe20000000000 */
[----:B------:R-:W-:-:S11]  /*f3b0*/  UMOV UR7, 0x12f00000 ;  /* 0x12f0000000077882 */ /* 0x000fd60000000000 */
[----:B------:R1:W-:Y:S02]  /*f3c0*/  UTMALDG.4D [UR8], [UR4], desc[UR22] ;  /* 0x00001608040075b4 */ /* 0x0003e40008019000 */
[----:B-1----:R-:W-:Y:S01]  /*f3d0*/  @P0 R2UR UR13, R6 ;  /* 0x00000000060d02ca */ /* 0x002fe200000e0000 */
[----:B------:R-:W-:Y:S01]  /*f3e0*/  UIADD3 UR8, UR24, 0x20400, URZ ;  /* 0x0002040018087890 */ /* 0x000fe2000fffe03f */
[----:B------:R-:W-:Y:S01]  /*f3f0*/  @P0 R2UR UR12, R18 ;  /* 0x00000000120c02ca */ /* 0x000fe200000e0000 */
[----:B------:R-:W-:Y:S01]  /*f400*/  UMOV UR10, 0xc0 ;  /* 0x000000c0000a7882 */ /* 0x000fe20000000000 */
[----:B------:R-:W-:-:S13]  /*f410*/  @P0 R2UR UR11, R17 ;  /* 0x00000000110b02ca */ /* 0x000fda00000e0000 */
[----:B------:R0:W-:Y:S01]  /*f420*/  UTMALDG.4D [UR8], [UR4], desc[UR6] ;  /* 0x00000608040075b4 */ /* 0x0001e20008019000 */
[----:B--2---:R-:W-:-:S05]  /*f430*/  VIADD R11, R11, 0x1 ;  /* 0x000000010b0b7836 */ /* 0x004fca0000000000 */
[----:B------:R-:W-:Y:S01]  /*f440*/  LEA.HI R6, R11, R11, RZ, 0x1 ;  /* 0x0000000b0b067211 */ /* 0x000fe200078f08ff */
[----:B------:R0:W-:Y:S03]  /*f450*/  STL [R1+0x28], R11 ;  /* 0x0000280b01007387 */ /* 0x0001e60000100800 */
[----:B------:R-:W-:-:S05]  /*f460*/  LOP3.LUT R6, R6, 0xfffffffe, RZ, 0xc0, !PT ;  /* 0xfffffffe06067812 */ /* 0x000fca00078ec0ff */
[----:B------:R-:W-:-:S05]  /*f470*/  IMAD.IADD R6, R11, 0x1, -R6 ;  /* 0x000000010b067824 */ /* 0x000fca00078e0a06 */
[----:B------:R-:W-:-:S04]  /*f480*/  SHF.L.U32 R6, R6, 0x1f, RZ ;  /* 0x0000001f06067819 */ /* 0x000fc800000006ff */
[----:B------:R-:W1:Y:S02]  /*f490*/  SYNCS.PHASECHK.TRANS64.TRYWAIT P0, [R9+URZ+0x38820], R6 ;  /* 0x03882006090075a7 */ /* 0x000e64000800017f */
[----:B01----:R-:W-:Y:S05]  /*f4a0*/  @!P0 BRA `(.L_x_328) ;  /* 0x0000003000d88947 */ /* 0x003fea0003800000 */
.L_x_396:
[----:B------:R-:W-:Y:S05]  /*f4b0*/  BSYNC B0 ;  /* 0x0000000000007941 */ /* 0x000fea0003800000 */
.L_x_327:
[----:B0-----:R-:W2:Y:S01]  /*f4c0*/  LDL.LU R8, [R1+0x24] ;  /* 0x0000240001087983 */ /* 0x001ea20000300800 */
[----:B------:R-:W-:Y:S01]  /*f4d0*/  BSSY B0, `(.L_x_329) ;  /* 0x00001c6000007945 */ /* 0x000fe20003800000 */
[----:B--2---:R-:W-:-:S13]  /*f4e0*/  ISETP.GE.AND P0, PT, R8, 0x51, PT ;  /* 0x000000510800780c */ /* 0x004fda0003f06270 */
[----:B------:R-:W-:Y:S05]  /*f4f0*/  @!P0 BRA `(.L_x_330) ;  /* 0x0000001c000c8947 */ /* 0x000fea0003800000 */
[----:B------:R-:W2:Y:S01]  /*f500*/  LDL R8, [R1+0x18] ;  /* 0x0000180001087983 */ /* 0x000ea20000100800 */
[----:B------:R-:W-:Y:S01]  /*f510*/  IMAD.MOV.U32 R6, RZ, RZ, 0x1 ;  /* 0x00000001ff067424 */ /* 0x000fe200078e00ff */
[----:B------:R-:W-:Y:S01]  /*f520*/  BSSY B1, `(.L_x_331) ;  /* 0x000009e000017945 */ /* 0x000fe20003800000 */
[----:B--2---:R-:W-:-:S05]  /*f530*/  IMAD.MOV R14, RZ, RZ, -R8 ;  /* 0x000000ffff0e7224 */ /* 0x004fca00078e0a08 */
[----:B------:R-:W-:-:S04]  /*f540*/  VIADDMNMX R14, R14, R6, 0xffffffff, !PT ;  /* 0xffffffff0e0e7446 */ /* 0x000fc80007800106 */
[----:B------:R-:W-:-:S04]  /*f550*/  IADD3 R6, R8, R14, RZ ;  /* 0x0000000e08067210 */ /* 0x000fc80007ffe0ff */
[----:B------:R-:W-:-:S04]  /*f560*/  LOP3.LUT R6, R6, 0x1, RZ, 0xc0, !PT ;  /* 0x0000000106067812 */ /* 0x000fc800078ec0ff */
[----:B------:R-:W-:Y:S01]  /*f570*/  ISETP.NE.U32.AND P0, PT, R6, 0x1, PT ;  /* 0x000000010600780c */ /* 0x000fe20003f05070 */
[----:B------:R-:W-:-:S12]  /*f580*/  VIADD R6, R8, 0xfffffffe ;  /* 0xfffffffe08067836 */ /* 0x000fd80000000000 */
[----:B------:R-:W-:Y:S05]  /*f590*/  @P0 BRA `(.L_x_332) ;  /* 0x0000000800580947 */ /* 0x000fea0003800000 */
[----:B------:R-:W2:Y:S04]  /*f5a0*/  LDL R9, [R1] ;  /* 0x0000000001097983 */ /* 0x000ea80000100800 */
[----:B------:R-:W3:Y:S01]  /*f5b0*/  LDL R8, [R1+0x8] ;  /* 0x0000080001087983 */ /* 0x000ee20000100800 */
[----:B------:R-:W-:Y:S01]  /*f5c0*/  BSSY B2, `(.L_x_333) ;  /* 0x000008f000027945 */ /* 0x000fe20003800000 */
[----:B--2---:R-:W-:-:S05]  /*f5d0*/  VIADD R13, R9, 0x1 ;  /* 0x00000001090d7836 */ /* 0x004fca0000000000 */
[----:B------:R-:W-:-:S04]  /*f5e0*/  ISETP.NE.AND P0, PT, R13, 0x2, PT ;  /* 0x000000020d00780c */ /* 0x000fc80003f05270 */
[----:B------:R-:W-:Y:S02]  /*f5f0*/  SEL R15, RZ, 0x1, P0 ;  /* 0x00000001ff0f7807 */ /* 0x000fe40000000000 */
[----:B------:R-:W-:Y:S02]  /*f600*/  SEL R13, R13, RZ, P0 ;  /* 0x000000ff0d0d7207 */ /* 0x000fe40000000000 */
[----:B---3--:R-:W-:Y:S01]  /*f610*/  LOP3.LUT R15, R8, R15, RZ, 0x3c, !PT ;  /* 0x0000000f080f7212 */ /* 0x008fe200078e3cff */
[----:B------:R-:W-:Y:S06]  /*f620*/  @!P6 BRA `(.L_x_334) ;  /* 0x000000080020e947 */ /* 0x000fec0003800000 */
[----:B------:R-:W-:Y:S01]  /*f630*/  ISETP.NE.U32.AND P0, PT, R2, RZ, PT ;  /* 0x000000ff0200720c */ /* 0x000fe20003f05070 */
[----:B------:R-:W-:-:S03]  /*f640*/  IMAD.MOV.U32 R8, RZ, RZ, R5 ;  /* 0x000000ffff087224 */ /* 0x000fc600078e0005 */
[----:B------:R-:W-:-:S13]  /*f650*/  ISETP.NE.AND.EX P0, PT, R3, RZ, PT, P0 ;  /* 0x000000ff0300720c */ /* 0x000fda0003f05300 */
[----:B------:R-:W-:Y:S05]  /*f660*/  @!P0 BRA `(.L_x_335) ;  /* 0x0000000000488947 */ /* 0x000fea0003800000 */
[----:B------:R-:W0:Y:S01]  /*f670*/  LDC R18, c[0x0][0x41c] ;  /* 0x00010700ff127b82 */ /* 0x000e220000000800 */
[----:B------:R-:W-:Y:S01]  /*f680*/  ULDC.64 UR4, c[0x0][0x408] ;  /* 0x0001020000047ab9 */ /* 0x000fe20000000a00 */
[----:B------:R-:W-:Y:S01]  /*f690*/  ULDC.64 UR6, c[0x0][0x208] ;  /* 0x0000820000067ab9 */ /* 0x000fe20000000a00 */
[----:B0-----:R-:W-:-:S13]  /*f6a0*/  ISETP.NE.AND P0, PT, R18, 0x1, PT ;  /* 0x000000011200780c */ /* 0x001fda0003f05270 */
[----:B------:R-:W0:Y:S02]  /*f6b0*/  @P0 LDC.64 R8, c[0x0][0x420] ;  /* 0x00010800ff080b82 */ /* 0x000e240000000a00 */
[----:B0-----:R-:W-:-:S04]  /*f6c0*/  @P0 IMAD.HI.U32 R10, R6, R8, RZ ;  /* 0x00000008060a0227 */ /* 0x001fc800078e00ff */
[----:B------:R-:W-:Y:S01]  /*f6d0*/  IMAD.MOV.U32 R8, RZ, RZ, R6 ;  /* 0x000000ffff087224 */ /* 0x000fe200078e0006 */
[----:B------:R-:W-:Y:S01]  /*f6e0*/  @P0 SHF.R.U32.HI R8, RZ, R9, R10 ;  /* 0x00000009ff080219 */ /* 0x000fe2000001160a */
[----:B------:R-:W-:-:S03]  /*f6f0*/  IMAD R10, R12, UR4, RZ ;  /* 0x000000040c0a7c24 */ /* 0x000fc6000f8e02ff */
[----:B------:R-:W-:Y:S01]  /*f700*/  SHF.R.S32.HI R9, RZ, 0x1f, R8 ;  /* 0x0000001fff097819 */ /* 0x000fe20000011408 */
[C---:B------:R-:W-:Y:S02]  /*f710*/  IMAD R17, R0.reuse, UR5, R10 ;  /* 0x0000000500117c24 */ /* 0x040fe4000f8e020a */
[----:B------:R-:W-:-:S04]  /*f720*/  IMAD.WIDE.U32 R10, R0, UR4, R8 ;  /* 0x00000004000a7c25 */ /* 0x000fc8000f8e0008 */
[----:B------:R-:W-:Y:S01]  /*f730*/  IMAD.IADD R17, R17, 0x1, R11 ;  /* 0x0000000111117824 */ /* 0x000fe200078e020b */
[----:B------:R-:W-:Y:S01]  /*f740*/  LEA R2, P0, R10, R2, 0x2 ;  /* 0x000000020a027211 */ /* 0x000fe200078010ff */
[----:B------:R-:W-:-:S03]  /*f750*/  IMAD.MOV R8, RZ, RZ, -R8 ;  /* 0x000000ffff087224 */ /* 0x000fc600078e0a08 */
[----:B------:R-:W-:Y:S01]  /*f760*/  LEA.HI.X R3, R10, R3, R17, 0x2, P0 ;  /* 0x000000030a037211 */ /* 0x000fe200000f1411 */
[----:B------:R-:W-:-:S04]  /*f770*/  IMAD R6, R18, R8, R6 ;  /* 0x0000000812067224 */ /* 0x000fc800078e0206 */
[----:B------:R0:W5:Y:S04]  /*f780*/  LDG.E R8, desc[UR6][R2.64] ;  /* 0x0000000602087981 */ /* 0x000168000c1e1900 */
.L_x_335:
[----:B0-----:R-:W0:Y:S01]  /*f790*/  S2R R3, SR_CgaCtaId ;  /* 0x0000000000037919 */ /* 0x001e220000008800 */
[----:B------:R-:W-:-:S04]  /*f7a0*/  MOV R2, 0x400 ;  /* 0x0000040000027802 */ /* 0x000fc80000000f00 */
[----:B0-----:R-:W-:Y:S02]  /*f7b0*/  LEA R2, R3, R2, 0x18 ;  /* 0x0000000203027211 */ /* 0x001fe400078ec0ff */
[----:B------:R-:W-:-:S03]  /*f7c0*/  SHF.L.U32 R3, R15, 0x1f, RZ ;  /* 0x0000001f0f037819 */ /* 0x000fc600000006ff */
[----:B------:R-:W-:-:S04]  /*f7d0*/  IMAD R2, R13, 0x8, R2 ;  /* 0x000000080d027824 */ /* 0x000fc800078e0202 */
[----:B------:R-:W0:Y:S02]  /*f7e0*/  SYNCS.PHASECHK.TRANS64.TRYWAIT P0, [R2+URZ+0x38840], R3 ;  /* 0x03884003020075a7 */ /* 0x000e24000800017f */
[----:B0-----:R-:W-:Y:S05]  /*f7f0*/  @!P0 BRA `(.L_x_336) ;  /* 0x0000003000248947 */ /* 0x001fea0003800000 */
.L_x_397:
        /* <DEDUP_REMOVED lines=11> */
.L_x_337:
[----:B------:R-:W2:Y:S04]  /*f8b0*/  LDL R17, [R1+0x4] ;  /* 0x0000040001117983 */ /* 0x000ea80000100800 */
[----:B------:R-:W3:Y:S01]  /*f8c0*/  LDL.LU R11, [R1+0x8] ;  /* 0x00000800010b7983 */ /* 0x000ee20000300800 */
[----:B0-----:R-:W-:-:S03]  /*f8d0*/  MOV R3, 0x400 ;  /* 0x0000040000037802 */ /* 0x001fc60000000f00 */
[----:B------:R-:W4:Y:S01]  /*f8e0*/  LDL R9, [R1] ;  /* 0x0000000001097983 */ /* 0x000f220000100800 */
[----:B------:R-:W0:Y:S01]  /*f8f0*/  S2R R10, SR_CgaCtaId ;  /* 0x00000000000a7919 */ /* 0x000e220000008800 */
[----:B------:R-:W-:Y:S02]  /*f900*/  R2UR UR9, R2 ;  /* 0x00000000020972ca */ /* 0x000fe400000e0000 */
[----:B------:R-:W-:Y:S01]  /*f910*/  R2UR UR11, R6 ;  /* 0x00000000060b72ca */ /* 0x000fe200000e0000 */
[----:B------:R-:W-:Y:S01]  /*f920*/  UIADD3 UR4, UP0, UR36, 0x370, URZ ;  /* 0x0000037024047890 */ /* 0x000fe2000ff1e03f */
[----:B------:R-:W-:Y:S02]  /*f930*/  R2UR UR12, R4 ;  /* 0x00000000040c72ca */ /* 0x000fe400000e0000 */
[----:B-----5:R-:W-:Y:S02]  /*f940*/  R2UR UR13, R8 ;  /* 0x00000000080d72ca */ /* 0x020fe400000e0000 */
[----:B0-----:R-:W-:-:S05]  /*f950*/  LEA R3, R10, R3, 0x18 ;  /* 0x000000030a037211 */ /* 0x001fca00078ec0ff */
        /* <DEDUP_REMOVED lines=11> */
[----:B------:R-:W-:Y:S01]  /*fa10*/  VIADD R3, R3, 0x38800 ;  /* 0x0003880003037836 */ /* 0x000fe20000000000 */
[----:B------:R-:W-:Y:S01]  /*fa20*/  UMOV UR18, 0x80 ;  /* 0x0000008000127882 */ /* 0x000fe20000000000 */
[----:B------:R-:W-:Y:S01]  /*fa30*/  UMOV UR19, 0xc0 ;  /* 0x000000c000137882 */ /* 0x000fe20000000000 */
[----:B--2---:R-:W-:-:S13]  /*fa40*/  R2UR UR5, R17 ;  /* 0x00000000110572ca */ /* 0x004fda00000e0000 */
[----:B------:R-:W-:Y:S02]  /*fa50*/  UIMAD UR11, UR11, 0x50, UR5 ;  /* 0x000000500b0b78a4 */ /* 0x000fe4000f8e0205 */
[----:B------:R-:W-:Y:S01]  /*fa60*/  UIADD3.X UR5, URZ, UR37, URZ, UP0, !UPT ;  /* 0x000000253f057290 */ /* 0x000fe200087fe43f */
[----:B---3--:R-:W-:Y:S02]  /*fa70*/  SHF.L.U32 R2, R11, 0x1f, RZ ;  /* 0x0000001f0b027819 */ /* 0x008fe400000006ff */
[----:B----4-:R-:W-:-:S06]  /*fa80*/  LEA R3, R9, R3, 0x3 ;  /* 0x0000000309037211 */ /* 0x010fcc00078e18ff */
[----:B------:R0:W-:Y:S02]  /*fa90*/  UTMALDG.4D [UR8], [UR4], desc[UR6] ;  /* 0x00000608040075b4 */ /* 0x0001e40008019000 */
[----:B0-----:R-:W-:Y:S01]  /*faa0*/  UMOV UR8, UR15 ;  /* 0x0000000f00087c82 */ /* 0x001fe20008000000 */
[----:B------:R-:W-:Y:S02]  /*fab0*/  UMOV UR10, UR17 ;  /* 0x00000011000a7c82 */ /* 0x000fe40008000000 */
[----:B------:R0:W-:Y:S02]  /*fac0*/  UTMALDG.4D [UR8], [UR4], desc[UR6] ;  /* 0x00000608040075b4 */ /* 0x0001e40008019000 */
[----:B0-----:R-:W-:Y:S01]  /*fad0*/  UMOV UR8, UR16 ;  /* 0x0000001000087c82 */ /* 0x001fe20008000000 */
[----:B------:R-:W-:Y:S02]  /*fae0*/  UMOV UR10, UR18 ;  /* 0x00000012000a7c82 */ /* 0x000fe40008000000 */
[----:B------:R0:W-:Y:S02]  /*faf0*/  UTMALDG.4D [UR8], [UR4], desc[UR6] ;  /* 0x00000608040075b4 */ /* 0x0001e40008019000 */
[----:B0-----:R-:W-:Y:S01]  /*fb00*/  UMOV UR8, UR14 ;  /* 0x0000000e00087c82 */ /* 0x001fe20008000000 */
[----:B------:R-:W-:-:S02]  /*fb10*/  UMOV UR10, UR19 ;  /* 0x00000013000a7c82 */ /* 0x000fc40008000000 */
[----:B------:R0:W-:Y:S01]  /*fb20*/  UTMALDG.4D [UR8], [UR4], desc[UR6] ;  /* 0x00000608040075b4 */ /* 0x0001e20008019000 */
[----:B------:R-:W1:Y:S02]  /*fb30*/  SYNCS.PHASECHK.TRANS64.TRYWAIT P0, [R3+URZ+0x60], R2 ;  /* 0x00006002030075a7 */ /* 0x000e64000800017f */
[----:B01----:R-:W-:Y:S05]  /*fb40*/  @!P0 BRA `(.L_x_338) ;  /* 0x0000002c00648947 */ /* 0x003fea0003800000 */
.L_x_398:
[----:B------:R-:W-:Y:S05]  /*fb50*/  @P1 BRA `(.L_x_339) ;  /* 0x0000000000301947 */ /* 0x000fea0003800000 */
[----:B------:R-:W1:Y:S01]  /*fb60*/  S2R R9, SR_TID.X ;  /* 0x0000000000097919 */ /* 0x000e620000002100 */
[----:B------:R-:W-:Y:S01]  /*fb70*/  MOV R10, 0x400 ;  /* 0x00000400000a7802 */ /* 0x000fe20000000f00 */
[----:B------:R-:W2:Y:S01]  /*fb80*/  S2R R11, SR_CgaCtaId ;  /* 0x00000000000b7919 */ /* 0x000ea20000008800 */
[----:B-1----:R-:W-:Y:S02]  /*fb90*/  LOP3.LUT R17, R9, 0x1f, RZ, 0xc0, !PT ;  /* 0x0000001f09117812 */ /* 0x002fe400078ec0ff */
[----:B------:R-:W3:Y:S02]  /*fba0*/  LDL R9, [R1] ;  /* 0x0000000001097983 */ /* 0x000ee40000100800 */
[----:B------:R-:W-:Y:S02]  /*fbb0*/  ISETP.NE.AND P0, PT, R17, RZ, PT ;  /* 0x000000ff1100720c */ /* 0x000fe40003f05270 */
[----:B--2---:R-:W-:Y:S01]  /*fbc0*/  LEA R10, R11, R10, 0x18 ;  /* 0x0000000a0b0a7211 */ /* 0x004fe200078ec0ff */
[----:B0-----:R-:W-:-:S04]  /*fbd0*/  IMAD.MOV.U32 R3, RZ, RZ, 0xa000 ;  /* 0x0000a000ff037424 */ /* 0x001fc800078e00ff */
[----:B---3--:R-:W-:-:S04]  /*fbe0*/  IMAD R2, R9, 0x8, R10 ;  /* 0x0000000809027824 */ /* 0x008fc800078e020a */
[----:B------:R1:W-:Y:S02]  /*fbf0*/  SYNCS.ARRIVE.TRANS64 RZ, [R2+URZ+0x38850], R3 ;  /* 0x0388500302ff79a7 */ /* 0x0003e4000800003f */
[----:B------:R-:W-:Y:S05]  /*fc00*/  @!P0 BRA `(.L_x_339) ;  /* 0x0000000000048947 */ /* 0x000fea0003800000 */
[----:B------:R-:W-:Y:S01]  /*fc10*/  BPT.TRAP 0x1 ;  /* 0x000000040000795c */ /* 0x000fe20000300000 */
.L_x_339:
[----:B01----:R-:W2:Y:S01]  /*fc20*/  LDL.LU R2, [R1+0xc] ;  /* 0x00000c0001027983 */ /* 0x003ea20000300800 */
[----:B------:R-:W-:-:S03]  /*fc30*/  MOV R10, 0x400 ;  /* 0x00000400000a7802 */ /* 0x000fc60000000f00 */
[----:B------:R-:W3:Y:S04]  /*fc40*/  LDL.LU R9, [R1] ;  /* 0x0000000001097983 */ /* 0x000ee80000300800 */
[----:B------:R-:W4:Y:S01]  /*fc50*/  LDL R3, [R1+0x4] ;  /* 0x0000040001037983 */ /* 0x000f220000100800 */
[----:B------:R-:W0:Y:S01]  /*fc60*/  S2R R11, SR_CgaCtaId ;  /* 0x00000000000b7919 */ /* 0x000e220000008800 */
[----:B------:R-:W-:Y:S01]  /*fc70*/  R2UR UR13, R5 ;  /* 0x00000000050d72ca */ /* 0x000fe200000e0000 */
[----:B------:R-:W-:Y:S01]  /*fc80*/  UIADD3 UR4, UP0, UR36, 0x470, URZ ;  /* 0x0000047024047890 */ /* 0x000fe2000ff1e03f */
[----:B------:R-:W-:Y:S02]  /*fc90*/  R2UR UR12, R4 ;  /* 0x00000000040c72ca */ /* 0x000fe400000e0000 */
[----:B0-----:R-:W-:Y:S01]  /*fca0*/  LEA R10, R11, R10, 0x18 ;  /* 0x0000000a0b0a7211 */ /* 0x001fe200078ec0ff */
[----:B------:R-:W-:Y:S01]  /*fcb0*/  UMOV UR10, URZ ;  /* 0x0000003f000a7c82 */ /* 0x000fe20008000000 */
[----:B------:R-:W-:Y:S01]  /*fcc0*/  UMOV UR6, 0x0 ;  /* 0x0000000000067882 */ /* 0x000fe20000000000 */
[----:B------:R-:W-:Y:S01]  /*fcd0*/  UMOV UR7, 0x14f00000 ;  /* 0x14f0000000077882 */ /* 0x000fe20000000000 */
[----:B------:R-:W-:Y:S01]  /*fce0*/  UMOV UR17, 0x40 ;  /* 0x0000004000117882 */ /* 0x000fe20000000000 */
[----:B------:R0:W-:Y:S01]  /*fcf0*/  STL [R1+0xc], R6 ;  /* 0x00000c0601007387 */ /* 0x0001e20000100800 */
[----:B------:R-:W-:Y:S01]  /*fd00*/  IMAD.MOV.U32 R5, RZ, RZ, R8 ;  /* 0x000000ffff057224 */ /* 0x000fe200078e0008 */
[----:B--2---:R-:W-:Y:S01]  /*fd10*/  R2UR UR11, R2 ;  /* 0x00000000020b72ca */ /* 0x004fe200000e0000 */
[----:B---3--:R-:W-:-:S05]  /*fd20*/  IMAD R2, R9, 0x8, R10 ;  /* 0x0000000809027824 */ /* 0x008fca00078e020a */
[----:B------:R-:W-:Y:S01]  /*fd30*/  R2UR UR9, R2 ;  /* 0x00000000020972ca */ /* 0x000fe200000e0000 */
[----:B------:R-:W-:Y:S01]  /*fd40*/  IMAD R2, R9, 0xa000, R10 ;  /* 0x0000a00009027824 */ /* 0x000fe200078e020a */
[----:B----4-:R-:W-:-:S04]  /*fd50*/  R2UR UR5, R3 ;  /* 0x00000000030572ca */ /* 0x010fc800000e0000 */
[----:B------:R-:W-:-:S07]  /*fd60*/  R2UR UR16, R2 ;  /* 0x00000000021072ca */ /* 0x000fce00000e0000 */
[----:B------:R-:W-:Y:S02]  /*fd70*/  UIADD3 UR9, UR9, 0x38850, URZ ;  /* 0x0003885009097890 */ /* 0x000fe4000fffe03f */
[----:B------:R-:W-:Y:S02]  /*fd80*/  UIMAD UR11, UR11, 0x50, UR5 ;  /* 0x000000500b0b78a4 */ /* 0x000fe4000f8e0205 */
[----:B------:R-:W-:Y:S02]  /*fd90*/  UIADD3.X UR5, URZ, UR37, URZ, UP0, !UPT ;  /* 0x000000253f057290 */ /* 0x000fe400087fe43f */
[----:B------:R-:W-:Y:S02]  /*fda0*/  UIADD3 UR8, UR16, 0x400, URZ ;  /* 0x0000040010087890 */ /* 0x000fe4000fffe03f */
[----:B------:R-:W-:Y:S02]  /*fdb0*/  UIADD3 UR14, UR16, 0x2c00, URZ ;  /* 0x00002c00100e7890 */ /* 0x000fe4000fffe03f */
[----:B------:R-:W-:-:S02]  /*fdc0*/  UIADD3 UR15, UR16, 0x5400, URZ ;  /* 0x00005400100f7890 */ /* 0x000fc4000fffe03f */
[----:B------:R-:W-:-:S03]  /*fdd0*/  UIADD3 UR16, UR16, 0x7c00, URZ ;  /* 0x00007c0010107890 */ /* 0x000fc6000fffe03f */
        /* <DEDUP_REMOVED lines=12> */
[----:B0-----:R-:W-:Y:S01]  /*fea0*/  NOP ;  /* 0x0000000000007918 */ /* 0x001fe20000000000 */
.L_x_334:
[----:B------:R-:W-:Y:S05]  /*feb0*/  BSYNC B2 ;  /* 0x0000000000027941 */ /* 0x000fea0003800000 */
.L_x_333:
[----:B------:R-:W2:Y:S04]  /*fec0*/  LDL.LU R2, [R1+0x18] ;  /* 0x0000180001027983 */ /* 0x000ea80000300800 */
[----:B------:R0:W-:Y:S04]  /*fed0*/  STL [R1], R13 ;  /* 0x0000000d01007387 */ /* 0x0001e80000100800 */
[----:B------:R0:W-:Y:S02]  /*fee0*/  STL [R1+0x8], R15 ;  /* 0x0000080f01007387 */ /* 0x0001e40000100800 */
[----:B0-2---:R-:W-:-:S07]  /*fef0*/  VIADD R6, R2, 0xfffffffd ;  /* 0xfffffffd02067836 */ /* 0x005fce0000000000 */
.L_x_332:
[----:B------:R-:W-:Y:S05]  /*ff00*/  BSYNC B1 ;  /* 0x0000000000017941 */ /* 0x000fea0003800000 */
.L_x_331:
[----:B------:R-:W-:-:S05]  /*ff10*/  IMAD.MOV R14, RZ, RZ, -R14 ;  /* 0x000000ffff0e7224 */ /* 0x000fca00078e0a0e */
[----:B------:R-:W-:-:S13]  /*ff20*/  ISETP.NE.AND P0, PT, R7, R14, PT ;  /* 0x0000000e0700720c */ /* 0x000fda0003f05270 */
[----:B------:R-:W-:Y:S05]  /*ff30*/  @!P0 BRA `(.L_x_330) ;  /* 0x00000010007c8947 */ /* 0x000fea0003800000 */
[----:B------:R-:W-:-:S07]  /*ff40*/  IMAD.MOV.U32 R10, RZ, RZ, R5 ;  /* 0x000000ffff0a7224 */ /* 0x000fce00078e0005 */
.L_x_354:
[----:B------:R-:W2:Y:S04]  /*ff50*/  LDL R3, [R1] ;  /* 0x0000000001037983 */ /* 0x000ea80000100800 */
[----:B------:R-:W3:Y:S01]  /*ff60*/  LDL R2, [R1+0x8] ;  /* 0x0000080001027983 */ /* 0x000ee20000100800 */
[----:B------:R-:W-:Y:S05]  /*ff70*/  YIELD ;  /* 0x0000000000007946 */ /* 0x000fea0003800000 */
[----:B------:R-:W-:Y:S01]  /*ff80*/  BSSY B1, `(.L_x_340) ;  /* 0x000008a000017945 */ /* 0x000fe20003800000 */
[----:B--2---:R-:W-:-:S05]  /*ff90*/  VIADD R7, R3, 0x1 ;  /* 0x0000000103077836 */ /* 0x004fca0000000000 */
[----:B------:R-:W-:-:S04]  /*ffa0*/  ISETP.NE.AND P0, PT, R7, 0x2, PT ;  /* 0x000000020700780c */ /* 0x000fc80003f05270 */
[----:B------:R-:W-:Y:S02]  /*ffb0*/  SEL R8, RZ, 0x1, P0 ;  /* 0x00000001ff087807 */ /* 0x000fe40000000000 */
[----:B------:R-:W-:Y:S02]  /*ffc0*/  SEL R7, R7, RZ, P0 ;  /* 0x000000ff07077207 */ /* 0x000fe40000000000 */
[----:B---3--:R-:W-:Y:S01]  /*ffd0*/  LOP3.LUT R8, R2, R8, RZ, 0x3c, !PT ;  /* 0x0000000802087212 */ /* 0x008fe200078e3cff */
[----:B0-----:R-:W-:Y:S06]  /*ffe0*/  @!P6 BRA `(.L_x_341) ;  /* 0x00000008000ce947 */ /* 0x001fec0003800000 */
[----:B------:R-:W-:Y:S01]  /*fff0*/  ULDC.64 UR4, c[0x0][0x3f8] ;  /* 0x0000fe0000047ab9 */ /* 0x000fe20000000a00 */
[----:B------:R-:W-:Y:S01]  /*10000*/  IMAD.MOV.U32 R9, RZ, RZ, R6 ;  /* 0x000000ffff097224 */ /* 0x000fe200078e0006 */
[----:B------:R-:W-:-:S04]  /*10010*/  ISETP.NE.U32.AND P0, PT, RZ, UR4, PT ;  /* 0x00000004ff007c0c */ /* 0x000fc8000bf05070 */
[----:B------:R-:W-:-:S13]  /*10020*/  ISETP.NE.AND.EX P0, PT, RZ, UR5, PT, P0 ;  /* 0x00000005ff007c0c */ /* 0x000fda000bf05300 */
[----:B------:R-:W-:Y:S05]  /*10030*/  @!P0 BRA `(.L_x_342) ;  /* 0x0000000000488947 */ /* 0x000fea0003800000 */
[----:B------:R-:W0:Y:S01]  /*10040*/  LDC R9, c[0x0][0x41c] ;  /* 0x00010700ff097b82 */ /* 0x000e220000000800 */
[----:B------:R-:W-:Y:S01]  /*10050*/  ULDC.64 UR6, c[0x0][0x408] ;  /* 0x0001020000067ab9 */ /* 0x000fe20000000a00 */
[----:B------:R-:W-:Y:S01]  /*10060*/  ULDC.64 UR8, c[0x0][0x208] ;  /* 0x0000820000087ab9 */ /* 0x000fe20000000a00 */
[----:B0-----:R-:W-:-:S13]  /*10070*/  ISETP.NE.AND P0, PT, R9, 0x1, PT ;  /* 0x000000010900780c */ /* 0x001fda0003f05270 */
[----:B------:R-:W0:Y:S02]  /*10080*/  @P0 LDC.64 R2, c[0x0][0x420] ;  /* 0x00010800ff020b82 */ /* 0x000e240000000a00 */
[----:B0-----:R-:W-:Y:S01]  /*10090*/  @P0 IMAD.HI.U32 R10, R6, R2, RZ ;  /* 0x00000002060a0227 */ /* 0x001fe200078e00ff */
[----:B------:R-:W-:-:S04]  /*100a0*/  MOV R2, R6 ;  /* 0x0000000600027202 */ /* 0x000fc80000000f00 */
[----:B------:R-:W-:Y:S01]  /*100b0*/  @P0 SHF.R.U32.HI R2, RZ, R3, R10 ;  /* 0x00000003ff020219 */ /* 0x000fe2000001160a */
[----:B------:R-:W-:-:S04]  /*100c0*/  IMAD R10, R12, UR6, RZ ;  /* 0x000000060c0a7c24 */ /* 0x000fc8000f8e02ff */
[----:B------:R-:W-:Y:S02]  /*100d0*/  IMAD.MOV R3, RZ, RZ, -R2 ;  /* 0x000000ffff037224 */ /* 0x000fe400078e0a02 */
[----:B------:R-:W-:Y:S02]  /*100e0*/  IMAD R10, R0, UR7, R10 ;  /* 0x00000007000a7c24 */ /* 0x000fe4000f8e020a */
[----:B------:R-:W-:Y:S01]  /*100f0*/  IMAD R9, R9, R3, R6 ;  /* 0x0000000309097224 */ /* 0x000fe200078e0206 */
[----:B------:R-:W-:-:S03]  /*10100*/  SHF.R.S32.HI R3, RZ, 0x1f, R2 ;  /* 0x0000001fff037819 */ /* 0x000fc60000011402 */
[----:B------:R-:W-:-:S04]  /*10110*/  IMAD.WIDE.U32 R2, R0, UR6, R2 ;  /* 0x0000000600027c25 */ /* 0x000fc8000f8e0002 */
[----:B------:R-:W-:Y:S01]  /*10120*/  IMAD.IADD R3, R10, 0x1, R3 ;  /* 0x000000010a037824 */ /* 0x000fe200078e0203 */
[----:B------:R-:W-:-:S04]  /*10130*/  LEA R10, P0, R2, UR4, 0x2 ;  /* 0x00000004020a7c11 */ /* 0x000fc8000f8010ff */
[----:B------:R-:W-:-:S05]  /*10140*/  LEA.HI.X R11, R2, UR5, R3, 0x2, P0 ;  /* 0x00000005020b7c11 */ /* 0x000fca00080f1403 */
[----:B------:R0:W5:Y:S04]  /*10150*/  LDG.E R10, desc[UR8][R10.64] ;  /* 0x000000080a0a7981 */ /* 0x000168000c1e1900 */
.L_x_342:
[----:B------:R-:W1:Y:S01]  /*10160*/  S2R R3, SR_CgaCtaId ;  /* 0x0000000000037919 */ /* 0x000e620000008800 */
[----:B------:R-:W-:-:S04]  /*10170*/  MOV R2, 0x400 ;  /* 0x0000040000027802 */ /* 0x000fc80000000f00 */
[----:B-1----:R-:W-:Y:S02]  /*10180*/  LEA R2, R3, R2, 0x18 ;  /* 0x0000000203027211 */ /* 0x002fe400078ec0ff */
[----:B------:R-:W-:-:S03]  /*10190*/  SHF.L.U32 R3, R8, 0x1f, RZ ;  /* 0x0000001f08037819 */ /* 0x000fc600000006ff */
[----:B------:R-:W-:-:S04]  /*101a0*/  IMAD R2, R7, 0x8, R2 ;  /* 0x0000000807027824 */ /* 0x000fc800078e0202 */
[----:B------:R-:W1:Y:S02]  /*101b0*/  SYNCS.PHASECHK.TRANS64.TRYWAIT P0, [R2+URZ+0x38840], R3 ;  /* 0x03884003020075a7 */ /* 0x000e64000800017f */
[----:B-1----:R-:W-:Y:S05]  /*101c0*/  @!P0 BRA `(.L_x_343) ;  /* 0x0000002400d88947 */ /* 0x002fea0003800000 */
.L_x_399:
[----:B0-----:R-:W0:Y:S02]  /*101d0*/  S2R R11, SR_TID.X ;  /* 0x00000000000b7919 */ /* 0x001e240000002100 */
[----:B0-----:R-:W-:-:S04]  /*101e0*/  LOP3.LUT R11, R11, 0x7f, RZ, 0xc0, !PT ;  /* 0x0000007f0b0b7812 */ /* 0x001fc800078ec0ff */
[----:B------:R-:W-:-:S13]  /*101f0*/  ISETP.NE.AND P0, PT, R11, RZ, PT ;  /* 0x000000ff0b00720c */ /* 0x000fda0003f05270 */
[----:B------:R-:W-:Y:S05]  /*10200*/  @P0 BRA `(.L_x_344) ;  /* 0x00000000001c0947 */ /* 0x000fea0003800000 */
[----:B------:R-:W0:Y:S01]  /*10210*/  S2R R11, SR_TID.X ;  /* 0x00000000000b7919 */ /* 0x000e220000002100 */
[----:B-1----:R-:W-:-:S04]  /*10220*/  IMAD.MOV.U32 R3, RZ, RZ, 0xa000 ;  /* 0x0000a000ff037424 */ /* 0x002fc800078e00ff */
[----:B------:R2:W-:Y:S01]  /*10230*/  SYNCS.ARRIVE.TRANS64 RZ, [R2+URZ+0x38830], R3 ;  /* 0x0388300302ff79a7 */ /* 0x0005e2000800003f */
[----:B0-----:R-:W-:-:S04]  /*10240*/  LOP3.LUT R11, R11, 0x1f, RZ, 0xc0, !PT ;  /* 0x0000001f0b0b7812 */ /* 0x001fc800078ec0ff */
[----:B------:R-:W-:-:S13]  /*10250*/  ISETP.NE.AND P1, PT, R11, RZ, PT ;  /* 0x000000ff0b00720c */ /* 0x000fda0003f25270 */
[----:B--2---:R-:W-:Y:S05]  /*10260*/  @!P1 BRA `(.L_x_344) ;  /* 0x0000000000049947 */ /* 0x004fea0003800000 */
[----:B------:R-:W-:Y:S01]  /*10270*/  BPT.TRAP 0x1 ;  /* 0x000000040000795c */ /* 0x000fe20000300000 */
.L_x_344:
[----:B------:R-:W2:Y:S04]  /*10280*/  LDL R15, [R1+0x4] ;  /* 0x00000400010f7983 */ /* 0x000ea80000100800 */
[----:B-1----:R-:W3:Y:S01]  /*10290*/  LDL.LU R3, [R1+0x8] ;  /* 0x0000080001037983 */ /* 0x002ee20000300800 */
[----:B------:R-:W-:-:S03]  /*102a0*/  MOV R13, 0x400 ;  /* 0x00000400000d7802 */ /* 0x000fc60000000f00 */
        /* <DEDUP_REMOVED lines=25> */
[----:B---3--:R-:W-:Y:S01]  /*10440*/  SHF.L.U32 R3, R3, 0x1f, RZ ;  /* 0x0000001f03037819 */ /* 0x008fe200000006ff */
[----:B----4-:R-:W-:-:S07]  /*10450*/  IMAD R2, R11, 0x8, R2 ;  /* 0x000000080b027824 */ /* 0x010fce00078e0202 */
        /* <DEDUP_REMOVED lines=12> */
.L_x_400:
        /* <DEDUP_REMOVED lines=8> */
.L_x_346:
[----:B------:R-:W2:Y:S01]  /*105a0*/  LDL.LU R15, [R1+0xc] ;  /* 0x00000c00010f7983 */ /* 0x000ea20000300800 */
[----:B------:R-:W-:-:S03]  /*105b0*/  MOV R13, 0x400 ;  /* 0x00000400000d7802 */ /* 0x000fc60000000f00 */
[----:B0-----:R-:W3:Y:S04]  /*105c0*/  LDL.LU R3, [R1] ;  /* 0x0000000001037983 */ /* 0x001ee80000300800 */
[----:B------:R-:W4:Y:S01]  /*105d0*/  LDL R11, [R1+0x4] ;  /* 0x00000400010b7983 */ /* 0x000f220000100800 */
[----:B------:R-:W0:Y:S01]  /*105e0*/  S2R R14, SR_CgaCtaId ;  /* 0x00000000000e7919 */ /* 0x000e220000008800 */
[----:B------:R-:W-:Y:S01]  /*105f0*/  R2UR UR9, R2 ;  /* 0x00000000020972ca */ /* 0x000fe200000e0000 */
[----:B------:R-:W-:Y:S01]  /*10600*/  UIADD3 UR4, UP0, UR36, 0x470, URZ ;  /* 0x0000047024047890 */ /* 0x000fe2000ff1e03f */
[----:B------:R-:W-:Y:S02]  /*10610*/  R2UR UR13, R5 ;  /* 0x00000000050d72ca */ /* 0x000fe400000e0000 */
[----:B------:R-:W-:-:S02]  /*10620*/  R2UR UR12, R4 ;  /* 0x00000000040c72ca */ /* 0x000fc400000e0000 */
[----:B0-----:R-:W-:-:S07]  /*10630*/  LEA R13, R14, R13, 0x18 ;  /* 0x0000000d0e0d7211 */ /* 0x001fce00078ec0ff */
[----:B------:R-:W-:Y:S01]  /*10640*/  UIADD3 UR9, UR9, 0x50, URZ ;  /* 0x0000005009097890 */ /* 0x000fe2000fffe03f */
[----:B------:R-:W-:Y:S01]  /*10650*/  UMOV UR10, URZ ;  /* 0x0000003f000a7c82 */ /* 0x000fe20008000000 */
[----:B------:R-:W-:Y:S01]  /*10660*/  UMOV UR6, 0x0 ;  /* 0x0000000000067882 */ /* 0x000fe20000000000 */
[----:B------:R-:W-:Y:S01]  /*10670*/  UMOV UR7, 0x14f00000 ;  /* 0x14f0000000077882 */ /* 0x000fe20000000000 */
[----:B------:R-:W-:Y:S01]  /*10680*/  UMOV UR17, 0x40 ;  /* 0x0000004000117882 */ /* 0x000fe20000000000 */
[----:B------:R0:W-:Y:S01]  /*10690*/  STL [R1+0xc], R9 ;  /* 0x00000c0901007387 */ /* 0x0001e20000100800 */
[----:B------:R-:W-:Y:S01]  /*106a0*/  IMAD.MOV.U32 R5, RZ, RZ, R10 ;  /* 0x000000ffff057224 */ /* 0x000fe200078e000a */
[----:B--2---:R-:W-:Y:S01]  /*106b0*/  R2UR UR11, R15 ;  /* 0x000000000f0b72ca */ /* 0x004fe200000e0000 */
[----:B---3--:R-:W-:Y:S01]  /*106c0*/  IMAD R3, R3, 0xa000, R13 ;  /* 0x0000a00003037824 */ /* 0x008fe200078e020d */
[----:B----4-:R-:W-:-:S04]  /*106d0*/  R2UR UR5, R11 ;  /* 0x000000000b0572ca */ /* 0x010fc800000e0000 */
[----:B------:R-:W-:-:S09]  /*106e0*/  R2UR UR14, R3 ;  /* 0x00000000030e72ca */ /* 0x000fd200000e0000 */
[----:B------:R-:W-:-:S04]  /*106f0*/  UIMAD UR11, UR11, 0x50, UR5 ;  /* 0x000000500b0b78a4 */ /* 0x000fc8000f8e0205 */
[----:B------:R-:W-:Y:S02]  /*10700*/  UIADD3 UR8, UR14, 0x400, URZ ;  /* 0x000004000e087890 */ /* 0x000fe4000fffe03f */
[----:B------:R-:W-:Y:S02]  /*10710*/  UIADD3.X UR5, URZ, UR37, URZ, UP0, !UPT ;  /* 0x000000253f057290 */ /* 0x000fe400087fe43f */
[----:B------:R-:W-:Y:S02]  /*10720*/  UIADD3 UR15, UR14, 0x2c00, URZ ;  /* 0x00002c000e0f7890 */ /* 0x000fe4000fffe03f */
[----:B------:R-:W-:Y:S02]  /*10730*/  UIADD3 UR16, UR14, 0x5400, URZ ;  /* 0x000054000e107890 */ /* 0x000fe4000fffe03f */
        /* <DEDUP_REMOVED lines=14> */
.L_x_341:
[----:B------:R-:W-:Y:S05]  /*10820*/  BSYNC B1 ;  /* 0x0000000000017941 */ /* 0x000fea0003800000 */
.L_x_340:
[----:B------:R-:W-:Y:S01]  /*10830*/  VIADD R2, R7, 0x1 ;  /* 0x0000000107027836 */ /* 0x000fe20000000000 */
[----:B------:R-:W-:Y:S04]  /*10840*/  BSSY B1, `(.L_x_347) ;  /* 0x000008a000017945 */ /* 0x000fe80003800000 */
[----:B------:R-:W-:-:S04]  /*10850*/  ISETP.NE.AND P0, PT, R2, 0x2, PT ;  /* 0x000000020200780c */ /* 0x000fc80003f05270 */
[----:B------:R-:W-:Y:S02]  /*10860*/  SEL R3, RZ, 0x1, P0 ;  /* 0x00000001ff037807 */ /* 0x000fe40000000000 */
[----:B------:R-:W-:Y:S02]  /*10870*/  SEL R14, R2, RZ, P0 ;  /* 0x000000ff020e7207 */ /* 0x000fe40000000000 */
[----:B------:R-:W-:-:S05]  /*10880*/  LOP3.LUT R13, R8, R3, RZ, 0x3c, !PT ;  /* 0x00000003080d7212 */ /* 0x000fca00078e3cff */
[----:B------:R0:W-:Y:S04]  /*10890*/  STL [R1+0x8], R13 ;  /* 0x0000080d01007387 */ /* 0x0001e80000100800 */
[----:B------:R0:W-:Y:S01]  /*108a0*/  STL [R1], R14 ;  /* 0x0000000e01007387 */ /* 0x0001e20000100800 */
[----:B------:R-:W-:Y:S05]  /*108b0*/  @!P6 BRA `(.L_x_348) ;  /* 0x000000080008e947 */ /* 0x000fea0003800000 */
[----:B------:R-:W-:Y:S01]  /*108c0*/  ULDC.64 UR4, c[0x0][0x3f8] ;  /* 0x0000fe0000047ab9 */ /* 0x000fe20000000a00 */
[----:B------:R-:W-:Y:S02]  /*108d0*/  IADD3 R9, R6, -0x1, RZ ;  /* 0xffffffff06097810 */ /* 0x000fe40007ffe0ff */
[----:B------:R-:W-:-:S04]  /*108e0*/  ISETP.NE.U32.AND P0, PT, RZ, UR4, PT ;  /* 0x00000004ff007c0c */ /* 0x000fc8000bf05070 */
[----:B------:R-:W-:-:S13]  /*108f0*/  ISETP.NE.AND.EX P0, PT, RZ, UR5, PT, P0 ;  /* 0x00000005ff007c0c */ /* 0x000fda000bf05300 */
[----:B------:R-:W-:Y:S05]  /*10900*/  @!P0 BRA `(.L_x_349) ;  /* 0x0000000000488947 */ /* 0x000fea0003800000 */
        /* <DEDUP_REMOVED lines=18> */
.L_x_349:
[----:B------:R-:W2:Y:S01]  /*10a30*/  S2R R3, SR_CgaCtaId ;  /* 0x0000000000037919 */ /* 0x000ea20000008800 */
[----:B------:R-:W-:-:S04]  /*10a40*/  MOV R2, 0x400 ;  /* 0x0000040000027802 */ /* 0x000fc80000000f00 */
[----:B--2---:R-:W-:Y:S02]  /*10a50*/  LEA R2, R3, R2, 0x18 ;  /* 0x0000000203027211 */ /* 0x004fe400078ec0ff */
[----:B------:R-:W-:-:S03]  /*10a60*/  SHF.L.U32 R3, R13, 0x1f, RZ ;  /* 0x0000001f0d037819 */ /* 0x000fc600000006ff */
[----:B------:R-:W-:-:S04]  /*10a70*/  IMAD R2, R14, 0x8, R2 ;  /* 0x000000080e027824 */ /* 0x000fc800078e0202 */
[----:B------:R-:W2:Y:S02]  /*10a80*/  SYNCS.PHASECHK.TRANS64.TRYWAIT P0, [R2+URZ+0x38840], R3 ;  /* 0x03884003020075a7 */ /* 0x000ea4000800017f */
[----:B--2---:R-:W-:Y:S05]  /*10a90*/  @!P0 BRA `(.L_x_350) ;  /* 0x0000001c00cc8947 */ /* 0x004fea0003800000 */
.L_x_401:
        /* <DEDUP_REMOVED lines=11> */
.L_x_351:
[----:B0-----:R-:W3:Y:S01]  /*10b50*/  LDL R13, [R1] ;  /* 0x00000000010d7983 */ /* 0x001ee20000100800 */
[----:B------:R-:W-:-:S03]  /*10b60*/  MOV R14, 0x400 ;  /* 0x00000400000e7802 */ /* 0x000fc60000000f00 */
[----:B------:R-:W4:Y:S01]  /*10b70*/  LDL R11, [R1+0x4] ;  /* 0x00000400010b7983 */ /* 0x000f220000100800 */
[----:B------:R-:W0:Y:S01]  /*10b80*/  S2R R15, SR_CgaCtaId ;  /* 0x00000000000f7919 */ /* 0x000e220000008800 */
[----:B------:R-:W-:Y:S01]  /*10b90*/  R2UR UR11, R9 ;  /* 0x00000000090b72ca */ /* 0x000fe200000e0000 */
[----:B------:R-:W-:Y:S01]  /*10ba0*/  UIADD3 UR4, UP0, UR36, 0x370, URZ ;  /* 0x0000037024047890 */ /* 0x000fe2000ff1e03f */
[----:B------:R-:W-:Y:S02]  /*10bb0*/  R2UR UR12, R4 ;  /* 0x00000000040c72ca */ /* 0x000fe400000e0000 */
[----:B0-----:R-:W-:-:S05]  /*10bc0*/  LEA R14, R15, R14, 0x18 ;  /* 0x0000000e0f0e7211 */ /* 0x001fca00078ec0ff */
[----:B--2---:R-:W-:Y:S01]  /*10bd0*/  VIADD R2, R14, 0x38800 ;  /* 0x000388000e027836 */ /* 0x004fe20000000000 */
[----:B-----5:R-:W-:Y:S01]  /*10be0*/  R2UR UR13, R10 ;  /* 0x000000000a0d72ca */ /* 0x020fe200000e0000 */
[----:B------:R-:W-:Y:S01]  /*10bf0*/  UMOV UR10, URZ ;  /* 0x0000003f000a7c82 */ /* 0x000fe20008000000 */
[----:B------:R-:W-:Y:S01]  /*10c00*/  UMOV UR6, 0x0 ;  /* 0x0000000000067882 */ /* 0x000fe20000000000 */
[----:B------:R-:W-:Y:S01]  /*10c10*/  UMOV UR7, 0x14f00000 ;  /* 0x14f0000000077882 */ /* 0x000fe20000000000 */
[----:B------:R-:W-:Y:S01]  /*10c20*/  UMOV UR17, 0x40 ;  /* 0x0000004000117882 */ /* 0x000fe20000000000 */
[----:B------:R-:W-:Y:S01]  /*10c30*/  UMOV UR18, 0x80 ;  /* 0x0000008000127882 */ /* 0x000fe20000000000 */
[----:B------:R-:W-:Y:S01]  /*10c40*/  UMOV UR19, 0xc0 ;  /* 0x000000c000137882 */ /* 0x000fe20000000000 */
[----:B------:R-:W-:Y:S01]  /*10c50*/  SHF.L.U32 R8, R8, 0x1f, RZ ;  /* 0x0000001f08087819 */ /* 0x000fe200000006ff */
        /* <DEDUP_REMOVED lines=12> */
[----:B------:R0:W-:Y:S01]  /*10d20*/  UTMALDG.4D [UR8], [UR4], desc[UR6] ;  /* 0x00000608040075b4 */ /* 0x0001e20008019000 */
[----:B------:R-:W-:Y:S01]  /*10d30*/  IMAD R2, R7, 0x8, R2 ;  /* 0x0000000807027824 */ /* 0x000fe200078e0202 */
        /* <DEDUP_REMOVED lines=11> */
.L_x_402:
[----:B------:R-:W-:Y:S05]  /*10df0*/  @P0 BRA `(.L_x_353) ;  /* 0x00000000001c0947 */ /* 0x000fea0003800000 */
[----:B------:R-:W1:Y:S02]  /*10e00*/  S2R R3, SR_TID.X ;  /* 0x0000000000037919 */ /* 0x000e640000002100 */
[----:B-1----:R-:W-:-:S04]  /*10e10*/  LOP3.LUT R3, R3, 0x1f, RZ, 0xc0, !PT ;  /* 0x0000001f03037812 */ /* 0x002fc800078ec0ff */
[----:B------:R-:W-:Y:S01]  /*10e20*/  ISETP.NE.AND P1, PT, R3, RZ, PT ;  /* 0x000000ff0300720c */ /* 0x000fe20003f25270 */
[----:B------:R-:W-:-:S04]  /*10e30*/  IMAD.MOV.U32 R3, RZ, RZ, 0xa000 ;  /* 0x0000a000ff037424 */ /* 0x000fc800078e00ff */
[----:B------:R1:W-:Y:S08]  /*10e40*/  SYNCS.ARRIVE.TRANS64 RZ, [R2+URZ+0x50], R3 ;  /* 0x0000500302ff79a7 */ /* 0x0003f0000800003f */
[----:B------:R-:W-:Y:S05]  /*10e50*/  @!P1 BRA `(.L_x_353) ;  /* 0x0000000000049947 */ /* 0x000fea0003800000 */
[----:B------:R-:W-:Y:S01]  /*10e60*/  BPT.TRAP 0x1 ;  /* 0x000000040000795c */ /* 0x000fe20000300000 */
.L_x_353:
[----:B------:R-:W2:Y:S01]  /*10e70*/  LDL.LU R13, [R1+0xc] ;  /* 0x00000c00010d7983 */ /* 0x000ea20000300800 */
[----:B0-----:R-:W-:-:S03]  /*10e80*/  MOV R8, 0x400 ;  /* 0x0000040000087802 */ /* 0x001fc60000000f00 */
[----:B-1----:R-:W3:Y:S01]  /*10e90*/  LDL R3, [R1+0x4] ;  /* 0x0000040001037983 */ /* 0x002ee20000100800 */
[----:B------:R-:W0:Y:S01]  /*10ea0*/  S2R R11, SR_CgaCtaId ;  /* 0x00000000000b7919 */ /* 0x000e220000008800 */
[----:B------:R-:W-:Y:S01]  /*10eb0*/  R2UR UR9, R2 ;  /* 0x00000000020972ca */ /* 0x000fe200000e0000 */
[----:B------:R-:W-:Y:S01]  /*10ec0*/  UIADD3 UR4, UP0, UR36, 0x470, URZ ;  /* 0x0000047024047890 */ /* 0x000fe2000ff1e03f */
[----:B------:R-:W-:Y:S02]  /*10ed0*/  R2UR UR13, R5 ;  /* 0x00000000050d72ca */ /* 0x000fe400000e0000 */
[----:B------:R-:W-:Y:S02]  /*10ee0*/  R2UR UR12, R4 ;  /* 0x00000000040c72ca */ /* 0x000fe400000e0000 */
        /* <DEDUP_REMOVED lines=12> */
[----:B------:R1:W-:Y:S01]  /*10fb0*/  STL [R1+0xc], R9 ;  /* 0x00000c0901007387 */ /* 0x0003e20000100800 */
[----:B------:R-:W-:Y:S02]  /*10fc0*/  MOV R5, R10 ;  /* 0x0000000a00057202 */ /* 0x000fe40000000f00 */
[----:B--2---:R-:W-:-:S02]  /*10fd0*/  R2UR UR11, R13 ;  /* 0x000000000d0b72ca */ /* 0x004fc400000e0000 */
[----:B---3--:R-:W-:-:S13]  /*10fe0*/  R2UR UR5, R3 ;  /* 0x00000000030572ca */ /* 0x008fda00000e0000 */
[----:B------:R-:W-:Y:S02]  /*10ff0*/  UIMAD UR11, UR11, 0x50, UR5 ;  /* 0x000000500b0b78a4 */ /* 0x000fe4000f8e0205 */
[----:B------:R-:W-:-:S09]  /*11000*/  UIADD3.X UR5, URZ, UR37, URZ, UP0, !UPT ;  /* 0x000000253f057290 */ /* 0x000fd200087fe43f */
[----:B------:R0:W-:Y:S02]  /*11010*/  UTMALDG.4D [UR8], [UR4], desc[UR6] ;  /* 0x00000608040075b4 */ /* 0x0001e40008019000 */
[----:B0-----:R-:W-:Y:S01]  /*11020*/  UMOV UR8, UR14 ;  /* 0x0000000e00087c82 */ /* 0x001fe20008000000 */
[----:B------:R-:W-:Y:S01]  /*11030*/  UMOV UR10, UR17 ;  /* 0x00000011000a7c82 */ /* 0x000fe20008000000 */
[----:B------:R-:W-:Y:S01]  /*11040*/  UMOV UR14, 0x80 ;  /* 0x00000080000e7882 */ /* 0x000fe20000000000 */
        /* <DEDUP_REMOVED lines=8> */
[----:B-1----:R-:W-:Y:S01]  /*110d0*/  NOP ;  /* 0x0000000000007918 */ /* 0x002fe20000000000 */
.L_x_348:
[----:B------:R-:W-:Y:S05]  /*110e0*/  BSYNC B1 ;  /* 0x0000000000017941 */ /* 0x000fea0003800000 */
.L_x_347:
[C---:B------:R-:W-:Y:S01]  /*110f0*/  ISETP.GT.AND P0, PT, R6.reuse, 0x1, PT ;  /* 0x000000010600780c */ /* 0x040fe20003f04270 */
[----:B------:R-:W-:-:S04]  /*11100*/  VIADD R2, R6, 0xfffffffe ;  /* 0xfffffffe06027836 */ /* 0x000fc80000000000 */
[----:B------:R-:W-:-:S08]  /*11110*/  IMAD.MOV.U32 R6, RZ, RZ, R2 ;  /* 0x000000ffff067224 */ /* 0x000fd000078e0002 */
[----:B------:R-:W-:Y:S05]  /*11120*/  @P0 BRA `(.L_x_354) ;  /* 0xffffffec00880947 */ /* 0x000fea000383ffff */
.L_x_330:
[----:B------:R-:W-:Y:S05]  /*11130*/  BSYNC B0 ;  /* 0x0000000000007941 */ /* 0x000fea0003800000 */
.L_x_329:
[----:B------:R-:W1:Y:S01]  /*11140*/  S2R R2, SR_TID.X ;  /* 0x0000000000027919 */ /* 0x000e620000002100 */
[----:B------:R-:W-:Y:S01]  /*11150*/  BSSY B0, `(.L_x_355) ;  /* 0x0000011000007945 */ /* 0x000fe20003800000 */
[----:B-1----:R-:W-:-:S04]  /*11160*/  LOP3.LUT R2, R2, 0x1f, RZ, 0xc0, !PT ;  /* 0x0000001f02027812 */ /* 0x002fc800078ec0ff */
[----:B------:R-:W-:-:S13]  /*11170*/  ISETP.NE.AND P0, PT, R2, RZ, PT ;  /* 0x000000ff0200720c */ /* 0x000fda0003f05270 */
[----:B------:R-:W-:Y:S05]  /*11180*/  @P0 BRA `(.L_x_356) ;  /* 0x0000000000340947 */ /* 0x000fea0003800000 */
[----:B------:R-:W1:Y:S01]  /*11190*/  S2R R9, SR_LANEID ;  /* 0x0000000000097919 */ /* 0x000e620000000000 */
[----:B------:R-:W-:Y:S01]  /*111a0*/  VOTEU.ANY UR4, UPT, PT ;  /* 0x0000000000047886 */ /* 0x000fe200038e0100 */
[----:B------:R-:W2:Y:S01]  /*111b0*/  LDC.64 R2, c[0x0][0xc38] ;  /* 0x00030e00ff027b82 */ /* 0x000ea20000000a00 */
[----:B------:R-:W1:Y:S01]  /*111c0*/  FLO.U32 R0, UR4 ;  /* 0x0000000400007d00 */ /* 0x000e6200080e0000 */
[----:B------:R-:W-:-:S07]  /*111d0*/  ULDC.64 UR6, c[0x0][0x208] ;  /* 0x0000820000067ab9 */ /* 0x000fce0000000a00 */
[----:B------:R-:W2:Y:S01]  /*111e0*/  POPC R7, UR4 ;  /* 0x0000000400077d09 */ /* 0x000ea20008000000 */
[----:B-1----:R-:W-:-:S13]  /*111f0*/  ISETP.EQ.U32.AND P0, PT, R0, R9, PT ;  /* 0x000000090000720c */ /* 0x002fda0003f02070 */
[----:B--2---:R-:W2:Y:S01]  /*11200*/  @P0 ATOMG.E.ADD.STRONG.GPU PT, R3, desc[UR6][R2.64], R7 ;  /* 0x00000007020309a8 */ /* 0x004ea200081ee1c6 */
[----:B------:R-:W1:Y:S02]  /*11210*/  S2R R6, SR_LTMASK ;  /* 0x0000000000067919 */ /* 0x000e640000003900 */
[----:B-1----:R-:W-:-:S04]  /*11220*/  LOP3.LUT R6, R6, UR4, RZ, 0xc0, !PT ;  /* 0x0000000406067c12 */ /* 0x002fc8000f8ec0ff */
[----:B------:R-:W1:Y:S01]  /*11230*/  POPC R9, R6 ;  /* 0x0000000600097309 */ /* 0x000e620000000000 */
[----:B--2---:R-:W1:Y:S02]  /*11240*/  SHFL.IDX PT, R0, R3, R0, 0x1f ;  /* 0x00001f0003007589 */ /* 0x004e6400000e0000 */
[----:B-1----:R-:W-:-:S07]  /*11250*/  IADD3 R16, R0, UR38, R9 ;  /* 0x0000002600107c10 */ /* 0x002fce000fffe009 */
.L_x_356:
[----:B------:R-:W-:Y:S05]  /*11260*/  BSYNC B0 ;  /* 0x0000000000007941 */ /* 0x000fea0003800000 */
.L_x_355:
[----:B------:R-:W-:Y:S04]  /*11270*/  BSSY B0, `(.L_x_357) ;  /* 0x000003c000007945 */ /* 0x000fe80003800000 */
[----:B------:R-:W-:Y:S05]  /*11280*/  @!P6 BRA `(.L_x_358) ;  /* 0x0000000000e8e947 */ /* 0x000fea0003800000 */
[----:B------:R-:W2:Y:S01]  /*11290*/  LDL R2, [R1] ;  /* 0x0000000001027983 */ /* 0x000ea20000100800 */
[----:B------:R-:W-:-:S03]  /*112a0*/  MOV R3, 0x400 ;  /* 0x0000040000037802 */ /* 0x000fc60000000f00 */
[----:B------:R-:W3:Y:S01]  /*112b0*/  LDL R0, [R1+0x8] ;  /* 0x0000080001007983 */ /* 0x000ee20000100800 */
[----:B------:R-:W1:Y:S02]  /*112c0*/  S2R R6, SR_CgaCtaId ;  /* 0x0000000000067919 */ /* 0x000e640000008800 */
[----:B-1----:R-:W-:-:S05]  /*112d0*/  LEA R3, R6, R3, 0x18 ;  /* 0x0000000306037211 */ /* 0x002fca00078ec0ff */
[----:B--2---:R-:W-:Y:S01]  /*112e0*/  IMAD R3, R2, 0x8, R3 ;  /* 0x0000000802037824 */ /* 0x004fe200078e0203 */
[----:B---3--:R-:W-:-:S04]  /*112f0*/  SHF.L.U32 R0, R0, 0x1f, RZ ;  /* 0x0000001f00007819 */ /* 0x008fc800000006ff */
[----:B------:R-:W1:Y:S02]  /*11300*/  SYNCS.PHASECHK.TRANS64.TRYWAIT P0, [R3+URZ+0x38860], R0 ;  /* 0x03886000030075a7 */ /* 0x000e64000800017f */
[----:B-1----:R-:W-:Y:S05]  /*11310*/  @!P0 BRA `(.L_x_359) ;  /* 0x0000001400d48947 */ /* 0x002fea0003800000 */
.L_x_403:
[----:B------:R-:W2:Y:S02]  /*11320*/  S2R R2, SR_TID.X ;  /* 0x0000000000027919 */ /* 0x000ea40000002100 */
[----:B--2---:R-:W-:-:S04]  /*11330*/  LOP3.LUT R2, R2, 0x7f, RZ, 0xc0, !PT ;  /* 0x0000007f02027812 */ /* 0x004fc800078ec0ff */
[----:B------:R-:W-:-:S13]  /*11340*/  ISETP.NE.AND P0, PT, R2, RZ, PT ;  /* 0x000000ff0200720c */ /* 0x000fda0003f05270 */
[----:B------:R-:W-:Y:S05]  /*11350*/  @P0 BRA `(.L_x_360) ;  /* 0x00000000001c0947 */ /* 0x000fea0003800000 */
[----:B------:R-:W2:Y:S01]  /*11360*/  S2R R2, SR_TID.X ;  /* 0x0000000000027919 */ /* 0x000ea20000002100 */
[----:B-1----:R-:W-:-:S04]  /*11370*/  IMAD.MOV.U32 R0, RZ, RZ, 0xa000 ;  /* 0x0000a000ff007424 */ /* 0x002fc800078e00ff */
[----:B------:R3:W-:Y:S01]  /*11380*/  SYNCS.ARRIVE.TRANS64 RZ, [R3+URZ+0x38850], R0 ;  /* 0x0388500003ff79a7 */ /* 0x0007e2000800003f */
[----:B--2---:R-:W-:-:S04]  /*11390*/  LOP3.LUT R2, R2, 0x1f, RZ, 0xc0, !PT ;  /* 0x0000001f02027812 */ /* 0x004fc800078ec0ff */
[----:B------:R-:W-:-:S13]  /*113a0*/  ISETP.NE.AND P1, PT, R2, RZ, PT ;  /* 0x000000ff0200720c */ /* 0x000fda0003f25270 */
[----:B---3--:R-:W-:Y:S05]  /*113b0*/  @!P1 BRA `(.L_x_360) ;  /* 0x0000000000049947 */ /* 0x008fea0003800000 */
[----:B------:R-:W-:Y:S01]  /*113c0*/  BPT.TRAP 0x1 ;  /* 0x000000040000795c */ /* 0x000fe20000300000 */
.L_x_360:
[----:B-1----:R-:W2:Y:S01]  /*113d0*/  LDL R0, [R1] ;  /* 0x0000000001007983 */ /* 0x002ea20000100800 */
[----:B------:R-:W-:-:S03]  /*113e0*/  MOV R7, 0x400 ;  /* 0x0000040000077802 */ /* 0x000fc60000000f00 */
[----:B------:R-:W3:Y:S04]  /*113f0*/  LDL.LU R6, [R1+0x4] ;  /* 0x0000040001067983 */ /* 0x000ee80000300800 */
[----:B------:R-:W4:Y:S01]  /*11400*/  LDL R2, [R1+0xc] ;  /* 0x00000c0001027983 */ /* 0x000f220000100800 */
[----:B------:R-:W1:Y:S01]  /*11410*/  S2R R8, SR_CgaCtaId ;  /* 0x0000000000087919 */ /* 0x000e620000008800 */
[----:B------:R-:W-:Y:S01]  /*11420*/  R2UR UR9, R3 ;  /* 0x00000000030972ca */ /* 0x000fe200000e0000 */
[----:B------:R-:W-:Y:S01]  /*11430*/  UIADD3 UR4, UP0, UR36, 0x470, URZ ;  /* 0x0000047024047890 */ /* 0x000fe2000ff1e03f */
[----:B------:R-:W-:Y:S02]  /*11440*/  R2UR UR12, R4 ;  /* 0x00000000040c72ca */ /* 0x000fe400000e0000 */
[----:B------:R-:W-:-:S02]  /*11450*/  R2UR UR13, R5 ;  /* 0x00000000050d72ca */ /* 0x000fc400000e0000 */
[----:B-1----:R-:W-:-:S07]  /*11460*/  LEA R7, R8, R7, 0x18 ;  /* 0x0000000708077211 */ /* 0x002fce00078ec0ff */
        /* <DEDUP_REMOVED lines=27> */
[----:B-1----:R-:W-:Y:S01]  /*11620*/  NOP ;  /* 0x0000000000007918 */ /* 0x002fe20000000000 */
.L_x_358:
[----:B------:R-:W-:Y:S05]  /*11630*/  BSYNC B0 ;  /* 0x0000000000007941 */ /* 0x000fea0003800000 */
.L_x_357:
[----:B------:R-:W2:Y:S04]  /*11640*/  LDL.LU R0, [R1] ;  /* 0x0000000001007983 */ /* 0x000ea80000300800 */
[----:B------:R-:W3:Y:S01]  /*11650*/  LDL.LU R3, [R1+0x8] ;  /* 0x0000080001037983 */ /* 0x000ee20000300800 */
[----:B--2---:R-:W-:-:S05]  /*11660*/  VIADD R0, R0, 0x1 ;  /* 0x0000000100007836 */ /* 0x004fca0000000000 */
[----:B------:R-:W-:-:S04]  /*11670*/  ISETP.NE.AND P0, PT, R0, 0x2, PT ;  /* 0x000000020000780c */ /* 0x000fc80003f05270 */
[----:B------:R-:W-:Y:S02]  /*11680*/  SEL R2, RZ, 0x1, P0 ;  /* 0x00000001ff027807 */ /* 0x000fe40000000000 */
[----:B------:R-:W-:Y:S02]  /*11690*/  SEL R0, R0, RZ, P0 ;  /* 0x000000ff00007207 */ /* 0x000fe40000000000 */
[----:B---3--:R-:W-:-:S05]  /*116a0*/  LOP3.LUT R3, R3, R2, RZ, 0x3c, !PT ;  /* 0x0000000203037212 */ /* 0x008fca00078e3cff */
[----:B------:R1:W-:Y:S04]  /*116b0*/  STL [R1+0x8], R3 ;  /* 0x0000080301007387 */ /* 0x0003e80000100800 */
[----:B------:R1:W-:Y:S02]  /*116c0*/  STL [R1], R0 ;  /* 0x0000000001007387 */ /* 0x0003e40000100800 */
.L_x_313:
[----:B------:R-:W-:Y:S05]  /*116d0*/  BSYNC B6 ;  /* 0x0000000000067941 */ /* 0x000fea0003800000 */
.L_x_311:
[----:B------:R-:W-:-:S03]  /*116e0*/  UMOV UR4, 0xffffffff ;  /* 0xffffffff00047882 */ /* 0x000fc60000000000 */
[----:B------:R-:W-:Y:S05]  /*116f0*/  BRA.DIV UR4, `(.L_x_361) ;  /* 0x0000001204f07947 */ /* 0x000fea000b800000 */
[----:B------:R2:W3:Y:S04]  /*11700*/  SHFL.IDX PT, R4, R16, RZ, 0x1f ;  /* 0x00001fff10047589 */ /* 0x0004e800000e0000 */
[----:B------:R2:W4:Y:S02]  /*11710*/  SHFL.IDX PT, R5, R16, 0x1, 0x1f ;  /* 0x00201f0010057f89 */ /* 0x00052400000e0000 */
.L_x_407:
[----:B01----:R-:W0:Y:S01]  /*11720*/  S2R R0, SR_TID.X ;  /* 0x0000000000007919 */ /* 0x003e220000002100 */
[----:B------:R-:W-:Y:S01]  /*11730*/  ULDC UR4, c[0x0][0xc14] ;  /* 0x0003050000047ab9 */ /* 0x000fe20000000800 */
[----:B------:R-:W-:Y:S01]  /*11740*/  BSSY B0, `(.L_x_362) ;  /* 0x000000c000007945 */ /* 0x000fe20003800000 */
[----:B------:R-:W-:Y:S01]  /*11750*/  IMAD.MOV.U32 R3, RZ, RZ, RZ ;  /* 0x000000ffff037224 */ /* 0x000fe200078e00ff */
[----:B0-----:R-:W-:Y:S01]  /*11760*/  LOP3.LUT R9, R0, 0x1f, RZ, 0xc0, !PT ;  /* 0x0000001f00097812 */ /* 0x001fe200078ec0ff */
[----:B------:R-:W-:-:S03]  /*11770*/  IMAD.U32 R0, RZ, RZ, UR4 ;  /* 0x00000004ff007e24 */ /* 0x000fc6000f8e00ff */
[C---:B------:R-:W-:Y:S01]  /*11780*/  ISETP.NE.AND P0, PT, R9.reuse, 0x1f, PT ;  /* 0x0000001f0900780c */ /* 0x040fe20003f05270 */
[----:B------:R-:W-:-:S05]  /*11790*/  IMAD.IADD R7, R9, 0x1, R19 ;  /* 0x0000000109077824 */ /* 0x000fca00078e0213 */
[----:B------:R-:W-:-:S13]  /*117a0*/  ISETP.GE.OR P0, PT, R7, R0, !P0 ;  /* 0x000000000700720c */ /* 0x000fda0004706670 */
[----:B------:R-:W-:Y:S05]  /*117b0*/  @P0 BRA `(.L_x_363) ;  /* 0x0000000000100947 */ /* 0x000fea0003800000 */
[----:B------:R-:W0:Y:S01]  /*117c0*/  LDC.64 R2, c[0x0][0xc58] ;  /* 0x00031600ff027b82 */ /* 0x000e220000000a00 */
[----:B------:R-:W-:Y:S01]  /*117d0*/  ULDC.64 UR4, c[0x0][0x208] ;  /* 0x0000820000047ab9 */ /* 0x000fe20000000a00 */
[----:B0-----:R-:W-:-:S06]  /*117e0*/  IMAD.WIDE R2, R7, 0x4, R2 ;  /* 0x0000000407027825 */ /* 0x001fcc00078e0202 */
[----:B------:R0:W5:Y:S02]  /*117f0*/  LDG.E R3, desc[UR4][R2.64] ;  /* 0x0000000402037981 */ /* 0x000164000c1e1900 */
.L_x_363:
[----:B------:R-:W-:Y:S05]  /*11800*/  BSYNC B0 ;  /* 0x0000000000007941 */ /* 0x000fea0003800000 */
.L_x_362:
[----:B------:R-:W-:-:S03]  /*11810*/  UMOV UR4, 0xffffffff ;  /* 0xffffffff00047882 */ /* 0x000fc60000000000 */
[----:B------:R-:W-:Y:S05]  /*11820*/  BRA.DIV UR4, `(.L_x_364) ;  /* 0x0000001204f07947 */ /* 0x000fea000b800000 */
[----:B-----5:R-:W1:Y:S01]  /*11830*/  SHFL.UP PT, R14, R3, 0x1, RZ ;  /* 0x04200000030e7989 */ /* 0x020e6200000e00ff */
[C---:B------:R-:W-:Y:S02]  /*11840*/  ISETP.NE.AND P0, PT, R9.reuse, RZ, PT ;  /* 0x000000ff0900720c */ /* 0x040fe40003f05270 */
[C---:B------:R-:W-:Y:S02]  /*11850*/  ISETP.GE.U32.AND P1, PT, R9.reuse, 0x2, PT ;  /* 0x000000020900780c */ /* 0x040fe40003f26070 */
[----:B-1----:R-:W-:Y:S02]  /*11860*/  SEL R14, R14, RZ, P0 ;  /* 0x000000ff0e0e7207 */ /* 0x002fe40000000000 */
[----:B------:R-:W-:-:S03]  /*11870*/  ISETP.GE.U32.AND P0, PT, R9, 0x4, PT ;  /* 0x000000040900780c */ /* 0x000fc60003f06070 */
[----:B------:R-:W-:-:S05]  /*11880*/  IMAD.IADD R13, R3, 0x1, R14 ;  /* 0x00000001030d7824 */ /* 0x000fca00078e020e */
[----:B------:R-:W1:Y:S02]  /*11890*/  SHFL.UP PT, R14, R13, 0x2, RZ ;  /* 0x044000000d0e7989 */ /* 0x000e6400000e00ff */
[----:B-1----:R-:W-:Y:S02]  /*118a0*/  SEL R6, R14, RZ, P1 ;  /* 0x000000ff0e067207 */ /* 0x002fe40000800000 */
[----:B------:R-:W-:Y:S02]  /*118b0*/  ISETP.GE.U32.AND P1, PT, R9, 0x8, PT ;  /* 0x000000080900780c */ /* 0x000fe40003f26070 */
[----:B------:R-:W-:-:S05]  /*118c0*/  IADD3 R6, R13, R6, RZ ;  /* 0x000000060d067210 */ /* 0x000fca0007ffe0ff */
[----:B------:R-:W1:Y:S02]  /*118d0*/  SHFL.UP PT, R14, R6, 0x4, RZ ;  /* 0x04800000060e7989 */ /* 0x000e6400000e00ff */
[----:B-1----:R-:W-:Y:S02]  /*118e0*/  SEL R7, R14, RZ, P0 ;  /* 0x000000ff0e077207 */ /* 0x002fe40000000000 */
[----:B------:R-:W-:-:S03]  /*118f0*/  ISETP.GE.U32.AND P0, PT, R9, 0x10, PT ;  /* 0x000000100900780c */ /* 0x000fc60003f06070 */
[----:B------:R-:W-:-:S05]  /*11900*/  IMAD.IADD R7, R6, 0x1, R7 ;  /* 0x0000000106077824 */ /* 0x000fca00078e0207 */
[----:B------:R-:W1:Y:S02]  /*11910*/  SHFL.UP PT, R14, R7, 0x8, RZ ;  /* 0x05000000070e7989 */ /* 0x000e6400000e00ff */
[----:B-1----:R-:W-:-:S05]  /*11920*/  SEL R8, R14, RZ, P1 ;  /* 0x000000ff0e087207 */ /* 0x002fca0000800000 */
[----:B------:R-:W-:-:S05]  /*11930*/  IMAD.IADD R8, R7, 0x1, R8 ;  /* 0x0000000107087824 */ /* 0x000fca00078e0208 */
[----:B------:R-:W1:Y:S02]  /*11940*/  SHFL.UP PT, R14, R8, 0x10, RZ ;  /* 0x06000000080e7989 */ /* 0x000e6400000e00ff */
[----:B-1----:R-:W-:-:S05]  /*11950*/  SEL R9, R14, RZ, P0 ;  /* 0x000000ff0e097207 */ /* 0x002fca0000000000 */
[----:B0-----:R-:W-:-:S05]  /*11960*/  IMAD.IADD R2, R8, 0x1, R9 ;  /* 0x0000000108027824 */ /* 0x001fca00078e0209 */
[----:B------:R0:W1:Y:S02]  /*11970*/  SHFL.IDX PT, R14, R2, 0x1f, 0x1f ;  /* 0x03e01f00020e7f89 */ /* 0x00006400000e0000 */
.L_x_415:
[----:B------:R-:W-:Y:S02]  /*11980*/  ULDC UR4, c[0x0][0xc10] ;  /* 0x0003040000047ab9 */ /* 0x000fe40000000800 */
[----:B--2---:R-:W-:-:S04]  /*11990*/  IMAD.U32 R16, RZ, RZ, UR4 ;  /* 0x00000004ff107e24 */ /* 0x004fc8000f8e00ff */
[----:B-1----:R-:W-:-:S04]  /*119a0*/  IMAD R6, R14, R16, RZ ;  /* 0x000000100e067224 */ /* 0x002fc800078e02ff */
[----:B----4-:R-:W-:-:S05]  /*119b0*/  IMAD.IADD R5, R5, 0x1, R6 ;  /* 0x0000000105057824 */ /* 0x010fca00078e0206 */
[----:B---3--:R-:W-:-:S13]  /*119c0*/  ISETP.GT.AND P0, PT, R5, R4, PT ;  /* 0x000000040500720c */ /* 0x008fda0003f04270 */
[----:B------:R-:W-:Y:S05]  /*119d0*/  @P0 BRA `(.L_x_365) ;  /* 0x0000000000b80947 */ /* 0x000fea0003800000 */
[----:B------:R-:W1:Y:S02]  /*119e0*/  LDC R0, c[0x0][0xc14] ;  /* 0x00030500ff007b82 */ /* 0x000e640000000800 */
.L_x_370:
[----:B------:R-:W-:-:S05]  /*119f0*/  VIADD R19, R19, 0x1f ;  /* 0x0000001f13137836 */ /* 0x000fca0000000000 */
[----:B-1----:R-:W-:-:S13]  /*11a00*/  ISETP.GE.AND P0, PT, R19, R0, PT ;  /* 0x000000001300720c */ /* 0x002fda0003f06270 */
[----:B------:R-:W-:Y:S05]  /*11a10*/  @P0 BRA `(.L_x_366) ;  /* 0x0000000400600947 */ /* 0x000fea0003800000 */
[----:B0-----:R-:W0:Y:S01]  /*11a20*/  S2R R2, SR_TID.X ;  /* 0x0000000000027919 */ /* 0x001e220000002100 */
[----:B------:R-:W-:Y:S01]  /*11a30*/  BSSY B0, `(.L_x_367) ;  /* 0x000000b000007945 */ /* 0x000fe20003800000 */
[----:B------:R-:W-:Y:S01]  /*11a40*/  IMAD.MOV.U32 R3, RZ, RZ, RZ ;  /* 0x000000ffff037224 */ /* 0x000fe200078e00ff */
[----:B0-----:R-:W-:-:S04]  /*11a50*/  LOP3.LUT R8, R2, 0x1f, RZ, 0xc0, !PT ;  /* 0x0000001f02087812 */ /* 0x001fc800078ec0ff */
        /* <DEDUP_REMOVED lines=8> */
.L_x_368:
[----:B------:R-:W-:Y:S05]  /*11ae0*/  BSYNC B0 ;  /* 0x0000000000007941 */ /* 0x000fea0003800000 */
.L_x_367:
[----:B------:R-:W-:-:S03]  /*11af0*/  UMOV UR4, 0xffffffff ;  /* 0xffffffff00047882 */ /* 0x000fc60000000000 */
[----:B------:R-:W-:Y:S05]  /*11b00*/  BRA.DIV UR4, `(.L_x_369) ;  /* 0x0000001604087947 */ /* 0x000fea000b800000 */
[----:B-----5:R-:W1:Y:S01]  /*11b10*/  SHFL.UP PT, R14, R3, 0x1, RZ ;  /* 0x04200000030e7989 */ /* 0x020e6200000e00ff */
[C---:B------:R-:W-:Y:S02]  /*11b20*/  ISETP.NE.AND P0, PT, R8.reuse, RZ, PT ;  /* 0x000000ff0800720c */ /* 0x040fe40003f05270 */
[----:B------:R-:W-:Y:S02]  /*11b30*/  ISETP.GE.U32.AND P1, PT, R8, 0x2, PT ;  /* 0x000000020800780c */ /* 0x000fe40003f26070 */
[----:B-1----:R-:W-:Y:S02]  /*11b40*/  SEL R14, R14, RZ, P0 ;  /* 0x000000ff0e0e7207 */ /* 0x002fe40000000000 */
[----:B------:R-:W-:-:S03]  /*11b50*/  ISETP.GE.U32.AND P0, PT, R8, 0x4, PT ;  /* 0x000000040800780c */ /* 0x000fc60003f06070 */
[----:B------:R-:W-:-:S05]  /*11b60*/  IMAD.IADD R13, R3, 0x1, R14 ;  /* 0x00000001030d7824 */ /* 0x000fca00078e020e */
[----:B------:R-:W0:Y:S02]  /*11b70*/  SHFL.UP PT, R14, R13, 0x2, RZ ;  /* 0x044000000d0e7989 */ /* 0x000e2400000e00ff */
[----:B0-----:R-:W-:Y:S02]  /*11b80*/  SEL R2, R14, RZ, P1 ;  /* 0x000000ff0e027207 */ /* 0x001fe40000800000 */
[----:B------:R-:W-:Y:S02]  /*11b90*/  ISETP.GE.U32.AND P1, PT, R8, 0x8, PT ;  /* 0x000000080800780c */ /* 0x000fe40003f26070 */
[----:B------:R-:W-:-:S05]  /*11ba0*/  IADD3 R2, R13, R2, RZ ;  /* 0x000000020d027210 */ /* 0x000fca0007ffe0ff */
        /* <DEDUP_REMOVED lines=10> */
[----:B------:R0:W1:Y:S02]  /*11c50*/  SHFL.IDX PT, R14, R2, 0x1f, 0x1f ;  /* 0x03e01f00020e7f89 */ /* 0x00006400000e0000 */
.L_x_423:
[----:B------:R-:W-:Y:S02]  /*11c60*/  ULDC UR4, c[0x0][0xc10] ;  /* 0x0003040000047ab9 */ /* 0x000fe40000000800 */
[----:B------:R-:W-:-:S04]  /*11c70*/  IMAD.U32 R16, RZ, RZ, UR4 ;  /* 0x00000004ff107e24 */ /* 0x000fc8000f8e00ff */
[----:B-1----:R-:W-:-:S04]  /*11c80*/  IMAD R6, R14, R16, RZ ;  /* 0x000000100e067224 */ /* 0x002fc800078e02ff */
[----:B------:R-:W-:-:S05]  /*11c90*/  IMAD.IADD R5, R6, 0x1, R5 ;  /* 0x0000000106057824 */ /* 0x000fca00078e0205 */
[----:B------:R-:W-:-:S13]  /*11ca0*/  ISETP.GT.AND P0, PT, R5, R4, PT ;  /* 0x000000040500720c */ /* 0x000fda0003f04270 */
[----:B------:R-:W-:Y:S05]  /*11cb0*/  @!P0 BRA `(.L_x_370) ;  /* 0xfffffffc004c8947 */ /* 0x000fea000383ffff */
.L_x_365:
[----:B------:R-:W-:Y:S01]  /*11cc0*/  IMAD.IADD R6, R5, 0x1, -R6 ;  /* 0x0000000105067824 */ /* 0x000fe200078e0a06 */
[----:B------:R-:W-:-:S03]  /*11cd0*/  UMOV UR4, 0xffffffff ;  /* 0xffffffff00047882 */ /* 0x000fc60000000000 */
[----:B------:R-:W-:-:S05]  /*11ce0*/  IMAD R5, R2, R16, R6 ;  /* 0x0000001002057224 */ /* 0x000fca00078e0206 */
[----:B------:R-:W-:Y:S01]  /*11cf0*/  ISETP.GT.AND P6, PT, R5, R4, PT ;  /* 0x000000040500720c */ /* 0x000fe20003fc4270 */
[----:B------:R-:W-:-:S12]  /*11d00*/  BRA.DIV UR4, `(.L_x_371) ;  /* 0x0000001604587947 */ /* 0x000fd8000b800000 */
[----:B------:R-:W-:-:S04]  /*11d10*/  VOTE.ANY R7, PT, !P6 ;  /* 0x0000000000077806 */ /* 0x000fc800070e0100 */
[----:B------:R-:W1:Y:S02]  /*11d20*/  POPC R5, R7 ;  /* 0x0000000700057309 */ /* 0x000e640000000000 */
[----:B-1----:R1:W2:Y:S02]  /*11d30*/  SHFL.IDX PT, R17, R3, R5, 0x1f ;  /* 0x00001f0503117589 */ /* 0x0022a400000e0000 */
.L_x_427:
[----:B------:R-:W-:Y:S01]  /*11d40*/  ISETP.NE.AND P0, PT, R7, RZ, PT ;  /* 0x000000ff0700720c */ /* 0x000fe20003f05270 */
[----:B------:R-:W-:-:S12]  /*11d50*/  IMAD.MOV.U32 R14, RZ, RZ, RZ ;  /* 0x000000ffff0e7224 */ /* 0x000fd800078e00ff */
[----:B------:R-:W-:Y:S05]  /*11d60*/  @!P0 BRA `(.L_x_372) ;  /* 0x0000000000108947 */ /* 0x000fea0003800000 */
[----:B------:R-:W-:Y:S01]  /*11d70*/  UMOV UR4, 0xffffffff ;  /* 0xffffffff00047882 */ /* 0x000fe20000000000 */
[----:B------:R-:W-:Y:S02]  /*11d80*/  VIADD R12, R5, 0xffffffff ;  /* 0xffffffff050c7836 */ /* 0x000fe40000000000 */
[----:B------:R-:W-:Y:S05]  /*11d90*/  BRA.DIV UR4, `(.L_x_373) ;  /* 0x00000016047c7947 */ /* 0x000fea000b800000 */
[----:B------:R3:W4:Y:S02]  /*11da0*/  SHFL.IDX PT, R14, R2, R12, 0x1f ;  /* 0x00001f0c020e7589 */ /* 0x00072400000e0000 */
.L_x_372:
[-C--:B--2---:R-:W-:Y:S01]  /*11db0*/  IABS R7, R17.reuse ;  /* 0x0000001100077213 */ /* 0x084fe20000000000 */
[----:B----4-:R-:W-:Y:S01]  /*11dc0*/  IMAD R16, R14, R16, R6 ;  /* 0x000000100e107224 */ /* 0x010fe200078e0206 */
[----:B------:R-:W-:Y:S01]  /*11dd0*/  IABS R6, R17 ;  /* 0x0000001100067213 */ /* 0x000fe20000000000 */
[----:B------:R-:W-:Y:S01]  /*11de0*/  IMAD.IADD R19, R5, 0x1, R19 ;  /* 0x0000000105137824 */ /* 0x000fe200078e0213 */
[----:B------:R-:W2:Y:S03]  /*11df0*/  I2F.RP R8, R7 ;  /* 0x0000000700087306 */ /* 0x000ea60000209400 */
[----:B------:R-:W-:-:S05]  /*11e00*/  IMAD.MOV R6, RZ, RZ, -R6 ;  /* 0x000000ffff067224 */ /* 0x000fca00078e0a06 */
[----:B--2---:R-:W2:Y:S02]  /*11e10*/  MUFU.RCP R8, R8 ;  /* 0x0000000800087308 */ /* 0x004ea40000001000 */
[----:B--2---:R-:W-:-:S06]  /*11e20*/  VIADD R9, R8, 0xffffffe ;  /* 0x0ffffffe08097836 */ /* 0x004fcc0000000000 */
[----:B-1----:R-:W0:Y:S02]  /*11e30*/  F2I.FTZ.U32.TRUNC.NTZ R3, R9 ;  /* 0x0000000900037305 */ /* 0x002e24000021f000 */
[----:B0--3--:R-:W-:-:S05]  /*11e40*/  IADD3 R2, RZ, -R3, RZ ;  /* 0x80000003ff027210 */ /* 0x009fca0007ffe0ff */
[----:B------:R-:W-:Y:S02]  /*11e50*/  IMAD R11, R2, R7, RZ ;  /* 0x00000007020b7224 */ /* 0x000fe400078e02ff */
[----:B------:R-:W-:-:S04]  /*11e60*/  IMAD.MOV.U32 R2, RZ, RZ, RZ ;  /* 0x000000ffff027224 */ /* 0x000fc800078e00ff */
[----:B------:R-:W-:-:S04]  /*11e70*/  IMAD.HI.U32 R3, R3, R11, R2 ;  /* 0x0000000b03037227 */ /* 0x000fc800078e0002 */
[----:B------:R-:W-:-:S05]  /*11e80*/  IMAD.IADD R2, R4, 0x1, -R16 ;  /* 0x0000000104027824 */ /* 0x000fca00078e0a10 */
[----:B------:R-:W-:-:S05]  /*11e90*/  IABS R4, R2 ;  /* 0x0000000200047213 */ /* 0x000fca0000000000 */
        /* <DEDUP_REMOVED lines=11> */
[----:B------:R-:W-:-:S04]  /*11f50*/  @!P0 LOP3.LUT R3, RZ, R17, RZ, 0x33, !PT ;  /* 0x00000011ff038212 */ /* 0x000fc800078e33ff */
[----:B------:R-:W-:Y:S01]  /*11f60*/  MOV R18, R3 ;  /* 0x0000000300127202 */ /* 0x000fe20000000f00 */
[----:B------:R-:W-:-:S04]  /*11f70*/  IMAD.MOV R4, RZ, RZ, -R3 ;  /* 0x000000ffff047224 */ /* 0x000fc800078e0a03 */
[----:B------:R-:W-:Y:S01]  /*11f80*/  IMAD R17, R17, R4, R2 ;  /* 0x0000000411117224 */ /* 0x000fe200078e0202 */
[----:B------:R-:W-:Y:S06]  /*11f90*/  BRA `(.L_x_374) ;  /* 0x00000000001c7947 */ /* 0x000fec0003800000 */
.L_x_366:
[----:B------:R-:W-:Y:S01]  /*11fa0*/  UMOV UR4, URZ ;  /* 0x0000003f00047c82 */ /* 0x000fe20008000000 */
[----:B------:R-:W-:Y:S01]  /*11fb0*/  UMOV UR5, URZ ;  /* 0x0000003f00057c82 */ /* 0x000fe20008000000 */
[----:B------:R-:W-:Y:S01]  /*11fc0*/  ULDC UR6, c[0x0][0xc14] ;  /* 0x0003050000067ab9 */ /* 0x000fe20000000800 */
[----:B------:R-:W-:Y:S02]  /*11fd0*/  IMAD.MOV.U32 R16, RZ, RZ, R4 ;  /* 0x000000ffff107224 */ /* 0x000fe400078e0004 */
[----:B------:R-:W-:Y:S02]  /*11fe0*/  IMAD.U32 R17, RZ, RZ, UR4 ;  /* 0x00000004ff117e24 */ /* 0x000fe4000f8e00ff */
[----:B------:R-:W-:Y:S02]  /*11ff0*/  IMAD.U32 R18, RZ, RZ, UR5 ;  /* 0x00000005ff127e24 */ /* 0x000fe4000f8e00ff */
[----:B------:R-:W-:-:S07]  /*12000*/  IMAD.U32 R19, RZ, RZ, UR6 ;  /* 0x00000006ff137e24 */ /* 0x000fce000f8e00ff */
.L_x_374:
[----:B0-----:R-:W0:Y:S01]  /*12010*/  S2R R2, SR_TID.X ;  /* 0x0000000000027919 */ /* 0x001e220000002100 */
[----:B------:R-:W-:Y:S05]  /*12020*/  WARPSYNC.ALL ;  /* 0x0000000000007948 */ /* 0x000fea0003800000 */
[----:B------:R-:W-:Y:S01]  /*12030*/  BAR.SYNC.DEFER_BLOCKING 0x4, 0x120 ;  /* 0x0104800000007b1d */ /* 0x000fe20000010000 */
[----:B0-----:R-:W-:-:S04]  /*12040*/  LOP3.LUT R2, R2, 0x1f, RZ, 0xc0, !PT ;  /* 0x0000001f02027812 */ /* 0x001fc800078ec0ff */
[----:B------:R-:W-:-:S13]  /*12050*/  ISETP.NE.AND P0, PT, R2, RZ, PT ;  /* 0x000000ff0200720c */ /* 0x000fda0003f05270 */
[----:B------:R-:W0:Y:S01]  /*12060*/  @!P0 S2R R3, SR_CgaCtaId ;  /* 0x0000000000038919 */ /* 0x000e220000008800 */
[----:B------:R-:W-:-:S04]  /*12070*/  @!P0 MOV R2, 0x400 ;  /* 0x0000040000028802 */ /* 0x000fc80000000f00 */
[----:B0-----:R-:W-:-:S05]  /*12080*/  @!P0 LEA R2, R3, R2, 0x18 ;  /* 0x0000000203028211 */ /* 0x001fca00078ec0ff */
[----:B------:R1:W-:Y:S01]  /*12090*/  @!P0 STS.128 [R2+0x388d0], R16 ;  /* 0x0388d01002008388 */ /* 0x0003e20000000c00 */
[----:B------:R-:W-:Y:S06]  /*120a0*/  BAR.ARV 0x5, 0x120 ;  /* 0x0144800000007b1d */ /* 0x000fec0000002000 */
[----:B------:R-:W-:-:S13]  /*120b0*/  ISETP.GE.AND P0, PT, R19, R0, PT ;  /* 0x000000001300720c */ /* 0x000fda0003f06270 */
[----:B------:R-:W-:Y:S05]  /*120c0*/  @!P0 BRA `(.L_x_375) ;  /* 0xffffffbc00048947 */ /* 0x000fea000383ffff */
.L_x_309:
[----:B0-----:R-:W2:Y:S01]  /*120d0*/  LDL.LU R0, [R1+0x28] ;  /* 0x0000280001007983 */ /* 0x001ea20000300800 */
[----:B------:R-:W-:Y:S01]  /*120e0*/  BSSY B0, `(.L_x_376) ;  /* 0x000000b000007945 */ /* 0x000fe20003800000 */
[----:B------:R-:W0:Y:S01]  /*120f0*/  S2R R5, SR_CgaCtaId ;  /* 0x0000000000057919 */ /* 0x000e220000008800 */
[----:B--2---:R-:W-:-:S05]  /*12100*/  VIADD R0, R0, 0x1 ;  /* 0x0000000100007836 */ /* 0x004fca0000000000 */
[----:B-1----:R-:W-:-:S04]  /*12110*/  LEA.HI R2, R0, R0, RZ, 0x1 ;  /* 0x0000000000027211 */ /* 0x002fc800078f08ff */
[----:B------:R-:W-:-:S05]  /*12120*/  LOP3.LUT R3, R2, 0xfffffffe, RZ, 0xc0, !PT ;  /* 0xfffffffe02037812 */ /* 0x000fca00078ec0ff */
[----:B------:R-:W-:Y:S01]  /*12130*/  IMAD.IADD R3, R0, 0x1, -R3 ;  /* 0x0000000100037824 */ /* 0x000fe200078e0a03 */
[----:B------:R-:W-:-:S04]  /*12140*/  MOV R0, 0x400 ;  /* 0x0000040000007802 */ /* 0x000fc80000000f00 */
[----:B0-----:R-:W-:Y:S02]  /*12150*/  LEA R0, R5, R0, 0x18 ;  /* 0x0000000005007211 */ /* 0x001fe400078ec0ff */
[----:B------:R-:W-:-:S04]  /*12160*/  SHF.L.U32 R3, R3, 0x1f, RZ ;  /* 0x0000001f03037819 */ /* 0x000fc800000006ff */
[----:B------:R-:W0:Y:S02]  /*12170*/  SYNCS.PHASECHK.TRANS64.TRYWAIT P0, [R0+URZ+0x38820], R3 ;  /* 0x03882003000075a7 */ /* 0x000e24000800017f */
[----:B0-----:R-:W-:Y:S05]  /*12180*/  @!P0 BRA `(.L_x_377) ;  /* 0x0000001000a48947 */ /* 0x001fea0003800000 */
.L_x_430:
[----:B------:R-:W-:Y:S05]  /*12190*/  BSYNC B0 ;  /* 0x0000000000007941 */ /* 0x000fea0003800000 */
.L_x_376:
[----:B------:R-:W-:-:S03]  /*121a0*/  UMOV UR4, 0xffffffff ;  /* 0xffffffff00047882 */ /* 0x000fc60000000000 */
[----:B------:R-:W-:Y:S05]  /*121b0*/  BRA.DIV UR4, `(.L_x_378) ;  /* 0x0000001204ac7947 */ /* 0x000fea000b800000 */
[----:B------:R-:W1:Y:S02]  /*121c0*/  S2R R2, SR_TID.X ;  /* 0x0000000000027919 */ /* 0x000e640000002100 */
[----:B-1----:R-:W-:-:S04]  /*121d0*/  SHF.R.U32.HI R2, RZ, 0x5, R2 ;  /* 0x00000005ff027819 */ /* 0x002fc80000011602 */
[----:B------:R-:W-:-:S05]  /*121e0*/  LOP3.LUT R2, R2, 0x3, RZ, 0xc0, !PT ;  /* 0x0000000302027812 */ /* 0x000fca00078ec0ff */
[----:B------:R1:W2:Y:S02]  /*121f0*/  SHFL.IDX PT, R14, R2, RZ, 0x1f ;  /* 0x00001fff020e7589 */ /* 0x0002a400000e0000 */
.L_x_433:
[----:B--2---:R-:W-:Y:S01]  /*12200*/  ISETP.NE.AND P0, PT, R14, RZ, PT ;  /* 0x000000ff0e00720c */ /* 0x004fe20003f05270 */
[----:B------:R-:W-:-:S12]  /*12210*/  BSSY B0, `(.L_x_379) ;  /* 0x0000029000007945 */ /* 0x000fd80003800000 */
[----:B------:R-:W-:Y:S05]  /*12220*/  @P0 BRA `(.L_x_380) ;  /* 0x00000000009c0947 */ /* 0x000fea0003800000 */
[----:B------:R-:W-:-:S03]  /*12230*/  UMOV UR4, 0xffffffff ;  /* 0xffffffff00047882 */ /* 0x000fc60000000000 */
[----:B------:R-:W-:Y:S05]  /*12240*/  BRA.DIV UR4, `(.L_x_381) ;  /* 0x0000001204bc7947 */ /* 0x000fea000b800000 */
[----:B------:R-:W-:-:S13]  /*12250*/  ELECT P6, URZ, PT ;  /* 0x00000000003f782f */ /* 0x000fda00038c0000 */
.L_x_436:
[----:B------:R-:W-:Y:S05]  /*12260*/  @!P6 BRA `(.L_x_380) ;  /* 0x00000000008ce947 */ /* 0x000fea0003800000 */
[----:B-1----:R-:W2:Y:S02]  /*12270*/  LDL R2, [R1+0x30] ;  /* 0x0000300001027983 */ /* 0x002ea40000100800 */
[----:B--2---:R-:W-:-:S13]  /*12280*/  R2UR UR4, R2 ;  /* 0x00000000020472ca */ /* 0x004fda00000e0000 */
[----:B------:R-:W-:-:S06]  /*12290*/  ULOP3.LUT UR4, UR4, 0x2, URZ, 0xfc, !UPT ;  /* 0x0000000204047892 */ /* 0x000fcc000f8efc3f */
[----:B------:R-:W-:-:S05]  /*122a0*/  IMAD.U32 R2, RZ, RZ, UR4 ;  /* 0x00000004ff027e24 */ /* 0x000fca000f8e00ff */
[----:B------:R-:W-:-:S13]  /*122b0*/  ISETP.NE.AND P2, PT, R2, 0x3, PT ;  /* 0x000000030200780c */ /* 0x000fda0003f45270 */
[----:B------:R-:W-:Y:S05]  /*122c0*/  @!P2 BRA `(.L_x_382) ;  /* 0x000000000004a947 */ /* 0x000fea0003800000 */
[----:B------:R-:W-:Y:S01]  /*122d0*/  BPT.TRAP 0x1 ;  /* 0x000000040000795c */ /* 0x000fe20000300000 */
.L_x_382:
[----:B0-----:R-:W2:Y:S04]  /*122e0*/  LDL R3, [R1] ;  /* 0x0000000001037983 */ /* 0x001ea80000100800 */
[----:B------:R-:W3:Y:S01]  /*122f0*/  LDL.LU R7, [R1+0x8] ;  /* 0x0000080001077983 */ /* 0x000ee20000300800 */
[----:B------:R-:W-:-:S04]  /*12300*/  VIADD R2, R0, 0x38840 ;  /* 0x0003884000027836 */ /* 0x000fc80000000000 */
[C---:B--2---:R-:W-:Y:S01]  /*12310*/  IMAD R6, R3.reuse, 0x8, R2 ;  /* 0x0000000803067824 */ /* 0x044fe200078e0202 */
[----:B------:R-:W-:Y:S02]  /*12320*/  IADD3 R3, R3, 0x1, RZ ;  /* 0x0000000103037810 */ /* 0x000fe40007ffe0ff */
[----:B---3--:R-:W-:Y:S02]  /*12330*/  SHF.L.U32 R5, R7, 0x1f, RZ ;  /* 0x0000001f07057819 */ /* 0x008fe400000006ff */
[C---:B------:R-:W-:Y:S02]  /*12340*/  ISETP.NE.AND P1, PT, R3.reuse, 0x2, PT ;  /* 0x000000020300780c */ /* 0x040fe40003f25270 */
[----:B------:R-:W0:Y:S02]  /*12350*/  SYNCS.PHASECHK.TRANS64.TRYWAIT P0, [R6+URZ], R5 ;  /* 0x00000005060075a7 */ /* 0x000e24000800017f */
[----:B------:R-:W-:Y:S02]  /*12360*/  SEL R4, RZ, 0x1, P1 ;  /* 0x00000001ff047807 */ /* 0x000fe40000800000 */
[----:B------:R-:W-:-:S02]  /*12370*/  SEL R3, R3, RZ, P1 ;  /* 0x000000ff03037207 */ /* 0x000fc40000800000 */
[----:B------:R-:W-:-:S03]  /*12380*/  LOP3.LUT R4, R7, R4, RZ, 0x3c, !PT ;  /* 0x0000000407047212 */ /* 0x000fc600078e3cff */
[----:B------:R-:W-:Y:S01]  /*12390*/  IMAD R7, R3, 0x8, R2 ;  /* 0x0000000803077824 */ /* 0x000fe200078e0202 */
[----:B------:R-:W-:Y:S01]  /*123a0*/  SHF.L.U32 R2, R4, 0x1f, RZ ;  /* 0x0000001f04027819 */ /* 0x000fe200000006ff */
[----:B0-----:R-:W-:Y:S06]  /*123b0*/  @!P0 BRA `(.L_x_383) ;  /* 0x0000001000808947 */ /* 0x001fec0003800000 */
.L_x_437:
[----:B------:R-:W1:Y:S02]  /*123c0*/  SYNCS.PHASECHK.TRANS64.TRYWAIT P0, [R7+URZ], R2 ;  /* 0x00000002070075a7 */ /* 0x000e64000800017f */
[----:B-1----:R-:W-:Y:S05]  /*123d0*/  @!P0 BRA `(.L_x_384) ;  /* 0x00000010008c8947 */ /* 0x002fea0003800000 */
.L_x_438:
[----:B------:R-:W-:Y:S05]  /*123e0*/  @!P2 BRA `(.L_x_385) ;  /* 0x000000000004a947 */ /* 0x000fea0003800000 */
[----:B------:R-:W-:Y:S01]  /*123f0*/  BPT.TRAP 0x1 ;  /* 0x000000040000795c */ /* 0x000fe20000300000 */
.L_x_385:
[----:B------:R-:W2:Y:S01]  /*12400*/  LDL.LU R4, [R1] ;  /* 0x0000000001047983 */ /* 0x000ea20000300800 */
[----:B------:R-:W-:-:S04]  /*12410*/  VIADD R0, R0, 0x38860 ;  /* 0x0003886000007836 */ /* 0x000fc80000000000 */
[----:B--2---:R-:W-:-:S04]  /*12420*/  IMAD R4, R4, 0x8, R0 ;  /* 0x0000000804047824 */ /* 0x004fc800078e0200 */
[----:B------:R-:W2:Y:S02]  /*12430*/  SYNCS.PHASECHK.TRANS64.TRYWAIT P0, [R4+URZ], R5 ;  /* 0x00000005040075a7 */ /* 0x000ea4000800017f */
[----:B--2---:R-:W-:Y:S05]  /*12440*/  @!P0 BRA `(.L_x_386) ;  /* 0x0000001000848947 */ /* 0x004fea0003800000 */
.L_x_439:
[----:B------:R-:W-:-:S07]  /*12450*/  IMAD R3, R3, 0x8, R0 ;  /* 0x0000000803037824 */ /* 0x000fce00078e0200 */
.L_x_387:
[----:B---3--:R3:W4:Y:S02]  /*12460*/  SYNCS.PHASECHK.TRANS64.TRYWAIT P0, [R3+URZ], R2 ;  /* 0x00000002030075a7 */ /* 0x008724000800017f */
[----:B----4-:R-:W-:Y:S05]  /*12470*/  @!P0 NANOSLEEP.SYNCS 0x989680 ;  /* 0x009896800000895d */ /* 0x010fea0003900000 */
[----:B------:R-:W4:Y:S02]  /*12480*/  @!P0 SYNCS.PHASECHK.TRANS64 P0, [R3+URZ], R2 ;  /* 0x00000002030085a7 */ /* 0x000f24000800007f */
[----:B----4-:R-:W-:Y:S05]  /*12490*/  @!P0 BRA `(.L_x_387) ;  /* 0xfffffffc00f08947 */ /* 0x010fea000383ffff */
.L_x_380:
[----:B------:R-:W-:Y:S05]  /*124a0*/  BSYNC B0 ;  /* 0x0000000000007941 */ /* 0x000fea0003800000 */
.L_x_379:
[----:B------:R-:W-:Y:S05]  /*124b0*/  EXIT ;  /* 0x000000000000794d */ /* 0x000fea0003800000 */
.L_x_263:
[----:B0-----:R0:W1:Y:S02]  /*124c0*/  SYNCS.PHASECHK.TRANS64.TRYWAIT P1, [R5+URZ+0x38800], R0 ;  /* 0x03880000050075a7 */ /* 0x001064000802017f */
[----:B-1----:R-:W-:Y:S05]  /*124d0*/  @!P1 NANOSLEEP.SYNCS 0x989680 ;  /* 0x009896800000995d */ /* 0x002fea0003900000 */
[----:B------:R-:W1:Y:S02]  /*124e0*/  @!P1 SYNCS.PHASECHK.TRANS64 P1, [R5+URZ+0x38800], R0 ;  /* 0x03880000050095a7 */ /* 0x000e64000802007f */
[----:B-1----:R-:W-:Y:S05]  /*124f0*/  @!P1 BRA `(.L_x_263) ;  /* 0xfffffffc00f09947 */ /* 0x002fea000383ffff */
[----:B------:R-:W-:Y:S05]  /*12500*/  BRA `(.L_x_388) ;  /* 0xfffffef000f07947 */ /* 0x000fea000383ffff */
.L_x_267:
[----:B-1----:R1:W2:Y:S02]  /*12510*/  SYNCS.PHASECHK.TRANS64.TRYWAIT P2, [R0+URZ+0x38830], R3 ;  /* 0x03883003000075a7 */ /* 0x0022a4000804017f */
[----:B--2---:R-:W-:Y:S05]  /*12520*/  @!P2 NANOSLEEP.SYNCS 0x989680 ;  /* 0x009896800000a95d */ /* 0x004fea0003900000 */
[----:B------:R-:W2:Y:S02]  /*12530*/  @!P2 SYNCS.PHASECHK.TRANS64 P2, [R0+URZ+0x38830], R3 ;  /* 0x038830030000a5a7 */ /* 0x000ea4000804007f */
[----:B--2---:R-:W-:Y:S05]  /*12540*/  @!P2 BRA `(.L_x_267) ;  /* 0xfffffffc00f0a947 */ /* 0x004fea000383ffff */
[----:B------:R-:W-:Y:S05]  /*12550*/  BRA `(.L_x_266) ;  /* 0xfffffef400147947 */ /* 0x000fea000383ffff */
.L_x_272:
[----:B-1----:R-:W-:-:S04]  /*12560*/  IMAD.U32 R4, RZ, RZ, UR61 ;  /* 0x0000003dff047e24 */ /* 0x002fc8000f8e00ff */
[----:B------:R1:W2:Y:S03]  /*12570*/  SYNCS.PHASECHK.TRANS64.TRYWAIT P2, [R4+URZ+0x38830], R3 ;  /* 0x03883003040075a7 */ /* 0x0002a6000804017f */
[----:B--2---:R-:W-:Y:S05]  /*12580*/  @!P2 NANOSLEEP.SYNCS 0x989680 ;  /* 0x009896800000a95d */ /* 0x004fea0003900000 */
[----:B------:R-:W2:Y:S02]  /*12590*/  @!P2 SYNCS.PHASECHK.TRANS64 P2, [R4+URZ+0x38830], R3 ;  /* 0x038830030400a5a7 */ /* 0x000ea4000804007f */
[----:B--2---:R-:W-:Y:S05]  /*125a0*/  @!P2 BRA `(.L_x_272) ;  /* 0xfffffffc00eca947 */ /* 0x004fea000383ffff */
[----:B------:R-:W-:Y:S05]  /*125b0*/  BRA `(.L_x_271) ;  /* 0xffffff30008c7947 */ /* 0x000fea000383ffff */
.L_x_276:
[----:B01----:R-:W-:-:S04]  /*125c0*/  IMAD.U32 R3, RZ, RZ, UR4 ;  /* 0x00000004ff037e24 */ /* 0x003fc8000f8e00ff */
[----:B------:R0:W1:Y:S03]  /*125d0*/  SYNCS.PHASECHK.TRANS64.TRYWAIT P2, [R3+URZ+0x38850], R0 ;  /* 0x03885000030075a7 */ /* 0x000066000804017f */
[----:B-1----:R-:W-:Y:S05]  /*125e0*/  @!P2 NANOSLEEP.SYNCS 0x989680 ;  /* 0x009896800000a95d */ /* 0x002fea0003900000 */
[----:B------:R-:W1:Y:S02]  /*125f0*/  @!P2 SYNCS.PHASECHK.TRANS64 P2, [R3+URZ+0x38850], R0 ;  /* 0x038850000300a5a7 */ /* 0x000e64000804007f */
[----:B-1----:R-:W-:Y:S05]  /*12600*/  @!P2 BRA `(.L_x_276) ;  /* 0xfffffffc00eca947 */ /* 0x002fea000383ffff */
[----:B------:R-:W-:Y:S05]  /*12610*/  BRA `(.L_x_275) ;  /* 0xffffff5800ac7947 */ /* 0x000fea000383ffff */
.L_x_281:
[----:B-1----:R1:W2:Y:S02]  /*12620*/  SYNCS.PHASECHK.TRANS64.TRYWAIT P0, [R11+URZ+0x38850], R0 ;  /* 0x038850000b0075a7 */ /* 0x0022a4000800017f */
[----:B--2---:R-:W-:Y:S05]  /*12630*/  @!P0 NANOSLEEP.SYNCS 0x989680 ;  /* 0x009896800000895d */ /* 0x004fea0003900000 */
[----:B------:R-:W2:Y:S02]  /*12640*/  @!P0 SYNCS.PHASECHK.TRANS64 P0, [R11+URZ+0x38850], R0 ;  /* 0x038850000b0085a7 */ /* 0x000ea4000800007f */
[----:B--2---:R-:W-:Y:S05]  /*12650*/  @!P0 BRA `(.L_x_281) ;  /* 0xfffffffc00f08947 */ /* 0x004fea000383ffff */
[----:B------:R-:W-:Y:S05]  /*12660*/  BRA `(.L_x_280) ;  /* 0xffffff7000a47947 */ /* 0x000fea000383ffff */
.L_x_321:
[----:B------:R-:W0:Y:S01]  /*12670*/  S2R R7, SR_TID.X ;  /* 0x0000000000077919 */ /* 0x000e220000002100 */
[----:B------:R-:W-:Y:S01]  /*12680*/  BSSY B0, `(.L_x_389) ;  /* 0x000000a000007945 */ /* 0x000fe20003800000 */
[----:B------:R-:W-:Y:S01]  /*12690*/  IMAD.MOV.U32 R12, RZ, RZ, RZ ;  /* 0x000000ffff0c7224 */ /* 0x000fe200078e00ff */
[----:B------:R-:W-:Y:S01]  /*126a0*/  MOV R15, 0xffffffff ;  /* 0xffffffff000f7802 */ /* 0x000fe20000000f00 */
[----:B------:R-:W-:Y:S01]  /*126b0*/  IMAD.MOV.U32 R11, RZ, RZ, 0x1f ;  /* 0x0000001fff0b7424 */ /* 0x000fe200078e00ff */
[----:B0-----:R-:W-:-:S04]  /*126c0*/  SHF.R.U32.HI R7, RZ, 0x5, R7 ;  /* 0x00000005ff077819 */ /* 0x001fc80000011607 */
[----:B------:R-:W-:-:S05]  /*126d0*/  LOP3.LUT R7, R7, 0x3, RZ, 0xc0, !PT ;  /* 0x0000000307077812 */ /* 0x000fca00078ec0ff */
[----:B------:R-:W-:-:S07]  /*126e0*/  IMAD.MOV.U32 R13, RZ, RZ, R7 ;  /* 0x000000ffff0d7224 */ /* 0x000fce00078e0007 */
[----:B------:R-:W-:Y:S05]  /*126f0*/  WARPSYNC.COLLECTIVE R15, `(.L_x_390) ;  /* 0x000000000f087348 */ /* 0x000fea0003c00000 */
[----:B------:R0:W1:Y:S02]  /*12700*/  SHFL.IDX P6, R14, R13, R12, R11 ;  /* 0x0000000c0d0e7389 */ /* 0x00006400000c000b */
[----:B01----:R-:W-:Y:S01]  /*12710*/  ENDCOLLECTIVE ;  /* 0x000000000000791b */ /* 0x003fe20003800000 */
.L_x_390:
[----:B------:R-:W-:Y:S05]  /*12720*/  BSYNC B0 ;  /* 0x0000000000007941 */ /* 0x000fea0003800000 */
.L_x_389:
[----:B------:R-:W-:Y:S05]  /*12730*/  BRA `(.L_x_391) ;  /* 0xffffffc4001c7947 */ /* 0x000fea000383ffff */
.L_x_322:
[----:B------:R-:W-:Y:S01]  /*12740*/  BSSY B0, `(.L_x_392) ;  /* 0x0000006000007945 */ /* 0x000fe20003800000 */
[----:B------:R-:W-:-:S07]  /*12750*/  IMAD.MOV.U32 R15, RZ, RZ, -0x1 ;  /* 0xffffffffff0f7424 */ /* 0x000fce00078e00ff */
[----:B------:R-:W-:Y:S05]  /*12760*/  WARPSYNC.COLLECTIVE R15, `(.L_x_393) ;  /* 0x000000000f0c7348 */ /* 0x000fea0003c00000 */
[----:B------:R-:W-:Y:S02]  /*12770*/  ELECT P6, UR62, PT ;  /* 0x00000000003e782f */ /* 0x000fe400038c0000 */
[----:B------:R-:W-:Y:S01]  /*12780*/  MOV R14, UR62 ;  /* 0x0000003e000e7c02 */ /* 0x000fe20008000f00 */
[----:B------:R-:W-:Y:S10]  /*12790*/  ENDCOLLECTIVE ;  /* 0x000000000000791b */ /* 0x000ff40003800000 */
.L_x_393:
[----:B------:R-:W-:Y:S05]  /*127a0*/  BSYNC B0 ;  /* 0x0000000000007941 */ /* 0x000fea0003800000 */
.L_x_392:
[----:B------:R-:W-:Y:S05]  /*127b0*/  BRA `(.L_x_394) ;  /* 0xffffffc400147947 */ /* 0x000fea000383ffff */
.L_x_325:
[----:B0-----:R0:W1:Y:S02]  /*127c0*/  SYNCS.PHASECHK.TRANS64.TRYWAIT P0, [R8+URZ+0x38840], R9 ;  /* 0x03884009080075a7 */ /* 0x001064000800017f */
[----:B-1----:R-:W-:Y:S05]  /*127d0*/  @!P0 NANOSLEEP.SYNCS 0x989680 ;  /* 0x009896800000895d */ /* 0x002fea0003900000 */
[----:B------:R-:W1:Y:S02]  /*127e0*/  @!P0 SYNCS.PHASECHK.TRANS64 P0, [R8+URZ+0x38840], R9 ;  /* 0x03884009080085a7 */ /* 0x000e64000800007f */
[----:B-1----:R-:W-:Y:S05]  /*127f0*/  @!P0 BRA `(.L_x_325) ;  /* 0xfffffffc00f08947 */ /* 0x002fea000383ffff */
[----:B------:R-:W-:Y:S05]  /*12800*/  BRA `(.L_x_395) ;  /* 0xffffffc400887947 */ /* 0x000fea000383ffff */
.L_x_328:
[----:B0-----:R-:W0:Y:S01]  /*12810*/  S2R R9, SR_CgaCtaId ;  /* 0x0000000000097919 */ /* 0x001e220000008800 */
[----:B------:R-:W-:-:S04]  /*12820*/  MOV R8, 0x400 ;  /* 0x0000040000087802 */ /* 0x000fc80000000f00 */
[----:B0-----:R-:W-:-:S04]  /*12830*/  LEA R8, R9, R8, 0x18 ;  /* 0x0000000809087211 */ /* 0x001fc800078ec0ff */
[----:B------:R0:W1:Y:S03]  /*12840*/  SYNCS.PHASECHK.TRANS64.TRYWAIT P0, [R8+URZ+0x38820], R6 ;  /* 0x03882006080075a7 */ /* 0x000066000800017f */
[----:B-1----:R-:W-:Y:S05]  /*12850*/  @!P0 NANOSLEEP.SYNCS 0x989680 ;  /* 0x009896800000895d */ /* 0x002fea0003900000 */
[----:B------:R-:W1:Y:S02]  /*12860*/  @!P0 SYNCS.PHASECHK.TRANS64 P0, [R8+URZ+0x38820], R6 ;  /* 0x03882006080085a7 */ /* 0x000e64000800007f */
[----:B-1----:R-:W-:Y:S05]  /*12870*/  @!P0 BRA `(.L_x_328) ;  /* 0xfffffffc00e48947 */ /* 0x002fea000383ffff */
[----:B------:R-:W-:Y:S05]  /*12880*/  BRA `(.L_x_396) ;  /* 0xffffffcc00087947 */ /* 0x000fea000383ffff */
.L_x_336:
[----:B0-----:R0:W1:Y:S02]  /*12890*/  SYNCS.PHASECHK.TRANS64.TRYWAIT P0, [R2+URZ+0x38840], R3 ;  /* 0x03884003020075a7 */ /* 0x001064000800017f */
[----:B-1----:R-:W-:Y:S05]  /*128a0*/  @!P0 NANOSLEEP.SYNCS 0x989680 ;  /* 0x009896800000895d */ /* 0x002fea0003900000 */
[----:B------:R-:W1:Y:S02]  /*128b0*/  @!P0 SYNCS.PHASECHK.TRANS64 P0, [R2+URZ+0x38840], R3 ;  /* 0x03884003020085a7 */ /* 0x000e64000800007f */
[----:B-1----:R-:W-:Y:S05]  /*128c0*/  @!P0 BRA `(.L_x_336) ;  /* 0xfffffffc00f08947 */ /* 0x002fea000383ffff */
[----:B------:R-:W-:Y:S05]  /*128d0*/  BRA `(.L_x_397) ;  /* 0xffffffcc00c87947 */ /* 0x000fea000383ffff */
.L_x_338:
[----:B0-----:R0:W1:Y:S02]  /*128e0*/  SYNCS.PHASECHK.TRANS64.TRYWAIT P0, [R3+URZ+0x60], R2 ;  /* 0x00006002030075a7 */ /* 0x001064000800017f */
[----:B-1----:R-:W-:Y:S05]  /*128f0*/  @!P0 NANOSLEEP.SYNCS 0x989680 ;  /* 0x009896800000895d */ /* 0x002fea0003900000 */
[----:B------:R-:W1:Y:S02]  /*12900*/  @!P0 SYNCS.PHASECHK.TRANS64 P0, [R3+URZ+0x60], R2 ;  /* 0x00006002030085a7 */ /* 0x000e64000800007f */
[----:B-1----:R-:W-:Y:S05]  /*12910*/  @!P0 BRA `(.L_x_338) ;  /* 0xfffffffc00f08947 */ /* 0x002fea000383ffff */
[----:B------:R-:W-:Y:S05]  /*12920*/  BRA `(.L_x_398) ;  /* 0xffffffd000887947 */ /* 0x000fea000383ffff */
.L_x_343:
[----:B-1----:R1:W2:Y:S02]  /*12930*/  SYNCS.PHASECHK.TRANS64.TRYWAIT P0, [R2+URZ+0x38840], R3 ;  /* 0x03884003020075a7 */ /* 0x0022a4000800017f */
[----:B--2---:R-:W-:Y:S05]  /*12940*/  @!P0 NANOSLEEP.SYNCS 0x989680 ;  /* 0x009896800000895d */ /* 0x004fea0003900000 */
[----:B------:R-:W2:Y:S02]  /*12950*/  @!P0 SYNCS.PHASECHK.TRANS64 P0, [R2+URZ+0x38840], R3 ;  /* 0x03884003020085a7 */ /* 0x000ea4000800007f */
[----:B--2---:R-:W-:Y:S05]  /*12960*/  @!P0 BRA `(.L_x_343) ;  /* 0xfffffffc00f08947 */ /* 0x004fea000383ffff */
[----:B------:R-:W-:Y:S05]  /*12970*/  BRA `(.L_x_399) ;  /* 0xffffffd800147947 */ /* 0x000fea000383ffff */
.L_x_345:
[----:B0-----:R0:W1:Y:S02]  /*12980*/  SYNCS.PHASECHK.TRANS64.TRYWAIT P1, [R2+URZ+0x60], R3 ;  /* 0x00006003020075a7 */ /* 0x001064000802017f */
[----:B-1----:R-:W-:Y:S05]  /*12990*/  @!P1 NANOSLEEP.SYNCS 0x989680 ;  /* 0x009896800000995d */ /* 0x002fea0003900000 */
[----:B------:R-:W1:Y:S02]  /*129a0*/  @!P1 SYNCS.PHASECHK.TRANS64 P1, [R2+URZ+0x60], R3 ;  /* 0x00006003020095a7 */ /* 0x000e64000802007f */
[----:B-1----:R-:W-:Y:S05]  /*129b0*/  @!P1 BRA `(.L_x_345) ;  /* 0xfffffffc00f09947 */ /* 0x002fea000383ffff */
[----:B------:R-:W-:Y:S05]  /*129c0*/  BRA `(.L_x_400) ;  /* 0xffffffd800d47947 */ /* 0x000fea000383ffff */
.L_x_350:
[----:B--2---:R2:W3:Y:S02]  /*129d0*/  SYNCS.PHASECHK.TRANS64.TRYWAIT P0, [R2+URZ+0x38840], R3 ;  /* 0x03884003020075a7 */ /* 0x0044e4000800017f */
[----:B---3--:R-:W-:Y:S05]  /*129e0*/  @!P0 NANOSLEEP.SYNCS 0x989680 ;  /* 0x009896800000895d */ /* 0x008fea0003900000 */
[----:B------:R-:W3:Y:S02]  /*129f0*/  @!P0 SYNCS.PHASECHK.TRANS64 P0, [R2+URZ+0x38840], R3 ;  /* 0x03884003020085a7 */ /* 0x000ee4000800007f */
[----:B---3--:R-:W-:Y:S05]  /*12a00*/  @!P0 BRA `(.L_x_350) ;  /* 0xfffffffc00f08947 */ /* 0x008fea000383ffff */
[----:B------:R-:W-:Y:S05]  /*12a10*/  BRA `(.L_x_401) ;  /* 0xffffffe000207947 */ /* 0x000fea000383ffff */
.L_x_352:
[----:B0-----:R0:W1:Y:S02]  /*12a20*/  SYNCS.PHASECHK.TRANS64.TRYWAIT P1, [R2+URZ+0x60], R8 ;  /* 0x00006008020075a7 */ /* 0x001064000802017f */
[----:B-1----:R-:W-:Y:S05]  /*12a30*/  @!P1 NANOSLEEP.SYNCS 0x989680 ;  /* 0x009896800000995d */ /* 0x002fea0003900000 */
[----:B------:R-:W1:Y:S02]  /*12a40*/  @!P1 SYNCS.PHASECHK.TRANS64 P1, [R2+URZ+0x60], R8 ;  /* 0x00006008020095a7 */ /* 0x000e64000802007f */
[----:B-1----:R-:W-:Y:S05]  /*12a50*/  @!P1 BRA `(.L_x_352) ;  /* 0xfffffffc00f09947 */ /* 0x002fea000383ffff */
[----:B------:R-:W-:Y:S05]  /*12a60*/  BRA `(.L_x_402) ;  /* 0xffffffe000e07947 */ /* 0x000fea000383ffff */
.L_x_359:
[----:B-1----:R1:W2:Y:S02]  /*12a70*/  SYNCS.PHASECHK.TRANS64.TRYWAIT P0, [R3+URZ+0x38860], R0 ;  /* 0x03886000030075a7 */ /* 0x0022a4000800017f */
[----:B--2---:R-:W-:Y:S05]  /*12a80*/  @!P0 NANOSLEEP.SYNCS 0x989680 ;  /* 0x009896800000895d */ /* 0x004fea0003900000 */
[----:B------:R-:W2:Y:S02]  /*12a90*/  @!P0 SYNCS.PHASECHK.TRANS64 P0, [R3+URZ+0x38860], R0 ;  /* 0x03886000030085a7 */ /* 0x000ea4000800007f */
[----:B--2---:R-:W-:Y:S05]  /*12aa0*/  @!P0 BRA `(.L_x_359) ;  /* 0xfffffffc00f08947 */ /* 0x004fea000383ffff */
[----:B------:R-:W-:Y:S05]  /*12ab0*/  BRA `(.L_x_403) ;  /* 0xffffffe800187947 */ /* 0x000fea000383ffff */
.L_x_361:
[----:B------:R-:W-:Y:S01]  /*12ac0*/  BSSY B0, `(.L_x_404) ;  /* 0x0000008000007945 */ /* 0x000fe20003800000 */
[----:B0-----:R-:W-:Y:S02]  /*12ad0*/  IMAD.MOV.U32 R13, RZ, RZ, R16 ;  /* 0x000000ffff0d7224 */ /* 0x001fe400078e0010 */
[----:B------:R-:W-:Y:S02]  /*12ae0*/  IMAD.MOV.U32 R12, RZ, RZ, RZ ;  /* 0x000000ffff0c7224 */ /* 0x000fe400078e00ff */
[----:B------:R-:W-:Y:S02]  /*12af0*/  IMAD.MOV.U32 R11, RZ, RZ, 0x1f ;  /* 0x0000001fff0b7424 */ /* 0x000fe400078e00ff */
[----:B------:R-:W-:-:S07]  /*12b00*/  IMAD.MOV.U32 R15, RZ, RZ, -0x1 ;  /* 0xffffffffff0f7424 */ /* 0x000fce00078e00ff */
[----:B-1----:R-:W-:Y:S05]  /*12b10*/  WARPSYNC.COLLECTIVE R15, `(.L_x_405) ;  /* 0x000000000f087348 */ /* 0x002fea0003c00000 */
[----:B------:R0:W2:Y:S02]  /*12b20*/  SHFL.IDX P6, R14, R13, R12, R11 ;  /* 0x0000000c0d0e7389 */ /* 0x0000a400000c000b */
[----:B012---:R-:W-:Y:S01]  /*12b30*/  ENDCOLLECTIVE ;  /* 0x000000000000791b */ /* 0x007fe20003800000 */
.L_x_405:
[----:B------:R-:W-:Y:S05]  /*12b40*/  BSYNC B0 ;  /* 0x0000000000007941 */ /* 0x000fea0003800000 */
.L_x_404:
[----:B------:R-:W-:Y:S01]  /*12b50*/  IMAD.MOV.U32 R13, RZ, RZ, R16 ;  /* 0x000000ffff0d7224 */ /* 0x000fe200078e0010 */
[----:B------:R-:W-:Y:S01]  /*12b60*/  MOV R15, 0xffffffff ;  /* 0xffffffff000f7802 */ /* 0x000fe20000000f00 */
[----:B------:R-:W-:Y:S02]  /*12b70*/  IMAD.MOV.U32 R12, RZ, RZ, 0x1 ;  /* 0x00000001ff0c7424 */ /* 0x000fe400078e00ff */
[----:B------:R-:W-:Y:S02]  /*12b80*/  IMAD.MOV.U32 R11, RZ, RZ, 0x1f ;  /* 0x0000001fff0b7424 */ /* 0x000fe400078e00ff */
[----:B------:R-:W-:-:S07]  /*12b90*/  IMAD.MOV.U32 R4, RZ, RZ, R14 ;  /* 0x000000ffff047224 */ /* 0x000fce00078e000e */
[----:B------:R-:W-:Y:S05]  /*12ba0*/  WARPSYNC.COLLECTIVE R15, `(.L_x_406) ;  /* 0x000000000f087348 */ /* 0x000fea0003c00000 */
[----:B------:R0:W1:Y:S02]  /*12bb0*/  SHFL.IDX P6, R14, R13, R12, R11 ;  /* 0x0000000c0d0e7389 */ /* 0x00006400000c000b */
[----:B01----:R-:W-:Y:S01]  /*12bc0*/  ENDCOLLECTIVE ;  /* 0x000000000000791b */ /* 0x003fe20003800000 */
.L_x_406:
[----:B------:R-:W-:Y:S01]  /*12bd0*/  IMAD.MOV.U32 R5, RZ, RZ, R14 ;  /* 0x000000ffff057224 */ /* 0x000fe200078e000e */
[----:B------:R-:W-:Y:S06]  /*12be0*/  BRA `(.L_x_407) ;  /* 0xffffffe800cc7947 */ /* 0x000fec000383ffff */
.L_x_364:
[----:B------:R-:W-:Y:S01]  /*12bf0*/  BSSY B0, `(.L_x_408) ;  /* 0x0000008000007945 */ /* 0x000fe20003800000 */
[----:B-----5:R-:W-:Y:S02]  /*12c00*/  IMAD.MOV.U32 R13, RZ, RZ, R3 ;  /* 0x000000ffff0d7224 */ /* 0x020fe400078e0003 */
[----:B------:R-:W-:Y:S02]  /*12c10*/  IMAD.MOV.U32 R12, RZ, RZ, 0x1 ;  /* 0x00000001ff0c7424 */ /* 0x000fe400078e00ff */
[----:B------:R-:W-:Y:S02]  /*12c20*/  IMAD.MOV.U32 R11, RZ, RZ, RZ ;  /* 0x000000ffff0b7224 */ /* 0x000fe400078e00ff */
[----:B------:R-:W-:-:S07]  /*12c30*/  IMAD.MOV.U32 R15, RZ, RZ, -0x1 ;  /* 0xffffffffff0f7424 */ /* 0x000fce00078e00ff */
[----:B0-234-:R-:W-:Y:S05]  /*12c40*/  WARPSYNC.COLLECTIVE R15, `(.L_x_409) ;  /* 0x000000000f087348 */ /* 0x01dfea0003c00000 */
[----:B------:R1:W0:Y:S02]  /*12c50*/  SHFL.UP P6, R14, R13, R12, R11 ;  /* 0x0400000c0d0e7389 */ /* 0x00022400000c000b */
[----:B01234-:R-:W-:Y:S01]  /*12c60*/  ENDCOLLECTIVE ;  /* 0x000000000000791b */ /* 0x01ffe20003800000 */
.L_x_409:
[----:B------:R-:W-:Y:S05]  /*12c70*/  BSYNC B0 ;  /* 0x0000000000007941 */ /* 0x000fea0003800000 */
.L_x_408:
[C---:B------:R-:W-:Y:S01]  /*12c80*/  ISETP.NE.AND P0, PT, R9.reuse, RZ, PT ;  /* 0x000000ff0900720c */ /* 0x040fe20003f05270 */
[----:B------:R-:W-:Y:S02]  /*12c90*/  IMAD.MOV.U32 R12, RZ, RZ, 0x2 ;  /* 0x00000002ff0c7424 */ /* 0x000fe400078e00ff */
[----:B------:R-:W-:Y:S01]  /*12ca0*/  IMAD.MOV.U32 R11, RZ, RZ, RZ ;  /* 0x000000ffff0b7224 */ /* 0x000fe200078e00ff */
[----:B------:R-:W-:Y:S01]  /*12cb0*/  SEL R14, R14, RZ, P0 ;  /* 0x000000ff0e0e7207 */ /* 0x000fe20000000000 */
[----:B------:R-:W-:Y:S01]  /*12cc0*/  IMAD.MOV.U32 R15, RZ, RZ, -0x1 ;  /* 0xffffffffff0f7424 */ /* 0x000fe200078e00ff */
[----:B------:R-:W-:-:S03]  /*12cd0*/  ISETP.GE.U32.AND P0, PT, R9, 0x2, PT ;  /* 0x000000020900780c */ /* 0x000fc60003f06070 */
[----:B------:R-:W-:-:S10]  /*12ce0*/  IMAD.IADD R13, R3, 0x1, R14 ;  /* 0x00000001030d7824 */ /* 0x000fd400078e020e */
[----:B------:R-:W-:Y:S05]  /*12cf0*/  WARPSYNC.COLLECTIVE R15, `(.L_x_410) ;  /* 0x000000000f087348 */ /* 0x000fea0003c00000 */
[----:B------:R0:W1:Y:S02]  /*12d00*/  SHFL.UP P6, R14, R13, R12, R11 ;  /* 0x0400000c0d0e7389 */ /* 0x00006400000c000b */
[----:B01----:R-:W-:Y:S01]  /*12d10*/  ENDCOLLECTIVE ;  /* 0x000000000000791b */ /* 0x003fe20003800000 */
.L_x_410:
[----:B------:R-:W-:Y:S01]  /*12d20*/  IMAD.MOV.U32 R12, RZ, RZ, 0x4 ;  /* 0x00000004ff0c7424 */ /* 0x000fe200078e00ff */
[----:B------:R-:W-:Y:S02]  /*12d30*/  SEL R6, R14, RZ, P0 ;  /* 0x000000ff0e067207 */ /* 0x000fe40000000000 */
[----:B------:R-:W-:Y:S02]  /*12d40*/  ISETP.GE.U32.AND P0, PT, R9, 0x4, PT ;  /* 0x000000040900780c */ /* 0x000fe40003f06070 */
[----:B------:R-:W-:-:S05]  /*12d50*/  IADD3 R6, R13, R6, RZ ;  /* 0x000000060d067210 */ /* 0x000fca0007ffe0ff */
[----:B------:R-:W-:-:S07]  /*12d60*/  IMAD.MOV.U32 R13, RZ, RZ, R6 ;  /* 0x000000ffff0d7224 */ /* 0x000fce00078e0006 */
[----:B------:R-:W-:Y:S05]  /*12d70*/  WARPSYNC.COLLECTIVE R15, `(.L_x_411) ;  /* 0x000000000f087348 */ /* 0x000fea0003c00000 */
[----:B------:R0:W1:Y:S02]  /*12d80*/  SHFL.UP P6, R14, R13, R12, R11 ;  /* 0x0400000c0d0e7389 */ /* 0x00006400000c000b */
[----:B01----:R-:W-:Y:S01]  /*12d90*/  ENDCOLLECTIVE ;  /* 0x000000000000791b */ /* 0x003fe20003800000 */
.L_x_411:
[----:B------:R-:W-:Y:S01]  /*12da0*/  IMAD.MOV.U32 R12, RZ, RZ, 0x8 ;  /* 0x00000008ff0c7424 */ /* 0x000fe200078e00ff */
[----:B------:R-:W-:Y:S02]  /*12db0*/  SEL R7, R14, RZ, P0 ;  /* 0x000000ff0e077207 */ /* 0x000fe40000000000 */
[----:B------:R-:W-:-:S03]  /*12dc0*/  ISETP.GE.U32.AND P0, PT, R9, 0x8, PT ;  /* 0x000000080900780c */ /* 0x000fc60003f06070 */
[----:B------:R-:W-:-:S04]  /*12dd0*/  IMAD.IADD R7, R6, 0x1, R7 ;  /* 0x0000000106077824 */ /* 0x000fc800078e0207 */
[----:B------:R-:W-:-:S07]  /*12de0*/  IMAD.MOV.U32 R13, RZ, RZ, R7 ;  /* 0x000000ffff0d7224 */ /* 0x000fce00078e0007 */
[----:B------:R-:W-:Y:S05]  /*12df0*/  WARPSYNC.COLLECTIVE R15, `(.L_x_412) ;  /* 0x000000000f087348 */ /* 0x000fea0003c00000 */
[----:B------:R0:W1:Y:S02]  /*12e00*/  SHFL.UP P6, R14, R13, R12, R11 ;  /* 0x0400000c0d0e7389 */ /* 0x00006400000c000b */
[----:B01----:R-:W-:Y:S01]  /*12e10*/  ENDCOLLECTIVE ;  /* 0x000000000000791b */ /* 0x003fe20003800000 */
.L_x_412:
        /* <DEDUP_REMOVED lines=8> */
.L_x_413:
[----:B------:R-:W-:Y:S02]  /*12ea0*/  IMAD.MOV.U32 R12, RZ, RZ, 0x1f ;  /* 0x0000001fff0c7424 */ /* 0x000fe400078e00ff */
[----:B------:R-:W-:Y:S01]  /*12eb0*/  IMAD.MOV.U32 R11, RZ, RZ, 0x1f ;  /* 0x0000001fff0b7424 */ /* 0x000fe200078e00ff */
[----:B------:R-:W-:-:S05]  /*12ec0*/  SEL R7, R14, RZ, P0 ;  /* 0x000000ff0e077207 */ /* 0x000fca0000000000 */
[----:B------:R-:W-:-:S05]  /*12ed0*/  IMAD.IADD R2, R8, 0x1, R7 ;  /* 0x0000000108027824 */ /* 0x000fca00078e0207 */
[----:B------:R-:W-:-:S07]  /*12ee0*/  MOV R13, R2 ;  /* 0x00000002000d7202 */ /* 0x000fce0000000f00 */
[----:B------:R-:W-:Y:S05]  /*12ef0*/  WARPSYNC.COLLECTIVE R15, `(.L_x_414) ;  /* 0x000000000f087348 */ /* 0x000fea0003c00000 */
[----:B------:R0:W1:Y:S02]  /*12f00*/  SHFL.IDX P6, R14, R13, R12, R11 ;  /* 0x0000000c0d0e7389 */ /* 0x00006400000c000b */
[----:B01----:R-:W-:Y:S01]  /*12f10*/  ENDCOLLECTIVE ;  /* 0x000000000000791b */ /* 0x003fe20003800000 */
.L_x_414:
[----:B------:R-:W-:Y:S05]  /*12f20*/  BRA `(.L_x_415) ;  /* 0xffffffe800947947 */ /* 0x000fea000383ffff */
.L_x_369:
[----:B------:R-:W-:Y:S01]  /*12f30*/  BSSY B0, `(.L_x_416) ;  /* 0x0000008000007945 */ /* 0x000fe20003800000 */
[----:B-----5:R-:W-:Y:S02]  /*12f40*/  IMAD.MOV.U32 R13, RZ, RZ, R3 ;  /* 0x000000ffff0d7224 */ /* 0x020fe400078e0003 */
[----:B------:R-:W-:Y:S02]  /*12f50*/  IMAD.MOV.U32 R12, RZ, RZ, 0x1 ;  /* 0x00000001ff0c7424 */ /* 0x000fe400078e00ff */
[----:B------:R-:W-:Y:S02]  /*12f60*/  IMAD.MOV.U32 R11, RZ, RZ, RZ ;  /* 0x000000ffff0b7224 */ /* 0x000fe400078e00ff */
[----:B------:R-:W-:-:S07]  /*12f70*/  IMAD.MOV.U32 R15, RZ, RZ, -0x1 ;  /* 0xffffffffff0f7424 */ /* 0x000fce00078e00ff */
[----:B0-----:R-:W-:Y:S05]  /*12f80*/  WARPSYNC.COLLECTIVE R15, `(.L_x_417) ;  /* 0x000000000f087348 */ /* 0x001fea0003c00000 */
[----:B------:R1:W2:Y:S02]  /*12f90*/  SHFL.UP P6, R14, R13, R12, R11 ;  /* 0x0400000c0d0e7389 */ /* 0x0002a400000c000b */
[----:B012---:R-:W-:Y:S01]  /*12fa0*/  ENDCOLLECTIVE ;  /* 0x000000000000791b */ /* 0x007fe20003800000 */
.L_x_417:
[----:B------:R-:W-:Y:S05]  /*12fb0*/  BSYNC B0 ;  /* 0x0000000000007941 */ /* 0x000fea0003800000 */
.L_x_416:
[----:B------:R-:W-:Y:S01]  /*12fc0*/  ISETP.NE.AND P0, PT, R8, RZ, PT ;  /* 0x000000ff0800720c */ /* 0x000fe20003f05270 */
[----:B------:R-:W-:Y:S01]  /*12fd0*/  IMAD.MOV.U32 R12, RZ, RZ, 0x2 ;  /* 0x00000002ff0c7424 */ /* 0x000fe200078e00ff */
[----:B------:R-:W-:Y:S01]  /*12fe0*/  MOV R15, 0xffffffff ;  /* 0xffffffff000f7802 */ /* 0x000fe20000000f00 */
[----:B------:R-:W-:Y:S01]  /*12ff0*/  IMAD.MOV.U32 R11, RZ, RZ, RZ ;  /* 0x000000ffff0b7224 */ /* 0x000fe200078e00ff */
[----:B------:R-:W-:Y:S02]  /*13000*/  SEL R14, R14, RZ, P0 ;  /* 0x000000ff0e0e7207 */ /* 0x000fe40000000000 */
[----:B------:R-:W-:-:S03]  /*13010*/  ISETP.GE.U32.AND P0, PT, R8, 0x2, PT ;  /* 0x000000020800780c */ /* 0x000fc60003f06070 */
[----:B------:R-:W-:-:S10]  /*13020*/  IMAD.IADD R13, R3, 0x1, R14 ;  /* 0x00000001030d7824 */ /* 0x000fd400078e020e */
[----:B------:R-:W-:Y:S05]  /*13030*/  WARPSYNC.COLLECTIVE R15, `(.L_x_418) ;  /* 0x000000000f087348 */ /* 0x000fea0003c00000 */
[----:B------:R0:W1:Y:S02]  /*13040*/  SHFL.UP P6, R14, R13, R12, R11 ;  /* 0x0400000c0d0e7389 */ /* 0x00006400000c000b */
[----:B01----:R-:W-:Y:S01]  /*13050*/  ENDCOLLECTIVE ;  /* 0x000000000000791b */ /* 0x003fe20003800000 */
.L_x_418:
        /* <DEDUP_REMOVED lines=8> */
.L_x_419:
        /* <DEDUP_REMOVED lines=8> */
.L_x_420:
        /* <DEDUP_REMOVED lines=8> */
.L_x_421:
[----:B------:R-:W-:Y:S02]  /*131e0*/  IMAD.MOV.U32 R12, RZ, RZ, 0x1f ;  /* 0x0000001fff0c7424 */ /* 0x000fe400078e00ff */
[----:B------:R-:W-:Y:S01]  /*131f0*/  IMAD.MOV.U32 R11, RZ, RZ, 0x1f ;  /* 0x0000001fff0b7424 */ /* 0x000fe200078e00ff */
[----:B------:R-:W-:-:S04]  /*13200*/  SEL R2, R14, RZ, P0 ;  /* 0x000000ff0e027207 */ /* 0x000fc80000000000 */
[----:B------:R-:W-:-:S05]  /*13210*/  IADD3 R2, R7, R2, RZ ;  /* 0x0000000207027210 */ /* 0x000fca0007ffe0ff */
[----:B------:R-:W-:-:S07]  /*13220*/  IMAD.MOV.U32 R13, RZ, RZ, R2 ;  /* 0x000000ffff0d7224 */ /* 0x000fce00078e0002 */
[----:B------:R-:W-:Y:S05]  /*13230*/  WARPSYNC.COLLECTIVE R15, `(.L_x_422) ;  /* 0x000000000f087348 */ /* 0x000fea0003c00000 */
[----:B------:R0:W1:Y:S02]  /*13240*/  SHFL.IDX P6, R14, R13, R12, R11 ;  /* 0x0000000c0d0e7389 */ /* 0x00006400000c000b */
[----:B01----:R-:W-:Y:S01]  /*13250*/  ENDCOLLECTIVE ;  /* 0x000000000000791b */ /* 0x003fe20003800000 */
.L_x_422:
[----:B------:R-:W-:Y:S05]  /*13260*/  BRA `(.L_x_423) ;  /* 0xffffffe8007c7947 */ /* 0x000fea000383ffff */
.L_x_371:
[----:B------:R-:W-:Y:S01]  /*13270*/  BSSY B0, `(.L_x_424) ;  /* 0x0000006000007945 */ /* 0x000fe20003800000 */
[----:B------:R-:W-:Y:S01]  /*13280*/  PLOP3.LUT P6, PT, P6, PT, PT, 0x8, 0x0 ;  /* 0x000000000000781c */ /* 0x000fe200037ce170 */
[----:B------:R-:W-:-:S12]  /*13290*/  IMAD.MOV.U32 R15, RZ, RZ, -0x1 ;  /* 0xffffffffff0f7424 */ /* 0x000fd800078e00ff */
[----:B0-----:R-:W-:Y:S05]  /*132a0*/  WARPSYNC.COLLECTIVE R15, `(.L_x_425) ;  /* 0x000000000f087348 */ /* 0x001fea0003c00000 */
[----:B------:R-:W-:Y:S01]  /*132b0*/  VOTE.ANY R14, PT, P6 ;  /* 0x00000000000e7806 */ /* 0x000fe200030e0100 */
[----:B0-----:R-:W-:Y:S06]  /*132c0*/  ENDCOLLECTIVE ;  /* 0x000000000000791b */ /* 0x001fec0003800000 */
.L_x_425:
[----:B------:R-:W-:Y:S05]  /*132d0*/  BSYNC B0 ;  /* 0x0000000000007941 */ /* 0x000fea0003800000 */
.L_x_424:
[----:B------:R-:W-:Y:S02]  /*132e0*/  IMAD.MOV.U32 R7, RZ, RZ, R14 ;  /* 0x000000ffff077224 */ /* 0x000fe400078e000e */
[----:B------:R-:W-:Y:S02]  /*132f0*/  IMAD.MOV.U32 R13, RZ, RZ, R3 ;  /* 0x000000ffff0d7224 */ /* 0x000fe400078e0003 */
[----:B------:R-:W0:Y:S01]  /*13300*/  POPC R5, R7 ;  /* 0x0000000700057309 */ /* 0x000e220000000000 */
[----:B------:R-:W-:Y:S02]  /*13310*/  IMAD.MOV.U32 R11, RZ, RZ, 0x1f ;  /* 0x0000001fff0b7424 */ /* 0x000fe400078e00ff */
[----:B------:R-:W-:Y:S02]  /*13320*/  IMAD.MOV.U32 R15, RZ, RZ, -0x1 ;  /* 0xffffffffff0f7424 */ /* 0x000fe400078e00ff */
[----:B0-----:R-:W-:-:S07]  /*13330*/  IMAD.MOV.U32 R12, RZ, RZ, R5 ;  /* 0x000000ffff0c7224 */ /* 0x001fce00078e0005 */
[----:B------:R-:W-:Y:S05]  /*13340*/  WARPSYNC.COLLECTIVE R15, `(.L_x_426) ;  /* 0x000000000f087348 */ /* 0x000fea0003c00000 */
[----:B------:R0:W1:Y:S02]  /*13350*/  SHFL.IDX P6, R14, R13, R12, R11 ;  /* 0x0000000c0d0e7389 */ /* 0x00006400000c000b */
[----:B01----:R-:W-:Y:S01]  /*13360*/  ENDCOLLECTIVE ;  /* 0x000000000000791b */ /* 0x003fe20003800000 */
.L_x_426:
[----:B------:R-:W-:Y:S01]  /*13370*/  MOV R17, R14 ;  /* 0x0000000e00117202 */ /* 0x000fe20000000f00 */
[----:B------:R-:W-:Y:S06]  /*13380*/  BRA `(.L_x_427) ;  /* 0xffffffe8006c7947 */ /* 0x000fec000383ffff */
.L_x_373:
[----:B------:R-:W-:Y:S01]  /*13390*/  BSSY B0, `(.L_x_428) ;  /* 0x0000007000007945 */ /* 0x000fe20003800000 */
[----:B------:R-:W-:Y:S02]  /*133a0*/  IMAD.MOV.U32 R13, RZ, RZ, R2 ;  /* 0x000000ffff0d7224 */ /* 0x000fe400078e0002 */
[----:B------:R-:W-:Y:S02]  /*133b0*/  IMAD.MOV.U32 R11, RZ, RZ, 0x1f ;  /* 0x0000001fff0b7424 */ /* 0x000fe400078e00ff */
[----:B------:R-:W-:-:S07]  /*133c0*/  IMAD.MOV.U32 R15, RZ, RZ, -0x1 ;  /* 0xffffffffff0f7424 */ /* 0x000fce00078e00ff */
[----:B012---:R-:W-:Y:S05]  /*133d0*/  WARPSYNC.COLLECTIVE R15, `(.L_x_429) ;  /* 0x000000000f087348 */ /* 0x007fea0003c00000 */
[----:B------:R3:W4:Y:S02]  /*133e0*/  SHFL.IDX P6, R14, R13, R12, R11 ;  /* 0x0000000c0d0e7389 */ /* 0x00072400000c000b */
[----:B01234-:R-:W-:Y:S01]  /*133f0*/  ENDCOLLECTIVE ;  /* 0x000000000000791b */ /* 0x01ffe20003800000 */
.L_x_429:
[----:B------:R-:W-:Y:S05]  /*13400*/  BSYNC B0 ;  /* 0x0000000000007941 */ /* 0x000fea0003800000 */
.L_x_428:
[----:B------:R-:W-:Y:S05]  /*13410*/  BRA `(.L_x_372) ;  /* 0xffffffe800647947 */ /* 0x000fea000383ffff */
.L_x_377:
[----:B0-----:R0:W1:Y:S02]  /*13420*/  SYNCS.PHASECHK.TRANS64.TRYWAIT P0, [R0+URZ+0x38820], R3 ;  /* 0x03882003000075a7 */ /* 0x001064000800017f */
[----:B-1----:R-:W-:Y:S05]  /*13430*/  @!P0 NANOSLEEP.SYNCS 0x989680 ;  /* 0x009896800000895d */ /* 0x002fea0003900000 */
[----:B------:R-:W1:Y:S02]  /*13440*/  @!P0 SYNCS.PHASECHK.TRANS64 P0, [R0+URZ+0x38820], R3 ;  /* 0x03882003000085a7 */ /* 0x000e64000800007f */
[----:B-1----:R-:W-:Y:S05]  /*13450*/  @!P0 BRA `(.L_x_377) ;  /* 0xfffffffc00f08947 */ /* 0x002fea000383ffff */
[----:B------:R-:W-:Y:S05]  /*13460*/  BRA `(.L_x_430) ;  /* 0xffffffec00487947 */ /* 0x000fea000383ffff */
.L_x_378:
[----:B------:R-:W1:Y:S01]  /*13470*/  S2R R2, SR_TID.X ;  /* 0x0000000000027919 */ /* 0x000e620000002100 */
[----:B------:R-:W-:Y:S01]  /*13480*/  BSSY B0, `(.L_x_431) ;  /* 0x000000a000007945 */ /* 0x000fe20003800000 */
[----:B------:R-:W-:Y:S02]  /*13490*/  IMAD.MOV.U32 R12, RZ, RZ, RZ ;  /* 0x000000ffff0c7224 */ /* 0x000fe400078e00ff */
[----:B------:R-:W-:Y:S02]  /*134a0*/  IMAD.MOV.U32 R11, RZ, RZ, 0x1f ;  /* 0x0000001fff0b7424 */ /* 0x000fe400078e00ff */
[----:B------:R-:W-:Y:S01]  /*134b0*/  IMAD.MOV.U32 R15, RZ, RZ, -0x1 ;  /* 0xffffffffff0f7424 */ /* 0x000fe200078e00ff */
[----:B-1----:R-:W-:-:S04]  /*134c0*/  SHF.R.U32.HI R2, RZ, 0x5, R2 ;  /* 0x00000005ff027819 */ /* 0x002fc80000011602 */
[----:B------:R-:W-:-:S05]  /*134d0*/  LOP3.LUT R2, R2, 0x3, RZ, 0xc0, !PT ;  /* 0x0000000302027812 */ /* 0x000fca00078ec0ff */
[----:B------:R-:W-:-:S07]  /*134e0*/  IMAD.MOV.U32 R13, RZ, RZ, R2 ;  /* 0x000000ffff0d7224 */ /* 0x000fce00078e0002 */
[----:B0-----:R-:W-:Y:S05]  /*134f0*/  WARPSYNC.COLLECTIVE R15, `(.L_x_432) ;  /* 0x000000000f087348 */ /* 0x001fea0003c00000 */
[----:B------:R1:W2:Y:S02]  /*13500*/  SHFL.IDX P6, R14, R13, R12, R11 ;  /* 0x0000000c0d0e7389 */ /* 0x0002a400000c000b */
[----:B012---:R-:W-:Y:S01]  /*13510*/  ENDCOLLECTIVE ;  /* 0x000000000000791b */ /* 0x007fe20003800000 */
.L_x_432:
[----:B------:R-:W-:Y:S05]  /*13520*/  BSYNC B0 ;  /* 0x0000000000007941 */ /* 0x000fea0003800000 */
.L_x_431:
[----:B------:R-:W-:Y:S05]  /*13530*/  BRA `(.L_x_433) ;  /* 0xffffffec00307947 */ /* 0x000fea000383ffff */
.L_x_381:
[----:B------:R-:W-:Y:S01]  /*13540*/  BSSY B1, `(.L_x_434) ;  /* 0x0000006000017945 */ /* 0x000fe20003800000 */
[----:B------:R-:W-:-:S07]  /*13550*/  IMAD.MOV.U32 R15, RZ, RZ, -0x1 ;  /* 0xffffffffff0f7424 */ /* 0x000fce00078e00ff */
[----:B01----:R-:W-:Y:S05]  /*13560*/  WARPSYNC.COLLECTIVE R15, `(.L_x_435) ;  /* 0x000000000f0c7348 */ /* 0x003fea0003c00000 */
[----:B------:R-:W-:Y:S02]  /*13570*/  ELECT P6, UR62, PT ;  /* 0x00000000003e782f */ /* 0x000fe400038c0000 */
[----:B------:R-:W-:Y:S01]  /*13580*/  MOV R14, UR62 ;  /* 0x0000003e000e7c02 */ /* 0x000fe20008000f00 */
[----:B01----:R-:W-:Y:S10]  /*13590*/  ENDCOLLECTIVE ;  /* 0x000000000000791b */ /* 0x003ff40003800000 */
.L_x_435:
[----:B------:R-:W-:Y:S05]  /*135a0*/  BSYNC B1 ;  /* 0x0000000000017941 */ /* 0x000fea0003800000 */
.L_x_434:
[----:B------:R-:W-:Y:S05]  /*135b0*/  BRA `(.L_x_436) ;  /* 0xffffffec00287947 */ /* 0x000fea000383ffff */
.L_x_383:
[----:B0-----:R0:W1:Y:S02]  /*135c0*/  SYNCS.PHASECHK.TRANS64.TRYWAIT P0, [R6+URZ], R5 ;  /* 0x00000005060075a7 */ /* 0x001064000800017f */
[----:B-1----:R-:W-:Y:S05]  /*135d0*/  @!P0 NANOSLEEP.SYNCS 0x989680 ;  /* 0x009896800000895d */ /* 0x002fea0003900000 */
[----:B------:R-:W1:Y:S02]  /*135e0*/  @!P0 SYNCS.PHASECHK.TRANS64 P0, [R6+URZ], R5 ;  /* 0x00000005060085a7 */ /* 0x000e64000800007f */
[----:B-1----:R-:W-:Y:S05]  /*135f0*/  @!P0 BRA `(.L_x_383) ;  /* 0xfffffffc00f08947 */ /* 0x002fea000383ffff */
[----:B------:R-:W-:Y:S05]  /*13600*/  BRA `(.L_x_437) ;  /* 0xffffffec006c7947 */ /* 0x000fea000383ffff */
.L_x_384:
[----:B-1----:R1:W2:Y:S02]  /*13610*/  SYNCS.PHASECHK.TRANS64.TRYWAIT P0, [R7+URZ], R2 ;  /* 0x00000002070075a7 */ /* 0x0022a4000800017f */
[----:B--2---:R-:W-:Y:S05]  /*13620*/  @!P0 NANOSLEEP.SYNCS 0x989680 ;  /* 0x009896800000895d */ /* 0x004fea0003900000 */
[----:B------:R-:W2:Y:S02]  /*13630*/  @!P0 SYNCS.PHASECHK.TRANS64 P0, [R7+URZ], R2 ;  /* 0x00000002070085a7 */ /* 0x000ea4000800007f */
[----:B--2---:R-:W-:Y:S05]  /*13640*/  @!P0 BRA `(.L_x_384) ;  /* 0xfffffffc00f08947 */ /* 0x004fea000383ffff */
[----:B------:R-:W-:Y:S05]  /*13650*/  BRA `(.L_x_438) ;  /* 0xffffffec00607947 */ /* 0x000fea000383ffff */
.L_x_386:
[----:B--2---:R2:W3:Y:S02]  /*13660*/  SYNCS.PHASECHK.TRANS64.TRYWAIT P0, [R4+URZ], R5 ;  /* 0x00000005040075a7 */ /* 0x0044e4000800017f */
[----:B---3--:R-:W-:Y:S05]  /*13670*/  @!P0 NANOSLEEP.SYNCS 0x989680 ;  /* 0x009896800000895d */ /* 0x008fea0003900000 */
[----:B------:R-:W3:Y:S02]  /*13680*/  @!P0 SYNCS.PHASECHK.TRANS64 P0, [R4+URZ], R5 ;  /* 0x00000005040085a7 */ /* 0x000ee4000800007f */
[----:B---3--:R-:W-:Y:S05]  /*13690*/  @!P0 BRA `(.L_x_386) ;  /* 0xfffffffc00f08947 */ /* 0x008fea000383ffff */
[----:B------:R-:W-:Y:S05]  /*136a0*/  BRA `(.L_x_439) ;  /* 0xffffffec00687947 */ /* 0x000fea000383ffff */
.L_x_440:
        /* <DEDUP_REMOVED lines=13> */
.L_x_2839:


//--------------------- .text._ZN7cutlass13device_kernelIN5flash11enable_sm90INS1_16FlashAttnFwdSm90INS1_25CollectiveMainloopFwdSm90ILi2EN4cute5tupleIJNS5_1CILi1EEES8_S8_EEENS6_IJNS7_ILi128EEENS7_ILi80EEENS7_ILi256EEEEEELi256ENS_6half_tEfNS_4arch4Sm90ELb0ELb0ELb0ELb1ELb0ELb1ELb0ELb1ELb1ELb0ELb0ELb0EEENS1_21CollectiveEpilogueFwdINS6_IJSA_SC_SB_EEES9_SE_SG_Li256ELb1ELb0ELb0ELb0EEENS1_36VarlenDynamicPersistentTileSchedulerILi128ELi80ELi256ELi32ELb0ELb0ELb1ELb0ELb1ELb1EEEEEEEEEvNT_6ParamsE --------------------------
	.section	.text._ZN7cutlass13device_kernelIN5flash11enable_sm90INS1_16FlashAttnFwdSm90INS1_25CollectiveMainloopFwdSm90ILi2EN4cute5tupleIJNS5_1CILi1EEES8_S8_EEENS6_IJNS7_ILi128EEENS7_ILi80EEENS7_ILi256EEEEEELi256ENS_6half_tEfNS_4arch4Sm90ELb0ELb0ELb0ELb1ELb0ELb1ELb0ELb1ELb1ELb0ELb0ELb0EEENS1_21CollectiveEpilogueFwdINS6_IJSA_SC_SB_EEES9_SE_SG_Li256ELb1ELb0ELb0ELb0EEENS1_36VarlenDynamicPersistentTileSchedulerILi128ELi80ELi256ELi32ELb0ELb0ELb1ELb0ELb1ELb1EEEEEEEEEvNT_6ParamsE,"ax",@progbits
	.align	128
.text._ZN7cutlass13device_kernelIN5flash11enable_sm90INS1_16FlashAttnFwdSm90INS1_25CollectiveMainloopFwdSm90ILi2EN4cute5tupleIJNS5_1CILi1EEES8_S8_EEENS6_IJNS7_ILi128EEENS7_ILi80EEENS7_ILi256EEEEEELi256ENS_6half_tEfNS_4arch4Sm90ELb0ELb0ELb0ELb1ELb0ELb1ELb0ELb1ELb1ELb0ELb0ELb0EEENS1_21CollectiveEpilogueFwdINS6_IJSA_SC_SB_EEES9_SE_SG_Li256ELb1ELb0ELb0ELb0EEENS1_36VarlenDynamicPersistentTileSchedulerILi128ELi80ELi256ELi32ELb0ELb0ELb1ELb0ELb1ELb1EEEEEEEEEvNT_6ParamsE:
        .type           _ZN7cutlass13device_kernelIN5flash11enable_sm90INS1_16FlashAttnFwdSm90INS1_25CollectiveMainloopFwdSm90ILi2EN4cute5tupleIJNS5_1CILi1EEES8_S8_EEENS6_IJNS7_ILi128EEENS7_ILi80EEENS7_ILi256EEEEEELi256ENS_6half_tEfNS_4arch4Sm90ELb0ELb0ELb0ELb1ELb0ELb1ELb0ELb1ELb1ELb0ELb0ELb0EEENS1_21CollectiveEpilogueFwdINS6_IJSA_SC_SB_EEES9_SE_SG_Li256ELb1ELb0ELb0ELb0EEENS1_36VarlenDynamicPersistentTileSchedulerILi128ELi80ELi256ELi32ELb0ELb0ELb1ELb0ELb1ELb1EEEEEEEEEvNT_6ParamsE,@function
        .size           _ZN7cutlass13device_kernelIN5flash11enable_sm90INS1_16FlashAttnFwdSm90INS1_25CollectiveMainloopFwdSm90ILi2EN4cute5tupleIJNS5_1CILi1EEES8_S8_EEENS6_IJNS7_ILi128EEENS7_ILi80EEENS7_ILi256EEEEEELi256ENS_6half_tEfNS_4arch4Sm90ELb0ELb0ELb0ELb1ELb0ELb1ELb0ELb1ELb1ELb0ELb0ELb0EEENS1_21CollectiveEpilogueFwdINS6_IJSA_SC_SB_EEES9_SE_SG_Li256ELb1ELb0ELb0ELb0EEENS1_36VarlenDynamicPersistentTileSchedulerILi128ELi80ELi256ELi32ELb0ELb0ELb1ELb0ELb1ELb1EEEEEEEEEvNT_6ParamsE,(.L_x_2840 - _ZN7cutlass13device_kernelIN5flash11enable_sm90INS1_16FlashAttnFwdSm90INS1_25CollectiveMainloopFwdSm90ILi2EN4cute5tupleIJNS5_1CILi1EEES8_S8_EEENS6_IJNS7_ILi128EEENS7_ILi80EEENS7_ILi256EEEEEELi256ENS_6half_tEfNS_4arch4Sm90ELb0ELb0ELb0ELb1ELb0ELb1ELb0ELb1ELb1ELb0ELb0ELb0EEENS1_21CollectiveEpilogueFwdINS6_IJSA_SC_SB_EEES9_SE_SG_Li256ELb1ELb0ELb0ELb0EEENS1_36VarlenDynamicPersistentTileSchedulerILi128ELi80ELi256ELi32ELb0ELb0ELb1ELb0ELb1ELb1EEEEEEEEEvNT_6ParamsE)
        .other          _ZN7cutlass13device_kernelIN5flash11enable_sm90INS1_16FlashAttnFwdSm90INS1_25CollectiveMainloopFwdSm90ILi2EN4cute5tupleIJNS5_1CILi1EEES8_S8_EEENS6_IJNS7_ILi128EEENS7_ILi80EEENS7_ILi256EEEEEELi256ENS_6half_tEfNS_4arch4Sm90ELb0ELb0ELb0ELb1ELb0ELb1ELb0ELb1ELb1ELb0ELb0ELb0EEENS1_21CollectiveEpilogueFwdINS6_IJSA_SC_SB_EEES9_SE_SG_Li256ELb1ELb0ELb0ELb0EEENS1_36VarlenDynamicPersistentTileSchedulerILi128ELi80ELi256ELi32ELb0ELb0ELb1ELb0ELb1ELb1EEEEEEEEEvNT_6ParamsE,@"STO_CUDA_ENTRY STV_DEFAULT"
_ZN7cutlass13device_kernelIN5flash11enable_sm90INS1_16FlashAttnFwdSm90INS1_25CollectiveMainloopFwdSm90ILi2EN4cute5tupleIJNS5_1CILi1EEES8_S8_EEENS6_IJNS7_ILi128EEENS7_ILi80EEENS7_ILi256EEEEEELi256ENS_6half_tEfNS_4arch4Sm90ELb0ELb0ELb0ELb1ELb0ELb1ELb0ELb1ELb1ELb0ELb0ELb0EEENS1_21CollectiveEpilogueFwdINS6_IJSA_SC_SB_EEES9_SE_SG_Li256ELb1ELb0ELb0ELb0EEENS1_36VarlenDynamicPersistentTileSchedulerILi128ELi80ELi256ELi32ELb0ELb0ELb1ELb0ELb1ELb1EEEEEEEEEvNT_6ParamsE:
[----:B------:R-:W0:Y:S02]  /*0000*/  LDC R1, c[0x0][0x28] ;  /* 0x00000a00ff017b82 */ /* 0x000e240000000800 */
[----:B0-----:R-:W-:Y:S01]  /*0010*/  VIADD R1, R1, 0xffffff60 ;  /* 0xffffff6001017836 */ /* 0x001fe20000000000 */
[----:B------:R-:W0:Y:S01]  /*0020*/  S2R R3, SR_TID.X ;  /* 0x0000000000037919 */ /* 0x000e220000002100 */
[----:B------:R-:W-:Y:S01]  /*0030*/  ELECT P0, URZ, PT ;  /* 0x00000000003f782f */ /* 0x000fe20003800000 */
[----:B------:R-:W-:Y:S01]  /*0040*/  BSSY B0, `(.L_x_441) ;  /* 0x0000016000007945 */ /* 0x000fe20003800000 */
[----:B0-----:R-:W-:-:S05]  /*0050*/  SHF.R.U32.HI R0, RZ, 0x5, R3 ;  /* 0x00000005ff007819 */ /* 0x001fca0000011603 */
[----:B------:R-:W0:Y:S02]  /*0060*/  SHFL.IDX PT, R2, R0, RZ, 0x1f ;  /* 0x00001fff00027589 */ /* 0x000e2400000e0000 */
[----:B0-----:R-:W-:-:S13]  /*0070*/  ISETP.EQ.AND P0, PT, R2, RZ, P0 ;  /* 0x000000ff0200720c */ /* 0x001fda0000702270 */
[----:B------:R-:W-:Y:S05]  /*0080*/  @!P0 BRA `(.L_x_442) ;  /* 0x0000000000448947 */ /* 0x000fea0003800000 */
[----:B------:R-:W-:Y:S02]  /*0090*/  ULDC.64 UR4, c[0x0][0x198] ;  /* 0x0000660000047ab9 */ /* 0x000fe40000000a00 */
[----:B------:R-:W-:Y:S02]  /*00a0*/  UIADD3 UR6, UP0, UR4, 0x270, URZ ;  /* 0x0000027004067890 */ /* 0x000fe4000ff1e03f */
[----:B------:R-:W-:Y:S02]  /*00b0*/  UIADD3 UR8, UP1, UR4, 0x370, URZ ;  /* 0x0000037004087890 */ /* 0x000fe4000ff3e03f */
[----:B------:R-:W-:Y:S02]  /*00c0*/  UIADD3 UR10, UP2, UR4, 0x470, URZ ;  /* 0x00000470040a7890 */ /* 0x000fe4000ff5e03f */
[----:B------:R-:W-:Y:S02]  /*00d0*/  UIADD3 UR12, UP3, UR4, 0x570, URZ ;  /* 0x00000570040c7890 */ /* 0x000fe4000ff7e03f */
[----:B------:R-:W-:-:S02]  /*00e0*/  UIADD3 UR4, UP4, UR4, 0x670, URZ ;  /* 0x0000067004047890 */ /* 0x000fc4000ff9e03f */
[----:B------:R-:W-:Y:S02]  /*00f0*/  UIADD3.X UR7, URZ, UR5, URZ, UP0, !UPT ;  /* 0x000000053f077290 */ /* 0x000fe400087fe43f */
[----:B------:R-:W-:Y:S02]  /*0100*/  UIADD3.X UR9, URZ, UR5, URZ, UP1, !UPT ;  /* 0x000000053f097290 */ /* 0x000fe40008ffe43f */
[----:B------:R-:W-:Y:S02]  /*0110*/  UIADD3.X UR11, URZ, UR5, URZ, UP2, !UPT ;  /* 0x000000053f0b7290 */ /* 0x000fe400097fe43f */
[----:B------:R-:W-:Y:S02]  /*0120*/  UIADD3.X UR13, URZ, UR5, URZ, UP3, !UPT ;  /* 0x000000053f0d7290 */ /* 0x000fe40009ffe43f */
[----:B------:R-:W-:Y:S01]  /*0130*/  UIADD3.X UR5, URZ, UR5, URZ, UP4, !UPT ;  /* 0x000000053f057290 */ /* 0x000fe2000a7fe43f */
[----:B------:R0:W-:Y:S02]  /*0140*/  UTMACCTL.PF [UR6] ;  /* 0x00000000060079b9 */ /* 0x0001e40008040000 */
[----:B------:R0:W-:Y:S02]  /*0150*/  UTMACCTL.PF [UR8] ;  /* 0x00000000080079b9 */ /* 0x0001e40008040000 */
[----:B------:R0:W-:Y:S02]  /*0160*/  UTMACCTL.PF [UR10] ;  /* 0x000000000a0079b9 */ /* 0x0001e40008040000 */
[----:B------:R0:W-:Y:S02]  /*0170*/  UTMACCTL.PF [UR12] ;  /* 0x000000000c0079b9 */ /* 0x0001e40008040000 */
[----:B------:R0:W-:Y:S02]  /*0180*/  UTMACCTL.PF [UR4] ;  /* 0x00000000040079b9 */ /* 0x0001e40008040000 */
[----:B0-----:R-:W-:Y:S01]  /*0190*/  NOP ;  /* 0x0000000000007918 */ /* 0x001fe20000000000 */
.L_x_442:
[----:B------:R-:W-:Y:S05]  /*01a0*/  BSYNC B0 ;  /* 0x0000000000007941 */ /* 0x000fea0003800000 */
.L_x_441:
[----:B------:R-:W-:Y:S01]  /*01b0*/  VOTEU.ANY UP0, P0 ;  /* 0x00000000003f7886 */ /* 0x000fe20000000100 */
[----:B------:R-:W0:Y:S01]  /*01c0*/  SHFL.IDX PT, R2, R0, RZ, 0x1f ;  /* 0x00001fff00027589 */ /* 0x000e2200000e0000 */
[----:B------:R-:W-:Y:S01]  /*01d0*/  UMOV UR4, 0x1 ;  /* 0x0000000100047882 */ /* 0x000fe20000000000 */
[----:B------:R-:W-:Y:S01]  /*01e0*/  UMOV UR7, 0x100 ;  /* 0x0000010000077882 */ /* 0x000fe20000000000 */
[----:B------:R-:W-:Y:S01]  /*01f0*/  VOTEU.ANY UP1, P0 ;  /* 0x00000000003f7886 */ /* 0x000fe20000020100 */
[----:B------:R-:W1:Y:S01]  /*0200*/  @UP0 S2UR UR8, SR_CgaCtaId ;  /* 0x00000000000809c3 */ /* 0x000e620000008800 */
[----:B------:R-:W-:Y:S01]  /*0210*/  @UP0 UMOV UR6, 0x400 ;  /* 0x0000040000060882 */ /* 0x000fe20000000000 */
[----:B------:R-:W-:-:S04]  /*0220*/  @UP0 UIADD3 UR4, -UR4, 0x100000, URZ ;  /* 0x0010000004040890 */ /* 0x000fc8000fffe13f */
[----:B------:R-:W-:Y:S02]  /*0230*/  @UP0 USHF.L.U32 UR5, UR4, 0xb, URZ ;  /* 0x0000000b04050899 */ /* 0x000fe4000800063f */
[----:B------:R-:W-:Y:S01]  /*0240*/  @UP0 USHF.L.U32 UR4, UR4, 0x1, URZ ;  /* 0x0000000104040899 */ /* 0x000fe2000800063f */
[----:B0-----:R-:W-:Y:S02]  /*0250*/  ISETP.NE.AND P1, PT, R2, RZ, PT ;  /* 0x000000ff0200720c */ /* 0x001fe40003f25270 */
[----:B------:R-:W-:Y:S01]  /*0260*/  SHF.R.U32.HI R2, RZ, 0x7, R3 ;  /* 0x00000007ff027819 */ /* 0x000fe20000011603 */
[----:B-1----:R-:W-:Y:S02]  /*0270*/  @UP0 ULEA UR8, UR8, UR6, 0x18 ;  /* 0x0000000608080291 */ /* 0x002fe4000f8ec03f */
[----:B------:R-:W-:-:S04]  /*0280*/  @UP0 UIADD3 UR6, -UR7, 0x100000, URZ ;  /* 0x0010000007060890 */ /* 0x000fc8000fffe13f */
[----:B------:R-:W-:Y:S02]  /*0290*/  @UP0 USHF.L.U32 UR7, UR6, 0xb, URZ ;  /* 0x0000000b06070899 */ /* 0x000fe4000800063f */
[----:B------:R-:W-:Y:S01]  /*02a0*/  @UP0 USHF.L.U32 UR6, UR6, 0x1, URZ ;  /* 0x0000000106060899 */ /* 0x000fe2000800063f */
[----:B------:R-:W-:Y:S01]  /*02b0*/  VOTEU.ANY UP0, P0 ;  /* 0x00000000003f7886 */ /* 0x000fe20000000100 */
[----:B------:R-:W0:Y:S04]  /*02c0*/  SHFL.IDX PT, R2, R2, RZ, 0x1f ;  /* 0x00001fff02027589 */ /* 0x000e2800000e0000 */
[----:B------:R-:W1:Y:S02]  /*02d0*/  FENCE.VIEW.ASYNC.S ;  /* 0x00000000000073c6 */ /* 0x000e640000000000 */
[----:B-1----:R1:W2:Y:S04]  /*02e0*/  @UP0 SYNCS.EXCH.64 URZ, [UR8+0x38800], UR4 ;  /* 0x03880004083f05b2 */ /* 0x0022a80008000100 */
        /* <DEDUP_REMOVED lines=16> */
[----:B------:R4:W0:Y:S01]  /*03f0*/  SYNCS.EXCH.64 URZ, [UR8+0x38840], UR4 ;  /* 0x03884004083f75b2 */ /* 0x0008220008000100 */
[----:B------:R4:W0:Y:S01]  /*0400*/  SYNCS.EXCH.64 URZ, [UR8+0x38838], UR6 ;  /* 0x03883806083f75b2 */ /* 0x0008220008000100 */
[----:B------:R4:W0:Y:S02]  /*0410*/  SYNCS.EXCH.64 URZ, [UR8+0x38848], UR4 ;  /* 0x03884804083f75b2 */ /* 0x0008240008000100 */
[----:B----4-:R-:W-:Y:S01]  /*0420*/  NOP ;  /* 0x0000000000007918 */ /* 0x010fe20000000000 */
.L_x_443:
[----:B------:R-:W4:Y:S01]  /*0430*/  SHFL.IDX PT, R4, R0, RZ, 0x1f ;  /* 0x00001fff00047589 */ /* 0x000f2200000e0000 */
[----:B------:R-:W-:Y:S01]  /*0440*/  NOP ;  /* 0x0000000000007918 */ /* 0x000fe20000000000 */
[----:B----4-:R-:W-:-:S13]  /*0450*/  ISETP.NE.AND P0, PT, R4, RZ, PT ;  /* 0x000000ff0400720c */ /* 0x010fda0003f05270 */
        /* <DEDUP_REMOVED lines=19> */
.L_x_444:
[----:B------:R-:W4:Y:S01]  /*0590*/  SHFL.IDX PT, R4, R0, RZ, 0x1f ;  /* 0x00001fff00047589 */ /* 0x000f2200000e0000 */
[----:B------:R-:W-:Y:S01]  /*05a0*/  NOP ;  /* 0x0000000000007918 */ /* 0x000fe20000000000 */
[----:B----4-:R-:W-:-:S13]  /*05b0*/  ISETP.NE.AND P0, PT, R4, RZ, PT ;  /* 0x000000ff0400720c */ /* 0x010fda0003f05270 */
[----:B------:R-:W-:Y:S05]  /*05c0*/  @P0 BRA `(.L_x_445) ;  /* 0x0000000000380947 */ /* 0x000fea0003800000 */
[----:B-1----:R-:W1:Y:S01]  /*05d0*/  S2UR UR5, SR_CgaCtaId ;  /* 0x00000000000579c3 */ /* 0x002e620000008800 */
[----:B------:R-:W-:Y:S01]  /*05e0*/  UMOV UR4, 0x400 ;  /* 0x0000040000047882 */ /* 0x000fe20000000000 */
[----:B------:R-:W-:Y:S01]  /*05f0*/  UMOV UR7, 0x1 ;  /* 0x0000000100077882 */ /* 0x000fe20000000000 */
[----:B------:R-:W-:Y:S01]  /*0600*/  ELECT P0, URZ, PT ;  /* 0x00000000003f782f */ /* 0x000fe20003800000 */
[----:B-1----:R-:W-:Y:S02]  /*0610*/  ULEA UR6, UR5, UR4, 0x18 ;  /* 0x0000000405067291 */ /* 0x002fe4000f8ec03f */
[----:B------:R-:W-:-:S04]  /*0620*/  UIADD3 UR4, -UR7, 0x100000, URZ ;  /* 0x0010000007047890 */ /* 0x000fc8000fffe13f */
[----:B------:R-:W-:Y:S02]  /*0630*/  USHF.L.U32 UR5, UR4, 0xb, URZ ;  /* 0x0000000b04057899 */ /* 0x000fe4000800063f */
[----:B------:R-:W-:Y:S01]  /*0640*/  USHF.L.U32 UR4, UR4, 0x1, URZ ;  /* 0x0000000104047899 */ /* 0x000fe2000800063f */
[----:B------:R-:W1:Y:S11]  /*0650*/  FENCE.VIEW.ASYNC.S ;  /* 0x00000000000073c6 */ /* 0x000e760000000000 */
[----:B-1----:R4:W1:Y:S01]  /*0660*/  SYNCS.EXCH.64 URZ, [UR6+0x38870], UR4 ;  /* 0x03887004063f75b2 */ /* 0x0028620008000100 */
[----:B------:R4:W0:Y:S01]  /*0670*/  SYNCS.EXCH.64 URZ, [UR6+0x38880], UR4 ;  /* 0x03888004063f75b2 */ /* 0x0008220008000100 */
[----:B------:R4:W0:Y:S01]  /*0680*/  SYNCS.EXCH.64 URZ, [UR6+0x38878], UR4 ;  /* 0x03887804063f75b2 */ /* 0x0008220008000100 */
[----:B------:R4:W0:Y:S02]  /*0690*/  SYNCS.EXCH.64 URZ, [UR6+0x38888], UR4 ;  /* 0x03888804063f75b2 */ /* 0x0008240008000100 */
[----:B----4-:R-:W-:Y:S01]  /*06a0*/  NOP ;  /* 0x0000000000007918 */ /* 0x010fe20000000000 */
.L_x_445:
        /* <DEDUP_REMOVED lines=22> */
.L_x_446:
        /* <DEDUP_REMOVED lines=22> */
.L_x_447:
[----:B0-----:R-:W-:Y:S01]  /*0970*/  ISETP.NE.AND P0, PT, R2, RZ, PT ;  /* 0x000000ff0200720c */ /* 0x001fe20003f05270 */
[----:B------:R-:W-:Y:S01]  /*0980*/  IMAD.MOV.U32 R2, RZ, RZ, 0x1 ;  /* 0x00000001ff027424 */ /* 0x000fe200078e00ff */
[----:B------:R-:W-:Y:S01]  /*0990*/  NOP ;  /* 0x0000000000007918 */ /* 0x000fe20000000000 */
[----:B------:R-:W-:Y:S03]  /*09a0*/  BSSY B7, `(.L_x_448) ;  /* 0x0002451000077945 */ /* 0x000fe60003800000 */
[----:B------:R-:W-:-:S05]  /*09b0*/  SEL R2, R2, 0x2, !P0 ;  /* 0x0000000202027807 */ /* 0x000fca0004000000 */
[----:B------:R0:W-:Y:S01]  /*09c0*/  STL [R1+0x3c], R2 ;  /* 0x00003c0201007387 */ /* 0x0001e20000100800 */
[----:B-123--:R-:W-:Y:S06]  /*09d0*/  BAR.SYNC.DEFER_BLOCKING 0x0 ;  /* 0x0000000000007b1d */ /* 0x00efec0000010000 */
[----:B------:R-:W-:Y:S05]  /*09e0*/  @!P0 BRA `(.L_x_449) ;  /* 0x000001e000648947 */ /* 0x000fea0003800000 */
.L_x_450:
        /* <DEDUP_REMOVED lines=8> */
[----:B-1----:R-:W-:-:S06]  /*0a70*/  ULEA UR4, UR5, UR4, 0x18 ;  /* 0x0000000405047291 */ /* 0x002fcc000f8ec03f */
[----:B------:R-:W-:Y:S01]  /*0a80*/  MOV R16, UR4 ;  /* 0x0000000400107c02 */ /* 0x000fe20008000f00 */
[----:B------:R-:W-:-:S04]  /*0a90*/  ULDC UR4, c[0x0][0xc14] ;  /* 0x0003050000047ab9 */ /* 0x000fc80000000800 */
[----:B------:R-:W1:Y:S01]  /*0aa0*/  LDS.128 R148, [R16+0x388d0] ;  /* 0x0388d00010947984 */ /* 0x000e620000000c00 */
[----:B------:R-:W-:Y:S06]  /*0ab0*/  BAR.ARV 0x4, 0x120 ;  /* 0x0104800000007b1d */ /* 0x000fec0000002000 */
[----:B-1----:R-:W-:-:S13]  /*0ac0*/  ISETP.GE.AND P0, PT, R151, UR4, PT ;  /* 0x0000000497007c0c */ /* 0x002fda000bf06270 */
[----:B------:R-:W-:Y:S05]  /*0ad0*/  @P0 BRA `(.L_x_451) ;  /* 0x0000024000f40947 */ /* 0x000fea0003800000 */
[----:B------:R-:W-:-:S05]  /*0ae0*/  VIADD R0, R3, 0xffffff80 ;  /* 0xffffff8003007836 */ /* 0x000fca0000000000 */
[----:B------:R-:W-:-:S04]  /*0af0*/  SHF.R.S32.HI R3, RZ, 0x1f, R0 ;  /* 0x0000001fff037819 */ /* 0x000fc80000011400 */
[CC--:B0-----:R-:W-:Y:S02]  /*0b00*/  LEA.HI R2, R3.reuse, R0.reuse, RZ, 0x7 ;  /* 0x0000000003027211 */ /* 0x0c1fe400078f38ff */
[CC--:B------:R-:W-:Y:S02]  /*0b10*/  LEA.HI R18, R3.reuse, R0.reuse, RZ, 0x3 ;  /* 0x0000000003127211 */ /* 0x0c0fe400078f18ff */
[----:B------:R-:W-:Y:S02]  /*0b20*/  LOP3.LUT R5, R2, 0xffffff80, RZ, 0xc0, !PT ;  /* 0xffffff8002057812 */ /* 0x000fe400078ec0ff */
[----:B------:R-:W-:-:S03]  /*0b30*/  LEA.HI R4, R3, R0, RZ, 0x4 ;  /* 0x0000000003047211 */ /* 0x000fc600078f20ff */
[----:B------:R-:W-:Y:S01]  /*0b40*/  IMAD.IADD R12, R0, 0x1, -R5 ;  /* 0x00000001000c7824 */ /* 0x000fe200078e0a05 */
[----:B------:R-:W-:Y:S02]  /*0b50*/  LEA.HI R5, R3, R0, RZ, 0x5 ;  /* 0x0000000003057211 */ /* 0x000fe400078f28ff */
[----:B------:R-:W-:Y:S02]  /*0b60*/  SHF.R.S32.HI R7, RZ, 0x4, R4 ;  /* 0x00000004ff077819 */ /* 0x000fe40000011404 */
[----:B------:R-:W-:Y:S01]  /*0b70*/  SHF.R.S32.HI R8, RZ, 0x1f, R12 ;  /* 0x0000001fff087819 */ /* 0x000fe2000001140c */
[----:B------:R0:W-:Y:S01]  /*0b80*/  STL [R1+0x78], R12 ;  /* 0x0000780c01007387 */ /* 0x0001e20000100800 */
[----:B------:R-:W-:Y:S02]  /*0b90*/  SHF.L.U32 R6, R5, 0x5, RZ ;  /* 0x0000000505067819 */ /* 0x000fe400000006ff */
[----:B------:R-:W-:Y:S02]  /*0ba0*/  LEA.HI R9, R8, R12, RZ, 0x2 ;  /* 0x0000000c08097211 */ /* 0x000fe400078f10ff */
[----:B------:R-:W-:-:S02]  /*0bb0*/  LOP3.LUT R5, R4, 0x3fffff0, RZ, 0xc0, !PT ;  /* 0x03fffff004057812 */ /* 0x000fc400078ec0ff */
[--C-:B------:R-:W-:Y:S02]  /*0bc0*/  SHF.R.S32.HI R10, RZ, 0x2, R9.reuse ;  /* 0x00000002ff0a7819 */ /* 0x100fe40000011409 */
[----:B------:R-:W-:Y:S01]  /*0bd0*/  SHF.R.S32.HI R11, RZ, 0x1f, R9 ;  /* 0x0000001fff0b7819 */ /* 0x000fe20000011409 */
[----:B------:R-:W-:Y:S01]  /*0be0*/  IMAD.IADD R5, R0, 0x1, -R5 ;  /* 0x0000000100057824 */ /* 0x000fe200078e0a05 */
[----:B------:R-:W-:Y:S02]  /*0bf0*/  LOP3.LUT R9, R18, 0xfffffff8, RZ, 0xc0, !PT ;  /* 0xfffffff812097812 */ /* 0x000fe400078ec0ff */
[----:B------:R-:W-:Y:S02]  /*0c00*/  LEA.HI R11, R11, R10, RZ, 0x3 ;  /* 0x0000000a0b0b7211 */ /* 0x000fe400078f18ff */
[----:B------:R-:W-:Y:S02]  /*0c10*/  IADD3 R220, R0, -R9, RZ ;  /* 0x8000000900dc7210 */ /* 0x000fe40007ffe0ff */
[----:B------:R-:W2:Y:S01]  /*0c20*/  LDL.LU R9, [R1+0x3c] ;  /* 0x00003c0001097983 */ /* 0x000ea20000300800 */
[----:B------:R-:W-:-:S02]  /*0c30*/  SHF.R.S32.HI R18, RZ, 0x3, R18 ;  /* 0x00000003ff127819 */ /* 0x000fc40000011412 */
[----:B------:R-:W-:Y:S01]  /*0c40*/  LOP3.LUT R11, R11, 0xfffffff8, RZ, 0xc0, !PT ;  /* 0xfffffff80b0b7812 */ /* 0x000fe200078ec0ff */
[----:B------:R-:W-:Y:S01]  /*0c50*/  IMAD.SHL.U32 R22, R220, 0x4, RZ ;  /* 0x00000004dc167824 */ /* 0x000fe200078e00ff */
[----:B------:R-:W-:Y:S02]  /*0c60*/  LEA.HI R8, R8, R12, RZ, 0x5 ;  /* 0x0000000c08087211 */ /* 0x000fe400078f28ff */
[----:B------:R-:W-:Y:S01]  /*0c70*/  LEA.HI R4, R4, R7, RZ, 0x1 ;  /* 0x0000000704047211 */ /* 0x000fe200078f08ff */
[----:B------:R-:W-:Y:S01]  /*0c80*/  VIADD R214, R22, 0x40 ;  /* 0x0000004016d67836 */ /* 0x000fe20000000000 */
[----:B------:R-:W-:Y:S01]  /*0c90*/  IADD3 R11, R10, -R11, RZ ;  /* 0x8000000b0a0b7210 */ /* 0x000fe20007ffe0ff */
[----:B------:R-:W-:Y:S01]  /*0ca0*/  VIADD R13, R18, 0x60 ;  /* 0x00000060120d7836 */ /* 0x000fe20000000000 */
[----:B------:R-:W-:Y:S02]  /*0cb0*/  SHF.R.S32.HI R8, RZ, 0x5, R8 ;  /* 0x00000005ff087819 */ /* 0x000fe40000011408 */
[----:B------:R-:W-:-:S02]  /*0cc0*/  LOP3.LUT R4, R4, 0x1ffffffe, RZ, 0xc0, !PT ;  /* 0x1ffffffe04047812 */ /* 0x000fc400078ec0ff */
[----:B0-----:R-:W-:Y:S01]  /*0cd0*/  SHF.R.S32.HI R12, RZ, 0x7, R2 ;  /* 0x00000007ff0c7819 */ /* 0x001fe20000011402 */
[----:B------:R-:W-:Y:S01]  /*0ce0*/  IMAD.IADD R213, R22, 0x1, R214 ;  /* 0x0000000116d57824 */ /* 0x000fe200078e02d6 */
[----:B------:R-:W-:Y:S01]  /*0cf0*/  LOP3.LUT R6, R6, 0xfffffc00, RZ, 0xc0, !PT ;  /* 0xfffffc0006067812 */ /* 0x000fe200078ec0ff */
[----:B------:R-:W-:Y:S01]  /*0d00*/  IMAD.IADD R4, R7, 0x1, -R4 ;  /* 0x0000000107047824 */ /* 0x000fe200078e0a04 */
[----:B------:R-:W-:Y:S02]  /*0d10*/  LEA R11, R8, R11, 0x4 ;  /* 0x0000000b080b7211 */ /* 0x000fe400078e20ff */
[----:B------:R-:W-:Y:S01]  /*0d20*/  SHF.R.S32.HI R8, RZ, 0x1f, R13 ;  /* 0x0000001fff087819 */ /* 0x000fe2000001140d */
[----:B------:R-:W-:Y:S01]  /*0d30*/  IMAD.SHL.U32 R7, R13, 0x40, RZ ;  /* 0x000000400d077824 */ /* 0x000fe200078e00ff */
[----:B------:R-:W-:Y:S01]  /*0d40*/  LEA.HI R2, R2, R12, RZ, 0x1 ;  /* 0x0000000c02027211 */ /* 0x000fe200078f08ff */
[----:B------:R-:W-:Y:S01]  /*0d50*/  IMAD R5, R5, 0x40, R6 ;  /* 0x0000004005057824 */ /* 0x000fe200078e0206 */
[----:B------:R-:W-:Y:S01]  /*0d60*/  SHF.R.S32.HI R6, RZ, 0x1f, R213 ;  /* 0x0000001fff067819 */ /* 0x000fe200000114d5 */
[----:B------:R-:W-:Y:S01]  /*0d70*/  STL [R1+0x90], R12 ;  /* 0x0000900c01007387 */ /* 0x000fe20000100800 */
[----:B------:R-:W-:-:S02]  /*0d80*/  LEA.HI R8, R8, R13, RZ, 0x3 ;  /* 0x0000000d08087211 */ /* 0x000fc400078f18ff */
[----:B------:R-:W-:Y:S01]  /*0d90*/  LOP3.LUT R2, R2, 0x3fffffe, RZ, 0xc0, !PT ;  /* 0x03fffffe02027812 */ /* 0x000fe200078ec0ff */
[----:B------:R0:W-:Y:S01]  /*0da0*/  STL [R1+0x7c], R13 ;  /* 0x00007c0d01007387 */ /* 0x0001e20000100800 */
[----:B------:R-:W-:Y:S02]  /*0db0*/  LEA.HI R0, R3, R0, RZ, 0x6 ;  /* 0x0000000003007211 */ /* 0x000fe400078f30ff */
[----:B------:R-:W-:Y:S01]  /*0dc0*/  SHF.L.U32 R8, R8, 0x6, RZ ;  /* 0x0000000608087819 */ /* 0x000fe200000006ff */
[----:B------:R-:W-:Y:S02]  /*0dd0*/  IMAD.IADD R2, R12, 0x1, -R2 ;  /* 0x000000010c027824 */ /* 0x000fe400078e0a02 */
[----:B------:R-:W-:Y:S01]  /*0de0*/  IMAD.SHL.U32 R0, R0, 0x8, RZ ;  /* 0x0000000800007824 */ /* 0x000fe200078e00ff */
[----:B0-----:R-:W-:Y:S02]  /*0df0*/  LOP3.LUT R13, R7, 0x1c0, RZ, 0xc0, !PT ;  /* 0x000001c0070d7812 */ /* 0x001fe400078ec0ff */
[-C--:B------:R-:W-:Y:S01]  /*0e00*/  LEA.HI R7, R6, R213.reuse, RZ, 0x6 ;  /* 0x000000d506077211 */ /* 0x080fe200078f30ff */
[----:B------:R-:W-:Y:S01]  /*0e10*/  VIADD R217, R18, 0x20 ;  /* 0x0000002012d97836 */ /* 0x000fe20000000000 */
[----:B------:R-:W-:-:S02]  /*0e20*/  LEA.HI R6, R6, R213, RZ, 0x3 ;  /* 0x000000d506067211 */ /* 0x000fc400078f18ff */
[----:B------:R-:W-:Y:S01]  /*0e30*/  SHF.R.U32.HI R10, RZ, 0x3, R13 ;  /* 0x00000003ff0a7819 */ /* 0x000fe2000001160d */
[----:B------:R-:W-:Y:S01]  /*0e40*/  IMAD.SHL.U32 R7, R7, 0x80, RZ ;  /* 0x0000008007077824 */ /* 0x000fe200078e00ff */
[----:B------:R-:W-:Y:S01]  /*0e50*/  LOP3.LUT R8, R8, 0xfffffe00, RZ, 0xc0, !PT ;  /* 0xfffffe0008087812 */ /* 0x000fe200078ec0ff */
[----:B------:R-:W-:Y:S01]  /*0e60*/  IMAD R2, R2, 0x40, R11 ;  /* 0x0000004002027824 */ /* 0x000fe200078e020b */
[----:B------:R-:W-:Y:S02]  /*0e70*/  LEA R3, R4, R5, 0x3 ;  /* 0x0000000504037211 */ /* 0x000fe400078e18ff */
[----:B------:R-:W-:Y:S01]  /*0e80*/  SHF.L.U32 R235, R18, 0x6, RZ ;  /* 0x0000000612eb7819 */ /* 0x000fe200000006ff */
[----:B------:R-:W-:Y:S01]  /*0e90*/  STL [R1+0x80], R13 ;  /* 0x0000800d01007387 */ /* 0x000fe20000100800 */
[----:B------:R-:W-:Y:S02]  /*0ea0*/  LOP3.LUT R6, R13, 0x38, R6, 0xf8, !PT ;  /* 0x000000380d067812 */ /* 0x000fe400078ef806 */
[----:B------:R-:W-:Y:S01]  /*0eb0*/  LOP3.LUT R237, R0, 0xfffffe00, RZ, 0xc0, !PT ;  /* 0xfffffe0000ed7812 */ /* 0x000fe200078ec0ff */
[----:B------:R-:W-:Y:S01]  /*0ec0*/  STL [R1+0x84], R10 ;  /* 0x0000840a01007387 */ /* 0x000fe20000100800 */
[----:B------:R-:W-:-:S02]  /*0ed0*/  SHF.R.S32.HI R0, RZ, 0x1f, R217 ;  /* 0x0000001fff007819 */ /* 0x000fc400000114d9 */
[----:B------:R-:W-:Y:S01]  /*0ee0*/  LOP3.LUT R235, R235, 0x1c0, RZ, 0xc0, !PT ;  /* 0x000001c0ebeb7812 */ /* 0x000fe200078ec0ff */
[----:B------:R-:W-:Y:S01]  /*0ef0*/  STL [R1+0x88], R8 ;  /* 0x0000880801007387 */ /* 0x000fe20000100800 */
[----:B------:R-:W-:Y:S01]  /*0f00*/  SHF.L.U32 R212, R220, 0x3, RZ ;  /* 0x00000003dcd47819 */ /* 0x000fe200000006ff */
[----:B------:R-:W-:Y:S01]  /*0f10*/  VIADD R218, R18, 0x40 ;  /* 0x0000004012da7836 */ /* 0x000fe20000000000 */
[----:B------:R-:W-:Y:S01]  /*0f20*/  LOP3.LUT R7, R7, 0xffffe000, RZ, 0xc0, !PT ;  /* 0xffffe00007077812 */ /* 0x000fe200078ec0ff */
[----:B------:R-:W-:Y:S01]  /*0f30*/  STL [R1+0x98], R3 ;  /* 0x0000980301007387 */ /* 0x000fe20000100800 */
[----:B------:R-:W-:-:S03]  /*0f40*/  LOP3.LUT R6, R6, R10, RZ, 0x3c, !PT ;  /* 0x0000000a06067212 */ /* 0x000fc600078e3cff */
[----:B------:R0:W-:Y:S01]  /*0f50*/  STL [R1+0x94], R2 ;  /* 0x0000940201007387 */ /* 0x0001e20000100800 */
[----:B------:R-:W-:Y:S01]  /*0f60*/  SHF.R.U32.HI R236, RZ, 0x3, R235 ;  /* 0x00000003ffec7819 */ /* 0x000fe200000116eb */
[----:B------:R-:W-:Y:S01]  /*0f70*/  VIADD R4, R16, 0x14400 ;  /* 0x0001440010047836 */ /* 0x000fe20000000000 */
[----:B------:R-:W-:Y:S02]  /*0f80*/  IADD3 R6, R6, R7, R8 ;  /* 0x0000000706067210 */ /* 0x000fe40007ffe008 */
[----:B------:R-:W-:Y:S02]  /*0f90*/  SHF.R.S32.HI R7, RZ, 0x1f, R217 ;  /* 0x0000001fff077819 */ /* 0x000fe400000114d9 */
[----:B0-----:R-:W-:Y:S02]  /*0fa0*/  LEA.HI R2, R0, R217, RZ, 0x3 ;  /* 0x000000d900027211 */ /* 0x001fe400078f18ff */
[----:B------:R-:W-:Y:S02]  /*0fb0*/  LOP3.LUT R0, R235, 0x38, R212, 0xf8, !PT ;  /* 0x00000038eb007812 */ /* 0x000fe400078ef8d4 */
[----:B------:R-:W-:Y:S01]  /*0fc0*/  SHF.R.S32.HI R5, RZ, 0x1f, R218 ;  /* 0x0000001fff057819 */ /* 0x000fe200000114da */
[----:B------:R-:W-:Y:S01]  /*0fd0*/  STL [R1+0x70], RZ ;  /* 0x000070ff01007387 */ /* 0x000fe20000100800 */
[----:B------:R-:W-:-:S03]  /*0fe0*/  LOP3.LUT R0, R237, R0, R236, 0xf6, !PT ;  /* 0x00000000ed007212 */ /* 0x000fc600078ef6ec */
[----:B------:R-:W-:Y:S04]  /*0ff0*/  STL [R1+0x6c], R4 ;  /* 0x00006c0401007387 */ /* 0x000fe80000100800 */
[----:B------:R-:W-:Y:S04]  /*1000*/  STL [R1+0x60], R7 ;  /* 0x0000600701007387 */ /* 0x000fe80000100800 */
[----:B------:R-:W-:Y:S04]  /*1010*/  STL [R1+0x5c], R5 ;  /* 0x00005c0501007387 */ /* 0x000fe80000100800 */
[----:B------:R0:W-:Y:S02]  /*1020*/  STL [R1+0x58], R0 ;  /* 0x0000580001007387 */ /* 0x0001e40000100800 */
[----:B0-----:R-:W-:-:S05]  /*1030*/  LEA R0, R6, R4, 0x1 ;  /* 0x0000000406007211 */ /* 0x001fca00078e08ff */
[----:B------:R0:W-:Y:S01]  /*1040*/  STL [R1+0x8c], R0 ;  /* 0x00008c0001007387 */ /* 0x0001e20000100800 */
[----:B------:R-:W-:Y:S01]  /*1050*/  SHF.R.S32.HI R3, RZ, 0x1f, R218 ;  /* 0x0000001fff037819 */ /* 0x000fe200000114da */
[----:B------:R-:W-:Y:S02]  /*1060*/  IMAD.SHL.U32 R229, R217, 0x40, RZ ;  /* 0x00000040d9e57824 */ /* 0x000fe400078e00ff */
[----:B------:R-:W-:Y:S01]  /*1070*/  IMAD.SHL.U32 R228, R218, 0x40, RZ ;  /* 0x00000040dae47824 */ /* 0x000fe200078e00ff */
[----:B------:R-:W-:Y:S01]  /*1080*/  LEA.HI R3, R3, R218, RZ, 0x3 ;  /* 0x000000da03037211 */ /* 0x000fe200078f18ff */
[----:B------:R-:W-:Y:S01]  /*1090*/  IMAD.SHL.U32 R2, R2, 0x40, RZ ;  /* 0x0000004002027824 */ /* 0x000fe200078e00ff */
[----:B------:R-:W-:Y:S02]  /*10a0*/  LOP3.LUT R229, R229, 0x1c0, RZ, 0xc0, !PT ;  /* 0x000001c0e5e57812 */ /* 0x000fe400078ec0ff */
[----:B------:R-:W-:Y:S01]  /*10b0*/  LOP3.LUT R228, R228, 0x1c0, RZ, 0xc0, !PT ;  /* 0x000001c0e4e47812 */ /* 0x000fe200078ec0ff */
[----:B------:R-:W-:Y:S01]  /*10c0*/  IMAD.SHL.U32 R3, R3, 0x40, RZ ;  /* 0x0000004003037824 */ /* 0x000fe200078e00ff */
[----:B------:R-:W-:Y:S01]  /*10d0*/  MOV R219, RZ ;  /* 0x000000ff00db7202 */ /* 0x000fe20000000f00 */
[----:B------:R-:W-:Y:S01]  /*10e0*/  IMAD.MOV.U32 R17, RZ, RZ, RZ ;  /* 0x000000ffff117224 */ /* 0x000fe200078e00ff */
[----:B------:R-:W-:-:S02]  /*10f0*/  CS2R R224, SRZ ;  /* 0x0000000000e07805 */ /* 0x000fc4000001ff00 */
[C---:B------:R-:W-:Y:S01]  /*1100*/  IADD3 R215, R22.reuse, 0x20, RZ ;  /* 0x0000002016d77810 */ /* 0x040fe20007ffe0ff */
[----:B------:R-:W-:Y:S01]  /*1110*/  VIADD R216, R22, 0x60 ;  /* 0x0000006016d87836 */ /* 0x000fe20000000000 */
[C---:B------:R-:W-:Y:S01]  /*1120*/  IADD3 R226, R212.reuse, 0xc0, RZ ;  /* 0x000000c0d4e27810 */ /* 0x040fe20007ffe0ff */
[----:B------:R-:W-:Y:S01]  /*1130*/  VIADD R227, R212, 0x80 ;  /* 0x00000080d4e37836 */ /* 0x000fe20000000000 */
[----:B------:R-:W-:Y:S02]  /*1140*/  SHF.R.U32.HI R232, RZ, 0x3, R229 ;  /* 0x00000003ffe87819 */ /* 0x000fe400000116e5 */
[----:B------:R-:W-:Y:S02]  /*1150*/  SHF.R.U32.HI R230, RZ, 0x3, R228 ;  /* 0x00000003ffe67819 */ /* 0x000fe400000116e4 */
[----:B------:R-:W-:Y:S02]  /*1160*/  LOP3.LUT R233, R2, 0xfffffe00, RZ, 0xc0, !PT ;  /* 0xfffffe0002e97812 */ /* 0x000fe400078ec0ff */
[----:B------:R-:W-:-:S02]  /*1170*/  LOP3.LUT R231, R3, 0xfffffe00, RZ, 0xc0, !PT ;  /* 0xfffffe0003e77812 */ /* 0x000fc400078ec0ff */
[----:B0-2---:R-:W-:-:S07]  /*1180*/  LOP3.LUT R221, R9, 0x1, RZ, 0xfc, !PT ;  /* 0x0000000109dd7812 */ /* 0x005fce00078efcff */
.L_x_682:
[----:B0-----:R-:W0:Y:S01]  /*1190*/  LDC.64 R2, c[0x0][0xc60] ;  /* 0x00031800ff027b82 */ /* 0x001e220000000a00 */
[----:B------:R-:W-:Y:S01]  /*11a0*/  ULDC.64 UR10, c[0x0][0x208] ;  /* 0x00008200000a7ab9 */ /* 0x000fe20000000a00 */
[----:B------:R-:W-:Y:S01]  /*11b0*/  ULDC.64 UR4, c[0x0][0xa28] ;  /* 0x00028a0000047ab9 */ /* 0x000fe20000000a00 */
[----:B------:R-:W-:Y:S01]  /*11c0*/  ULDC.64 UR8, c[0x0][0xa18] ;  /* 0x0002860000087ab9 */ /* 0x000fe20000000a00 */
[----:B------:R-:W-:Y:S01]  /*11d0*/  ULDC.64 UR6, c[0x0][0xa08] ;  /* 0x0002820000067ab9 */ /* 0x000fe20000000a00 */
[----:B0-----:R-:W-:-:S05]  /*11e0*/  IMAD.WIDE R2, R151, 0x4, R2 ;  /* 0x0000000497027825 */ /* 0x001fca00078e0202 */
[----:B--2345:R-:W2:Y:S01]  /*11f0*/  LDG.E R8, desc[UR10][R2.64] ;  /* 0x0000000a02087981 */ /* 0x03cea2000c1e1900 */
[----:B------:R-:W-:Y:S02]  /*1200*/  ISETP.NE.U32.AND P2, PT, RZ, UR4, PT ;  /* 0x00000004ff007c0c */ /* 0x000fe4000bf45070 */
[----:B------:R-:W-:Y:S02]  /*1210*/  ISETP.NE.U32.AND P1, PT, RZ, UR8, PT ;  /* 0x00000008ff007c0c */ /* 0x000fe4000bf25070 */
[----:B------:R-:W-:Y:S02]  /*1220*/  ISETP.NE.AND.EX P2, PT, RZ, UR5, PT, P2 ;  /* 0x00000005ff007c0c */ /* 0x000fe4000bf45320 */
[----:B------:R-:W-:Y:S02]  /*1230*/  ISETP.NE.AND.EX P1, PT, RZ, UR9, PT, P1 ;  /* 0x00000009ff007c0c */ /* 0x000fe4000bf25310 */
[----:B------:R-:W-:Y:S02]  /*1240*/  ISETP.NE.U32.AND P0, PT, RZ, UR6, PT ;  /* 0x00000006ff007c0c */ /* 0x000fe4000bf05070 */
[----:B------:R-:W-:-:S02]  /*1250*/  MOV R26, RZ ;  /* 0x000000ff001a7202 */ /* 0x000fc40000000f00 */
[----:B------:R-:W-:Y:S02]  /*1260*/  ISETP.NE.AND.EX P0, PT, RZ, UR7, PT, P0 ;  /* 0x00000007ff007c0c */ /* 0x000fe4000bf05300 */
[----:B--2---:R-:W-:Y:S01]  /*1270*/  SHF.R.S32.HI R0, RZ, 0x1f, R8 ;  /* 0x0000001fff007819 */ /* 0x004fe20000011408 */
[----:B------:R0:W-:Y:S02]  /*1280*/  STL [R1+0x64], R8 ;  /* 0x0000640801007387 */ /* 0x0001e40000100800 */
[C---:B------:R-:W-:Y:S01]  /*1290*/  @P2 LEA R2, P3, R8.reuse, UR4, 0x2 ;  /* 0x0000000408022c11 */ /* 0x040fe2000f8610ff */
[----:B------:R-:W-:Y:S01]  /*12a0*/  ULDC UR4, c[0x0][0x288] ;  /* 0x0000a20000047ab9 */ /* 0x000fe20000000800 */
[C-C-:B------:R-:W-:Y:S01]  /*12b0*/  SHF.L.U64.HI R29, R8.reuse, 0x2, R0.reuse ;  /* 0x00000002081d7819 */ /* 0x140fe20000010200 */
[----:B------:R0:W-:Y:S01]  /*12c0*/  STL [R1+0x74], R149 ;  /* 0x0000749501007387 */ /* 0x0001e20000100800 */
[----:B------:R-:W-:Y:S01]  /*12d0*/  @P2 LEA.HI.X R3, R8, UR5, R0, 0x2, P3 ;  /* 0x0000000508032c11 */ /* 0x000fe200098f1400 */
[----:B------:R-:W-:-:S02]  /*12e0*/  IMAD.MOV.U32 R0, RZ, RZ, RZ ;  /* 0x000000ffff007224 */ /* 0x000fc400078e00ff */
[----:B------:R0:W-:Y:S01]  /*12f0*/  STL [R1+0x68], R150 ;  /* 0x0000689601007387 */ /* 0x0001e20000100800 */
[----:B------:R-:W-:Y:S02]  /*1300*/  IMAD.SHL.U32 R28, R8, 0x4, RZ ;  /* 0x00000004081c7824 */ /* 0x000fe400078e00ff */
[----:B------:R-:W-:Y:S01]  /*1310*/  IMAD.U32 R151, RZ, RZ, UR4 ;  /* 0x00000004ff977e24 */ /* 0x000fe2000f8e00ff */
[----:B------:R-:W-:Y:S01]  /*1320*/  ULDC.64 UR4, c[0x0][0x3f8] ;  /* 0x0000fe0000047ab9 */ /* 0x000fe20000000a00 */
[----:B------:R0:W5:Y:S01]  /*1330*/  @P2 LDG.E R0, desc[UR10][R2.64] ;  /* 0x0000000a02002981 */ /* 0x000162000c1e1900 */
[----:B------:R-:W-:Y:S01]  /*1340*/  UISETP.NE.U32.AND UP0, UPT, UR4, URZ, UPT ;  /* 0x0000003f0400728c */ /* 0x000fe2000bf05070 */
[C---:B------:R-:W-:Y:S02]  /*1350*/  @P1 IADD3 R4, P2, R28.reuse, UR8, RZ ;  /* 0x000000081c041c10 */ /* 0x040fe4000ff5e0ff */
[----:B------:R-:W-:Y:S01]  /*1360*/  IADD3 R6, P4, R28, UR6, RZ ;  /* 0x000000061c067c10 */ /* 0x000fe2000ff9e0ff */
[----:B------:R-:W-:Y:S01]  /*1370*/  UISETP.NE.AND.EX UP0, UPT, UR5, URZ, UPT, UP0 ;  /* 0x0000003f0500728c */ /* 0x000fe2000bf05300 */
[C---:B------:R-:W-:Y:S01]  /*1380*/  @P1 IADD3.X R5, R29.reuse, UR9, RZ, P2, !PT ;  /* 0x000000091d051c10 */ /* 0x040fe200097fe4ff */
[----:B------:R-:W-:Y:S01]  /*1390*/  ULDC UR4, c[0x0][0x404] ;  /* 0x0001010000047ab9 */ /* 0x000fe20000000800 */
[----:B------:R-:W-:Y:S01]  /*13a0*/  ULDC.64 UR8, c[0x0][0xa20] ;  /* 0x0002880000087ab9 */ /* 0x000fe20000000a00 */
[----:B------:R-:W-:Y:S01]  /*13b0*/  IADD3.X R7, R29, UR7, RZ, P4, !PT ;  /* 0x000000071d077c10 */ /* 0x000fe2000a7fe4ff */
[----:B------:R-:W-:Y:S01]  /*13c0*/  USEL UR4, UR4, 0x1, UP0 ;  /* 0x0000000104047887 */ /* 0x000fe20008000000 */
[----:B------:R-:W-:Y:S01]  /*13d0*/  ISETP.NE.U32.AND P2, PT, RZ, UR8, PT ;  /* 0x00000008ff007c0c */ /* 0x000fe2000bf45070 */
[----:B------:R-:W-:Y:S01]  /*13e0*/  ULDC UR5, c[0x0][0x2e0] ;  /* 0x0000b80000057ab9 */ /* 0x000fe20000000800 */
[----:B------:R0:W5:Y:S01]  /*13f0*/  @P1 LDG.E R151, desc[UR10][R4.64] ;  /* 0x0000000a04971981 */ /* 0x000162000c1e1900 */
[----:B------:R-:W-:Y:S01]  /*1400*/  UIMAD UR4, UR4, UR5, URZ ;  /* 0x00000005040472a4 */ /* 0x000fe2000f8e023f */
[----:B------:R-:W-:-:S02]  /*1410*/  ISETP.NE.AND.EX P2, PT, RZ, UR9, PT, P2 ;  /* 0x00000009ff007c0c */ /* 0x000fc4000bf45320 */
[----:B------:R0:W5:Y:S01]  /*1420*/  @P0 LDG.E R26, desc[UR10][R6.64] ;  /* 0x0000000a061a0981 */ /* 0x000162000c1e1900 */
[----:B------:R-:W-:Y:S01]  /*1430*/  ULDC UR5, c[0x0][0x338] ;  /* 0x0000ce0000057ab9 */ /* 0x000fe20000000800 */
[----:B------:R-:W-:Y:S01]  /*1440*/  IMAD.MOV.U32 R25, RZ, RZ, R8 ;  /* 0x000000ffff197224 */ /* 0x000fe200078e0008 */
[----:B------:R-:W-:Y:S08]  /*1450*/  @P1 BRA `(.L_x_452) ;  /* 0x0000000000281947 */ /* 0x000ff00003800000 */
[----:B------:R-:W-:Y:S02]  /*1460*/  ULDC.64 UR6, c[0x0][0xa00] ;  /* 0x0002800000067ab9 */ /* 0x000fe40000000a00 */
[----:B------:R-:W-:-:S04]  /*1470*/  ISETP.NE.U32.AND P1, PT, RZ, UR6, PT ;  /* 0x00000006ff007c0c */ /* 0x000fc8000bf25070 */
[----:B------:R-:W-:-:S13]  /*1480*/  ISETP.NE.AND.EX P1, PT, RZ, UR7, PT, P1 ;  /* 0x00000007ff007c0c */ /* 0x000fda000bf25310 */
[----:B------:R-:W-:Y:S05]  /*1490*/  @!P1 BRA `(.L_x_452) ;  /* 0x0000000000189947 */ /* 0x000fea0003800000 */
[----:B0-----:R-:W0:Y:S01]  /*14a0*/  LDC.64 R2, c[0x0][0xa00] ;  /* 0x00028000ff027b82 */ /* 0x001e220000000a00 */
[----:B------:R-:W-:Y:S01]  /*14b0*/  ULDC.64 UR6, c[0x0][0x208] ;  /* 0x0000820000067ab9 */ /* 0x000fe20000000a00 */
[----:B0-----:R-:W-:-:S05]  /*14c0*/  IMAD.WIDE R2, R25, 0x4, R2 ;  /* 0x0000000419027825 */ /* 0x001fca00078e0202 */
[----:B-----5:R-:W2:Y:S04]  /*14d0*/  LDG.E R151, desc[UR6][R2.64] ;  /* 0x0000000602977981 */ /* 0x020ea8000c1e1900 */
[----:B------:R-:W2:Y:S02]  /*14e0*/  LDG.E R4, desc[UR6][R2.64+0x4] ;  /* 0x0000040602047981 */ /* 0x000ea4000c1e1900 */
[----:B--2---:R-:W-:-:S07]  /*14f0*/  IADD3 R151, -R151, R4, RZ ;  /* 0x0000000497977210 */ /* 0x004fce0007ffe1ff */
.L_x_452:
[----:B0-----:R-:W-:Y:S02]  /*1500*/  IMAD.U32 R2, RZ, RZ, UR5 ;  /* 0x00000005ff027e24 */ /* 0x001fe4000f8e00ff */
[----:B------:R-:W-:Y:S01]  /*1510*/  IMAD.U32 R27, RZ, RZ, UR4 ;  /* 0x00000004ff1b7e24 */ /* 0x000fe2000f8e00ff */
[----:B------:R-:W-:Y:S06]  /*1520*/  @!P2 BRA `(.L_x_453) ;  /* 0x000000000014a947 */ /* 0x000fec0003800000 */
[----:B------:R-:W-:Y:S01]  /*1530*/  IADD3 R4, P0, R28, UR8, RZ ;  /* 0x000000081c047c10 */ /* 0x000fe2000ff1e0ff */
[----:B------:R-:W-:-:S03]  /*1540*/  ULDC.64 UR4, c[0x0][0x208] ;  /* 0x0000820000047ab9 */ /* 0x000fc60000000a00 */
[----:B------:R-:W-:-:S05]  /*1550*/  IADD3.X R5, R29, UR9, RZ, P0, !PT ;  /* 0x000000091d057c10 */ /* 0x000fca00087fe4ff */
[----:B------:R0:W5:Y:S01]  /*1560*/  LDG.E R27, desc[UR4][R4.64] ;  /* 0x00000004041b7981 */ /* 0x000162000c1e1900 */
[----:B------:R-:W-:Y:S05]  /*1570*/  BRA `(.L_x_454) ;  /* 0x0000000000147947 */ /* 0x000fea0003800000 */
.L_x_453:
[----:B------:R-:W-:Y:S05]  /*1580*/  @!P0 BRA `(.L_x_454) ;  /* 0x0000000000108947 */ /* 0x000fea0003800000 */
[----:B------:R-:W-:Y:S02]  /*1590*/  ULDC.64 UR4, c[0x0][0x208] ;  /* 0x0000820000047ab9 */ /* 0x000fe40000000a00 */
[----:B------:R-:W2:Y:S04]  /*15a0*/  LDG.E R4, desc[UR4][R6.64] ;  /* 0x0000000406047981 */ /* 0x000ea8000c1e1900 */
[----:B------:R-:W2:Y:S02]  /*15b0*/  LDG.E R27, desc[UR4][R6.64+0x4] ;  /* 0x00000404061b7981 */ /* 0x000ea4000c1e1900 */
[----:B--2---:R-:W-:-:S07]  /*15c0*/  IADD3 R27, -R4, R27, RZ ;  /* 0x0000001b041b7210 */ /* 0x004fce0007ffe1ff */
.L_x_454:
[----:B------:R-:W-:Y:S01]  /*15d0*/  ULDC.64 UR4, c[0x0][0xa10] ;  /* 0x0002840000047ab9 */ /* 0x000fe20000000a00 */
[----:B------:R-:W-:Y:S01]  /*15e0*/  ULDC.64 UR6, c[0x0][0x208] ;  /* 0x0000820000067ab9 */ /* 0x000fe20000000a00 */
[----:B------:R-:W-:-:S04]  /*15f0*/  ISETP.NE.U32.AND P0, PT, RZ, UR4, PT ;  /* 0x00000004ff007c0c */ /* 0x000fc8000bf05070 */
[----:B------:R-:W-:Y:S01]  /*1600*/  ISETP.NE.AND.EX P0, PT, RZ, UR5, PT, P0 ;  /* 0x00000005ff007c0c */ /* 0x000fe2000bf05300 */
[----:B-----5:R-:W-:Y:S01]  /*1610*/  IMAD.IADD R9, R27, 0x1, -R0 ;  /* 0x000000011b097824 */ /* 0x020fe200078e0a00 */
[----:B------:R-:W-:-:S11]  /*1620*/  ULDC.64 UR4, c[0x0][0xa30] ;  /* 0x00028c0000047ab9 */ /* 0x000fd60000000a00 */
[----:B0-----:R-:W0:Y:S02]  /*1630*/  @P0 LDC.64 R4, c[0x0][0xa10] ;  /* 0x00028400ff040b82 */ /* 0x001e240000000a00 */
[----:B0-----:R-:W-:-:S05]  /*1640*/  @P0 IMAD.WIDE R4, R25, 0x4, R4 ;  /* 0x0000000419040825 */ /* 0x001fca00078e0204 */
[----:B------:R-:W2:Y:S04]  /*1650*/  @P0 LDG.E R3, desc[UR6][R4.64] ;  /* 0x0000000604030981 */ /* 0x000ea8000c1e1900 */
[----:B------:R0:W2:Y:S01]  /*1660*/  @P0 LDG.E R8, desc[UR6][R4.64+0x4] ;  /* 0x0000040604080981 */ /* 0x0000a2000c1e1900 */
[----:B------:R-:W-:Y:S01]  /*1670*/  ISETP.NE.U32.AND P1, PT, RZ, UR4, PT ;  /* 0x00000004ff007c0c */ /* 0x000fe2000bf25070 */
[----:B------:R-:W-:-:S03]  /*1680*/  IMAD.MOV.U32 R147, RZ, RZ, R27 ;  /* 0x000000ffff937224 */ /* 0x000fc600078e001b */
[----:B------:R-:W-:Y:S02]  /*1690*/  ISETP.NE.AND.EX P1, PT, RZ, UR5, PT, P1 ;  /* 0x00000005ff007c0c */ /* 0x000fe4000bf25310 */
[----:B0-----:R-:W-:-:S04]  /*16a0*/  IADD3 R4, -R9, RZ, RZ ;  /* 0x000000ff09047210 */ /* 0x001fc80007ffe1ff */
[----:B------:R-:W-:-:S07]  /*16b0*/  VIMNMX R4, RZ, R4, !PT ;  /* 0x00000004ff047248 */ /* 0x000fce0007fe0100 */
[----:B------:R-:W-:-:S04]  /*16c0*/  @P1 IADD3 R6, P2, R28, UR4, RZ ;  /* 0x000000041c061c10 */ /* 0x000fc8000ff5e0ff */
[----:B------:R-:W-:Y:S02]  /*16d0*/  @P1 IADD3.X R7, R29, UR5, RZ, P2, !PT ;  /* 0x000000051d071c10 */ /* 0x000fe400097fe4ff */
[----:B------:R-:W-:-:S03]  /*16e0*/  PLOP3.LUT P2, PT, PT, PT, PT, 0x80, 0x0 ;  /* 0x000000000000781c */ /* 0x000fc60003f4f070 */
[----:B------:R0:W5:Y:S01]  /*16f0*/  @P1 LDG.E R147, desc[UR6][R6.64] ;  /* 0x0000000606931981 */ /* 0x000162000c1e1900 */
[----:B--2---:R-:W-:-:S05]  /*1700*/  @P0 IADD3 R2, -R3, R8, RZ ;  /* 0x0000000803020210 */ /* 0x004fca0007ffe1ff */
[----:B------:R-:W-:-:S04]  /*1710*/  IMAD.IADD R148, R9, 0x1, R2 ;  /* 0x0000000109947824 */ /* 0x000fc800078e0202 */
[----:B------:R-:W-:-:S04]  /*1720*/  VIADD R0, R148, 0x4f ;  /* 0x0000004f94007836 */ /* 0x000fc80000000000 */
[----:B------:R-:W-:-:S05]  /*1730*/  IMAD.HI R0, R0, 0x66666667, RZ ;  /* 0x6666666700007827 */ /* 0x000fca00078e02ff */
[----:B------:R-:W-:-:S04]  /*1740*/  SHF.R.U32.HI R3, RZ, 0x1f, R0 ;  /* 0x0000001fff037819 */ /* 0x000fc80000011600 */
[----:B------:R-:W-:-:S05]  /*1750*/  LEA.HI.SX32 R180, R0, R3, 0x1b ;  /* 0x0000000300b47211 */ /* 0x000fca00078fdaff */
[----:B------:R-:W-:-:S05]  /*1760*/  IMAD R3, R180, 0x50, -R9 ;  /* 0x00000050b4037824 */ /* 0x000fca00078e0a09 */
[----:B------:R-:W-:-:S04]  /*1770*/  VIMNMX R3, R3, R2, PT ;  /* 0x0000000203037248 */ /* 0x000fc80003fe0100 */
[----:B------:R-:W-:Y:S01]  /*1780*/  ISETP.GT.AND P0, PT, R3, R4, PT ;  /* 0x000000040300720c */ /* 0x000fe20003f04270 */
[----:B------:R-:W-:-:S05]  /*1790*/  IMAD.WIDE.U32 R4, R4, -0x33333333, RZ ;  /* 0xcccccccd04047825 */ /* 0x000fca00078e00ff */
[----:B------:R-:W-:-:S05]  /*17a0*/  SHF.R.U32.HI R121, RZ, 0x6, R5 ;  /* 0x00000006ff797819 */ /* 0x000fca0000011605 */
[----:B------:R-:W-:Y:S02]  /*17b0*/  IMAD.MOV.U32 R24, RZ, RZ, R121 ;  /* 0x000000ffff187224 */ /* 0x000fe400078e0079 */
[----:B------:R-:W-:-:S04]  /*17c0*/  @P0 VIADD R0, R3, 0x4f ;  /* 0x0000004f03000836 */ /* 0x000fc80000000000 */
[----:B------:R-:W-:-:S05]  /*17d0*/  @P0 IMAD.HI R0, R0, 0x66666667, RZ ;  /* 0x6666666700000827 */ /* 0x000fca00078e02ff */
[----:B------:R-:W-:-:S04]  /*17e0*/  @P0 SHF.R.U32.HI R3, RZ, 0x1f, R0 ;  /* 0x0000001fff030819 */ /* 0x000fc80000011600 */
[----:B------:R-:W-:-:S04]  /*17f0*/  @P0 LEA.HI.SX32 R24, R0, R3, 0x1b ;  /* 0x0000000300180211 */ /* 0x000fc800078fdaff */
[----:B------:R-:W-:-:S13]  /*1800*/  ISETP.GT.AND P0, PT, R24, R121, PT ;  /* 0x000000791800720c */ /* 0x000fda0003f04270 */
[----:B0-----:R-:W-:Y:S05]  /*1810*/  @!P0 BRA `(.L_x_455) ;  /* 0x0000008800fc8947 */ /* 0x001fea0003800000 */
[----:B------:R-:W-:Y:S01]  /*1820*/  IADD3 R0, R16, 0x24400, RZ ;  /* 0x0002440010007810 */ /* 0x000fe20007ffe0ff */
[----:B------:R-:W-:Y:S03]  /*1830*/  BSSY B6, `(.L_x_456) ;  /* 0x0000013000067945 */ /* 0x000fe60003800000 */
[----:B------:R-:W-:-:S13]  /*1840*/  LOP3.LUT P0, RZ, R0, 0x3ff, RZ, 0xc0, !PT ;  /* 0x000003ff00ff7812 */ /* 0x000fda000780c0ff */
[----:B------:R-:W-:Y:S05]  /*1850*/  @!P0 BRA `(.L_x_457) ;  /* 0x0000000000408947 */ /* 0x000fea0003800000 */
[----:B------:R-:W-:Y:S01]  /*1860*/  MOV R0, 0x0 ;  /* 0x0000000000007802 */ /* 0x000fe20000000f00 */
[----:B------:R-:W-:Y:S01]  /*1870*/  ULDC.64 UR4, c[0x4][0xa8] ;  /* 0x01002a0000047ab9 */ /* 0x000fe20000000a00 */
[----:B------:R-:W-:Y:S01]  /*1880*/  ULDC.64 UR6, c[0x4][0x18] ;  /* 0x0100060000067ab9 */ /* 0x000fe20000000a00 */
[----:B------:R-:W-:Y:S01]  /*1890*/  IMAD.U32 R4, RZ, RZ, UR4 ;  /* 0x00000004ff047e24 */ /* 0x000fe2000f8e00ff */
[----:B------:R0:W1:Y:S01]  /*18a0*/  LDC.64 R14, c[0x4][R0] ;  /* 0x01000000000e7b82 */ /* 0x0000620000000a00 */
[----:B------:R-:W-:Y:S01]  /*18b0*/  IMAD.U32 R5, RZ, RZ, UR5 ;  /* 0x00000005ff057e24 */ /* 0x000fe2000f8e00ff */
[----:B------:R-:W-:Y:S01]  /*18c0*/  ULDC.64 UR4, c[0x4][0xb0] ;  /* 0x01002c0000047ab9 */ /* 0x000fe20000000a00 */
[----:B------:R-:W-:Y:S01]  /*18d0*/  IMAD.U32 R10, RZ, RZ, UR6 ;  /* 0x00000006ff0a7e24 */ /* 0x000fe2000f8e00ff */
[----:B------:R-:W-:Y:S01]  /*18e0*/  MOV R6, UR4 ;  /* 0x0000000400067c02 */ /* 0x000fe20008000f00 */
[----:B------:R-:W-:Y:S01]  /*18f0*/  IMAD.U32 R7, RZ, RZ, UR5 ;  /* 0x00000005ff077e24 */ /* 0x000fe2000f8e00ff */
[----:B------:R-:W-:Y:S01]  /*1900*/  MOV R11, UR7 ;  /* 0x00000007000b7c02 */ /* 0x000fe20008000f00 */
[----:B------:R-:W-:Y:S01]  /*1910*/  IMAD.MOV.U32 R8, RZ, RZ, 0x70 ;  /* 0x00000070ff087424 */ /* 0x000fe200078e00ff */
[----:B------:R-:W-:Y:S01]  /*1920*/  MOV R13, RZ ;  /* 0x000000ff000d7202 */ /* 0x000fe20000000f00 */
[----:B0-----:R-:W-:-:S07]  /*1930*/  IMAD.MOV.U32 R12, RZ, RZ, 0x1 ;  /* 0x00000001ff0c7424 */ /* 0x001fce00078e00ff */
[----:B------:R-:W-:-:S07]  /*1940*/  LEPC R20, `(.L_x_457) ;  /* 0x000000001014794e */ /* 0x000fce0000000000 */
[----:B-1---5:R-:W-:Y:S05]  /*1950*/  CALL.ABS.NOINC R14 ;  /* 0x000000000e007343 */ /* 0x022fea0003c00000 */
.L_x_457:
[----:B------:R-:W-:Y:S05]  /*1960*/  BSYNC B6 ;  /* 0x0000000000067941 */ /* 0x000fea0003800000 */
.L_x_456:
[----:B------:R-:W-:Y:S01]  /*1970*/  VIADD R0, R16, 0x400 ;  /* 0x0000040010007836 */ /* 0x000fe20000000000 */
[----:B------:R-:W-:Y:S04]  /*1980*/  BSSY B6, `(.L_x_458) ;  /* 0x0000013000067945 */ /* 0x000fe80003800000 */
[----:B------:R-:W-:-:S13]  /*1990*/  LOP3.LUT P0, RZ, R0, 0x3ff, RZ, 0xc0, !PT ;  /* 0x000003ff00ff7812 */ /* 0x000fda000780c0ff */
[----:B------:R-:W-:Y:S05]  /*19a0*/  @!P0 BRA `(.L_x_459) ;  /* 0x0000000000408947 */ /* 0x000fea0003800000 */
[----:B------:R-:W-:Y:S01]  /*19b0*/  MOV R0, 0x0 ;  /* 0x0000000000007802 */ /* 0x000fe20000000f00 */
[----:B------:R-:W-:Y:S01]  /*19c0*/  ULDC.64 UR4, c[0x4][0xa8] ;  /* 0x01002a0000047ab9 */ /* 0x000fe20000000a00 */
[----:B------:R-:W-:Y:S01]  /*19d0*/  ULDC.64 UR6, c[0x4][0x18] ;  /* 0x0100060000067ab9 */ /* 0x000fe20000000a00 */
[----:B------:R-:W-:Y:S01]  /*19e0*/  IMAD.U32 R4, RZ, RZ, UR4 ;  /* 0x00000004ff047e24 */ /* 0x000fe2000f8e00ff */
[----:B------:R0:W1:Y:S01]  /*19f0*/  LDC.64 R14, c[0x4][R0] ;  /* 0x01000000000e7b82 */ /* 0x0000620000000a00 */
[----:B------:R-:W-:Y:S01]  /*1a00*/  MOV R5, UR5 ;  /* 0x0000000500057c02 */ /* 0x000fe20008000f00 */
[----:B------:R-:W-:Y:S01]  /*1a10*/  ULDC.64 UR4, c[0x4][0xb0] ;  /* 0x01002c0000047ab9 */ /* 0x000fe20000000a00 */
[----:B------:R-:W-:Y:S01]  /*1a20*/  MOV R10, UR6 ;  /* 0x00000006000a7c02 */ /* 0x000fe20008000f00 */
[----:B------:R-:W-:Y:S01]  /*1a30*/  IMAD.U32 R6, RZ, RZ, UR4 ;  /* 0x00000004ff067e24 */ /* 0x000fe2000f8e00ff */
[----:B------:R-:W-:Y:S01]  /*1a40*/  MOV R12, 0x1 ;  /* 0x00000001000c7802 */ /* 0x000fe20000000f00 */
[----:B------:R-:W-:-:S02]  /*1a50*/  IMAD.U32 R7, RZ, RZ, UR5 ;  /* 0x00000005ff077e24 */ /* 0x000fc4000f8e00ff */
[----:B------:R-:W-:Y:S02]  /*1a60*/  IMAD.U32 R11, RZ, RZ, UR7 ;  /* 0x00000007ff0b7e24 */ /* 0x000fe4000f8e00ff */
[----:B------:R-:W-:Y:S02]  /*1a70*/  IMAD.MOV.U32 R8, RZ, RZ, 0x70 ;  /* 0x00000070ff087424 */ /* 0x000fe400078e00ff */
[----:B0-----:R-:W-:-:S07]  /*1a80*/  IMAD.MOV.U32 R13, RZ, RZ, RZ ;  /* 0x000000ffff0d7224 */ /* 0x001fce00078e00ff */
[----:B------:R-:W-:-:S07]  /*1a90*/  LEPC R20, `(.L_x_459) ;  /* 0x000000001014794e */ /* 0x000fce0000000000 */
[----:B-1---5:R-:W-:Y:S05]  /*1aa0*/  CALL.ABS.NOINC R14 ;  /* 0x000000000e007343 */ /* 0x022fea0003c00000 */
.L_x_459:
[----:B------:R-:W-:Y:S05]  /*1ab0*/  BSYNC B6 ;  /* 0x0000000000067941 */ /* 0x000fea0003800000 */
.L_x_458:
[----:B------:R-:W-:Y:S01]  /*1ac0*/  ULDC.64 UR4, c[0x0][0x9f8] ;  /* 0x00027e0000047ab9 */ /* 0x000fe20000000a00 */
[----:B------:R-:W-:Y:S01]  /*1ad0*/  ULDC.64 UR6, c[0x0][0x208] ;  /* 0x0000820000067ab9 */ /* 0x000fe20000000a00 */
[----:B------:R-:W-:Y:S01]  /*1ae0*/  ISETP.NE.U32.AND P0, PT, RZ, UR4, PT ;  /* 0x00000004ff007c0c */ /* 0x000fe2000bf05070 */
[----:B------:R-:W0:Y:S08]  /*1af0*/  LDC R0, c[0x0][0x428] ;  /* 0x00010a00ff007b82 */ /* 0x000e300000000800 */
[----:B------:R-:W1:Y:S01]  /*1b00*/  LDC.64 R98, c[0x0][0x2f0] ;  /* 0x0000bc00ff627b82 */ /* 0x000e620000000a00 */
[----:B------:R-:W-:Y:S01]  /*1b10*/  ISETP.NE.AND.EX P0, PT, RZ, UR5, PT, P0 ;  /* 0x00000005ff007c0c */ /* 0x000fe2000bf05300 */
[----:B------:R-:W-:Y:S01]  /*1b20*/  IMAD.IADD R113, R26, 0x1, R27 ;  /* 0x000000011a717824 */ /* 0x000fe200078e021b */
[----:B------:R-:W-:-:S05]  /*1b30*/  ULDC.64 UR8, c[0x0][0x320] ;  /* 0x0000c80000087ab9 */ /* 0x000fca0000000a00 */
[----:B------:R-:W2:Y:S06]  /*1b40*/  LDC.64 R104, c[0x0][0x3e8] ;  /* 0x0000fa00ff687b82 */ /* 0x000eac0000000a00 */
[----:B------:R-:W-:Y:S02]  /*1b50*/  @P0 IADD3 R4, P1, R28, UR4, RZ ;  /* 0x000000041c040c10 */ /* 0x000fe4000ff3e0ff */
[----:B------:R-:W3:Y:S02]  /*1b60*/  LDC R120, c[0x0][0x3d4] ;  /* 0x0000f500ff787b82 */ /* 0x000ee40000000800 */
[----:B------:R-:W-:Y:S01]  /*1b70*/  @P0 IADD3.X R5, R29, UR5, RZ, P1, !PT ;  /* 0x000000051d050c10 */ /* 0x000fe20008ffe4ff */
[----:B------:R-:W-:-:S04]  /*1b80*/  ULDC.64 UR4, c[0x0][0x2f8] ;  /* 0x0000be0000047ab9 */ /* 0x000fc80000000a00 */
[----:B------:R4:W3:Y:S01]  /*1b90*/  @P0 LDG.E R25, desc[UR6][R4.64] ;  /* 0x0000000604190981 */ /* 0x0008e2000c1e1900 */
[----:B0-----:R-:W-:Y:S01]  /*1ba0*/  ISETP.NE.AND P0, PT, R0, 0x1, PT ;  /* 0x000000010000780c */ /* 0x001fe20003f05270 */
[----:B------:R-:W-:Y:S01]  /*1bb0*/  ULDC UR6, c[0x0][0x2e4] ;  /* 0x0000b90000067ab9 */ /* 0x000fe20000000800 */
[----:B------:R-:W-:Y:S01]  /*1bc0*/  SHF.R.S32.HI R11, RZ, 0x1f, R113 ;  /* 0x0000001fff0b7819 */ /* 0x000fe20000011471 */
[----:B------:R-:W0:Y:S01]  /*1bd0*/  LDC.64 R110, c[0x0][0x3d8] ;  /* 0x0000f600ff6e7b82 */ /* 0x000e220000000a00 */
[----:B------:R-:W-:Y:S01]  /*1be0*/  ISETP.GE.AND P1, PT, R213, UR6, PT ;  /* 0x00000006d5007c0c */ /* 0x000fe2000bf26270 */
[----:B-1----:R-:W-:Y:S01]  /*1bf0*/  IMAD.SHL.U32 R130, R98, 0x20, RZ ;  /* 0x0000002062827824 */ /* 0x002fe200078e00ff */
[----:B------:R-:W-:Y:S01]  /*1c00*/  SHF.R.S32.HI R117, RZ, 0x1f, R18 ;  /* 0x0000001fff757819 */ /* 0x000fe20000011412 */
[-C--:B------:R-:W-:Y:S01]  /*1c10*/  IMAD R6, R11, R98.reuse, RZ ;  /* 0x000000620b067224 */ /* 0x080fe200078e02ff */
[----:B------:R-:W-:Y:S01]  /*1c20*/  SHF.R.S32.HI R23, RZ, 0x1f, R22 ;  /* 0x0000001fff177819 */ /* 0x000fe20000011416 */
[----:B----4-:R-:W-:Y:S01]  /*1c30*/  IMAD.WIDE.U32 R4, R113, R98, RZ ;  /* 0x0000006271047225 */ /* 0x010fe200078e00ff */
[----:B------:R-:W-:-:S02]  /*1c40*/  ISETP.GE.AND P2, PT, R226, UR6, PT ;  /* 0x00000006e2007c0c */ /* 0x000fc4000bf46270 */
[C---:B------:R-:W-:Y:S01]  /*1c50*/  IADD3 R112, P3, R18.reuse, R113, RZ ;  /* 0x0000007112707210 */ /* 0x040fe20007f7e0ff */
[----:B------:R-:W1:Y:S01]  /*1c60*/  @P0 LDC R3, c[0x0][0x42c] ;  /* 0x00010b00ff030b82 */ /* 0x000e620000000800 */
[----:B--2---:R-:W-:Y:S01]  /*1c70*/  IMAD.WIDE.U32 R100, R18, R104, R22 ;  /* 0x0000006812647225 */ /* 0x004fe200078e0016 */
[C-C-:B------:R-:W-:Y:S02]  /*1c80*/  SHF.L.U64.HI R129, R98.reuse, 0x5, R99.reuse ;  /* 0x0000000562817819 */ /* 0x140fe40000010263 */
[C---:B------:R-:W-:Y:S01]  /*1c90*/  SHF.L.U64.HI R131, R98.reuse, 0x6, R99 ;  /* 0x0000000662837819 */ /* 0x040fe20000010263 */
[----:B------:R-:W-:Y:S01]  /*1ca0*/  IMAD.SHL.U32 R132, R98, 0x40, RZ ;  /* 0x0000004062847824 */ /* 0x000fe200078e00ff */
[C-C-:B------:R-:W-:Y:S01]  /*1cb0*/  SHF.L.U64.HI R34, R104.reuse, 0x5, R105.reuse ;  /* 0x0000000568227819 */ /* 0x140fe20000010269 */
[C---:B------:R-:W-:Y:S01]  /*1cc0*/  IMAD.SHL.U32 R31, R104.reuse, 0x40, RZ ;  /* 0x00000040681f7824 */ /* 0x040fe200078e00ff */
[----:B------:R-:W2:Y:S01]  /*1cd0*/  @P0 LDC R7, c[0x0][0x430] ;  /* 0x00010c00ff070b82 */ /* 0x000ea20000000800 */
[----:B------:R-:W-:-:S02]  /*1ce0*/  SHF.L.U64.HI R33, R104, 0x6, R105 ;  /* 0x0000000668217819 */ /* 0x000fc40000010269 */
[----:B------:R-:W-:Y:S01]  /*1cf0*/  SHF.L.U32 R32, R104, 0x5, RZ ;  /* 0x0000000568207819 */ /* 0x000fe200000006ff */
[----:B0-----:R-:W-:Y:S01]  /*1d00*/  IMAD.WIDE.U32 R106, R18, R110, R22 ;  /* 0x0000006e126a7225 */ /* 0x001fe200078e0016 */
[C-C-:B------:R-:W-:Y:S02]  /*1d10*/  SHF.L.U64.HI R30, R110.reuse, 0x5, R111.reuse ;  /* 0x000000056e1e7819 */ /* 0x140fe4000001026f */
[C---:B------:R-:W-:Y:S01]  /*1d20*/  SHF.L.U64.HI R29, R110.reuse, 0x6, R111 ;  /* 0x000000066e1d7819 */ /* 0x040fe2000001026f */
[----:B------:R-:W-:Y:S01]  /*1d30*/  IMAD R127, R111, 0x50, RZ ;  /* 0x000000506f7f7824 */ /* 0x000fe200078e02ff */
[C---:B------:R-:W-:Y:S01]  /*1d40*/  SHF.L.U32 R27, R110.reuse, 0x6, RZ ;  /* 0x000000066e1b7819 */ /* 0x040fe200000006ff */
[----:B------:R-:W-:Y:S02]  /*1d50*/  IMAD.SHL.U32 R28, R110, 0x20, RZ ;  /* 0x000000206e1c7824 */ /* 0x000fe400078e00ff */
[----:B-1----:R-:W-:-:S04]  /*1d60*/  @P0 IMAD.HI.U32 R0, R150, R3, RZ ;  /* 0x0000000396000227 */ /* 0x002fc800078e00ff */
[----:B------:R-:W-:Y:S02]  /*1d70*/  IMAD R3, R113, R99, R6 ;  /* 0x0000006371037224 */ /* 0x000fe400078e0206 */
[----:B------:R-:W-:Y:S01]  /*1d80*/  IMAD.X R113, R11, 0x1, R117, P3 ;  /* 0x000000010b717824 */ /* 0x000fe200018e0675 */
[----:B--2---:R-:W-:Y:S02]  /*1d90*/  @P0 SHF.R.U32.HI R150, RZ, R7, R0 ;  /* 0x00000007ff960219 */ /* 0x004fe40000011600 */
[----:B------:R-:W-:Y:S02]  /*1da0*/  IADD3 R5, R5, R3, RZ ;  /* 0x0000000305057210 */ /* 0x000fe40007ffe0ff */
[----:B------:R-:W-:Y:S02]  /*1db0*/  SHF.R.S32.HI R6, RZ, 0x1f, R150 ;  /* 0x0000001fff067819 */ /* 0x000fe40000011496 */
[----:B------:R-:W-:Y:S01]  /*1dc0*/  SEL R3, RZ, 0xffffffff, P1 ;  /* 0xffffffffff037807 */ /* 0x000fe20000800000 */
[----:B------:R-:W-:Y:S01]  /*1dd0*/  IMAD.WIDE.U32 R4, R150, UR4, R4 ;  /* 0x0000000496047c25 */ /* 0x000fe2000f8e0004 */
[----:B------:R-:W-:-:S02]  /*1de0*/  ISETP.GE.AND P0, PT, R212, UR6, PT ;  /* 0x00000006d4007c0c */ /* 0x000fc4000bf06270 */
[----:B---3--:R-:W-:Y:S01]  /*1df0*/  ISETP.GE.AND P1, PT, R213, R120, PT ;  /* 0x00000078d500720c */ /* 0x008fe20003f26270 */
[----:B------:R-:W-:Y:S01]  /*1e00*/  IMAD R7, R6, UR4, RZ ;  /* 0x0000000406077c24 */ /* 0x000fe2000f8e02ff */
[----:B------:R-:W-:Y:S01]  /*1e10*/  SEL R0, RZ, 0x1, P0 ;  /* 0x00000001ff007807 */ /* 0x000fe20000000000 */
[----:B------:R-:W-:Y:S01]  /*1e20*/  IMAD.SHL.U32 R3, R3, 0x2, RZ ;  /* 0x0000000203037824 */ /* 0x000fe200078e00ff */
[----:B------:R-:W-:Y:S01]  /*1e30*/  ISETP.GE.AND P0, PT, R227, UR6, PT ;  /* 0x00000006e3007c0c */ /* 0x000fe2000bf06270 */
[----:B------:R-:W-:Y:S01]  /*1e40*/  IMAD R7, R150, UR5, R7 ;  /* 0x0000000596077c24 */ /* 0x000fe2000f8e0207 */
[----:B------:R-:W-:Y:S01]  /*1e50*/  ULDC.64 UR4, c[0x0][0xa08] ;  /* 0x0002820000047ab9 */ /* 0x000fe20000000a00 */
[----:B------:R-:W-:Y:S01]  /*1e60*/  MOV R38, R4 ;  /* 0x0000000400267202 */ /* 0x000fe20000000f00 */
[----:B------:R-:W-:Y:S01]  /*1e70*/  IMAD.MOV.U32 R4, RZ, RZ, R212 ;  /* 0x000000ffff047224 */ /* 0x000fe200078e00d4 */
[----:B------:R-:W-:Y:S01]  /*1e80*/  LOP3.LUT R0, R3, 0x2, R0, 0xe2, !PT ;  /* 0x0000000203007812 */ /* 0x000fe200078ee200 */
[----:B------:R-:W-:Y:S01]  /*1e90*/  IMAD.IADD R39, R5, 0x1, R7 ;  /* 0x0000000105277824 */ /* 0x000fe200078e0207 */
[----:B------:R-:W-:Y:S01]  /*1ea0*/  SEL R3, RZ, 0x4, P0 ;  /* 0x00000004ff037807 */ /* 0x000fe20000000000 */
[----:B------:R-:W-:Y:S01]  /*1eb0*/  IMAD R7, R6, UR8, RZ ;  /* 0x0000000806077c24 */ /* 0x000fe2000f8e02ff */
[----:B------:R-:W-:Y:S01]  /*1ec0*/  ISETP.NE.U32.AND P0, PT, RZ, UR4, PT ;  /* 0x00000004ff007c0c */ /* 0x000fe2000bf05070 */
[C---:B------:R-:W-:Y:S01]  /*1ed0*/  IMAD R6, R117.reuse, R104, RZ ;  /* 0x0000006875067224 */ /* 0x040fe200078e02ff */
[----:B------:R-:W-:Y:S01]  /*1ee0*/  LOP3.LUT R3, R0, R3, RZ, 0xfc, !PT ;  /* 0x0000000300037212 */ /* 0x000fe200078efcff */
[----:B------:R-:W-:Y:S01]  /*1ef0*/  IMAD R21, R150, UR9, R7 ;  /* 0x0000000996157c24 */ /* 0x000fe2000f8e0207 */
[----:B------:R-:W-:Y:S01]  /*1f00*/  ISETP.NE.AND.EX P0, PT, RZ, UR5, PT, P0 ;  /* 0x00000005ff007c0c */ /* 0x000fe2000bf05300 */
[----:B------:R-:W-:Y:S01]  /*1f10*/  ULDC.64 UR4, c[0x0][0x300] ;  /* 0x0000c00000047ab9 */ /* 0x000fe20000000a00 */
[----:B------:R-:W-:Y:S01]  /*1f20*/  SHF.R.S32.HI R5, RZ, 0x1f, R212 ;  /* 0x0000001fff057819 */ /* 0x000fe200000114d4 */
[----:B------:R-:W-:Y:S01]  /*1f30*/  IMAD R7, R117, R98, RZ ;  /* 0x0000006275077224 */ /* 0x000fe200078e02ff */
[----:B------:R-:W-:Y:S01]  /*1f40*/  LOP3.LUT R26, R3, 0x1, RZ, 0xc0, !PT ;  /* 0x00000001031a7812 */ /* 0x000fe200078ec0ff */
[----:B------:R-:W-:-:S02]  /*1f50*/  IMAD R15, R18, R105, R6 ;  /* 0x00000069120f7224 */ /* 0x000fc400078e0206 */
[C---:B------:R-:W-:Y:S02]  /*1f60*/  IMAD R35, R18.reuse, R99, R7 ;  /* 0x0000006312237224 */ /* 0x040fe400078e0207 */
[----:B------:R-:W-:Y:S01]  /*1f70*/  IMAD.WIDE.U32 R6, R18, R98, R4 ;  /* 0x0000006212067225 */ /* 0x000fe200078e0004 */
[----:B------:R-:W-:-:S03]  /*1f80*/  IADD3 R101, R101, R15, RZ ;  /* 0x0000000f65657210 */ /* 0x000fc60007ffe0ff */
[----:B------:R-:W-:Y:S02]  /*1f90*/  IMAD.WIDE.U32 R8, R150, UR8, R4 ;  /* 0x0000000896087c25 */ /* 0x000fe4000f8e0004 */
[----:B------:R-:W0:Y:S02]  /*1fa0*/  S2R R150, SR_TID.X ;  /* 0x0000000000967919 */ /* 0x000e240000002100 */
[----:B------:R-:W-:Y:S02]  /*1fb0*/  IMAD.IADD R9, R9, 0x1, R21 ;  /* 0x0000000109097824 */ /* 0x000fe400078e0215 */
[----:B------:R-:W-:-:S04]  /*1fc0*/  IMAD.WIDE.U32 R102, R18, R104, R4 ;  /* 0x0000006812667225 */ /* 0x000fc800078e0004 */
[----:B------:R-:W-:Y:S01]  /*1fd0*/  IMAD.WIDE.U32 R108, R18, R110, R4 ;  /* 0x0000006e126c7225 */ /* 0x000fe200078e0004 */
[----:B------:R-:W-:-:S03]  /*1fe0*/  SEL R4, R120, RZ, P1 ;  /* 0x000000ff78047207 */ /* 0x000fc60000800000 */
[----:B------:R-:W-:Y:S02]  /*1ff0*/  IMAD.IADD R103, R15, 0x1, R103 ;  /* 0x000000010f677824 */ /* 0x000fe400078e0267 */
[----:B-----5:R-:W-:-:S04]  /*2000*/  IMAD.WIDE.U32 R100, R147, R104, R100 ;  /* 0x0000006893647225 */ /* 0x020fc800078e0064 */
[----:B------:R-:W-:Y:S01]  /*2010*/  IMAD.WIDE.U32 R102, R147, R104, R102 ;  /* 0x0000006893667225 */ /* 0x000fe200078e0066 */
[----:B0-----:R-:W-:Y:S02]  /*2020*/  LEA.HI R150, R150, 0x8, RZ, 0x19 ;  /* 0x0000000896967811 */ /* 0x001fe400078fc8ff */
[----:B------:R-:W-:Y:S02]  /*2030*/  SHF.R.S32.HI R0, RZ, 0x1f, R25 ;  /* 0x0000001fff007819 */ /* 0x000fe40000011419 */
[----:B------:R-:W-:Y:S02]  /*2040*/  SEL R13, R25, RZ, !P0 ;  /* 0x000000ff190d7207 */ /* 0x000fe40004000000 */
[----:B------:R-:W-:-:S03]  /*2050*/  SEL R0, R0, RZ, !P0 ;  /* 0x000000ff00007207 */ /* 0x000fc60004000000 */
[----:B------:R-:W-:-:S04]  /*2060*/  IMAD.WIDE.U32 R38, R13, UR4, R38 ;  /* 0x000000040d267c25 */ /* 0x000fc8000f8e0026 */
[----:B------:R-:W-:Y:S01]  /*2070*/  IMAD R10, R0, UR4, RZ ;  /* 0x00000004000a7c24 */ /* 0x000fe2000f8e02ff */
[----:B------:R-:W-:Y:S01]  /*2080*/  IADD3 R36, P0, R38, R6, RZ ;  /* 0x0000000626247210 */ /* 0x000fe20007f1e0ff */
[----:B------:R-:W-:Y:S02]  /*2090*/  IMAD.IADD R6, R213, 0x1, R4 ;  /* 0x00000001d5067824 */ /* 0x000fe400078e0204 */
[----:B------:R-:W-:Y:S01]  /*20a0*/  IMAD R37, R13, UR5, R10 ;  /* 0x000000050d257c24 */ /* 0x000fe2000f8e020a */
[----:B------:R-:W-:Y:S02]  /*20b0*/  ULDC.64 UR4, c[0x0][0x328] ;  /* 0x0000ca0000047ab9 */ /* 0x000fe40000000a00 */
[----:B------:R-:W-:Y:S02]  /*20c0*/  IMAD R0, R0, UR4, RZ ;  /* 0x0000000400007c24 */ /* 0x000fe4000f8e02ff */
[----:B------:R-:W-:Y:S02]  /*20d0*/  IMAD.IADD R37, R39, 0x1, R37 ;  /* 0x0000000127257824 */ /* 0x000fe400078e0225 */
[----:B------:R-:W-:-:S02]  /*20e0*/  IMAD R41, R13, UR5, R0 ;  /* 0x000000050d297c24 */ /* 0x000fc4000f8e0200 */
[----:B------:R-:W-:Y:S01]  /*20f0*/  IMAD R0, R117, R110, RZ ;  /* 0x0000006e75007224 */ /* 0x000fe200078e02ff */
[----:B------:R-:W-:Y:S01]  /*2100*/  IADD3.X R35, R37, R7, R35, P0, !PT ;  /* 0x0000000725237210 */ /* 0x000fe200007fe423 */
[----:B------:R-:W-:Y:S01]  /*2110*/  IMAD.WIDE.U32 R96, R13, UR4, R8 ;  /* 0x000000040d607c25 */ /* 0x000fe2000f8e0008 */
[----:B------:R-:W-:-:S03]  /*2120*/  ISETP.GE.AND P0, PT, R212, R120, PT ;  /* 0x00000078d400720c */ /* 0x000fc60003f06270 */
[----:B------:R-:W-:Y:S01]  /*2130*/  IMAD R9, R18, R111, R0 ;  /* 0x0000006f12097224 */ /* 0x000fe200078e0200 */
[C---:B------:R-:W-:Y:S01]  /*2140*/  SEL R7, R120.reuse, RZ, P0 ;  /* 0x000000ff78077207 */ /* 0x040fe20000000000 */
[----:B------:R-:W-:Y:S02]  /*2150*/  IMAD.SHL.U32 R120, R120, 0x2, RZ ;  /* 0x0000000278787824 */ /* 0x000fe400078e00ff */
[----:B------:R-:W-:Y:S01]  /*2160*/  IMAD.IADD R107, R107, 0x1, R9 ;  /* 0x000000016b6b7824 */ /* 0x000fe200078e0209 */
[----:B------:R-:W-:Y:S02]  /*2170*/  IADD3 R7, R212, R7, RZ ;  /* 0x00000007d4077210 */ /* 0x000fe40007ffe0ff */
[----:B------:R-:W-:Y:S01]  /*2180*/  IADD3 R109, R9, R109, RZ ;  /* 0x0000006d096d7210 */ /* 0x000fe20007ffe0ff */
[CC--:B------:R-:W-:Y:S01]  /*2190*/  IMAD.WIDE.U32 R106, R147.reuse, R110.reuse, R106 ;  /* 0x0000006e936a7225 */ /* 0x0c0fe200078e006a */
[----:B------:R-:W-:Y:S02]  /*21a0*/  SHF.R.S32.HI R0, RZ, 0x1f, R7 ;  /* 0x0000001fff007819 */ /* 0x000fe40000011407 */
[----:B------:R-:W-:Y:S01]  /*21b0*/  SHF.R.S32.HI R9, RZ, 0x1f, R6 ;  /* 0x0000001fff097819 */ /* 0x000fe20000011406 */
[----:B------:R-:W-:Y:S01]  /*21c0*/  IMAD.WIDE.U32 R108, R147, R110, R108 ;  /* 0x0000006e936c7225 */ /* 0x000fe200078e006c */
[----:B------:R-:W-:-:S02]  /*21d0*/  LEA.HI R5, R0, R7, RZ, 0x6 ;  /* 0x0000000700057211 */ /* 0x000fc400078f30ff */
[----:B------:R-:W-:Y:S02]  /*21e0*/  LEA.HI R4, R0, R7, RZ, 0x3 ;  /* 0x0000000700047211 */ /* 0x000fe400078f18ff */
[----:B------:R-:W-:Y:S02]  /*21f0*/  SHF.R.S32.HI R0, RZ, 0x6, R5 ;  /* 0x00000006ff007819 */ /* 0x000fe40000011405 */
[--C-:B------:R-:W-:Y:S02]  /*2200*/  LOP3.LUT R5, R235, 0x38, R4.reuse, 0xf8, !PT ;  /* 0x00000038eb057812 */ /* 0x100fe400078ef804 */
[----:B------:R-:W-:Y:S01]  /*2210*/  LEA.HI R8, R9, R6, RZ, 0x3 ;  /* 0x0000000609087211 */ /* 0x000fe200078f18ff */
[C---:B------:R-:W-:Y:S01]  /*2220*/  IMAD R144, R0.reuse, 0x1400, R237 ;  /* 0x0000140000907824 */ /* 0x040fe200078e02ed */
[----:B------:R-:W-:Y:S01]  /*2230*/  LOP3.LUT R5, R5, R236, RZ, 0x3c, !PT ;  /* 0x000000ec05057212 */ /* 0x000fe200078e3cff */
[C---:B------:R-:W-:Y:S01]  /*2240*/  IMAD R142, R0.reuse, 0x1400, R233 ;  /* 0x00001400008e7824 */ /* 0x040fe200078e02e9 */
[----:B------:R-:W-:Y:S01]  /*2250*/  LEA.HI R6, R9, R6, RZ, 0x6 ;  /* 0x0000000609067211 */ /* 0x000fe200078f30ff */
[----:B------:R-:W-:Y:S01]  /*2260*/  IMAD R140, R0, 0x1400, R231 ;  /* 0x00001400008c7824 */ /* 0x000fe200078e02e7 */
[----:B------:R-:W-:Y:S01]  /*2270*/  LOP3.LUT R7, R229, 0x38, R4, 0xf8, !PT ;  /* 0x00000038e5077812 */ /* 0x000fe200078ef804 */
[----:B------:R-:W-:Y:S01]  /*2280*/  IMAD.IADD R144, R144, 0x1, R5 ;  /* 0x0000000190907824 */ /* 0x000fe200078e0205 */
[----:B------:R-:W-:-:S02]  /*2290*/  SHF.R.S32.HI R6, RZ, 0x6, R6 ;  /* 0x00000006ff067819 */ /* 0x000fc40000011406 */
[----:B------:R-:W-:Y:S02]  /*22a0*/  LOP3.LUT R5, R235, 0x38, R8, 0xf8, !PT ;  /* 0x00000038eb057812 */ /* 0x000fe400078ef808 */
[----:B------:R-:W-:Y:S01]  /*22b0*/  LOP3.LUT R9, R228, 0x38, R4, 0xf8, !PT ;  /* 0x00000038e4097812 */ /* 0x000fe200078ef804 */
[C---:B------:R-:W-:Y:S01]  /*22c0*/  IMAD R143, R6.reuse, 0x1400, R237 ;  /* 0x00001400068f7824 */ /* 0x040fe200078e02ed */
[----:B------:R-:W-:Y:S01]  /*22d0*/  LOP3.LUT R0, R5, R236, RZ, 0x3c, !PT ;  /* 0x000000ec05007212 */ /* 0x000fe200078e3cff */
[C---:B------:R-:W-:Y:S01]  /*22e0*/  IMAD R141, R6.reuse, 0x1400, R233 ;  /* 0x00001400068d7824 */ /* 0x040fe200078e02e9 */
[----:B------:R-:W-:Y:S01]  /*22f0*/  SHF.R.S32.HI R5, RZ, 0x1f, R147 ;  /* 0x0000001fff057819 */ /* 0x000fe20000011493 */
[----:B------:R-:W-:Y:S01]  /*2300*/  IMAD R133, R6, 0x1400, R231 ;  /* 0x0000140006857824 */ /* 0x000fe200078e02e7 */
[----:B------:R-:W-:Y:S01]  /*2310*/  LOP3.LUT R7, R7, R232, RZ, 0x3c, !PT ;  /* 0x000000e807077212 */ /* 0x000fe200078e3cff */
[----:B------:R-:W-:Y:S01]  /*2320*/  IMAD.IADD R143, R143, 0x1, R0 ;  /* 0x000000018f8f7824 */ /* 0x000fe200078e0200 */
[----:B------:R-:W-:Y:S01]  /*2330*/  LOP3.LUT R9, R9, R230, RZ, 0x3c, !PT ;  /* 0x000000e609097212 */ /* 0x000fe200078e3cff */
[----:B------:R-:W-:Y:S01]  /*2340*/  IMAD R0, R5, R104, RZ ;  /* 0x0000006805007224 */ /* 0x000fe200078e02ff */
[----:B------:R-:W-:Y:S01]  /*2350*/  LOP3.LUT R13, R4, 0xfffffff8, RZ, 0xc0, !PT ;  /* 0xfffffff8040d7812 */ /* 0x000fe200078ec0ff */
[----:B------:R-:W-:Y:S01]  /*2360*/  IMAD.IADD R142, R142, 0x1, R7 ;  /* 0x000000018e8e7824 */ /* 0x000fe200078e0207 */
[----:B------:R-:W-:Y:S01]  /*2370*/  IADD3 R140, R140, R9, RZ ;  /* 0x000000098c8c7210 */ /* 0x000fe20007ffe0ff */
[----:B------:R-:W-:Y:S01]  /*2380*/  IMAD R21, R147, R105, R0 ;  /* 0x0000006993157224 */ /* 0x000fe200078e0200 */
[--C-:B------:R-:W-:Y:S01]  /*2390*/  LOP3.LUT R7, R229, 0x38, R8.reuse, 0xf8, !PT ;  /* 0x00000038e5077812 */ /* 0x100fe200078ef808 */
[----:B------:R-:W-:Y:S01]  /*23a0*/  IMAD R0, R5, R110, RZ ;  /* 0x0000006e05007224 */ /* 0x000fe200078e02ff */
[----:B------:R-:W-:Y:S01]  /*23b0*/  LOP3.LUT R9, R228, 0x38, R8, 0xf8, !PT ;  /* 0x00000038e4097812 */ /* 0x000fe200078ef808 */
[----:B------:R-:W-:Y:S01]  /*23c0*/  IMAD.IADD R5, R97, 0x1, R41 ;  /* 0x0000000161057824 */ /* 0x000fe200078e0229 */
[----:B------:R-:W-:Y:S01]  /*23d0*/  LOP3.LUT R6, R7, R232, RZ, 0x3c, !PT ;  /* 0x000000e807067212 */ /* 0x000fe200078e3cff */
[----:B------:R-:W-:Y:S01]  /*23e0*/  IMAD R15, R147, R111, R0 ;  /* 0x0000006f930f7224 */ /* 0x000fe200078e0200 */
[----:B------:R-:W-:Y:S01]  /*23f0*/  SEL R0, RZ, 0x8, P2 ;  /* 0x00000008ff007807 */ /* 0x000fe20001000000 */
[----:B------:R-:W-:Y:S01]  /*2400*/  IMAD R7, R99, 0x50, RZ ;  /* 0x0000005063077824 */ /* 0x000fe200078e02ff */
[----:B------:R-:W-:Y:S01]  /*2410*/  LOP3.LUT R10, R9, R230, RZ, 0x3c, !PT ;  /* 0x000000e6090a7212 */ /* 0x000fe200078e3cff */
[----:B------:R-:W-:Y:S01]  /*2420*/  IMAD.WIDE.U32 R98, R98, 0x50, RZ ;  /* 0x0000005062627825 */ /* 0x000fe200078e00ff */
[----:B------:R-:W-:-:S02]  /*2430*/  LOP3.LUT R0, R3, R0, RZ, 0xfc, !PT ;  /* 0x0000000003007212 */ /* 0x000fc400078efcff */
[----:B------:R-:W-:Y:S01]  /*2440*/  LOP3.LUT R11, R8, 0xfffffff8, RZ, 0xc0, !PT ;  /* 0xfffffff8080b7812 */ /* 0x000fe200078ec0ff */
[----:B------:R-:W-:Y:S01]  /*2450*/  IMAD R9, R105, 0x50, RZ ;  /* 0x0000005069097824 */ /* 0x000fe200078e02ff */
[----:B------:R-:W-:Y:S01]  /*2460*/  IADD3 R133, R133, R10, RZ ;  /* 0x0000000a85857210 */ /* 0x000fe20007ffe0ff */
[----:B------:R-:W-:Y:S01]  /*2470*/  IMAD.WIDE.U32 R104, R104, 0x50, RZ ;  /* 0x0000005068687825 */ /* 0x000fe200078e00ff */
[----:B------:R-:W-:Y:S02]  /*2480*/  IADD3 R126, R99, R7, RZ ;  /* 0x00000007637e7210 */ /* 0x000fe40007ffe0ff */
[----:B------:R-:W-:Y:S01]  /*2490*/  IADD3 R25, R101, R21, RZ ;  /* 0x0000001565197210 */ /* 0x000fe20007ffe0ff */
[----:B------:R-:W-:Y:S01]  /*24a0*/  IMAD.WIDE.U32 R110, R110, 0x50, RZ ;  /* 0x000000506e6e7825 */ /* 0x000fe200078e00ff */
[----:B------:R-:W-:Y:S02]  /*24b0*/  SHF.R.S32.HI R12, RZ, 0x3, R8 ;  /* 0x00000003ff0c7819 */ /* 0x000fe40000011408 */
[----:B------:R-:W-:Y:S01]  /*24c0*/  SHF.R.S32.HI R14, RZ, 0x3, R4 ;  /* 0x00000003ff0e7819 */ /* 0x000fe20000011404 */
[----:B------:R-:W-:Y:S01]  /*24d0*/  IMAD.IADD R141, R141, 0x1, R6 ;  /* 0x000000018d8d7824 */ /* 0x000fe200078e0206 */
[C---:B------:R-:W-:Y:S01]  /*24e0*/  LOP3.LUT R10, R0.reuse, 0x2, RZ, 0xc0, !PT ;  /* 0x00000002000a7812 */ /* 0x040fe200078ec0ff */
[----:B------:R-:W-:Y:S01]  /*24f0*/  IMAD.IADD R128, R105, 0x1, R9 ;  /* 0x0000000169807824 */ /* 0x000fe200078e0209 */
[C---:B------:R-:W-:Y:S01]  /*2500*/  LOP3.LUT R9, R0.reuse, 0x4, RZ, 0xc0, !PT ;  /* 0x0000000400097812 */ /* 0x040fe200078ec0ff */
[----:B------:R-:W-:Y:S01]  /*2510*/  IMAD.IADD R20, R107, 0x1, R15 ;  /* 0x000000016b147824 */ /* 0x000fe200078e020f */
[----:B------:R-:W-:Y:S01]  /*2520*/  IADD3 R15, R15, R109, RZ ;  /* 0x0000006d0f0f7210 */ /* 0x000fe20007ffe0ff */
[----:B------:R-:W-:Y:S01]  /*2530*/  IMAD.IADD R127, R111, 0x1, R127 ;  /* 0x000000016f7f7824 */ /* 0x000fe200078e027f */
[----:B------:R-:W-:Y:S01]  /*2540*/  LOP3.LUT R8, R0, 0x8, RZ, 0xc0, !PT ;  /* 0x0000000800087812 */ /* 0x000fe200078ec0ff */
[----:B------:R-:W-:Y:S01]  /*2550*/  IMAD.IADD R21, R21, 0x1, R103 ;  /* 0x0000000115157824 */ /* 0x000fe200078e0267 */
[----:B------:R-:W-:-:S02]  /*2560*/  SHF.R.S32.HI R7, RZ, 0x1f, R13 ;  /* 0x0000001fff077819 */ /* 0x000fc4000001140d */
[----:B------:R-:W-:-:S07]  /*2570*/  SHF.R.S32.HI R6, RZ, 0x1f, R11 ;  /* 0x0000001fff067819 */ /* 0x000fce000001140b */
.L_x_567:
[----:B---3--:R-:W2:Y:S01]  /*2580*/  LDL R43, [R1+0x58] ;  /* 0x00005800012b7983 */ /* 0x008ea20000100800 */
[----:B------:R-:W0:Y:S01]  /*2590*/  LDC.64 R118, c[0x0][0x2d8] ;  /* 0x0000b600ff767b82 */ /* 0x000e220000000a00 */
[----:B------:R-:W-:Y:S01]  /*25a0*/  VIADD R45, R24, 0xffffffff ;  /* 0xffffffff182d7836 */ /* 0x000fe20000000000 */
[----:B------:R-:W-:Y:S05]  /*25b0*/  YIELD ;  /* 0x0000000000007946 */ /* 0x000fea0003800000 */
[----:B------:R-:W-:Y:S01]  /*25c0*/  SHF.R.S32.HI R42, RZ, 0x1f, R45 ;  /* 0x0000001fff2a7819 */ /* 0x000fe2000001142d */
[----:B-1----:R-:W1:Y:S01]  /*25d0*/  LDC R116, c[0x0][0x3d4] ;  /* 0x0000f500ff747b82 */ /* 0x002e620000000800 */
[-C--:B------:R-:W-:Y:S01]  /*25e0*/  IMAD R3, R126, R45.reuse, RZ ;  /* 0x0000002d7e037224 */ /* 0x080fe200078e02ff */
[----:B------:R-:W-:Y:S01]  /*25f0*/  BSSY B0, `(.L_x_460) ;  /* 0x0000766000007945 */ /* 0x000fe20003800000 */
[----:B------:R-:W-:-:S04]  /*2600*/  IMAD.WIDE.U32 R124, R98, R45, RZ ;  /* 0x0000002d627c7225 */ /* 0x000fc800078e00ff */
[----:B------:R-:W-:Y:S01]  /*2610*/  IMAD R3, R42, R98, R3 ;  /* 0x000000622a037224 */ /* 0x000fe200078e0203 */
[CC--:B------:R-:W-:Y:S02]  /*2620*/  IADD3 R40, P2, R36.reuse, R124.reuse, RZ ;  /* 0x0000007c24287210 */ /* 0x0c0fe40007f5e0ff */
[CC--:B------:R-:W-:Y:S02]  /*2630*/  IADD3 R0, P3, P4, R36.reuse, R124.reuse, R132 ;  /* 0x0000007c24007210 */ /* 0x0c0fe40007c7e084 */
[----:B------:R-:W-:Y:S02]  /*2640*/  IADD3 R92, R125, R3, RZ ;  /* 0x000000037d5c7210 */ /* 0x000fe40007ffe0ff */
[----:B------:R-:W-:Y:S02]  /*2650*/  IADD3 R4, P5, P6, R36, R124, R130 ;  /* 0x0000007c24047210 */ /* 0x000fe40007ebe082 */
[----:B------:R-:W-:Y:S01]  /*2660*/  IADD3.X R3, R35, R92, R131, P3, P4 ;  /* 0x0000005c23037210 */ /* 0x000fe20001fe8483 */
[----:B------:R-:W-:Y:S01]  /*2670*/  IMAD.X R41, R92, 0x1, R35, P2 ;  /* 0x000000015c297824 */ /* 0x000fe200010e0623 */
[----:B0-----:R-:W-:-:S02]  /*2680*/  LEA R52, P2, R0, R118, 0x1 ;  /* 0x0000007600347211 */ /* 0x001fc400078408ff */
[----:B------:R-:W-:Y:S02]  /*2690*/  IADD3.X R24, R35, R92, R129, P5, P6 ;  /* 0x0000005c23187210 */ /* 0x000fe40002fec481 */
[----:B------:R-:W-:Y:S02]  /*26a0*/  LEA.HI.X R53, R0, R119, R3, 0x1, P2 ;  /* 0x0000007700357211 */ /* 0x000fe400010f0c03 */
[----:B-1----:R-:W-:Y:S02]  /*26b0*/  ISETP.GE.AND P2, PT, R116, 0x1, PT ;  /* 0x000000017400780c */ /* 0x002fe40003f46270 */
[-C--:B------:R-:W-:Y:S02]  /*26c0*/  LEA R54, P5, R4, R118.reuse, 0x1 ;  /* 0x0000007604367211 */ /* 0x080fe400078a08ff */
[----:B------:R-:W-:Y:S02]  /*26d0*/  LEA R60, P6, R40, R118, 0x1 ;  /* 0x00000076283c7211 */ /* 0x000fe400078c08ff */
[----:B------:R-:W-:-:S02]  /*26e0*/  ISETP.GT.AND P3, PT, R45, R121, PT ;  /* 0x000000792d00720c */ /* 0x000fc40003f64270 */
[-C--:B------:R-:W-:Y:S02]  /*26f0*/  LEA.HI.X R55, R4, R119.reuse, R24, 0x1, P5 ;  /* 0x0000007704377211 */ /* 0x080fe400028f0c18 */
[----:B------:R-:W-:Y:S02]  /*2700*/  LEA.HI.X R61, R40, R119, R41, 0x1, P6 ;  /* 0x00000077283d7211 */ /* 0x000fe400030f0c29 */
[----:B------:R-:W-:Y:S02]  /*2710*/  P2R R114, PR, RZ, 0x8 ;  /* 0x00000008ff727803 */ /* 0x000fe40000000000 */
[----:B------:R-:W-:Y:S01]  /*2720*/  MOV R24, R45 ;  /* 0x0000002d00187202 */ /* 0x000fe20000000f00 */
[----:B--2---:R-:W-:-:S04]  /*2730*/  IMAD R3, R17, 0x5000, R43 ;  /* 0x0000500011037824 */ /* 0x004fc800078e022b */
[----:B------:R-:W-:Y:S01]  /*2740*/  IMAD R4, R3, 0x2, R16 ;  /* 0x0000000203047824 */ /* 0x000fe200078e0210 */
[----:B------:R-:W-:Y:S06]  /*2750*/  @!P2 BRA `(.L_x_461) ;  /* 0x00000070004ca947 */ /* 0x000fec0003800000 */
[----:B------:R-:W-:Y:S01]  /*2760*/  ULDC.U8 UR4, c[0x0][0x3f0] ;  /* 0x0000fc0000047ab9 */ /* 0x000fe20000000000 */
[-C--:B------:R-:W-:Y:S01]  /*2770*/  IMAD R3, R127, R45.reuse, RZ ;  /* 0x0000002d7f037224 */ /* 0x080fe200078e02ff */
[----:B------:R-:W-:Y:S01]  /*2780*/  ISETP.NE.AND P2, PT, RZ, UR4, PT ;  /* 0x00000004ff007c0c */ /* 0x000fe2000bf45270 */
[-C--:B------:R-:W-:Y:S02]  /*2790*/  IMAD R43, R128, R45.reuse, RZ ;  /* 0x0000002d802b7224 */ /* 0x080fe400078e02ff */
[----:B------:R-:W-:Y:S02]  /*27a0*/  IMAD R41, R42, R110, R3 ;  /* 0x0000006e2a297224 */ /* 0x000fe400078e0203 */
[----:B------:R-:W-:Y:S02]  /*27b0*/  IMAD R3, R24, -0x50, R2 ;  /* 0xffffffb018037824 */ /* 0x000fe400078e0202 */
[----:B------:R-:W-:Y:S02]  /*27c0*/  IMAD R43, R42, R104, R43 ;  /* 0x000000682a2b7224 */ /* 0x000fe400078e022b */
[----:B------:R-:W-:Y:S01]  /*27d0*/  IMAD.WIDE.U32 R90, R110, R45, RZ ;  /* 0x0000002d6e5a7225 */ /* 0x000fe200078e00ff */
[----:B------:R-:W-:-:S03]  /*27e0*/  VIMNMX R3, R3, 0x50, PT ;  /* 0x0000005003037848 */ /* 0x000fc60003fe0100 */
[----:B------:R-:W-:-:S04]  /*27f0*/  IMAD.WIDE.U32 R88, R104, R45, RZ ;  /* 0x0000002d68587225 */ /* 0x000fc800078e00ff */
[----:B------:R-:W-:Y:S02]  /*2800*/  IMAD.IADD R0, R91, 0x1, R41 ;  /* 0x000000015b007824 */ /* 0x000fe400078e0229 */
[----:B------:R-:W-:Y:S01]  /*2810*/  IMAD.IADD R115, R89, 0x1, R43 ;  /* 0x0000000159737824 */ /* 0x000fe200078e022b */
[----:B------:R-:W-:Y:S06]  /*2820*/  @!P2 BRA `(.L_x_462) ;  /* 0x000000340020a947 */ /* 0x000fec0003800000 */
[----:B------:R-:W-:Y:S01]  /*2830*/  ISETP.GE.AND P3, PT, R18, R3, PT ;  /* 0x000000031200720c */ /* 0x000fe20003f66270 */
[----:B------:R-:W-:Y:S01]  /*2840*/  BSSY B1, `(.L_x_463) ;  /* 0x000002a000017945 */ /* 0x000fe20003800000 */
        /* <DEDUP_REMOVED lines=8> */
[----:B------:R-:W-:Y:S01]  /*28d0*/  CS2R R124, SRZ ;  /* 0x00000000007c7805 */ /* 0x000fe2000001ff00 */
[----:B------:R-:W-:Y:S06]  /*28e0*/  @P3 BRA `(.L_x_464) ;  /* 0x00000000007c3947 */ /* 0x000fec0003800000 */
[----:B------:R-:W-:Y:S01]  /*28f0*/  IADD3 R41, P2, R106, R90, RZ ;  /* 0x0000005a6a297210 */ /* 0x000fe20007f5e0ff */
[----:B------:R-:W-:Y:S01]  /*2900*/  ULDC.64 UR4, c[0x0][0x3c8] ;  /* 0x0000f20000047ab9 */ /* 0x000fe20000000a00 */
[----:B------:R-:W-:Y:S02]  /*2910*/  IADD3 R43, P4, R100, R88, RZ ;  /* 0x00000058642b7210 */ /* 0x000fe40007f9e0ff */
[----:B------:R-:W-:Y:S02]  /*2920*/  CS2R R122, SRZ ;  /* 0x00000000007a7805 */ /* 0x000fe4000001ff00 */
[----:B------:R-:W-:Y:S02]  /*2930*/  IADD3.X R42, R0, R20, RZ, P2, !PT ;  /* 0x00000014002a7210 */ /* 0x000fe400017fe4ff */
[----:B------:R-:W-:Y:S02]  /*2940*/  CS2R R124, SRZ ;  /* 0x00000000007c7805 */ /* 0x000fe4000001ff00 */
[----:B------:R-:W-:Y:S01]  /*2950*/  LEA R40, P2, R41, UR4, 0x1 ;  /* 0x0000000429287c11 */ /* 0x000fe2000f8408ff */
[----:B------:R-:W-:Y:S01]  /*2960*/  IMAD.X R44, R115, 0x1, R25, P4 ;  /* 0x00000001732c7824 */ /* 0x000fe200020e0619 */
[-C--:B------:R-:W-:Y:S01]  /*2970*/  ISETP.GE.AND P5, PT, R22, R116.reuse, PT ;  /* 0x000000741600720c */ /* 0x080fe20003fa6270 */
[----:B------:R-:W-:Y:S01]  /*2980*/  ULDC.64 UR6, c[0x0][0x208] ;  /* 0x0000820000067ab9 */ /* 0x000fe20000000a00 */
[----:B------:R-:W-:Y:S01]  /*2990*/  LEA.HI.X R41, R41, UR5, R42, 0x1, P2 ;  /* 0x0000000529297c11 */ /* 0x000fe200090f0c2a */
[----:B------:R-:W-:Y:S01]  /*29a0*/  ULDC.64 UR4, c[0x0][0x3e0] ;  /* 0x0000f80000047ab9 */ /* 0x000fe20000000a00 */
[----:B------:R-:W-:-:S02]  /*29b0*/  ISETP.GE.AND P4, PT, R215, R116, PT ;  /* 0x00000074d700720c */ /* 0x000fc40003f86270 */
[----:B------:R-:W-:-:S04]  /*29c0*/  LEA R42, P2, R43, UR4, 0x1 ;  /* 0x000000042b2a7c11 */ /* 0x000fc8000f8408ff */
[----:B------:R-:W-:Y:S02]  /*29d0*/  LEA.HI.X R43, R43, UR5, R44, 0x1, P2 ;  /* 0x000000052b2b7c11 */ /* 0x000fe400090f0c2c */
[-C--:B------:R-:W-:Y:S01]  /*29e0*/  ISETP.GE.AND P2, PT, R214, R116.reuse, PT ;  /* 0x00000074d600720c */ /* 0x080fe20003f46270 */
[----:B------:R0:W5:Y:S04]  /*29f0*/  @!P5 LDG.E.64 R122, desc[UR6][R40.64] ;  /* 0x00000006287ad981 */ /* 0x000168000c1e1b00 */
[----:B------:R0:W5:Y:S01]  /*2a00*/  @!P5 LDG.E.64 R124, desc[UR6][R42.64] ;  /* 0x000000062a7cd981 */ /* 0x000162000c1e1b00 */
[----:B------:R-:W-:Y:S02]  /*2a10*/  ISETP.GE.AND P5, PT, R216, R116, PT ;  /* 0x00000074d800720c */ /* 0x000fe40003fa6270 */
[----:B------:R-:W-:-:S02]  /*2a20*/  CS2R R94, SRZ ;  /* 0x00000000005e7805 */ /* 0x000fc4000001ff00 */
[----:B------:R-:W-:Y:S02]  /*2a30*/  CS2R R86, SRZ ;  /* 0x0000000000567805 */ /* 0x000fe4000001ff00 */
[----:B------:R-:W-:Y:S02]  /*2a40*/  CS2R R82, SRZ ;  /* 0x0000000000527805 */ /* 0x000fe4000001ff00 */
[----:B------:R-:W-:Y:S02]  /*2a50*/  CS2R R118, SRZ ;  /* 0x0000000000767805 */ /* 0x000fe4000001ff00 */
[----:B------:R-:W-:Y:S02]  /*2a60*/  CS2R R92, SRZ ;  /* 0x00000000005c7805 */ /* 0x000fe4000001ff00 */
[----:B------:R-:W-:Y:S01]  /*2a70*/  CS2R R84, SRZ ;  /* 0x0000000000547805 */ /* 0x000fe2000001ff00 */
[----:B------:R0:W5:Y:S04]  /*2a80*/  @!P4 LDG.E.64 R94, desc[UR6][R40.64+0x40] ;  /* 0x00004006285ec981 */ /* 0x000168000c1e1b00 */
[----:B------:R0:W5:Y:S04]  /*2a90*/  @!P2 LDG.E.64 R86, desc[UR6][R40.64+0x80] ;  /* 0x000080062856a981 */ /* 0x000168000c1e1b00 */
[----:B------:R0:W5:Y:S04]  /*2aa0*/  @!P5 LDG.E.64 R82, desc[UR6][R40.64+0xc0] ;  /* 0x0000c0062852d981 */ /* 0x000168000c1e1b00 */
[----:B------:R0:W5:Y:S04]  /*2ab0*/  @!P4 LDG.E.64 R118, desc[UR6][R42.64+0x40] ;  /* 0x000040062a76c981 */ /* 0x000168000c1e1b00 */
[----:B------:R0:W5:Y:S04]  /*2ac0*/  @!P2 LDG.E.64 R92, desc[UR6][R42.64+0x80] ;  /* 0x000080062a5ca981 */ /* 0x000168000c1e1b00 */
[----:B------:R0:W5:Y:S02]  /*2ad0*/  @!P5 LDG.E.64 R84, desc[UR6][R42.64+0xc0] ;  /* 0x0000c0062a54d981 */ /* 0x000164000c1e1b00 */
.L_x_464:
[----:B------:R-:W-:Y:S05]  /*2ae0*/  BSYNC B1 ;  /* 0x0000000000017941 */ /* 0x000fea0003800000 */
.L_x_463:
[----:B0----5:R-:W-:Y:S01]  /*2af0*/  IMAD.MOV.U32 R40, RZ, RZ, R82 ;  /* 0x000000ffff287224 */ /* 0x021fe200078e0052 */
[----:B------:R-:W-:Y:S01]  /*2b00*/  MOV R41, R83 ;  /* 0x0000005300297202 */ /* 0x000fe20000000f00 */
[----:B------:R-:W-:Y:S01]  /*2b10*/  IMAD.MOV.U32 R42, RZ, RZ, R86 ;  /* 0x000000ffff2a7224 */ /* 0x000fe200078e0056 */
[----:B------:R-:W-:Y:S01]  /*2b20*/  ISETP.GE.AND P4, PT, R217, R3, PT ;  /* 0x00000003d900720c */ /* 0x000fe20003f86270 */
[----:B------:R-:W-:Y:S01]  /*2b30*/  BSSY B1, `(.L_x_465) ;  /* 0x000003f000017945 */ /* 0x000fe20003800000 */
[----:B------:R-:W-:Y:S01]  /*2b40*/  PRMT R162, R41, 0x5410, R40 ;  /* 0x0000541029a27816 */ /* 0x000fe20000000028 */
[----:B------:R-:W-:Y:S01]  /*2b50*/  IMAD.MOV.U32 R40, RZ, RZ, R87 ;  /* 0x000000ffff287224 */ /* 0x000fe200078e0057 */
[----:B------:R-:W-:Y:S02]  /*2b60*/  MOV R41, R94 ;  /* 0x0000005e00297202 */ /* 0x000fe40000000f00 */
[----:B------:R-:W-:Y:S02]  /*2b70*/  CS2R R70, SRZ ;  /* 0x0000000000467805 */ /* 0x000fe4000001ff00 */
[----:B------:R-:W-:-:S02]  /*2b80*/  CS2R R74, SRZ ;  /* 0x00000000004a7805 */ /* 0x000fc4000001ff00 */
[----:B------:R-:W-:Y:S02]  /*2b90*/  CS2R R78, SRZ ;  /* 0x00000000004e7805 */ /* 0x000fe4000001ff00 */
[----:B------:R-:W-:Y:S01]  /*2ba0*/  PRMT R164, R42, 0x5410, R40 ;  /* 0x000054102aa47816 */ /* 0x000fe20000000028 */
[----:B------:R-:W-:Y:S01]  /*2bb0*/  IMAD.MOV.U32 R40, RZ, RZ, R95 ;  /* 0x000000ffff287224 */ /* 0x000fe200078e005f */
[----:B------:R-:W-:Y:S01]  /*2bc0*/  CS2R R68, SRZ ;  /* 0x0000000000447805 */ /* 0x000fe2000001ff00 */
[----:B------:R-:W-:Y:S01]  /*2bd0*/  IMAD.MOV.U32 R42, RZ, RZ, R122 ;  /* 0x000000ffff2a7224 */ /* 0x000fe200078e007a */
[----:B------:R-:W-:Y:S02]  /*2be0*/  CS2R R72, SRZ ;  /* 0x0000000000487805 */ /* 0x000fe4000001ff00 */
[----:B------:R-:W-:Y:S02]  /*2bf0*/  CS2R R76, SRZ ;  /* 0x00000000004c7805 */ /* 0x000fe4000001ff00 */
[----:B------:R-:W-:Y:S01]  /*2c00*/  PRMT R165, R41, 0x5410, R40 ;  /* 0x0000541029a57816 */ /* 0x000fe20000000028 */
[----:B------:R-:W-:Y:S01]  /*2c10*/  IMAD.MOV.U32 R40, RZ, RZ, R84 ;  /* 0x000000ffff287224 */ /* 0x000fe200078e0054 */
[----:B------:R-:W-:-:S02]  /*2c20*/  MOV R41, R123 ;  /* 0x0000007b00297202 */ /* 0x000fc40000000f00 */
[----:B------:R-:W-:Y:S02]  /*2c30*/  CS2R R80, SRZ ;  /* 0x0000000000507805 */ /* 0x000fe4000001ff00 */
[----:B------:R-:W-:Y:S02]  /*2c40*/  PRMT R157, R42, 0x7610, R157 ;  /* 0x000076102a9d7816 */ /* 0x000fe4000000009d */
[----:B------:R-:W-:Y:S01]  /*2c50*/  PRMT R159, R41, 0x7610, R159 ;  /* 0x00007610299f7816 */ /* 0x000fe2000000009f */
[----:B------:R-:W-:Y:S01]  /*2c60*/  IMAD.MOV.U32 R41, RZ, RZ, R85 ;  /* 0x000000ffff297224 */ /* 0x000fe200078e0055 */
[----:B------:R-:W-:-:S04]  /*2c70*/  MOV R42, R92 ;  /* 0x0000005c002a7202 */ /* 0x000fc80000000f00 */
[----:B------:R-:W-:Y:S01]  /*2c80*/  PRMT R163, R40, 0x5410, R41 ;  /* 0x0000541028a37816 */ /* 0x000fe20000000029 */
[----:B------:R-:W-:Y:S02]  /*2c90*/  IMAD.MOV.U32 R40, RZ, RZ, R93 ;  /* 0x000000ffff287224 */ /* 0x000fe400078e005d */
[----:B------:R-:W-:-:S03]  /*2ca0*/  IMAD.MOV.U32 R41, RZ, RZ, R118 ;  /* 0x000000ffff297224 */ /* 0x000fc600078e0076 */
[----:B------:R-:W-:Y:S01]  /*2cb0*/  PRMT R166, R42, 0x5410, R40 ;  /* 0x000054102aa67816 */ /* 0x000fe20000000028 */
[----:B------:R-:W-:Y:S01]  /*2cc0*/  IMAD.MOV.U32 R42, RZ, RZ, R124 ;  /* 0x000000ffff2a7224 */ /* 0x000fe200078e007c */
[----:B------:R-:W-:-:S04]  /*2cd0*/  MOV R40, R119 ;  /* 0x0000007700287202 */ /* 0x000fc80000000f00 */
[----:B------:R-:W-:Y:S01]  /*2ce0*/  PRMT R167, R41, 0x5410, R40 ;  /* 0x0000541029a77816 */ /* 0x000fe20000000028 */
[----:B------:R-:W-:Y:S01]  /*2cf0*/  IMAD.MOV.U32 R41, RZ, RZ, R125 ;  /* 0x000000ffff297224 */ /* 0x000fe200078e007d */
[----:B------:R-:W-:-:S04]  /*2d00*/  PRMT R157, R157, 0x5410, R42 ;  /* 0x000054109d9d7816 */ /* 0x000fc8000000002a */
[----:B------:R-:W-:Y:S01]  /*2d10*/  PRMT R159, R159, 0x5410, R41 ;  /* 0x000054109f9f7816 */ /* 0x000fe20000000029 */
[----:B------:R-:W-:Y:S06]  /*2d20*/  @P4 BRA `(.L_x_466) ;  /* 0x00000000007c4947 */ /* 0x000fec0003800000 */
[----:B------:R-:W-:Y:S01]  /*2d30*/  IADD3 R41, P2, P5, R106, R90, R28 ;  /* 0x0000005a6a297210 */ /* 0x000fe20007d5e01c */
[----:B------:R-:W-:Y:S01]  /*2d40*/  ULDC.64 UR4, c[0x0][0x3c8] ;  /* 0x0000f20000047ab9 */ /* 0x000fe20000000a00 */
[----:B------:R-:W-:Y:S01]  /*2d50*/  ULDC.64 UR6, c[0x0][0x3e0] ;  /* 0x0000f80000067ab9 */ /* 0x000fe20000000a00 */
[----:B------:R-:W-:Y:S02]  /*2d60*/  CS2R R78, SRZ ;  /* 0x00000000004e7805 */ /* 0x000fe4000001ff00 */
[----:B------:R-:W-:Y:S02]  /*2d70*/  IADD3.X R46, R20, R0, R30, P2, P5 ;  /* 0x00000000142e7210 */ /* 0x000fe400017ea41e */
[----:B------:R-:W-:Y:S02]  /*2d80*/  CS2R R74, SRZ ;  /* 0x00000000004a7805 */ /* 0x000fe4000001ff00 */
[----:B------:R-:W-:Y:S02]  /*2d90*/  IADD3 R43, P2, P5, R100, R88, R32 ;  /* 0x00000058642b7210 */ /* 0x000fe40007d5e020 */
[----:B------:R-:W-:-:S02]  /*2da0*/  CS2R R80, SRZ ;  /* 0x0000000000507805 */ /* 0x000fc4000001ff00 */
[----:B------:R-:W-:Y:S01]  /*2db0*/  CS2R R76, SRZ ;  /* 0x00000000004c7805 */ /* 0x000fe2000001ff00 */
[----:B------:R-:W-:Y:S01]  /*2dc0*/  ULDC.64 UR8, c[0x0][0x208] ;  /* 0x0000820000087ab9 */ /* 0x000fe20000000a00 */
[----:B------:R-:W-:Y:S02]  /*2dd0*/  IADD3.X R44, R25, R115, R34, P2, P5 ;  /* 0x00000073192c7210 */ /* 0x000fe400017ea422 */
[----:B------:R-:W-:Y:S02]  /*2de0*/  LEA R40, P2, R41, UR4, 0x1 ;  /* 0x0000000429287c11 */ /* 0x000fe4000f8408ff */
[----:B------:R-:W-:Y:S02]  /*2df0*/  LEA R42, P5, R43, UR6, 0x1 ;  /* 0x000000062b2a7c11 */ /* 0x000fe4000f8a08ff */
[----:B------:R-:W-:Y:S02]  /*2e00*/  LEA.HI.X R41, R41, UR5, R46, 0x1, P2 ;  /* 0x0000000529297c11 */ /* 0x000fe400090f0c2e */
[----:B------:R-:W-:-:S02]  /*2e10*/  LEA.HI.X R43, R43, UR7, R44, 0x1, P5 ;  /* 0x000000072b2b7c11 */ /* 0x000fc4000a8f0c2c */
[-C--:B------:R-:W-:Y:S02]  /*2e20*/  ISETP.GE.AND P2, PT, R22, R116.reuse, PT ;  /* 0x000000741600720c */ /* 0x080fe40003f46270 */
[----:B------:R-:W-:Y:S02]  /*2e30*/  ISETP.GE.AND P5, PT, R215, R116, PT ;  /* 0x00000074d700720c */ /* 0x000fe40003fa6270 */
[----:B------:R-:W-:Y:S02]  /*2e40*/  CS2R R70, SRZ ;  /* 0x0000000000467805 */ /* 0x000fe4000001ff00 */
[----:B------:R-:W-:Y:S02]  /*2e50*/  CS2R R66, SRZ ;  /* 0x0000000000427805 */ /* 0x000fe4000001ff00 */
[----:B------:R-:W-:-:S05]  /*2e60*/  CS2R R72, SRZ ;  /* 0x0000000000487805 */ /* 0x000fca000001ff00 */
[----:B------:R0:W5:Y:S04]  /*2e70*/  @!P2 LDG.E.64 R78, desc[UR8][R40.64] ;  /* 0x00000008284ea981 */ /* 0x000168000c1e1b00 */
[----:B------:R0:W5:Y:S01]  /*2e80*/  @!P2 LDG.E.64 R80, desc[UR8][R42.64] ;  /* 0x000000082a50a981 */ /* 0x000162000c1e1b00 */
[----:B------:R-:W-:-:S03]  /*2e90*/  ISETP.GE.AND P2, PT, R214, R116, PT ;  /* 0x00000074d600720c */ /* 0x000fc60003f46270 */
[----:B------:R0:W5:Y:S04]  /*2ea0*/  @!P5 LDG.E.64 R74, desc[UR8][R40.64+0x40] ;  /* 0x00004008284ad981 */ /* 0x000168000c1e1b00 */
[----:B------:R0:W5:Y:S01]  /*2eb0*/  @!P5 LDG.E.64 R76, desc[UR8][R42.64+0x40] ;  /* 0x000040082a4cd981 */ /* 0x000162000c1e1b00 */
[----:B------:R-:W-:Y:S02]  /*2ec0*/  ISETP.GE.AND P5, PT, R216, R116, PT ;  /* 0x00000074d800720c */ /* 0x000fe40003fa6270 */
[----:B------:R-:W-:-:S03]  /*2ed0*/  CS2R R68, SRZ ;  /* 0x0000000000447805 */ /* 0x000fc6000001ff00 */
[----:B------:R0:W5:Y:S04]  /*2ee0*/  @!P2 LDG.E.64 R70, desc[UR8][R40.64+0x80] ;  /* 0x000080082846a981 */ /* 0x000168000c1e1b00 */
[----:B------:R0:W5:Y:S04]  /*2ef0*/  @!P2 LDG.E.64 R72, desc[UR8][R42.64+0x80] ;  /* 0x000080082a48a981 */ /* 0x000168000c1e1b00 */
[----:B------:R0:W5:Y:S04]  /*2f00*/  @!P5 LDG.E.64 R66, desc[UR8][R40.64+0xc0] ;  /* 0x0000c0082842d981 */ /* 0x000168000c1e1b00 */
[----:B------:R0:W5:Y:S02]  /*2f10*/  @!P5 LDG.E.64 R68, desc[UR8][R42.64+0xc0] ;  /* 0x0000c0082a44d981 */ /* 0x000164000c1e1b00 */
.L_x_466:
[----:B------:R-:W-:Y:S05]  /*2f20*/  BSYNC B1 ;  /* 0x0000000000017941 */ /* 0x000fea0003800000 */
.L_x_465:
        /* <DEDUP_REMOVED lines=9> */
[----:B------:R-:W-:Y:S01]  /*2fc0*/  CS2R R64, SRZ ;  /* 0x0000000000407805 */ /* 0x000fe2000001ff00 */
[----:B------:R-:W-:Y:S06]  /*2fd0*/  @P5 BRA `(.L_x_468) ;  /* 0x00000000007c5947 */ /* 0x000fec0003800000 */
[----:B------:R-:W-:Y:S01]  /*2fe0*/  IADD3 R90, P2, P6, R106, R27, R90 ;  /* 0x0000001b6a5a7210 */ /* 0x000fe20007e5e05a */
[----:B------:R-:W-:Y:S01]  /*2ff0*/  ULDC.64 UR4, c[0x0][0x3c8] ;  /* 0x0000f20000047ab9 */ /* 0x000fe20000000a00 */
[----:B------:R-:W-:Y:S01]  /*3000*/  ULDC.64 UR6, c[0x0][0x3e0] ;  /* 0x0000f80000067ab9 */ /* 0x000fe20000000a00 */
[----:B------:R-:W-:Y:S02]  /*3010*/  CS2R R62, SRZ ;  /* 0x00000000003e7805 */ /* 0x000fe4000001ff00 */
[----:B0-----:R-:W-:Y:S02]  /*3020*/  IADD3.X R41, R20, R29, R0, P2, P6 ;  /* 0x0000001d14297210 */ /* 0x001fe400017ec400 */
[----:B------:R-:W-:Y:S02]  /*3030*/  CS2R R64, SRZ ;  /* 0x0000000000407805 */ /* 0x000fe4000001ff00 */
[----:B------:R-:W-:Y:S01]  /*3040*/  IADD3 R88, P2, P6, R100, R31, R88 ;  /* 0x0000001f64587210 */ /* 0x000fe20007e5e058 */
[----:B------:R-:W-:-:S03]  /*3050*/  ULDC.64 UR8, c[0x0][0x208] ;  /* 0x0000820000087ab9 */ /* 0x000fc60000000a00 */
[----:B------:R-:W-:Y:S02]  /*3060*/  IADD3.X R115, R25, R33, R115, P2, P6 ;  /* 0x0000002119737210 */ /* 0x000fe400017ec473 */
[----:B------:R-:W-:-:S04]  /*3070*/  LEA R40, P2, R90, UR4, 0x1 ;  /* 0x000000045a287c11 */ /* 0x000fc8000f8408ff */
[----:B------:R-:W-:Y:S02]  /*3080*/  LEA.HI.X R41, R90, UR5, R41, 0x1, P2 ;  /* 0x000000055a297c11 */ /* 0x000fe400090f0c29 */
[----:B------:R-:W-:-:S04]  /*3090*/  LEA R42, P2, R88, UR6, 0x1 ;  /* 0x00000006582a7c11 */ /* 0x000fc8000f8408ff */
[----:B------:R-:W-:Y:S02]  /*30a0*/  LEA.HI.X R43, R88, UR7, R115, 0x1, P2 ;  /* 0x00000007582b7c11 */ /* 0x000fe400090f0c73 */
[----:B------:R-:W-:Y:S02]  /*30b0*/  ISETP.GE.AND P2, PT, R22, R116, PT ;  /* 0x000000741600720c */ /* 0x000fe40003f46270 */
[----:B------:R-:W-:Y:S02]  /*30c0*/  CS2R R56, SRZ ;  /* 0x0000000000387805 */ /* 0x000fe4000001ff00 */
[----:B------:R-:W-:-:S09]  /*30d0*/  CS2R R58, SRZ ;  /* 0x00000000003a7805 */ /* 0x000fd2000001ff00 */
[----:B------:R1:W5:Y:S04]  /*30e0*/  @!P2 LDG.E.64 R62, desc[UR8][R40.64] ;  /* 0x00000008283ea981 */ /* 0x000368000c1e1b00 */
[----:B------:R1:W5:Y:S01]  /*30f0*/  @!P2 LDG.E.64 R64, desc[UR8][R42.64] ;  /* 0x000000082a40a981 */ /* 0x000362000c1e1b00 */
        /* <DEDUP_REMOVED lines=10> */
[----:B------:R-:W-:-:S13]  /*31a0*/  ISETP.GE.AND P2, PT, R216, R116, PT ;  /* 0x00000074d800720c */ /* 0x000fda0003f46270 */
[----:B------:R1:W5:Y:S04]  /*31b0*/  @!P2 LDG.E.64 R44, desc[UR8][R40.64+0xc0] ;  /* 0x0000c008282ca981 */ /* 0x000368000c1e1b00 */
[----:B------:R1:W5:Y:S02]  /*31c0*/  @!P2 LDG.E.64 R46, desc[UR8][R42.64+0xc0] ;  /* 0x0000c0082a2ea981 */ /* 0x000364000c1e1b00 */
.L_x_468:
[----:B------:R-:W-:Y:S05]  /*31d0*/  BSYNC B1 ;  /* 0x0000000000017941 */ /* 0x000fea0003800000 */
.L_x_467:
[----:B01---5:R-:W-:Y:S01]  /*31e0*/  IMAD.MOV.U32 R40, RZ, RZ, R67 ;  /* 0x000000ffff287224 */ /* 0x023fe200078e0043 */
[----:B------:R-:W-:Y:S01]  /*31f0*/  MOV R0, R66 ;  /* 0x0000004200007202 */ /* 0x000fe20000000f00 */
[----:B------:R-:W-:Y:S01]  /*3200*/  IMAD.MOV.U32 R41, RZ, RZ, R70 ;  /* 0x000000ffff297224 */ /* 0x000fe200078e0046 */
[----:B------:R-:W-:Y:S02]  /*3210*/  MOV R42, R71 ;  /* 0x00000047002a7202 */ /* 0x000fe40000000f00 */
[----:B------:R-:W-:Y:S01]  /*3220*/  PRMT R138, R0, 0x5410, R40 ;  /* 0x00005410008a7816 */ /* 0x000fe20000000028 */
[----:B------:R-:W-:Y:S01]  /*3230*/  IMAD.MOV.U32 R0, RZ, RZ, R74 ;  /* 0x000000ffff007224 */ /* 0x000fe200078e004a */
[----:B------:R-:W-:Y:S01]  /*3240*/  PRMT R145, R41, 0x5410, R42 ;  /* 0x0000541029917816 */ /* 0x000fe2000000002a */
[----:B------:R-:W-:Y:S01]  /*3250*/  IMAD.MOV.U32 R40, RZ, RZ, R75 ;  /* 0x000000ffff287224 */ /* 0x000fe200078e004b */
[----:B------:R-:W-:Y:S01]  /*3260*/  MOV R41, R78 ;  /* 0x0000004e00297202 */ /* 0x000fe20000000f00 */
[----:B------:R-:W-:Y:S01]  /*3270*/  IMAD.MOV.U32 R42, RZ, RZ, R79 ;  /* 0x000000ffff2a7224 */ /* 0x000fe200078e004f */
[----:B------:R-:W-:-:S02]  /*3280*/  ISETP.NE.AND P2, PT, R221, 0x3, PT ;  /* 0x00000003dd00780c */ /* 0x000fc40003f45270 */
[----:B------:R-:W-:Y:S01]  /*3290*/  PRMT R152, R0, 0x5410, R40 ;  /* 0x0000541000987816 */ /* 0x000fe20000000028 */
[----:B------:R-:W-:Y:S01]  /*32a0*/  IMAD.MOV.U32 R0, RZ, RZ, R68 ;  /* 0x000000ffff007224 */ /* 0x000fe200078e0044 */
[----:B------:R-:W-:Y:S01]  /*32b0*/  PRMT R161, R161, 0x5410, R41 ;  /* 0x00005410a1a17816 */ /* 0x000fe20000000029 */
[----:B------:R-:W-:Y:S01]  /*32c0*/  IMAD.MOV.U32 R41, RZ, RZ, R72 ;  /* 0x000000ffff297224 */ /* 0x000fe200078e0048 */
[----:B------:R-:W-:Y:S01]  /*32d0*/  PRMT R160, R42, 0x7610, R160 ;  /* 0x000076102aa07816 */ /* 0x000fe200000000a0 */
[----:B------:R-:W-:Y:S01]  /*32e0*/  IMAD.MOV.U32 R42, RZ, RZ, R73 ;  /* 0x000000ffff2a7224 */ /* 0x000fe200078e0049 */
[----:B------:R-:W-:-:S04]  /*32f0*/  MOV R40, R69 ;  /* 0x0000004500287202 */ /* 0x000fc80000000f00 */
[----:B------:R-:W-:Y:S01]  /*3300*/  PRMT R139, R0, 0x5410, R40 ;  /* 0x00005410008b7816 */ /* 0x000fe20000000028 */
[----:B------:R-:W-:Y:S01]  /*3310*/  IMAD.MOV.U32 R40, RZ, RZ, R77 ;  /* 0x000000ffff287224 */ /* 0x000fe200078e004d */
[----:B------:R-:W-:Y:S01]  /*3320*/  PRMT R146, R41, 0x5410, R42 ;  /* 0x0000541029927816 */ /* 0x000fe2000000002a */
[----:B------:R-:W-:Y:S01]  /*3330*/  IMAD.MOV.U32 R41, RZ, RZ, R80 ;  /* 0x000000ffff297224 */ /* 0x000fe200078e0050 */
[----:B------:R-:W-:Y:S02]  /*3340*/  MOV R0, R76 ;  /* 0x0000004c00007202 */ /* 0x000fe40000000f00 */
[----:B------:R-:W-:Y:S02]  /*3350*/  MOV R42, R81 ;  /* 0x00000051002a7202 */ /* 0x000fe40000000f00 */
[----:B------:R-:W-:Y:S01]  /*3360*/  PRMT R153, R0, 0x5410, R40 ;  /* 0x0000541000997816 */ /* 0x000fe20000000028 */
[----:B------:R-:W-:Y:S01]  /*3370*/  IMAD.MOV.U32 R0, RZ, RZ, R44 ;  /* 0x000000ffff007224 */ /* 0x000fe200078e002c */
[----:B------:R-:W-:Y:S01]  /*3380*/  PRMT R160, R160, 0x5410, R42 ;  /* 0x00005410a0a07816 */ /* 0x000fe2000000002a */
[----:B------:R-:W-:Y:S01]  /*3390*/  IMAD.MOV.U32 R40, RZ, RZ, R45 ;  /* 0x000000ffff287224 */ /* 0x000fe200078e002d */
[----:B------:R-:W-:Y:S01]  /*33a0*/  PRMT R161, R41, 0x7610, R161 ;  /* 0x0000761029a17816 */ /* 0x000fe200000000a1 */
[----:B------:R-:W-:Y:S01]  /*33b0*/  IMAD.MOV.U32 R42, RZ, RZ, R51 ;  /* 0x000000ffff2a7224 */ /* 0x000fe200078e0033 */
[----:B------:R-:W-:-:S02]  /*33c0*/  MOV R41, R50 ;  /* 0x0000003200297202 */ /* 0x000fc40000000f00 */
[----:B------:R-:W-:Y:S01]  /*33d0*/  PRMT R88, R0, 0x5410, R40 ;  /* 0x0000541000587816 */ /* 0x000fe20000000028 */
[----:B------:R-:W-:Y:S01]  /*33e0*/  IMAD.MOV.U32 R40, RZ, RZ, R62 ;  /* 0x000000ffff287224 */ /* 0x000fe200078e003e */
[----:B------:R-:W-:Y:S01]  /*33f0*/  PRMT R90, R41, 0x5410, R42 ;  /* 0x00005410295a7816 */ /* 0x000fe2000000002a */
[----:B------:R-:W-:Y:S01]  /*3400*/  IMAD.MOV.U32 R42, RZ, RZ, R56 ;  /* 0x000000ffff2a7224 */ /* 0x000fe200078e0038 */
[----:B------:R-:W-:Y:S01]  /*3410*/  MOV R41, R57 ;  /* 0x0000003900297202 */ /* 0x000fe20000000f00 */
[----:B------:R-:W-:-:S03]  /*3420*/  IMAD.MOV.U32 R0, RZ, RZ, R63 ;  /* 0x000000ffff007224 */ /* 0x000fc600078e003f */
        /* <DEDUP_REMOVED lines=10> */
[----:B------:R-:W-:Y:S01]  /*34d0*/  MOV R40, R64 ;  /* 0x0000004000287202 */ /* 0x000fe20000000f00 */
[----:B------:R-:W-:-:S03]  /*34e0*/  IMAD.MOV.U32 R0, RZ, RZ, R65 ;  /* 0x000000ffff007224 */ /* 0x000fc600078e0041 */
[----:B------:R-:W-:Y:S02]  /*34f0*/  PRMT R135, R42, 0x5410, R41 ;  /* 0x000054102a877816 */ /* 0x000fe40000000029 */
[----:B------:R-:W-:Y:S01]  /*3500*/  PRMT R137, R40, 0x5410, R0 ;  /* 0x0000541028897816 */ /* 0x000fe20000000000 */
[----:B------:R-:W-:Y:S06]  /*3510*/  @!P2 BRA `(.L_x_469) ;  /* 0x000000000004a947 */ /* 0x000fec0003800000 */
[----:B------:R-:W-:Y:S01]  /*3520*/  BPT.TRAP 0x1 ;  /* 0x000000040000795c */ /* 0x000fe20000300000 */
.L_x_469:
[----:B------:R-:W-:Y:S01]  /*3530*/  IMAD R0, R17, 0x8, R16 ;  /* 0x0000000811007824 */ /* 0x000fe200078e0210 */
[----:B------:R-:W-:Y:S01]  /*3540*/  SHF.L.U32 R115, R219, 0x1f, RZ ;  /* 0x0000001fdb737819 */ /* 0x000fe200000006ff */
[----:B------:R-:W-:Y:S03]  /*3550*/  BSSY B1, `(.L_x_470) ;  /* 0x0000003000017945 */ /* 0x000fe60003800000 */
[----:B------:R-:W0:Y:S02]  /*3560*/  SYNCS.PHASECHK.TRANS64.TRYWAIT P6, [R0+URZ+0x38890], R115 ;  /* 0x03889073000075a7 */ /* 0x000e2400080c017f */
[----:B0-----:R-:W-:Y:S05]  /*3570*/  @!P6 BRA `(.L_x_471) ;  /* 0x000002180054e947 */ /* 0x001fea0003800000 */
.L_x_786:
[----:B------:R-:W-:Y:S05]  /*3580*/  BSYNC B1 ;  /* 0x0000000000017941 */ /* 0x000fea0003800000 */
.L_x_470:
[----:B------:R-:W-:Y:S04]  /*3590*/  BSSY B1, `(.L_x_472) ;  /* 0x00000cf000017945 */ /* 0x000fe80003800000 */
[----:B------:R-:W-:Y:S05]  /*35a0*/  @P3 BRA `(.L_x_473) ;  /* 0x0000000c00343947 */ /* 0x000fea0003800000 */
[----:B------:R-:W-:Y:S01]  /*35b0*/  ISETP.NE.AND P3, PT, R26, RZ, PT ;  /* 0x000000ff1a00720c */ /* 0x000fe20003f65270 */
[----:B------:R-:W-:-:S12]  /*35c0*/  BSSY B2, `(.L_x_474) ;  /* 0x0000032000027945 */ /* 0x000fd80003800000 */
[----:B------:R-:W-:Y:S05]  /*35d0*/  @!P3 BRA `(.L_x_475) ;  /* 0x0000000000c0b947 */ /* 0x000fea0003800000 */
[----:B------:R1:W2:Y:S01]  /*35e0*/  LDS.128 R40, [R4+0x24400] ;  /* 0x0244000004287984 */ /* 0x0002a20000000c00 */
[----:B------:R-:W-:Y:S01]  /*35f0*/  ISETP.GE.AND P3, PT, R22, R116, PT ;  /* 0x000000741600720c */ /* 0x000fe20003f66270 */
[----:B------:R-:W-:-:S12]  /*3600*/  BSSY B3, `(.L_x_476) ;  /* 0x000002b000037945 */ /* 0x000fd80003800000 */
[----:B-1----:R-:W-:Y:S05]  /*3610*/  @P3 BRA `(.L_x_477) ;  /* 0x0000000000a43947 */ /* 0x002fea0003800000 */
[--C-:B------:R-:W-:Y:S01]  /*3620*/  SHF.R.U64 R154, R122, 0x10, R123.reuse ;  /* 0x000000107a9a7819 */ /* 0x100fe2000000127b */
[--C-:B--2---:R-:W-:Y:S01]  /*3630*/  HADD2.F32 R156, -RZ, R43.reuse.H0_H0 ;  /* 0x2000002bff9c7230 */ /* 0x104fe20000004100 */
[----:B------:R-:W-:Y:S02]  /*3640*/  SHF.R.U32.HI R122, RZ, 0x10, R123 ;  /* 0x00000010ff7a7819 */ /* 0x000fe4000001167b */
[--C-:B------:R-:W-:Y:S01]  /*3650*/  SHF.R.U32.HI R155, RZ, 0x10, R125.reuse ;  /* 0x00000010ff9b7819 */ /* 0x100fe2000001167d */
[----:B------:R-:W-:Y:S01]  /*3660*/  HADD2.F32 R154, -RZ, R154.H0_H0 ;  /* 0x2000009aff9a7230 */ /* 0x000fe20000004100 */
[----:B------:R-:W-:Y:S01]  /*3670*/  SHF.R.U64 R123, R124, 0x10, R125 ;  /* 0x000000107c7b7819 */ /* 0x000fe2000000127d */
[----:B------:R-:W-:Y:S02]  /*3680*/  HADD2.F32 R124, -RZ, R43.H1_H1 ;  /* 0x3000002bff7c7230 */ /* 0x000fe40000004100 */
[----:B------:R-:W-:Y:S02]  /*3690*/  HADD2.F32 R155, -RZ, R155.H0_H0 ;  /* 0x2000009bff9b7230 */ /* 0x000fe40000004100 */
[----:B------:R-:W-:-:S02]  /*36a0*/  HADD2.F32 R158, -RZ, R123.H0_H0 ;  /* 0x2000007bff9e7230 */ /* 0x000fc40000004100 */
[--C-:B------:R-:W-:Y:S02]  /*36b0*/  HADD2.F32 R123, -RZ, R41.reuse.H1_H1 ;  /* 0x30000029ff7b7230 */ /* 0x100fe40000004100 */
[-C--:B------:R-:W-:Y:S01]  /*36c0*/  FMUL.FTZ R43, R124, R155.reuse ;  /* 0x0000009b7c2b7220 */ /* 0x080fe20000410000 */
[----:B------:R-:W-:Y:S02]  /*36d0*/  HADD2.F32 R41, -RZ, R41.H0_H0 ;  /* 0x20000029ff297230 */ /* 0x000fe40000004100 */
[C---:B------:R-:W-:Y:S01]  /*36e0*/  FMUL.FTZ R155, R156.reuse, R155 ;  /* 0x0000009b9c9b7220 */ /* 0x040fe20000410000 */
[----:B------:R-:W-:Y:S02]  /*36f0*/  HADD2.F32 R125, -RZ, R122.H0_H0 ;  /* 0x2000007aff7d7230 */ /* 0x000fe40000004100 */
[-C--:B------:R-:W-:Y:S01]  /*3700*/  FMUL.FTZ R122, R123, R158.reuse ;  /* 0x0000009e7b7a7220 */ /* 0x080fe20000410000 */
[C---:B------:R-:W-:Y:S02]  /*3710*/  FMUL.FTZ R158, R41.reuse, R158 ;  /* 0x0000009e299e7220 */ /* 0x040fe40000410000 */
[-C--:B------:R-:W-:Y:S01]  /*3720*/  FFMA.FTZ R43, R156, R125.reuse, -R43 ;  /* 0x0000007d9c2b7223 */ /* 0x080fe2000001082b */
[----:B------:R-:W-:Y:S01]  /*3730*/  FFMA.FTZ R124, R124, R125, R155 ;  /* 0x0000007d7c7c7223 */ /* 0x000fe2000001009b */
[----:B------:R-:W-:Y:S01]  /*3740*/  FFMA.FTZ R41, R41, R154, -R122 ;  /* 0x0000009a29297223 */ /* 0x000fe2000001087a */
[----:B------:R-:W-:-:S02]  /*3750*/  HADD2.F32 R125, -RZ, R157.H1_H1 ;  /* 0x3000009dff7d7230 */ /* 0x000fc40000004100 */
[----:B------:R-:W-:Y:S01]  /*3760*/  FFMA.FTZ R122, R123, R154, R158 ;  /* 0x0000009a7b7a7223 */ /* 0x000fe2000001009e */
[--C-:B------:R-:W-:Y:S01]  /*3770*/  HADD2.F32 R155, -RZ, R40.reuse.H1_H1 ;  /* 0x30000028ff9b7230 */ /* 0x100fe20000004100 */
[----:B------:R-:W-:Y:S01]  /*3780*/  F2FP.F16.F32.PACK_AB R43, R124, R43 ;  /* 0x0000002b7c2b723e */ /* 0x000fe200000000ff */
[----:B------:R-:W-:Y:S02]  /*3790*/  HADD2.F32 R156, -RZ, R40.H0_H0 ;  /* 0x20000028ff9c7230 */ /* 0x000fe40000004100 */
[----:B------:R-:W-:Y:S01]  /*37a0*/  HADD2.F32 R123, -RZ, R159.H1_H1 ;  /* 0x3000009fff7b7230 */ /* 0x000fe20000004100 */
[----:B------:R-:W-:Y:S01]  /*37b0*/  F2FP.F16.F32.PACK_AB R41, R122, R41 ;  /* 0x000000297a29723e */ /* 0x000fe200000000ff */
[--C-:B------:R-:W-:Y:S02]  /*37c0*/  HADD2.F32 R40, -RZ, R42.reuse.H1_H1 ;  /* 0x3000002aff287230 */ /* 0x100fe40000004100 */
[----:B------:R-:W-:Y:S01]  /*37d0*/  FMUL.FTZ R158, R156, R125 ;  /* 0x0000007d9c9e7220 */ /* 0x000fe20000410000 */
[----:B------:R-:W-:-:S02]  /*37e0*/  HADD2.F32 R42, -RZ, R42.H0_H0 ;  /* 0x2000002aff2a7230 */ /* 0x000fc40000004100 */
[----:B------:R-:W-:Y:S02]  /*37f0*/  HADD2.F32 R154, -RZ, R157.H0_H0 ;  /* 0x2000009dff9a7230 */ /* 0x000fe40000004100 */
[C---:B------:R-:W-:Y:S01]  /*3800*/  FMUL.FTZ R157, R155.reuse, R125 ;  /* 0x0000007d9b9d7220 */ /* 0x040fe20000410000 */
[----:B------:R-:W-:Y:S02]  /*3810*/  HADD2.F32 R159, -RZ, R159.H0_H0 ;  /* 0x2000009fff9f7230 */ /* 0x000fe40000004100 */
[-C--:B------:R-:W-:Y:S01]  /*3820*/  FMUL.FTZ R125, R40, R123.reuse ;  /* 0x0000007b287d7220 */ /* 0x080fe20000410000 */
[----:B------:R-:W-:Y:S01]  /*3830*/  FMUL.FTZ R123, R42, R123 ;  /* 0x0000007b2a7b7220 */ /* 0x000fe20000410000 */
[-C--:B------:R-:W-:Y:S01]  /*3840*/  FFMA.FTZ R157, R156, R154.reuse, -R157 ;  /* 0x0000009a9c9d7223 */ /* 0x080fe2000001089d */
[----:B------:R-:W-:Y:S01]  /*3850*/  FFMA.FTZ R158, R155, R154, R158 ;  /* 0x0000009a9b9e7223 */ /* 0x000fe2000001009e */
[-C--:B------:R-:W-:Y:S01]  /*3860*/  FFMA.FTZ R125, R42, R159.reuse, -R125 ;  /* 0x0000009f2a7d7223 */ /* 0x080fe2000001087d */
[----:B------:R-:W-:-:S03]  /*3870*/  FFMA.FTZ R40, R40, R159, R123 ;  /* 0x0000009f28287223 */ /* 0x000fc6000001007b */
[----:B------:R-:W-:Y:S02]  /*3880*/  F2FP.F16.F32.PACK_AB R158, R158, R157 ;  /* 0x0000009d9e9e723e */ /* 0x000fe400000000ff */
[----:B------:R-:W-:Y:S02]  /*3890*/  F2FP.F16.F32.PACK_AB R42, R40, R125 ;  /* 0x0000007d282a723e */ /* 0x000fe400000000ff */
[----:B------:R-:W-:-:S07]  /*38a0*/  MOV R40, R158 ;  /* 0x0000009e00287202 */ /* 0x000fce0000000f00 */
.L_x_477:
[----:B------:R-:W-:Y:S05]  /*38b0*/  BSYNC B3 ;  /* 0x0000000000037941 */ /* 0x000fea0003800000 */
.L_x_476:
[----:B------:R-:W-:Y:S02]  /*38c0*/  ULDC.64 UR4, c[0x0][0x208] ;  /* 0x0000820000047ab9 */ /* 0x000fe40000000a00 */
[----:B--2---:R1:W-:Y:S03]  /*38d0*/  STG.E.128 desc[UR4][R60.64], R40 ;  /* 0x000000283c007986 */ /* 0x0043e6000c101d04 */
.L_x_475:
[----:B------:R-:W-:Y:S05]  /*38e0*/  BSYNC B2 ;  /* 0x0000000000027941 */ /* 0x000fea0003800000 */
.L_x_474:
[----:B------:R-:W-:Y:S01]  /*38f0*/  ISETP.NE.AND P3, PT, R10, RZ, PT ;  /* 0x000000ff0a00720c */ /* 0x000fe20003f65270 */
[----:B------:R-:W-:-:S12]  /*3900*/  BSSY B2, `(.L_x_478) ;  /* 0x0000032000027945 */ /* 0x000fd80003800000 */
[----:B------:R-:W-:Y:S05]  /*3910*/  @!P3 BRA `(.L_x_479) ;  /* 0x0000000000c0b947 */ /* 0x000fea0003800000 */
[----:B-1----:R1:W2:Y:S01]  /*3920*/  LDS.128 R40, [R4+0x26c00] ;  /* 0x026c000004287984 */ /* 0x0022a20000000c00 */
[----:B------:R-:W-:Y:S01]  /*3930*/  ISETP.GE.AND P3, PT, R215, R116, PT ;  /* 0x00000074d700720c */ /* 0x000fe20003f66270 */
[----:B------:R-:W-:-:S12]  /*3940*/  BSSY B3, `(.L_x_480) ;  /* 0x000002b000037945 */ /* 0x000fd80003800000 */
[----:B-1----:R-:W-:Y:S05]  /*3950*/  @P3 BRA `(.L_x_481) ;  /* 0x0000000000a43947 */ /* 0x002fea0003800000 */
[----:B------:R-:W-:Y:S01]  /*3960*/  SHF.R.U64 R122, R94, 0x10, R95 ;  /* 0x000000105e7a7819 */ /* 0x000fe2000000125f */
[----:B--2---:R-:W-:Y:S01]  /*3970*/  HADD2.F32 R124, -RZ, R43.H0_H0 ;  /* 0x2000002bff7c7230 */ /* 0x004fe20000004100 */
[----:B------:R-:W-:Y:S01]  /*3980*/  SHF.R.U32.HI R123, RZ, 0x10, R119 ;  /* 0x00000010ff7b7819 */ /* 0x000fe20000011677 */
[----:B------:R-:W-:Y:S01]  /*3990*/  HADD2.F32 R155, -RZ, R165.H1_H1 ;  /* 0x300000a5ff9b7230 */ /* 0x000fe20000004100 */
[----:B------:R-:W-:Y:S01]  /*39a0*/  SHF.R.U32.HI R94, RZ, 0x10, R95 ;  /* 0x00000010ff5e7819 */ /* 0x000fe2000001165f */
[----:B------:R-:W-:Y:S01]  /*39b0*/  HADD2.F32 R122, -RZ, R122.H0_H0 ;  /* 0x2000007aff7a7230 */ /* 0x000fe20000004100 */
[----:B------:R-:W-:Y:S01]  /*39c0*/  SHF.R.U64 R95, R118, 0x10, R119 ;  /* 0x00000010765f7819 */ /* 0x000fe20000001277 */
[----:B------:R-:W-:Y:S02]  /*39d0*/  HADD2.F32 R123, -RZ, R123.H0_H0 ;  /* 0x2000007bff7b7230 */ /* 0x000fe40000004100 */
[----:B------:R-:W-:Y:S02]  /*39e0*/  HADD2.F32 R118, -RZ, R43.H1_H1 ;  /* 0x3000002bff767230 */ /* 0x000fe40000004100 */
[----:B------:R-:W-:-:S02]  /*39f0*/  HADD2.F32 R154, -RZ, R95.H0_H0 ;  /* 0x2000005fff9a7230 */ /* 0x000fc40000004100 */
[--C-:B------:R-:W-:Y:S02]  /*3a00*/  HADD2.F32 R95, -RZ, R41.reuse.H1_H1 ;  /* 0x30000029ff5f7230 */ /* 0x100fe40000004100 */
[-C--:B------:R-:W-:Y:S01]  /*3a10*/  FMUL.FTZ R43, R118, R123.reuse ;  /* 0x0000007b762b7220 */ /* 0x080fe20000410000 */
[----:B------:R-:W-:Y:S02]  /*3a20*/  HADD2.F32 R41, -RZ, R41.H0_H0 ;  /* 0x20000029ff297230 */ /* 0x000fe40000004100 */
[C---:B------:R-:W-:Y:S01]  /*3a30*/  FMUL.FTZ R123, R124.reuse, R123 ;  /* 0x0000007b7c7b7220 */ /* 0x040fe20000410000 */
[----:B------:R-:W-:Y:S02]  /*3a40*/  HADD2.F32 R119, -RZ, R94.H0_H0 ;  /* 0x2000005eff777230 */ /* 0x000fe40000004100 */
[-C--:B------:R-:W-:Y:S01]  /*3a50*/  FMUL.FTZ R94, R95, R154.reuse ;  /* 0x0000009a5f5e7220 */ /* 0x080fe20000410000 */
[----:B------:R-:W-:Y:S02]  /*3a60*/  FMUL.FTZ R154, R41, R154 ;  /* 0x0000009a299a7220 */ /* 0x000fe40000410000 */
[-C--:B------:R-:W-:Y:S01]  /*3a70*/  FFMA.FTZ R43, R124, R119.reuse, -R43 ;  /* 0x000000777c2b7223 */ /* 0x080fe2000001082b */
[----:B------:R-:W-:Y:S01]  /*3a80*/  FFMA.FTZ R118, R118, R119, R123 ;  /* 0x0000007776767223 */ /* 0x000fe2000001007b */
[----:B------:R-:W-:-:S02]  /*3a90*/  HADD2.F32 R119, -RZ, R167.H0_H0 ;  /* 0x200000a7ff777230 */ /* 0x000fc40000004100 */
[-C--:B------:R-:W-:Y:S01]  /*3aa0*/  FFMA.FTZ R41, R41, R122.reuse, -R94 ;  /* 0x0000007a29297223 */ /* 0x080fe2000001085e */
[--C-:B------:R-:W-:Y:S02]  /*3ab0*/  HADD2.F32 R123, -RZ, R40.reuse.H1_H1 ;  /* 0x30000028ff7b7230 */ /* 0x100fe40000004100 */
[----:B------:R-:W-:Y:S01]  /*3ac0*/  FFMA.FTZ R94, R95, R122, R154 ;  /* 0x0000007a5f5e7223 */ /* 0x000fe2000001009a */
[----:B------:R-:W-:Y:S01]  /*3ad0*/  HADD2.F32 R124, -RZ, R40.H0_H0 ;  /* 0x20000028ff7c7230 */ /* 0x000fe20000004100 */
[----:B------:R-:W-:Y:S01]  /*3ae0*/  F2FP.F16.F32.PACK_AB R43, R118, R43 ;  /* 0x0000002b762b723e */ /* 0x000fe200000000ff */
[----:B------:R-:W-:Y:S02]  /*3af0*/  HADD2.F32 R95, -RZ, R167.H1_H1 ;  /* 0x300000a7ff5f7230 */ /* 0x000fe40000004100 */
[-C--:B------:R-:W-:Y:S01]  /*3b00*/  FMUL.FTZ R125, R123, R119.reuse ;  /* 0x000000777b7d7220 */ /* 0x080fe20000410000 */
[--C-:B------:R-:W-:Y:S02]  /*3b10*/  HADD2.F32 R40, -RZ, R42.reuse.H1_H1 ;  /* 0x3000002aff287230 */ /* 0x100fe40000004100 */
[----:B------:R-:W-:Y:S01]  /*3b20*/  FMUL.FTZ R154, R124, R119 ;  /* 0x000000777c9a7220 */ /* 0x000fe20000410000 */
[----:B------:R-:W-:Y:S01]  /*3b30*/  HADD2.F32 R122, -RZ, R165.H0_H0 ;  /* 0x200000a5ff7a7230 */ /* 0x000fe20000004100 */
[----:B------:R-:W-:Y:S01]  /*3b40*/  F2FP.F16.F32.PACK_AB R41, R94, R41 ;  /* 0x000000295e29723e */ /* 0x000fe200000000ff */
[----:B------:R-:W-:-:S02]  /*3b50*/  HADD2.F32 R42, -RZ, R42.H0_H0 ;  /* 0x2000002aff2a7230 */ /* 0x000fc40000004100 */
[-C--:B------:R-:W-:Y:S01]  /*3b60*/  FMUL.FTZ R119, R40, R95.reuse ;  /* 0x0000005f28777220 */ /* 0x080fe20000410000 */
[-C--:B------:R-:W-:Y:S01]  /*3b70*/  FFMA.FTZ R125, R124, R122.reuse, -R125 ;  /* 0x0000007a7c7d7223 */ /* 0x080fe2000001087d */
[----:B------:R-:W-:Y:S01]  /*3b80*/  FFMA.FTZ R154, R123, R122, R154 ;  /* 0x0000007a7b9a7223 */ /* 0x000fe2000001009a */
[C---:B------:R-:W-:Y:S01]  /*3b90*/  FMUL.FTZ R95, R42.reuse, R95 ;  /* 0x0000005f2a5f7220 */ /* 0x040fe20000410000 */
[----:B------:R-:W-:-:S03]  /*3ba0*/  FFMA.FTZ R119, R42, R155, -R119 ;  /* 0x0000009b2a777223 */ /* 0x000fc60000010877 */
[----:B------:R-:W-:Y:S01]  /*3bb0*/  FFMA.FTZ R40, R40, R155, R95 ;  /* 0x0000009b28287223 */ /* 0x000fe2000001005f */
[----:B------:R-:W-:-:S04]  /*3bc0*/  F2FP.F16.F32.PACK_AB R154, R154, R125 ;  /* 0x0000007d9a9a723e */ /* 0x000fc800000000ff */
[----:B------:R-:W-:Y:S01]  /*3bd0*/  F2FP.F16.F32.PACK_AB R42, R40, R119 ;  /* 0x00000077282a723e */ /* 0x000fe200000000ff */
[----:B------:R-:W-:-:S07]  /*3be0*/  IMAD.MOV.U32 R40, RZ, RZ, R154 ;  /* 0x000000ffff287224 */ /* 0x000fce00078e009a */
.L_x_481:
[----:B------:R-:W-:Y:S05]  /*3bf0*/  BSYNC B3 ;  /* 0x0000000000037941 */ /* 0x000fea0003800000 */
.L_x_480:
[----:B------:R-:W-:Y:S02]  /*3c00*/  ULDC.64 UR4, c[0x0][0x208] ;  /* 0x0000820000047ab9 */ /* 0x000fe40000000a00 */
[----:B--2---:R2:W-:Y:S03]  /*3c10*/  STG.E.128 desc[UR4][R60.64+0x80], R40 ;  /* 0x000080283c007986 */ /* 0x0045e6000c101d04 */
.L_x_479:
[----:B------:R-:W-:Y:S05]  /*3c20*/  BSYNC B2 ;  /* 0x0000000000027941 */ /* 0x000fea0003800000 */
.L_x_478:
[----:B------:R-:W-:Y:S01]  /*3c30*/  ISETP.NE.AND P3, PT, R9, RZ, PT ;  /* 0x000000ff0900720c */ /* 0x000fe20003f65270 */
[----:B------:R-:W-:-:S12]  /*3c40*/  BSSY B2, `(.L_x_482) ;  /* 0x0000031000027945 */ /* 0x000fd80003800000 */
[----:B------:R-:W-:Y:S05]  /*3c50*/  @!P3 BRA `(.L_x_483) ;  /* 0x0000000000bcb947 */ /* 0x000fea0003800000 */
[----:B-12---:R1:W2:Y:S01]  /*3c60*/  LDS.128 R40, [R4+0x29400] ;  /* 0x0294000004287984 */ /* 0x0062a20000000c00 */
[----:B------:R-:W-:Y:S01]  /*3c70*/  ISETP.GE.AND P3, PT, R214, R116, PT ;  /* 0x00000074d600720c */ /* 0x000fe20003f66270 */
[----:B------:R-:W-:-:S12]  /*3c80*/  BSSY B3, `(.L_x_484) ;  /* 0x000002a000037945 */ /* 0x000fd80003800000 */
[----:B-1----:R-:W-:Y:S05]  /*3c90*/  @P3 BRA `(.L_x_485) ;  /* 0x0000000000a03947 */ /* 0x002fea0003800000 */
[--C-:B------:R-:W-:Y:S01]  /*3ca0*/  SHF.R.U64 R92, R92, 0x10, R93.reuse ;  /* 0x000000105c5c7819 */ /* 0x100fe2000000125d */
[--C-:B--2---:R-:W-:Y:S01]  /*3cb0*/  HADD2.F32 R95, -RZ, R41.reuse.H1_H1 ;  /* 0x30000029ff5f7230 */ /* 0x104fe20000004100 */
[----:B------:R-:W-:Y:S01]  /*3cc0*/  SHF.R.U32.HI R93, RZ, 0x10, R93 ;  /* 0x00000010ff5d7819 */ /* 0x000fe2000001165d */
[----:B------:R-:W-:Y:S01]  /*3cd0*/  HADD2.F32 R41, -RZ, R41.H0_H0 ;  /* 0x20000029ff297230 */ /* 0x000fe20000004100 */
[--C-:B------:R-:W-:Y:S01]  /*3ce0*/  SHF.R.U64 R86, R86, 0x10, R87.reuse ;  /* 0x0000001056567819 */ /* 0x100fe20000001257 */
[----:B------:R-:W-:Y:S01]  /*3cf0*/  HADD2.F32 R92, -RZ, R92.H0_H0 ;  /* 0x2000005cff5c7230 */ /* 0x000fe20000004100 */
[----:B------:R-:W-:Y:S01]  /*3d00*/  SHF.R.U32.HI R87, RZ, 0x10, R87 ;  /* 0x00000010ff577819 */ /* 0x000fe20000011657 */
[----:B------:R-:W-:Y:S02]  /*3d10*/  HADD2.F32 R93, -RZ, R93.H0_H0 ;  /* 0x2000005dff5d7230 */ /* 0x000fe40000004100 */
[--C-:B------:R-:W-:Y:S02]  /*3d20*/  HADD2.F32 R94, -RZ, R43.reuse.H1_H1 ;  /* 0x3000002bff5e7230 */ /* 0x100fe40000004100 */
[----:B------:R-:W-:Y:S01]  /*3d30*/  FMUL.FTZ R122, R95, R92 ;  /* 0x0000005c5f7a7220 */ /* 0x000fe20000410000 */
[----:B------:R-:W-:-:S02]  /*3d40*/  HADD2.F32 R118, -RZ, R43.H0_H0 ;  /* 0x2000002bff767230 */ /* 0x000fc40000004100 */
[C---:B------:R-:W-:Y:S01]  /*3d50*/  FMUL.FTZ R92, R41.reuse, R92 ;  /* 0x0000005c295c7220 */ /* 0x040fe20000410000 */
[----:B------:R-:W-:Y:S02]  /*3d60*/  HADD2.F32 R86, -RZ, R86.H0_H0 ;  /* 0x20000056ff567230 */ /* 0x000fe40000004100 */
[-C--:B------:R-:W-:Y:S01]  /*3d70*/  FMUL.FTZ R43, R94, R93.reuse ;  /* 0x0000005d5e2b7220 */ /* 0x080fe20000410000 */
[----:B------:R-:W-:Y:S02]  /*3d80*/  HADD2.F32 R87, -RZ, R87.H0_H0 ;  /* 0x20000057ff577230 */ /* 0x000fe40000004100 */
[C---:B------:R-:W-:Y:S01]  /*3d90*/  FMUL.FTZ R93, R118.reuse, R93 ;  /* 0x0000005d765d7220 */ /* 0x040fe20000410000 */
[----:B------:R-:W-:Y:S02]  /*3da0*/  HADD2.F32 R119, -RZ, R42.H0_H0 ;  /* 0x2000002aff777230 */ /* 0x000fe40000004100 */
[-C--:B------:R-:W-:Y:S01]  /*3db0*/  FFMA.FTZ R122, R41, R86.reuse, -R122 ;  /* 0x00000056297a7223 */ /* 0x080fe2000001087a */
[----:B------:R-:W-:Y:S01]  /*3dc0*/  FFMA.FTZ R95, R95, R86, R92 ;  /* 0x000000565f5f7223 */ /* 0x000fe2000001005c */
[-C--:B------:R-:W-:Y:S01]  /*3dd0*/  FFMA.FTZ R43, R118, R87.reuse, -R43 ;  /* 0x00000057762b7223 */ /* 0x080fe2000001082b */
[----:B------:R-:W-:Y:S01]  /*3de0*/  FFMA.FTZ R94, R94, R87, R93 ;  /* 0x000000575e5e7223 */ /* 0x000fe2000001005d */
[----:B------:R-:W-:-:S02]  /*3df0*/  HADD2.F32 R86, -RZ, R166.H0_H0 ;  /* 0x200000a6ff567230 */ /* 0x000fc40000004100 */
[----:B------:R-:W-:Y:S02]  /*3e00*/  HADD2.F32 R166, -RZ, R166.H1_H1 ;  /* 0x300000a6ffa67230 */ /* 0x000fe40000004100 */
[----:B------:R-:W-:Y:S01]  /*3e10*/  HADD2.F32 R87, -RZ, R40.H1_H1 ;  /* 0x30000028ff577230 */ /* 0x000fe20000004100 */
[----:B------:R-:W-:Y:S01]  /*3e20*/  F2FP.F16.F32.PACK_AB R43, R94, R43 ;  /* 0x0000002b5e2b723e */ /* 0x000fe200000000ff */
[----:B------:R-:W-:Y:S02]  /*3e30*/  HADD2.F32 R93, -RZ, R42.H1_H1 ;  /* 0x3000002aff5d7230 */ /* 0x000fe40000004100 */
[----:B------:R-:W-:Y:S02]  /*3e40*/  HADD2.F32 R40, -RZ, R40.H0_H0 ;  /* 0x20000028ff287230 */ /* 0x000fe40000004100 */
[----:B------:R-:W-:Y:S01]  /*3e50*/  FMUL.FTZ R123, R87, R86 ;  /* 0x00000056577b7220 */ /* 0x000fe20000410000 */
[--C-:B------:R-:W-:Y:S02]  /*3e60*/  HADD2.F32 R41, -RZ, R164.reuse.H0_H0 ;  /* 0x200000a4ff297230 */ /* 0x100fe40000004100 */
[----:B------:R-:W-:Y:S01]  /*3e70*/  FMUL.FTZ R42, R93, R166 ;  /* 0x000000a65d2a7220 */ /* 0x000fe20000410000 */
[----:B------:R-:W-:-:S02]  /*3e80*/  HADD2.F32 R164, -RZ, R164.H1_H1 ;  /* 0x300000a4ffa47230 */ /* 0x000fc40000004100 */
[C---:B------:R-:W-:Y:S01]  /*3e90*/  FMUL.FTZ R86, R40.reuse, R86 ;  /* 0x0000005628567220 */ /* 0x040fe20000410000 */
[----:B------:R-:W-:Y:S01]  /*3ea0*/  FMUL.FTZ R166, R119, R166 ;  /* 0x000000a677a67220 */ /* 0x000fe20000410000 */
[-C--:B------:R-:W-:Y:S02]  /*3eb0*/  FFMA.FTZ R123, R40, R41.reuse, -R123 ;  /* 0x00000029287b7223 */ /* 0x080fe4000001087b */
[----:B------:R-:W-:Y:S01]  /*3ec0*/  FFMA.FTZ R86, R87, R41, R86 ;  /* 0x0000002957567223 */ /* 0x000fe20000010056 */
[-C--:B------:R-:W-:Y:S01]  /*3ed0*/  FFMA.FTZ R42, R119, R164.reuse, -R42 ;  /* 0x000000a4772a7223 */ /* 0x080fe2000001082a */
[----:B------:R-:W-:Y:S01]  /*3ee0*/  FFMA.FTZ R93, R93, R164, R166 ;  /* 0x000000a45d5d7223 */ /* 0x000fe200000100a6 */
[----:B------:R-:W-:Y:S02]  /*3ef0*/  F2FP.F16.F32.PACK_AB R41, R95, R122 ;  /* 0x0000007a5f29723e */ /* 0x000fe400000000ff */
[----:B------:R-:W-:Y:S02]  /*3f00*/  F2FP.F16.F32.PACK_AB R40, R86, R123 ;  /* 0x0000007b5628723e */ /* 0x000fe400000000ff */
[----:B------:R-:W-:-:S07]  /*3f10*/  F2FP.F16.F32.PACK_AB R42, R93, R42 ;  /* 0x0000002a5d2a723e */ /* 0x000fce00000000ff */
.L_x_485:
[----:B------:R-:W-:Y:S05]  /*3f20*/  BSYNC B3 ;  /* 0x0000000000037941 */ /* 0x000fea0003800000 */
.L_x_484:
[----:B------:R-:W-:Y:S02]  /*3f30*/  ULDC.64 UR4, c[0x0][0x208] ;  /* 0x0000820000047ab9 */ /* 0x000fe40000000a00 */
[----:B--2---:R3:W-:Y:S03]  /*3f40*/  STG.E.128 desc[UR4][R60.64+0x100], R40 ;  /* 0x000100283c007986 */ /* 0x0047e6000c101d04 */
.L_x_483:
[----:B------:R-:W-:Y:S05]  /*3f50*/  BSYNC B2 ;  /* 0x0000000000027941 */ /* 0x000fea0003800000 */
.L_x_482:
[----:B------:R-:W-:-:S13]  /*3f60*/  ISETP.NE.AND P3, PT, R8, RZ, PT ;  /* 0x000000ff0800720c */ /* 0x000fda0003f65270 */
[----:B------:R-:W-:Y:S05]  /*3f70*/  @!P3 BRA `(.L_x_473) ;  /* 0x0000000000c0b947 */ /* 0x000fea0003800000 */
[----:B-123--:R1:W2:Y:S01]  /*3f80*/  LDS.128 R40, [R4+0x2bc00] ;  /* 0x02bc000004287984 */ /* 0x00e2a20000000c00 */
[----:B------:R-:W-:Y:S01]  /*3f90*/  ISETP.GE.AND P3, PT, R216, R116, PT ;  /* 0x00000074d800720c */ /* 0x000fe20003f66270 */
[----:B------:R-:W-:-:S12]  /*3fa0*/  BSSY B2, `(.L_x_486) ;  /* 0x000002b000027945 */ /* 0x000fd80003800000 */
[----:B-1----:R-:W-:Y:S05]  /*3fb0*/  @P3 BRA `(.L_x_487) ;  /* 0x0000000000a43947 */ /* 0x002fea0003800000 */
[----:B------:R-:W-:Y:S01]  /*3fc0*/  SHF.R.U64 R86, R82, 0x10, R83 ;  /* 0x0000001052567819 */ /* 0x000fe20000001253 */
[----:B--2---:R-:W-:Y:S01]  /*3fd0*/  HADD2.F32 R92, -RZ, R41.H1_H1 ;  /* 0x30000029ff5c7230 */ /* 0x004fe20000004100 */
[----:B------:R-:W-:Y:S02]  /*3fe0*/  SHF.R.U64 R87, R84, 0x10, R85 ;  /* 0x0000001054577819 */ /* 0x000fe40000001255 */
[----:B------:R-:W-:Y:S01]  /*3ff0*/  SHF.R.U32.HI R82, RZ, 0x10, R83 ;  /* 0x00000010ff527819 */ /* 0x000fe20000011653 */
[----:B------:R-:W-:Y:S01]  /*4000*/  IMAD.MOV.U32 R83, RZ, RZ, R43 ;  /* 0x000000ffff537224 */ /* 0x000fe200078e002b */
[----:B------:R-:W-:Y:S01]  /*4010*/  SHF.R.U32.HI R93, RZ, 0x10, R85 ;  /* 0x00000010ff5d7819 */ /* 0x000fe20000011655 */
[----:B------:R-:W-:Y:S02]  /*4020*/  HADD2.F32 R43, -RZ, R86.H0_H0 ;  /* 0x20000056ff2b7230 */ /* 0x000fe40000004100 */
[----:B------:R-:W-:Y:S02]  /*4030*/  HADD2.F32 R87, -RZ, R87.H0_H0 ;  /* 0x20000057ff577230 */ /* 0x000fe40000004100 */
[----:B------:R-:W-:-:S02]  /*4040*/  HADD2.F32 R86, -RZ, R41.H0_H0 ;  /* 0x20000029ff567230 */ /* 0x000fc40000004100 */
[----:B------:R-:W-:Y:S02]  /*4050*/  HADD2.F32 R93, -RZ, R93.H0_H0 ;  /* 0x2000005dff5d7230 */ /* 0x000fe40000004100 */
[-C--:B------:R-:W-:Y:S01]  /*4060*/  FMUL.FTZ R41, R92, R87.reuse ;  /* 0x000000575c297220 */ /* 0x080fe20000410000 */
[--C-:B------:R-:W-:Y:S02]  /*4070*/  HADD2.F32 R84, -RZ, R83.reuse.H1_H1 ;  /* 0x30000053ff547230 */ /* 0x100fe40000004100 */
[C---:B------:R-:W-:Y:S01]  /*4080*/  FMUL.FTZ R87, R86.reuse, R87 ;  /* 0x0000005756577220 */ /* 0x040fe20000410000 */
[----:B------:R-:W-:Y:S02]  /*4090*/  HADD2.F32 R83, -RZ, R83.H0_H0 ;  /* 0x20000053ff537230 */ /* 0x000fe40000004100 */
[----:B------:R-:W-:Y:S01]  /*40a0*/  FFMA.FTZ R41, R86, R43, -R41 ;  /* 0x0000002b56297223 */ /* 0x000fe20000010829 */
[----:B------:R-:W-:Y:S02]  /*40b0*/  HADD2.F32 R85, -RZ, R82.H0_H0 ;  /* 0x20000052ff557230 */ /* 0x000fe40000004100 */
[----:B------:R-:W-:Y:S01]  /*40c0*/  FMUL.FTZ R94, R84, R93 ;  /* 0x0000005d545e7220 */ /* 0x000fe20000410000 */
[----:B------:R-:W-:Y:S01]  /*40d0*/  FFMA.FTZ R82, R92, R43, R87 ;  /* 0x0000002b5c527223 */ /* 0x000fe20000010057 */
[----:B------:R-:W-:Y:S01]  /*40e0*/  FMUL.FTZ R93, R83, R93 ;  /* 0x0000005d535d7220 */ /* 0x000fe20000410000 */
[----:B------:R-:W-:-:S02]  /*40f0*/  HADD2.F32 R87, -RZ, R163.H0_H0 ;  /* 0x200000a3ff577230 */ /* 0x000fc40000004100 */
[-C--:B------:R-:W-:Y:S01]  /*4100*/  FFMA.FTZ R43, R83, R85.reuse, -R94 ;  /* 0x00000055532b7223 */ /* 0x080fe2000001085e */
[--C-:B------:R-:W-:Y:S02]  /*4110*/  HADD2.F32 R83, -RZ, R40.reuse.H1_H1 ;  /* 0x30000028ff537230 */ /* 0x100fe40000004100 */
[----:B------:R-:W-:Y:S01]  /*4120*/  FFMA.FTZ R84, R84, R85, R93 ;  /* 0x0000005554547223 */ /* 0x000fe2000001005d */
[----:B------:R-:W-:Y:S01]  /*4130*/  HADD2.F32 R40, -RZ, R40.H0_H0 ;  /* 0x20000028ff287230 */ /* 0x000fe20000004100 */
[----:B------:R-:W-:Y:S01]  /*4140*/  F2FP.F16.F32.PACK_AB R41, R82, R41 ;  /* 0x000000295229723e */ /* 0x000fe200000000ff */
[--C-:B------:R-:W-:Y:S02]  /*4150*/  HADD2.F32 R85, -RZ, R42.reuse.H1_H1 ;  /* 0x3000002aff557230 */ /* 0x100fe40000004100 */
[-C--:B------:R-:W-:Y:S01]  /*4160*/  FMUL.FTZ R93, R83, R87.reuse ;  /* 0x00000057535d7220 */ /* 0x080fe20000410000 */
[----:B------:R-:W-:Y:S02]  /*4170*/  HADD2.F32 R163, -RZ, R163.H1_H1 ;  /* 0x300000a3ffa37230 */ /* 0x000fe40000004100 */
[----:B------:R-:W-:Y:S01]  /*4180*/  FMUL.FTZ R92, R40, R87 ;  /* 0x00000057285c7220 */ /* 0x000fe20000410000 */
[----:B------:R-:W-:Y:S01]  /*4190*/  HADD2.F32 R42, -RZ, R42.H0_H0 ;  /* 0x2000002aff2a7230 */ /* 0x000fe20000004100 */
[----:B------:R-:W-:Y:S01]  /*41a0*/  F2FP.F16.F32.PACK_AB R43, R84, R43 ;  /* 0x0000002b542b723e */ /* 0x000fe200000000ff */
[----:B------:R-:W-:-:S02]  /*41b0*/  HADD2.F32 R86, -RZ, R162.H1_H1 ;  /* 0x300000a2ff567230 */ /* 0x000fc40000004100 */
[-C--:B------:R-:W-:Y:S01]  /*41c0*/  FMUL.FTZ R87, R85, R163.reuse ;  /* 0x000000a355577220 */ /* 0x080fe20000410000 */
[----:B------:R-:W-:Y:S02]  /*41d0*/  HADD2.F32 R162, -RZ, R162.H0_H0 ;  /* 0x200000a2ffa27230 */ /* 0x000fe40000004100 */
[----:B------:R-:W-:Y:S01]  /*41e0*/  FMUL.FTZ R94, R42, R163 ;  /* 0x000000a32a5e7220 */ /* 0x000fe20000410000 */
[-C--:B------:R-:W-:Y:S01]  /*41f0*/  FFMA.FTZ R93, R40, R86.reuse, -R93 ;  /* 0x00000056285d7223 */ /* 0x080fe2000001085d */
[----:B------:R-:W-:Y:S01]  /*4200*/  FFMA.FTZ R92, R83, R86, R92 ;  /* 0x00000056535c7223 */ /* 0x000fe2000001005c */
[-C--:B------:R-:W-:Y:S01]  /*4210*/  FFMA.FTZ R87, R42, R162.reuse, -R87 ;  /* 0x000000a22a577223 */ /* 0x080fe20000010857 */
[----:B------:R-:W-:-:S03]  /*4220*/  FFMA.FTZ R94, R85, R162, R94 ;  /* 0x000000a2555e7223 */ /* 0x000fc6000001005e */
[----:B------:R-:W-:Y:S02]  /*4230*/  F2FP.F16.F32.PACK_AB R40, R92, R93 ;  /* 0x0000005d5c28723e */ /* 0x000fe400000000ff */
[----:B------:R-:W-:-:S07]  /*4240*/  F2FP.F16.F32.PACK_AB R42, R94, R87 ;  /* 0x000000575e2a723e */ /* 0x000fce00000000ff */
.L_x_487:
[----:B------:R-:W-:Y:S05]  /*4250*/  BSYNC B2 ;  /* 0x0000000000027941 */ /* 0x000fea0003800000 */
.L_x_486:
[----:B------:R-:W-:Y:S02]  /*4260*/  ULDC.64 UR4, c[0x0][0x208] ;  /* 0x0000820000047ab9 */ /* 0x000fe40000000a00 */
[----:B--2---:R4:W-:Y:S03]  /*4270*/  STG.E.128 desc[UR4][R60.64+0x180], R40 ;  /* 0x000180283c007986 */ /* 0x0049e6000c101d04 */
.L_x_473:
[----:B------:R-:W-:Y:S05]  /*4280*/  BSYNC B1 ;  /* 0x0000000000017941 */ /* 0x000fea0003800000 */
.L_x_472:
[----:B------:R-:W-:Y:S04]  /*4290*/  BSSY B1, `(.L_x_488) ;  /* 0x00000d1000017945 */ /* 0x000fe80003800000 */
[----:B------:R-:W-:Y:S05]  /*42a0*/  @P4 BRA `(.L_x_489) ;  /* 0x0000000c003c4947 */ /* 0x000fea0003800000 */
[----:B------:R-:W-:Y:S01]  /*42b0*/  ISETP.NE.AND P3, PT, R26, RZ, PT ;  /* 0x000000ff1a00720c */ /* 0x000fe20003f65270 */
[----:B------:R-:W-:-:S12]  /*42c0*/  BSSY B2, `(.L_x_490) ;  /* 0x0000033000027945 */ /* 0x000fd80003800000 */
[----:B------:R-:W-:Y:S05]  /*42d0*/  @!P3 BRA `(.L_x_491) ;  /* 0x0000000000c4b947 */ /* 0x000fea0003800000 */
[----:B-1234-:R1:W2:Y:S01]  /*42e0*/  LDS.128 R40, [R4+0x25400] ;  /* 0x0254000004287984 */ /* 0x01e2a20000000c00 */
[----:B------:R-:W-:Y:S01]  /*42f0*/  ISETP.GE.AND P3, PT, R22, R116, PT ;  /* 0x000000741600720c */ /* 0x000fe20003f66270 */
[----:B------:R-:W-:-:S12]  /*4300*/  BSSY B3, `(.L_x_492) ;  /* 0x000002c000037945 */ /* 0x000fd80003800000 */
[----:B-1----:R-:W-:Y:S05]  /*4310*/  @P3 BRA `(.L_x_493) ;  /* 0x0000000000a83947 */ /* 0x002fea0003800000 */
[----:B------:R-:W-:Y:S01]  /*4320*/  SHF.R.U64 R78, R78, 0x10, R79 ;  /* 0x000000104e4e7819 */ /* 0x000fe2000000124f */
[----:B--2---:R-:W-:Y:S01]  /*4330*/  IMAD.MOV.U32 R61, RZ, RZ, R43 ;  /* 0x000000ffff3d7224 */ /* 0x004fe200078e002b */
[----:B------:R-:W-:Y:S01]  /*4340*/  SHF.R.U32.HI R83, RZ, 0x10, R79 ;  /* 0x00000010ff537819 */ /* 0x000fe2000001164f */
[----:B------:R-:W-:Y:S01]  /*4350*/  HADD2.F32 R43, -RZ, R41.H1_H1 ;  /* 0x30000029ff2b7230 */ /* 0x000fe20000004100 */
[--C-:B------:R-:W-:Y:S01]  /*4360*/  SHF.R.U64 R79, R80, 0x10, R81.reuse ;  /* 0x00000010504f7819 */ /* 0x100fe20000001251 */
[----:B------:R-:W-:Y:S01]  /*4370*/  HADD2.F32 R78, -RZ, R78.H0_H0 ;  /* 0x2000004eff4e7230 */ /* 0x000fe20000004100 */
[----:B------:R-:W-:Y:S01]  /*4380*/  SHF.R.U32.HI R82, RZ, 0x10, R81 ;  /* 0x00000010ff527819 */ /* 0x000fe20000011651 */
[----:B------:R-:W-:Y:S01]  /*4390*/  HADD2.F32 R80, -RZ, R83.H0_H0 ;  /* 0x20000053ff507230 */ /* 0x000fe20000004100 */
[----:B------:R-:W-:Y:S01]  /*43a0*/  MOV R60, R40 ;  /* 0x00000028003c7202 */ /* 0x000fe20000000f00 */
[----:B------:R-:W-:Y:S02]  /*43b0*/  HADD2.F32 R40, -RZ, R41.H0_H0 ;  /* 0x20000029ff287230 */ /* 0x000fe40000004100 */
[----:B------:R-:W-:-:S02]  /*43c0*/  HADD2.F32 R79, -RZ, R79.H0_H0 ;  /* 0x2000004fff4f7230 */ /* 0x000fc40000004100 */
[----:B------:R-:W-:Y:S02]  /*43d0*/  HADD2.F32 R82, -RZ, R82.H0_H0 ;  /* 0x20000052ff527230 */ /* 0x000fe40000004100 */
[--C-:B------:R-:W-:Y:S02]  /*43e0*/  HADD2.F32 R41, -RZ, R61.reuse.H1_H1 ;  /* 0x3000003dff297230 */ /* 0x100fe40000004100 */
[-C--:B------:R-:W-:Y:S01]  /*43f0*/  FMUL.FTZ R81, R43, R79.reuse ;  /* 0x0000004f2b517220 */ /* 0x080fe20000410000 */
[----:B------:R-:W-:Y:S02]  /*4400*/  HADD2.F32 R61, -RZ, R61.H0_H0 ;  /* 0x2000003dff3d7230 */ /* 0x000fe40000004100 */
[C---:B------:R-:W-:Y:S01]  /*4410*/  FMUL.FTZ R84, R40.reuse, R79 ;  /* 0x0000004f28547220 */ /* 0x040fe20000410000 */
[----:B------:R-:W-:Y:S01]  /*4420*/  FMUL.FTZ R86, R41, R82 ;  /* 0x0000005229567220 */ /* 0x000fe20000410000 */
[----:B------:R-:W-:Y:S01]  /*4430*/  FFMA.FTZ R40, R40, R78, -R81 ;  /* 0x0000004e28287223 */ /* 0x000fe20000010851 */
[----:B------:R-:W-:Y:S01]  /*4440*/  FMUL.FTZ R82, R61, R82 ;  /* 0x000000523d527220 */ /* 0x000fe20000410000 */
[----:B------:R-:W-:Y:S01]  /*4450*/  FFMA.FTZ R81, R43, R78, R84 ;  /* 0x0000004e2b517223 */ /* 0x000fe20000010054 */
[----:B------:R-:W-:Y:S01]  /*4460*/  FFMA.FTZ R86, R61, R80, -R86 ;  /* 0x000000503d567223 */ /* 0x000fe20000010856 */
[----:B------:R-:W-:-:S02]  /*4470*/  HADD2.F32 R61, -RZ, R161.H1_H1 ;  /* 0x300000a1ff3d7230 */ /* 0x000fc40000004100 */
[----:B------:R-:W-:Y:S01]  /*4480*/  FFMA.FTZ R85, R41, R80, R82 ;  /* 0x0000005029557223 */ /* 0x000fe20000010052 */
[----:B------:R-:W-:Y:S02]  /*4490*/  HADD2.F32 R78, -RZ, R160.H1_H1 ;  /* 0x300000a0ff4e7230 */ /* 0x000fe40000004100 */
[----:B------:R-:W-:Y:S02]  /*44a0*/  HADD2.F32 R41, -RZ, R60.H1_H1 ;  /* 0x3000003cff297230 */ /* 0x000fe40000004100 */
[----:B------:R-:W-:Y:S02]  /*44b0*/  HADD2.F32 R43, -RZ, R42.H1_H1 ;  /* 0x3000002aff2b7230 */ /* 0x000fe40000004100 */
[----:B------:R-:W-:Y:S02]  /*44c0*/  HADD2.F32 R161, -RZ, R161.H0_H0 ;  /* 0x200000a1ffa17230 */ /* 0x000fe40000004100 */
[----:B------:R-:W-:Y:S02]  /*44d0*/  HADD2.F32 R60, -RZ, R60.H0_H0 ;  /* 0x2000003cff3c7230 */ /* 0x000fe40000004100 */
[----:B------:R-:W-:Y:S01]  /*44e0*/  FMUL.FTZ R83, R43, R78 ;  /* 0x0000004e2b537220 */ /* 0x000fe20000410000 */
[----:B------:R-:W-:-:S02]  /*44f0*/  HADD2.F32 R42, -RZ, R42.H0_H0 ;  /* 0x2000002aff2a7230 */ /* 0x000fc40000004100 */
[CC--:B------:R-:W-:Y:S01]  /*4500*/  FMUL.FTZ R79, R41.reuse, R161.reuse ;  /* 0x000000a1294f7220 */ /* 0x0c0fe20000410000 */
[----:B------:R-:W-:Y:S02]  /*4510*/  HADD2.F32 R160, -RZ, R160.H0_H0 ;  /* 0x200000a0ffa07230 */ /* 0x000fe40000004100 */
[----:B------:R-:W-:Y:S01]  /*4520*/  FMUL.FTZ R80, R60, R161 ;  /* 0x000000a13c507220 */ /* 0x000fe20000410000 */
[----:B------:R-:W-:Y:S01]  /*4530*/  FMUL.FTZ R78, R42, R78 ;  /* 0x0000004e2a4e7220 */ /* 0x000fe20000410000 */
[-C--:B------:R-:W-:Y:S02]  /*4540*/  FFMA.FTZ R79, R60, R61.reuse, -R79 ;  /* 0x0000003d3c4f7223 */ /* 0x080fe4000001084f */
[----:B------:R-:W-:Y:S01]  /*4550*/  FFMA.FTZ R80, R41, R61, R80 ;  /* 0x0000003d29507223 */ /* 0x000fe20000010050 */
[-C--:B------:R-:W-:Y:S01]  /*4560*/  FFMA.FTZ R83, R42, R160.reuse, -R83 ;  /* 0x000000a02a537223 */ /* 0x080fe20000010853 */
[----:B------:R-:W-:Y:S01]  /*4570*/  FFMA.FTZ R78, R43, R160, R78 ;  /* 0x000000a02b4e7223 */ /* 0x000fe2000001004e */
[----:B------:R-:W-:-:S02]  /*4580*/  F2FP.F16.F32.PACK_AB R41, R81, R40 ;  /* 0x000000285129723e */ /* 0x000fc400000000ff */
[----:B------:R-:W-:Y:S02]  /*4590*/  F2FP.F16.F32.PACK_AB R43, R85, R86 ;  /* 0x00000056552b723e */ /* 0x000fe400000000ff */
[----:B------:R-:W-:Y:S02]  /*45a0*/  F2FP.F16.F32.PACK_AB R40, R80, R79 ;  /* 0x0000004f5028723e */ /* 0x000fe400000000ff */
[----:B------:R-:W-:-:S07]  /*45b0*/  F2FP.F16.F32.PACK_AB R42, R78, R83 ;  /* 0x000000534e2a723e */ /* 0x000fce00000000ff */
.L_x_493:
[----:B------:R-:W-:Y:S05]  /*45c0*/  BSYNC B3 ;  /* 0x0000000000037941 */ /* 0x000fea0003800000 */
.L_x_492:
[----:B------:R-:W-:Y:S02]  /*45d0*/  ULDC.64 UR4, c[0x0][0x208] ;  /* 0x0000820000047ab9 */ /* 0x000fe40000000a00 */
[----:B--2---:R1:W-:Y:S03]  /*45e0*/  STG.E.128 desc[UR4][R54.64], R40 ;  /* 0x0000002836007986 */ /* 0x0043e6000c101d04 */
.L_x_491:
[----:B------:R-:W-:Y:S05]  /*45f0*/  BSYNC B2 ;  /* 0x0000000000027941 */ /* 0x000fea0003800000 */
.L_x_490:
[----:B------:R-:W-:Y:S01]  /*4600*/  ISETP.NE.AND P3, PT, R10, RZ, PT ;  /* 0x000000ff0a00720c */ /* 0x000fe20003f65270 */
[----:B------:R-:W-:-:S12]  /*4610*/  BSSY B2, `(.L_x_494) ;  /* 0x0000032000027945 */ /* 0x000fd80003800000 */
[----:B------:R-:W-:Y:S05]  /*4620*/  @!P3 BRA `(.L_x_495) ;  /* 0x0000000000c0b947 */ /* 0x000fea0003800000 */
[----:B-1234-:R1:W2:Y:S01]  /*4630*/  LDS.128 R40, [R4+0x27c00] ;  /* 0x027c000004287984 */ /* 0x01e2a20000000c00 */
[----:B------:R-:W-:Y:S01]  /*4640*/  ISETP.GE.AND P3, PT, R215, R116, PT ;  /* 0x00000074d700720c */ /* 0x000fe20003f66270 */
[----:B------:R-:W-:-:S12]  /*4650*/  BSSY B3, `(.L_x_496) ;  /* 0x000002b000037945 */ /* 0x000fd80003800000 */
[----:B-1----:R-:W-:Y:S05]  /*4660*/  @P3 BRA `(.L_x_497) ;  /* 0x0000000000a43947 */ /* 0x002fea0003800000 */
[--C-:B------:R-:W-:Y:S01]  /*4670*/  SHF.R.U64 R74, R74, 0x10, R75.reuse ;  /* 0x000000104a4a7819 */ /* 0x100fe2000000124b */
[----:B--2---:R-:W-:Y:S01]  /*4680*/  IMAD.MOV.U32 R60, RZ, RZ, R42 ;  /* 0x000000ffff3c7224 */ /* 0x004fe200078e002a */
[----:B------:R-:W-:Y:S01]  /*4690*/  SHF.R.U32.HI R79, RZ, 0x10, R75 ;  /* 0x00000010ff4f7819 */ /* 0x000fe2000001164b */
[--C-:B------:R-:W-:Y:S01]  /*46a0*/  HADD2.F32 R42, -RZ, R41.reuse.H1_H1 ;  /* 0x30000029ff2a7230 */ /* 0x100fe20000004100 */
[--C-:B------:R-:W-:Y:S01]  /*46b0*/  SHF.R.U64 R75, R76, 0x10, R77.reuse ;  /* 0x000000104c4b7819 */ /* 0x100fe2000000124d */
[----:B------:R-:W-:Y:S01]  /*46c0*/  HADD2.F32 R41, -RZ, R41.H0_H0 ;  /* 0x20000029ff297230 */ /* 0x000fe20000004100 */
[----:B------:R-:W-:Y:S01]  /*46d0*/  SHF.R.U32.HI R78, RZ, 0x10, R77 ;  /* 0x00000010ff4e7819 */ /* 0x000fe2000001164d */
[----:B------:R-:W-:Y:S02]  /*46e0*/  HADD2.F32 R74, -RZ, R74.H0_H0 ;  /* 0x2000004aff4a7230 */ /* 0x000fe40000004100 */
[----:B------:R-:W-:Y:S02]  /*46f0*/  HADD2.F32 R75, -RZ, R75.H0_H0 ;  /* 0x2000004bff4b7230 */ /* 0x000fe40000004100 */
[----:B------:R-:W-:-:S02]  /*4700*/  HADD2.F32 R78, -RZ, R78.H0_H0 ;  /* 0x2000004eff4e7230 */ /* 0x000fc40000004100 */
[--C-:B------:R-:W-:Y:S02]  /*4710*/  HADD2.F32 R61, -RZ, R43.reuse.H1_H1 ;  /* 0x3000002bff3d7230 */ /* 0x100fe40000004100 */
[CC--:B------:R-:W-:Y:S01]  /*4720*/  FMUL.FTZ R80, R42.reuse, R75.reuse ;  /* 0x0000004b2a507220 */ /* 0x0c0fe20000410000 */
[C---:B------:R-:W-:Y:S01]  /*4730*/  FMUL.FTZ R75, R41.reuse, R75 ;  /* 0x0000004b294b7220 */ /* 0x040fe20000410000 */
[----:B------:R-:W-:Y:S02]  /*4740*/  HADD2.F32 R43, -RZ, R43.H0_H0 ;  /* 0x2000002bff2b7230 */ /* 0x000fe40000004100 */
[-C--:B------:R-:W-:Y:S01]  /*4750*/  FFMA.FTZ R80, R41, R74.reuse, -R80 ;  /* 0x0000004a29507223 */ /* 0x080fe20000010850 */
[----:B------:R-:W-:Y:S01]  /*4760*/  FFMA.FTZ R77, R42, R74, R75 ;  /* 0x0000004a2a4d7223 */ /* 0x000fe2000001004b */
[----:B------:R-:W-:Y:S02]  /*4770*/  HADD2.F32 R76, -RZ, R79.H0_H0 ;  /* 0x2000004fff4c7230 */ /* 0x000fe40000004100 */
[----:B------:R-:W-:Y:S01]  /*4780*/  FMUL.FTZ R82, R61, R78 ;  /* 0x0000004e3d527220 */ /* 0x000fe20000410000 */
[----:B------:R-:W-:-:S02]  /*4790*/  HADD2.F32 R74, -RZ, R153.H0_H0 ;  /* 0x20000099ff4a7230 */ /* 0x000fc40000004100 */
[C---:B------:R-:W-:Y:S01]  /*47a0*/  FMUL.FTZ R78, R43.reuse, R78 ;  /* 0x0000004e2b4e7220 */ /* 0x040fe20000410000 */
[----:B------:R-:W-:Y:S02]  /*47b0*/  HADD2.F32 R153, -RZ, R153.H1_H1 ;  /* 0x30000099ff997230 */ /* 0x000fe40000004100 */
[-C--:B------:R-:W-:Y:S01]  /*47c0*/  FFMA.FTZ R82, R43, R76.reuse, -R82 ;  /* 0x0000004c2b527223 */ /* 0x080fe20000010852 */
[----:B------:R-:W-:Y:S02]  /*47d0*/  HADD2.F32 R41, -RZ, R40.H1_H1 ;  /* 0x30000028ff297230 */ /* 0x000fe40000004100 */
[----:B------:R-:W-:Y:S01]  /*47e0*/  FFMA.FTZ R81, R61, R76, R78 ;  /* 0x0000004c3d517223 */ /* 0x000fe2000001004e */
[----:B------:R-:W-:Y:S02]  /*47f0*/  HADD2.F32 R42, -RZ, R60.H1_H1 ;  /* 0x3000003cff2a7230 */ /* 0x000fe40000004100 */
[----:B------:R-:W-:Y:S02]  /*4800*/  HADD2.F32 R40, -RZ, R40.H0_H0 ;  /* 0x20000028ff287230 */ /* 0x000fe40000004100 */
[----:B------:R-:W-:Y:S01]  /*4810*/  FMUL.FTZ R75, R41, R74 ;  /* 0x0000004a294b7220 */ /* 0x000fe20000410000 */
[----:B------:R-:W-:-:S02]  /*4820*/  HADD2.F32 R60, -RZ, R60.H0_H0 ;  /* 0x2000003cff3c7230 */ /* 0x000fc40000004100 */
[-C--:B------:R-:W-:Y:S01]  /*4830*/  FMUL.FTZ R79, R42, R153.reuse ;  /* 0x000000992a4f7220 */ /* 0x080fe20000410000 */
[--C-:B------:R-:W-:Y:S02]  /*4840*/  HADD2.F32 R43, -RZ, R152.reuse.H0_H0 ;  /* 0x20000098ff2b7230 */ /* 0x100fe40000004100 */
[----:B------:R-:W-:Y:S01]  /*4850*/  FMUL.FTZ R74, R40, R74 ;  /* 0x0000004a284a7220 */ /* 0x000fe20000410000 */
[----:B------:R-:W-:Y:S02]  /*4860*/  HADD2.F32 R61, -RZ, R152.H1_H1 ;  /* 0x30000098ff3d7230 */ /* 0x000fe40000004100 */
[----:B------:R-:W-:Y:S01]  /*4870*/  FMUL.FTZ R153, R60, R153 ;  /* 0x000000993c997220 */ /* 0x000fe20000410000 */
[-C--:B------:R-:W-:Y:S01]  /*4880*/  FFMA.FTZ R75, R40, R43.reuse, -R75 ;  /* 0x0000002b284b7223 */ /* 0x080fe2000001084b */
[----:B------:R-:W-:Y:S01]  /*4890*/  FFMA.FTZ R74, R41, R43, R74 ;  /* 0x0000002b294a7223 */ /* 0x000fe2000001004a */
[-C--:B------:R-:W-:Y:S01]  /*48a0*/  FFMA.FTZ R79, R60, R61.reuse, -R79 ;  /* 0x0000003d3c4f7223 */ /* 0x080fe2000001084f */
[----:B------:R-:W-:Y:S01]  /*48b0*/  FFMA.FTZ R42, R42, R61, R153 ;  /* 0x0000003d2a2a7223 */ /* 0x000fe20000010099 */
[----:B------:R-:W-:-:S02]  /*48c0*/  F2FP.F16.F32.PACK_AB R41, R77, R80 ;  /* 0x000000504d29723e */ /* 0x000fc400000000ff */
[----:B------:R-:W-:Y:S02]  /*48d0*/  F2FP.F16.F32.PACK_AB R43, R81, R82 ;  /* 0x00000052512b723e */ /* 0x000fe400000000ff */
[----:B------:R-:W-:Y:S02]  /*48e0*/  F2FP.F16.F32.PACK_AB R40, R74, R75 ;  /* 0x0000004b4a28723e */ /* 0x000fe400000000ff */
[----:B------:R-:W-:-:S07]  /*48f0*/  F2FP.F16.F32.PACK_AB R42, R42, R79 ;  /* 0x0000004f2a2a723e */ /* 0x000fce00000000ff */
.L_x_497:
[----:B------:R-:W-:Y:S05]  /*4900*/  BSYNC B3 ;  /* 0x0000000000037941 */ /* 0x000fea0003800000 */
.L_x_496:
[----:B------:R-:W-:Y:S02]  /*4910*/  ULDC.64 UR4, c[0x0][0x208] ;  /* 0x0000820000047ab9 */ /* 0x000fe40000000a00 */
[----:B--2---:R1:W-:Y:S03]  /*4920*/  STG.E.128 desc[UR4][R54.64+0x80], R40 ;  /* 0x0000802836007986 */ /* 0x0043e6000c101d04 */
.L_x_495:
[----:B------:R-:W-:Y:S05]  /*4930*/  BSYNC B2 ;  /* 0x0000000000027941 */ /* 0x000fea0003800000 */
.L_x_494:
        /* <DEDUP_REMOVED lines=14> */
[----:B------:R-:W-:Y:S01]  /*4a20*/  HADD2.F32 R72, -RZ, R75.H0_H0 ;  /* 0x2000004bff487230 */ /* 0x000fe20000004100 */
[----:B------:R-:W-:Y:S01]  /*4a30*/  MOV R60, R42 ;  /* 0x0000002a003c7202 */ /* 0x000fe20000000f00 */
[----:B------:R-:W-:Y:S02]  /*4a40*/  HADD2.F32 R71, -RZ, R71.H0_H0 ;  /* 0x20000047ff477230 */ /* 0x000fe40000004100 */
[----:B------:R-:W-:-:S02]  /*4a50*/  HADD2.F32 R74, -RZ, R74.H0_H0 ;  /* 0x2000004aff4a7230 */ /* 0x000fc40000004100 */
[--C-:B------:R-:W-:Y:S02]  /*4a60*/  HADD2.F32 R42, -RZ, R41.reuse.H1_H1 ;  /* 0x30000029ff2a7230 */ /* 0x100fe40000004100 */
[----:B------:R-:W-:Y:S02]  /*4a70*/  HADD2.F32 R41, -RZ, R41.H0_H0 ;  /* 0x20000029ff297230 */ /* 0x000fe40000004100 */
[-C--:B------:R-:W-:Y:S01]  /*4a80*/  FMUL.FTZ R78, R61, R74.reuse ;  /* 0x0000004a3d4e7220 */ /* 0x080fe20000410000 */
[----:B------:R-:W-:Y:S01]  /*4a90*/  FMUL.FTZ R74, R43, R74 ;  /* 0x0000004a2b4a7220 */ /* 0x000fe20000410000 */
[-C--:B------:R-:W-:Y:S01]  /*4aa0*/  FMUL.FTZ R76, R42, R71.reuse ;  /* 0x000000472a4c7220 */ /* 0x080fe20000410000 */
[----:B------:R-:W-:Y:S02]  /*4ab0*/  FMUL.FTZ R71, R41, R71 ;  /* 0x0000004729477220 */ /* 0x000fe40000410000 */
[----:B------:R-:W-:Y:S01]  /*4ac0*/  FFMA.FTZ R77, R61, R72, R74 ;  /* 0x000000483d4d7223 */ /* 0x000fe2000001004a */
[----:B------:R-:W-:Y:S01]  /*4ad0*/  FFMA.FTZ R76, R41, R70, -R76 ;  /* 0x00000046294c7223 */ /* 0x000fe2000001084c */
[----:B------:R-:W-:-:S02]  /*4ae0*/  HADD2.F32 R41, -RZ, R40.H1_H1 ;  /* 0x30000028ff297230 */ /* 0x000fc40000004100 */
[----:B------:R-:W-:Y:S01]  /*4af0*/  FFMA.FTZ R75, R42, R70, R71 ;  /* 0x000000462a4b7223 */ /* 0x000fe20000010047 */
[----:B------:R-:W-:Y:S02]  /*4b00*/  HADD2.F32 R61, -RZ, R146.H0_H0 ;  /* 0x20000092ff3d7230 */ /* 0x000fe40000004100 */
[----:B------:R-:W-:Y:S01]  /*4b10*/  FFMA.FTZ R78, R43, R72, -R78 ;  /* 0x000000482b4e7223 */ /* 0x000fe2000001084e */
[----:B------:R-:W-:Y:S02]  /*4b20*/  HADD2.F32 R40, -RZ, R40.H0_H0 ;  /* 0x20000028ff287230 */ /* 0x000fe40000004100 */
[----:B------:R-:W-:Y:S02]  /*4b30*/  HADD2.F32 R71, -RZ, R146.H1_H1 ;  /* 0x30000092ff477230 */ /* 0x000fe40000004100 */
[-C--:B------:R-:W-:Y:S01]  /*4b40*/  FMUL.FTZ R73, R41, R61.reuse ;  /* 0x0000003d29497220 */ /* 0x080fe20000410000 */
[--C-:B------:R-:W-:Y:S02]  /*4b50*/  HADD2.F32 R42, -RZ, R60.reuse.H1_H1 ;  /* 0x3000003cff2a7230 */ /* 0x100fe40000004100 */
[----:B------:R-:W-:Y:S01]  /*4b60*/  FMUL.FTZ R70, R40, R61 ;  /* 0x0000003d28467220 */ /* 0x000fe20000410000 */
[----:B------:R-:W-:-:S02]  /*4b70*/  HADD2.F32 R60, -RZ, R60.H0_H0 ;  /* 0x2000003cff3c7230 */ /* 0x000fc40000004100 */
[--C-:B------:R-:W-:Y:S02]  /*4b80*/  HADD2.F32 R43, -RZ, R145.reuse.H0_H0 ;  /* 0x20000091ff2b7230 */ /* 0x100fe40000004100 */
[-C--:B------:R-:W-:Y:S01]  /*4b90*/  FMUL.FTZ R61, R42, R71.reuse ;  /* 0x000000472a3d7220 */ /* 0x080fe20000410000 */
        /* <DEDUP_REMOVED lines=10> */
.L_x_501:
[----:B------:R-:W-:Y:S05]  /*4c40*/  BSYNC B3 ;  /* 0x0000000000037941 */ /* 0x000fea0003800000 */
.L_x_500:
[----:B------:R-:W-:Y:S02]  /*4c50*/  ULDC.64 UR4, c[0x0][0x208] ;  /* 0x0000820000047ab9 */ /* 0x000fe40000000a00 */
[----:B--2---:R1:W-:Y:S03]  /*4c60*/  STG.E.128 desc[UR4][R54.64+0x100], R40 ;  /* 0x0001002836007986 */ /* 0x0043e6000c101d04 */
.L_x_499:
[----:B------:R-:W-:Y:S05]  /*4c70*/  BSYNC B2 ;  /* 0x0000000000027941 */ /* 0x000fea0003800000 */
.L_x_498:
[----:B------:R-:W-:-:S13]  /*4c80*/  ISETP.NE.AND P3, PT, R8, RZ, PT ;  /* 0x000000ff0800720c */ /* 0x000fda0003f65270 */
        /* <DEDUP_REMOVED lines=46> */
.L_x_503:
[----:B------:R-:W-:Y:S05]  /*4f70*/  BSYNC B2 ;  /* 0x0000000000027941 */ /* 0x000fea0003800000 */
.L_x_502:
[----:B------:R-:W-:Y:S02]  /*4f80*/  ULDC.64 UR4, c[0x0][0x208] ;  /* 0x0000820000047ab9 */ /* 0x000fe40000000a00 */
[----:B--2---:R1:W-:Y:S03]  /*4f90*/  STG.E.128 desc[UR4][R54.64+0x180], R40 ;  /* 0x0001802836007986 */ /* 0x0043e6000c101d04 */
.L_x_489:
[----:B------:R-:W-:Y:S05]  /*4fa0*/  BSYNC B1 ;  /* 0x0000000000017941 */ /* 0x000fea0003800000 */
.L_x_488:
        /* <DEDUP_REMOVED lines=10> */
[----:B------:R-:W-:Y:S01]  /*5050*/  SHF.R.U64 R60, R62, 0x10, R63 ;  /* 0x000000103e3c7819 */ /* 0x000fe2000000123f */
[----:B------:R-:W-:Y:S01]  /*5060*/  HADD2.F32 R42, -RZ, R41.H1_H1 ;  /* 0x30000029ff2a7230 */ /* 0x000fe20000004100 */
[----:B------:R-:W-:Y:S01]  /*5070*/  SHF.R.U32.HI R64, RZ, 0x10, R65 ;  /* 0x00000010ff407819 */ /* 0x000fe20000011641 */
[----:B------:R-:W-:Y:S01]  /*5080*/  HADD2.F32 R61, -RZ, R61.H0_H0 ;  /* 0x2000003dff3d7230 */ /* 0x000fe20000004100 */
[----:B------:R-:W-:Y:S01]  /*5090*/  SHF.R.U32.HI R62, RZ, 0x10, R63 ;  /* 0x00000010ff3e7819 */ /* 0x000fe2000001163f */
[----:B------:R-:W-:Y:S02]  /*50a0*/  HADD2.F32 R41, -RZ, R41.H0_H0 ;  /* 0x20000029ff297230 */ /* 0x000fe40000004100 */
[----:B------:R-:W-:Y:S02]  /*50b0*/  HADD2.F32 R60, -RZ, R60.H0_H0 ;  /* 0x2000003cff3c7230 */ /* 0x000fe40000004100 */
[----:B------:R-:W-:Y:S01]  /*50c0*/  FMUL.FTZ R66, R42, R61 ;  /* 0x0000003d2a427220 */ /* 0x000fe20000410000 */
[----:B------:R-:W-:-:S02]  /*50d0*/  HADD2.F32 R64, -RZ, R64.H0_H0 ;  /* 0x20000040ff407230 */ /* 0x000fc40000004100 */
[C---:B------:R-:W-:Y:S01]  /*50e0*/  FMUL.FTZ R61, R41.reuse, R61 ;  /* 0x0000003d293d7220 */ /* 0x040fe20000410000 */
[--C-:B------:R-:W-:Y:S02]  /*50f0*/  HADD2.F32 R55, -RZ, R43.reuse.H1_H1 ;  /* 0x3000002bff377230 */ /* 0x100fe40000004100 */
[-C--:B------:R-:W-:Y:S01]  /*5100*/  FFMA.FTZ R66, R41, R60.reuse, -R66 ;  /* 0x0000003c29427223 */ /* 0x080fe20000010842 */
[----:B------:R-:W-:Y:S02]  /*5110*/  HADD2.F32 R43, -RZ, R43.H0_H0 ;  /* 0x2000002bff2b7230 */ /* 0x000fe40000004100 */
        /* <DEDUP_REMOVED lines=26> */
.L_x_508:
[----:B------:R-:W-:Y:S05]  /*52c0*/  BSYNC B2 ;  /* 0x0000000000027941 */ /* 0x000fea0003800000 */
.L_x_507:
[----:B------:R-:W-:Y:S02]  /*52d0*/  ULDC.64 UR4, c[0x0][0x208] ;  /* 0x0000820000047ab9 */ /* 0x000fe40000000a00 */
[----:B--2---:R1:W-:Y:S03]  /*52e0*/  STG.E.128 desc[UR4][R52.64], R40 ;  /* 0x0000002834007986 */ /* 0x0043e6000c101d04 */
.L_x_506:
[----:B------:R-:W-:Y:S05]  /*52f0*/  BSYNC B1 ;  /* 0x0000000000017941 */ /* 0x000fea0003800000 */
.L_x_505:
        /* <DEDUP_REMOVED lines=13> */
[----:B------:R-:W-:Y:S01]  /*53d0*/  MOV R54, R42 ;  /* 0x0000002a00367202 */ /* 0x000fe20000000f00 */
[----:B------:R-:W-:Y:S01]  /*53e0*/  HADD2.F32 R42, -RZ, R41.H1_H1 ;  /* 0x30000029ff2a7230 */ /* 0x000fe20000004100 */
[----:B------:R-:W-:Y:S01]  /*53f0*/  SHF.R.U32.HI R60, RZ, 0x10, R59 ;  /* 0x00000010ff3c7819 */ /* 0x000fe2000001163b */
[----:B------:R-:W-:Y:S02]  /*5400*/  HADD2.F32 R57, -RZ, R57.H0_H0 ;  /* 0x20000039ff397230 */ /* 0x000fe40000004100 */
[----:B------:R-:W-:-:S02]  /*5410*/  HADD2.F32 R41, -RZ, R41.H0_H0 ;  /* 0x20000029ff297230 */ /* 0x000fc40000004100 */
[----:B------:R-:W-:Y:S02]  /*5420*/  HADD2.F32 R60, -RZ, R60.H0_H0 ;  /* 0x2000003cff3c7230 */ /* 0x000fe40000004100 */
[CC--:B------:R-:W-:Y:S01]  /*5430*/  FMUL.FTZ R62, R42.reuse, R57.reuse ;  /* 0x000000392a3e7220 */ /* 0x0c0fe20000410000 */
[----:B------:R-:W-:Y:S02]  /*5440*/  HADD2.F32 R58, -RZ, R61.H0_H0 ;  /* 0x2000003dff3a7230 */ /* 0x000fe40000004100 */
[C---:B------:R-:W-:Y:S01]  /*5450*/  FMUL.FTZ R57, R41.reuse, R57 ;  /* 0x0000003929397220 */ /* 0x040fe20000410000 */
[----:B------:R-:W-:Y:S01]  /*5460*/  FFMA.FTZ R62, R41, R56, -R62 ;  /* 0x00000038293e7223 */ /* 0x000fe2000001083e */
[----:B------:R-:W-:Y:S02]  /*5470*/  FMUL.FTZ R64, R55, R60 ;  /* 0x0000003c37407220 */ /* 0x000fe40000410000 */
[----:B------:R-:W-:Y:S01]  /*5480*/  FFMA.FTZ R59, R42, R56, R57 ;  /* 0x000000382a3b7223 */ /* 0x000fe20000010039 */
        /* <DEDUP_REMOVED lines=23> */
.L_x_512:
[----:B------:R-:W-:Y:S05]  /*5600*/  BSYNC B2 ;  /* 0x0000000000027941 */ /* 0x000fea0003800000 */
.L_x_511:
[----:B------:R-:W-:Y:S02]  /*5610*/  ULDC.64 UR4, c[0x0][0x208] ;  /* 0x0000820000047ab9 */ /* 0x000fe40000000a00 */
[----:B--2---:R1:W-:Y:S03]  /*5620*/  STG.E.128 desc[UR4][R52.64+0x80], R40 ;  /* 0x0000802834007986 */ /* 0x0043e6000c101d04 */
.L_x_510:
[----:B------:R-:W-:Y:S05]  /*5630*/  BSYNC B1 ;  /* 0x0000000000017941 */ /* 0x000fea0003800000 */
.L_x_509:
[----:B------:R-:W-:Y:S01]  /*5640*/  ISETP.NE.AND P3, PT, R9, RZ, PT ;  /* 0x000000ff0900720c */ /* 0x000fe20003f65270 */
[----:B------:R-:W-:-:S12]  /*5650*/  BSSY B1, `(.L_x_513) ;  /* 0x0000032000017945 */ /* 0x000fd80003800000 */
[----:B------:R-:W-:Y:S05]  /*5660*/  @!P3 BRA `(.L_x_514) ;  /* 0x0000000000c0b947 */ /* 0x000fea0003800000 */
[----:B-1234-:R1:W2:Y:S01]  /*5670*/  LDS.128 R40, [R4+0x2b400] ;  /* 0x02b4000004287984 */ /* 0x01e2a20000000c00 */
[----:B------:R-:W-:Y:S01]  /*5680*/  ISETP.GE.AND P3, PT, R214, R116, PT ;  /* 0x00000074d600720c */ /* 0x000fe20003f66270 */
[----:B------:R-:W-:-:S12]  /*5690*/  BSSY B2, `(.L_x_515) ;  /* 0x000002b000027945 */ /* 0x000fd80003800000 */
[----:B-1----:R-:W-:Y:S05]  /*56a0*/  @P3 BRA `(.L_x_516) ;  /* 0x0000000000a43947 */ /* 0x002fea0003800000 */
[--C-:B------:R-:W-:Y:S02]  /*56b0*/  SHF.R.U64 R50, R50, 0x10, R51.reuse ;  /* 0x0000001032327819 */ /* 0x100fe40000001233 */
[----:B------:R-:W-:Y:S02]  /*56c0*/  SHF.R.U32.HI R54, RZ, 0x10, R51 ;  /* 0x00000010ff367819 */ /* 0x000fe40000011633 */
[--C-:B------:R-:W-:Y:S01]  /*56d0*/  SHF.R.U64 R51, R48, 0x10, R49.reuse ;  /* 0x0000001030337819 */ /* 0x100fe20000001231 */
[----:B--2---:R-:W-:Y:S01]  /*56e0*/  IMAD.MOV.U32 R48, RZ, RZ, R42 ;  /* 0x000000ffff307224 */ /* 0x004fe200078e002a */
[----:B------:R-:W-:Y:S01]  /*56f0*/  SHF.R.U32.HI R56, RZ, 0x10, R49 ;  /* 0x00000010ff387819 */ /* 0x000fe20000011631 */
[----:B------:R-:W-:Y:S02]  /*5700*/  HADD2.F32 R42, -RZ, R41.H1_H1 ;  /* 0x30000029ff2a7230 */ /* 0x000fe40000004100 */
[----:B------:R-:W-:Y:S02]  /*5710*/  HADD2.F32 R51, -RZ, R51.H0_H0 ;  /* 0x20000033ff337230 */ /* 0x000fe40000004100 */
[----:B------:R-:W-:-:S02]  /*5720*/  HADD2.F32 R41, -RZ, R41.H0_H0 ;  /* 0x20000029ff297230 */ /* 0x000fc40000004100 */
[----:B------:R-:W-:Y:S02]  /*5730*/  HADD2.F32 R50, -RZ, R50.H0_H0 ;  /* 0x20000032ff327230 */ /* 0x000fe40000004100 */
[CC--:B------:R-:W-:Y:S01]  /*5740*/  FMUL.FTZ R58, R42.reuse, R51.reuse ;  /* 0x000000332a3a7220 */ /* 0x0c0fe20000410000 */
[----:B------:R-:W-:Y:S02]  /*5750*/  HADD2.F32 R56, -RZ, R56.H0_H0 ;  /* 0x20000038ff387230 */ /* 0x000fe40000004100 */
[C---:B------:R-:W-:Y:S01]  /*5760*/  FMUL.FTZ R51, R41.reuse, R51 ;  /* 0x0000003329337220 */ /* 0x040fe20000410000 */
[--C-:B------:R-:W-:Y:S02]  /*5770*/  HADD2.F32 R49, -RZ, R43.reuse.H1_H1 ;  /* 0x3000002bff317230 */ /* 0x100fe40000004100 */
[-C--:B------:R-:W-:Y:S01]  /*5780*/  FFMA.FTZ R58, R41, R50.reuse, -R58 ;  /* 0x00000032293a7223 */ /* 0x080fe2000001083a */
[----:B------:R-:W-:Y:S02]  /*5790*/  HADD2.F32 R43, -RZ, R43.H0_H0 ;  /* 0x2000002bff2b7230 */ /* 0x000fe40000004100 */
[----:B------:R-:W-:Y:S01]  /*57a0*/  FFMA.FTZ R55, R42, R50, R51 ;  /* 0x000000322a377223 */ /* 0x000fe20000010033 */
[----:B------:R-:W-:-:S02]  /*57b0*/  HADD2.F32 R54, -RZ, R54.H0_H0 ;  /* 0x20000036ff367230 */ /* 0x000fc40000004100 */
[-C--:B------:R-:W-:Y:S01]  /*57c0*/  FMUL.FTZ R60, R49, R56.reuse ;  /* 0x00000038313c7220 */ /* 0x080fe20000410000 */
[--C-:B------:R-:W-:Y:S02]  /*57d0*/  HADD2.F32 R50, -RZ, R91.reuse.H0_H0 ;  /* 0x2000005bff327230 */ /* 0x100fe40000004100 */
[C---:B------:R-:W-:Y:S01]  /*57e0*/  FMUL.FTZ R56, R43.reuse, R56 ;  /* 0x000000382b387220 */ /* 0x040fe20000410000 */
[----:B------:R-:W-:Y:S02]  /*57f0*/  HADD2.F32 R91, -RZ, R91.H1_H1 ;  /* 0x3000005bff5b7230 */ /* 0x000fe40000004100 */
[-C--:B------:R-:W-:Y:S01]  /*5800*/  FFMA.FTZ R60, R43, R54.reuse, -R60 ;  /* 0x000000362b3c7223 */ /* 0x080fe2000001083c */
[----:B------:R-:W-:Y:S02]  /*5810*/  HADD2.F32 R41, -RZ, R40.H1_H1 ;  /* 0x30000028ff297230 */ /* 0x000fe40000004100 */
[----:B------:R-:W-:Y:S01]  /*5820*/  FFMA.FTZ R59, R49, R54, R56 ;  /* 0x00000036313b7223 */ /* 0x000fe20000010038 */
[----:B------:R-:W-:-:S02]  /*5830*/  HADD2.F32 R42, -RZ, R48.H1_H1 ;  /* 0x30000030ff2a7230 */ /* 0x000fc40000004100 */
[----:B------:R-:W-:Y:S02]  /*5840*/  HADD2.F32 R40, -RZ, R40.H0_H0 ;  /* 0x20000028ff287230 */ /* 0x000fe40000004100 */
[CC--:B------:R-:W-:Y:S01]  /*5850*/  FMUL.FTZ R51, R41.reuse, R50.reuse ;  /* 0x0000003229337220 */ /* 0x0c0fe20000410000 */
[----:B------:R-:W-:Y:S02]  /*5860*/  HADD2.F32 R48, -RZ, R48.H0_H0 ;  /* 0x20000030ff307230 */ /* 0x000fe40000004100 */
        /* <DEDUP_REMOVED lines=13> */
.L_x_516:
[----:B------:R-:W-:Y:S05]  /*5940*/  BSYNC B2 ;  /* 0x0000000000027941 */ /* 0x000fea0003800000 */
.L_x_515:
[----:B------:R-:W-:Y:S02]  /*5950*/  ULDC.64 UR4, c[0x0][0x208] ;  /* 0x0000820000047ab9 */ /* 0x000fe40000000a00 */
[----:B--2---:R1:W-:Y:S03]  /*5960*/  STG.E.128 desc[UR4][R52.64+0x100], R40 ;  /* 0x0001002834007986 */ /* 0x0043e6000c101d04 */
.L_x_514:
[----:B------:R-:W-:Y:S05]  /*5970*/  BSYNC B1 ;  /* 0x0000000000017941 */ /* 0x000fea0003800000 */
.L_x_513:
        /* <DEDUP_REMOVED lines=47> */
.L_x_518:
[----:B------:R-:W-:Y:S05]  /*5c70*/  BSYNC B1 ;  /* 0x0000000000017941 */ /* 0x000fea0003800000 */
.L_x_517:
[----:B------:R-:W-:Y:S02]  /*5c80*/  ULDC.64 UR4, c[0x0][0x208] ;  /* 0x0000820000047ab9 */ /* 0x000fe40000000a00 */
[----:B--2---:R1:W-:Y:S01]  /*5c90*/  STG.E.128 desc[UR4][R52.64+0x180], R40 ;  /* 0x0001802834007986 */ /* 0x0043e2000c101d04 */
[----:B------:R-:W-:Y:S05]  /*5ca0*/  BRA `(.L_x_504) ;  /* 0x0000003c00e87947 */ /* 0x000fea0003800000 */
.L_x_462:
        /* <DEDUP_REMOVED lines=14> */
[----:B------:R-:W-:Y:S01]  /*5d90*/  IADD3 R40, P4, R102, R88, RZ ;  /* 0x0000005866287210 */ /* 0x000fe20007f9e0ff */
[----:B------:R-:W-:Y:S01]  /*5da0*/  ULDC.64 UR6, c[0x0][0x3e0] ;  /* 0x0000f80000067ab9 */ /* 0x000fe20000000a00 */
[----:B------:R-:W-:Y:S02]  /*5db0*/  IADD3.X R43, R0, R15, RZ, P2, !PT ;  /* 0x0000000f002b7210 */ /* 0x000fe400017fe4ff */
[----:B------:R-:W-:Y:S02]  /*5dc0*/  CS2R R46, SRZ ;  /* 0x00000000002e7805 */ /* 0x000fe4000001ff00 */
[----:B------:R-:W-:Y:S01]  /*5dd0*/  LEA R56, P3, R42, UR4, 0x1 ;  /* 0x000000042a387c11 */ /* 0x000fe2000f8608ff */
[----:B------:R-:W-:Y:S01]  /*5de0*/  IMAD.X R41, R115, 0x1, R21, P4 ;  /* 0x0000000173297824 */ /* 0x000fe200020e0615 */
[----:B------:R-:W-:-:S02]  /*5df0*/  ISETP.GE.AND P4, PT, R213, R116, PT ;  /* 0x00000074d500720c */ /* 0x000fc40003f86270 */
[----:B------:R-:W-:Y:S02]  /*5e00*/  CS2R R44, SRZ ;  /* 0x00000000002c7805 */ /* 0x000fe4000001ff00 */
[----:B------:R-:W-:Y:S02]  /*5e10*/  LEA.HI.X R57, R42, UR5, R43, 0x1, P3 ;  /* 0x000000052a397c11 */ /* 0x000fe400098f0c2b */
[----:B------:R-:W-:Y:S02]  /*5e20*/  CS2R R42, SRZ ;  /* 0x00000000002a7805 */ /* 0x000fe4000001ff00 */
[----:B------:R-:W-:Y:S02]  /*5e30*/  ISETP.GE.AND P3, PT, R212, R116, PT ;  /* 0x00000074d400720c */ /* 0x000fe40003f66270 */
[----:B------:R-:W-:Y:S02]  /*5e40*/  CS2R R54, SRZ ;  /* 0x0000000000367805 */ /* 0x000fe4000001ff00 */
[----:B------:R-:W-:-:S02]  /*5e50*/  LEA R60, P2, R40, UR6, 0x1 ;  /* 0x00000006283c7c11 */ /* 0x000fc4000f8408ff */
[----:B------:R-:W-:Y:S02]  /*5e60*/  CS2R R52, SRZ ;  /* 0x0000000000347805 */ /* 0x000fe4000001ff00 */
[----:B------:R-:W-:Y:S02]  /*5e70*/  CS2R R50, SRZ ;  /* 0x0000000000327805 */ /* 0x000fe4000001ff00 */
[----:B------:R-:W-:Y:S02]  /*5e80*/  CS2R R48, SRZ ;  /* 0x0000000000307805 */ /* 0x000fe4000001ff00 */
[----:B------:R-:W-:Y:S02]  /*5e90*/  LEA.HI.X R61, R40, UR7, R41, 0x1, P2 ;  /* 0x00000007283d7c11 */ /* 0x000fe400090f0c29 */
[----:B------:R-:W-:Y:S01]  /*5ea0*/  CS2R R40, SRZ ;  /* 0x0000000000287805 */ /* 0x000fe2000001ff00 */
[----:B------:R-:W-:Y:S02]  /*5eb0*/  ULDC.64 UR8, c[0x0][0x208] ;  /* 0x0000820000087ab9 */ /* 0x000fe40000000a00 */
[----:B------:R0:W5:Y:S04]  /*5ec0*/  @!P4 LDG.E.128 R48, desc[UR8][R60.64+0x80] ;  /* 0x000080083c30c981 */ /* 0x000168000c1e1d00 */
[----:B------:R0:W5:Y:S04]  /*5ed0*/  @!P3 LDG.E.128 R44, desc[UR8][R56.64] ;  /* 0x00000008382cb981 */ /* 0x000168000c1e1d00 */
[----:B------:R0:W5:Y:S04]  /*5ee0*/  @!P4 LDG.E.128 R40, desc[UR8][R56.64+0x80] ;  /* 0x000080083828c981 */ /* 0x000168000c1e1d00 */
[----:B------:R0:W5:Y:S02]  /*5ef0*/  @!P3 LDG.E.128 R52, desc[UR8][R60.64] ;  /* 0x000000083c34b981 */ /* 0x000164000c1e1d00 */
.L_x_520:
[----:B------:R-:W-:Y:S05]  /*5f00*/  BSYNC B1 ;  /* 0x0000000000017941 */ /* 0x000fea0003800000 */
.L_x_519:
[----:B0----5:R-:W-:Y:S01]  /*5f10*/  IMAD.MOV.U32 R56, RZ, RZ, R42 ;  /* 0x000000ffff387224 */ /* 0x021fe200078e002a */
[----:B------:R-:W-:Y:S01]  /*5f20*/  MOV R57, R43 ;  /* 0x0000002b00397202 */ /* 0x000fe20000000f00 */
[----:B------:R-:W-:Y:S01]  /*5f30*/  IMAD.MOV.U32 R60, RZ, RZ, R40 ;  /* 0x000000ffff3c7224 */ /* 0x000fe200078e0028 */
[----:B------:R-:W-:Y:S01]  /*5f40*/  ISETP.GE.AND P3, PT, R217, R3, PT ;  /* 0x00000003d900720c */ /* 0x000fe20003f66270 */
[----:B------:R-:W-:Y:S01]  /*5f50*/  BSSY B1, `(.L_x_521) ;  /* 0x000003e000017945 */ /* 0x000fe20003800000 */
[----:B------:R-:W-:Y:S01]  /*5f60*/  PRMT R178, R178, 0x5410, R56 ;  /* 0x00005410b2b27816 */ /* 0x000fe20000000038 */
[----:B------:R-:W-:Y:S01]  /*5f70*/  IMAD.MOV.U32 R56, RZ, RZ, R41 ;  /* 0x000000ffff387224 */ /* 0x000fe200078e0029 */
[----:B------:R-:W-:Y:S02]  /*5f80*/  PRMT R181, R181, 0x5410, R57 ;  /* 0x00005410b5b57816 */ /* 0x000fe40000000039 */
[----:B------:R-:W-:Y:S02]  /*5f90*/  CS2R R62, SRZ ;  /* 0x00000000003e7805 */ /* 0x000fe4000001ff00 */
[----:B------:R-:W-:-:S02]  /*5fa0*/  MOV R57, R46 ;  /* 0x0000002e00397202 */ /* 0x000fc40000000f00 */
[----:B------:R-:W-:Y:S02]  /*5fb0*/  CS2R R66, SRZ ;  /* 0x0000000000427805 */ /* 0x000fe4000001ff00 */
[----:B------:R-:W-:Y:S01]  /*5fc0*/  PRMT R182, R56, 0x7610, R182 ;  /* 0x0000761038b67816 */ /* 0x000fe200000000b6 */
[----:B------:R-:W-:Y:S01]  /*5fd0*/  IMAD.MOV.U32 R56, RZ, RZ, R47 ;  /* 0x000000ffff387224 */ /* 0x000fe200078e002f */
[----:B------:R-:W-:Y:S01]  /*5fe0*/  PRMT R179, R179, 0x5410, R60 ;  /* 0x00005410b3b37816 */ /* 0x000fe2000000003c */
        /* <DEDUP_REMOVED lines=10> */
[----:B------:R-:W-:Y:S01]  /*6090*/  PRMT R178, R56, 0x7610, R178 ;  /* 0x0000761038b27816 */ /* 0x000fe200000000b2 */
[----:B------:R-:W-:Y:S01]  /*60a0*/  IMAD.MOV.U32 R56, RZ, RZ, R49 ;  /* 0x000000ffff387224 */ /* 0x000fe200078e0031 */
[----:B------:R-:W-:Y:S02]  /*60b0*/  MOV R60, R48 ;  /* 0x00000030003c7202 */ /* 0x000fe40000000f00 */
[----:B------:R-:W-:Y:S01]  /*60c0*/  PRMT R181, R57, 0x7610, R181 ;  /* 0x0000761039b57816 */ /* 0x000fe200000000b5 */
[----:B------:R-:W-:Y:S01]  /*60d0*/  IMAD.MOV.U32 R57, RZ, RZ, R54 ;  /* 0x000000ffff397224 */ /* 0x000fe200078e0036 */
[----:B------:R-:W-:Y:S01]  /*60e0*/  PRMT R179, R60, 0x7610, R179 ;  /* 0x000076103cb37816 */ /* 0x000fe200000000b3 */
[----:B------:R-:W-:Y:S01]  /*60f0*/  IMAD.MOV.U32 R60, RZ, RZ, R52 ;  /* 0x000000ffff3c7224 */ /* 0x000fe200078e0034 */
[----:B------:R-:W-:-:S02]  /*6100*/  PRMT R182, R182, 0x5410, R56 ;  /* 0x00005410b6b67816 */ /* 0x000fc40000000038 */
[----:B------:R-:W-:Y:S01]  /*6110*/  PRMT R183, R183, 0x5410, R57 ;  /* 0x00005410b7b77816 */ /* 0x000fe20000000039 */
[----:B------:R-:W-:Y:S01]  /*6120*/  IMAD.MOV.U32 R57, RZ, RZ, R53 ;  /* 0x000000ffff397224 */ /* 0x000fe200078e0035 */
[----:B------:R-:W-:Y:S02]  /*6130*/  MOV R56, R55 ;  /* 0x0000003700387202 */ /* 0x000fe40000000f00 */
[----:B------:R-:W-:Y:S02]  /*6140*/  PRMT R184, R60, 0x7610, R184 ;  /* 0x000076103cb87816 */ /* 0x000fe400000000b8 */
[----:B------:R-:W-:Y:S02]  /*6150*/  CS2R R60, SRZ ;  /* 0x00000000003c7805 */ /* 0x000fe4000001ff00 */
[----:B------:R-:W-:Y:S02]  /*6160*/  PRMT R168, R56, 0x7610, R168 ;  /* 0x0000761038a87816 */ /* 0x000fe400000000a8 */
[----:B------:R-:W-:-:S02]  /*6170*/  PRMT R162, R57, 0x7610, R162 ;  /* 0x0000761039a27816 */ /* 0x000fc400000000a2 */
[----:B------:R-:W-:Y:S01]  /*6180*/  CS2R R56, SRZ ;  /* 0x0000000000387805 */ /* 0x000fe2000001ff00 */
        /* <DEDUP_REMOVED lines=9> */
[----:B------:R-:W-:Y:S02]  /*6220*/  CS2R R68, SRZ ;  /* 0x0000000000447805 */ /* 0x000fe4000001ff00 */
[----:B------:R-:W-:Y:S02]  /*6230*/  CS2R R66, SRZ ;  /* 0x0000000000427805 */ /* 0x000fe4000001ff00 */
[----:B------:R-:W-:Y:S02]  /*6240*/  IADD3.X R57, R21, R115, R34, P2, P4 ;  /* 0x0000007315397210 */ /* 0x000fe400017e8422 */
[----:B------:R-:W-:Y:S02]  /*6250*/  CS2R R64, SRZ ;  /* 0x0000000000407805 */ /* 0x000fe4000001ff00 */
[----:B------:R-:W-:Y:S01]  /*6260*/  LEA R72, P4, R58, UR4, 0x1 ;  /* 0x000000043a487c11 */ /* 0x000fe2000f8808ff */
[----:B------:R-:W-:Y:S01]  /*6270*/  ULDC.64 UR8, c[0x0][0x208] ;  /* 0x0000820000087ab9 */ /* 0x000fe20000000a00 */
[----:B------:R-:W-:-:S02]  /*6280*/  LEA R74, P2, R56, UR6, 0x1 ;  /* 0x00000006384a7c11 */ /* 0x000fc4000f8408ff */
[----:B------:R-:W-:Y:S02]  /*6290*/  LEA.HI.X R73, R58, UR5, R59, 0x1, P4 ;  /* 0x000000053a497c11 */ /* 0x000fe4000a0f0c3b */
[----:B------:R-:W-:Y:S02]  /*62a0*/  CS2R R58, SRZ ;  /* 0x00000000003a7805 */ /* 0x000fe4000001ff00 */
[----:B------:R-:W-:Y:S02]  /*62b0*/  LEA.HI.X R75, R56, UR7, R57, 0x1, P2 ;  /* 0x00000007384b7c11 */ /* 0x000fe400090f0c39 */
[----:B------:R-:W-:Y:S02]  /*62c0*/  CS2R R56, SRZ ;  /* 0x0000000000387805 */ /* 0x000fe4000001ff00 */
[-C--:B------:R-:W-:Y:S02]  /*62d0*/  ISETP.GE.AND P4, PT, R212, R116.reuse, PT ;  /* 0x00000074d400720c */ /* 0x080fe40003f86270 */
[----:B------:R-:W-:-:S11]  /*62e0*/  ISETP.GE.AND P2, PT, R213, R116, PT ;  /* 0x00000074d500720c */ /* 0x000fd60003f46270 */
[----:B------:R0:W5:Y:S04]  /*62f0*/  @!P4 LDG.E.128 R60, desc[UR8][R72.64] ;  /* 0x00000008483cc981 */ /* 0x000168000c1e1d00 */
[----:B------:R0:W5:Y:S04]  /*6300*/  @!P2 LDG.E.128 R56, desc[UR8][R72.64+0x80] ;  /* 0x000080084838a981 */ /* 0x000168000c1e1d00 */
[----:B------:R0:W5:Y:S04]  /*6310*/  @!P4 LDG.E.128 R68, desc[UR8][R74.64] ;  /* 0x000000084a44c981 */ /* 0x000168000c1e1d00 */
[----:B------:R0:W5:Y:S02]  /*6320*/  @!P2 LDG.E.128 R64, desc[UR8][R74.64+0x80] ;  /* 0x000080084a40a981 */ /* 0x000164000c1e1d00 */
.L_x_522:
[----:B------:R-:W-:Y:S05]  /*6330*/  BSYNC B1 ;  /* 0x0000000000017941 */ /* 0x000fea0003800000 */
.L_x_521:
[----:B------:R-:W-:Y:S01]  /*6340*/  ISETP.GE.AND P4, PT, R218, R3, PT ;  /* 0x00000003da00720c */ /* 0x000fe20003f86270 */
[----:B------:R-:W-:Y:S01]  /*6350*/  BSSY B1, `(.L_x_523) ;  /* 0x000001f000017945 */ /* 0x000fe20003800000 */
[----:B0-----:R-:W-:Y:S02]  /*6360*/  CS2R R74, SRZ ;  /* 0x00000000004a7805 */ /* 0x001fe4000001ff00 */
        /* <DEDUP_REMOVED lines=11> */
[----:B------:R-:W-:Y:S01]  /*6420*/  ULDC.64 UR8, c[0x0][0x208] ;  /* 0x0000820000087ab9 */ /* 0x000fe20000000a00 */
[----:B------:R-:W-:Y:S02]  /*6430*/  IADD3.X R73, R15, R29, R0, P2, P6 ;  /* 0x0000001d0f497210 */ /* 0x000fe400017ec400 */
[----:B------:R-:W-:-:S04]  /*6440*/  IADD3 R0, P2, P6, R102, R31, R88 ;  /* 0x0000001f66007210 */ /* 0x000fc80007e5e058 */
[----:B------:R-:W-:Y:S02]  /*6450*/  IADD3.X R115, R21, R33, R115, P2, P6 ;  /* 0x0000002115737210 */ /* 0x000fe400017ec473 */
[----:B------:R-:W-:-:S04]  /*6460*/  LEA R88, P2, R90, UR4, 0x1 ;  /* 0x000000045a587c11 */ /* 0x000fc8000f8408ff */
[----:B------:R-:W-:Y:S02]  /*6470*/  LEA.HI.X R89, R90, UR5, R73, 0x1, P2 ;  /* 0x000000055a597c11 */ /* 0x000fe400090f0c49 */
[----:B------:R-:W-:-:S04]  /*6480*/  LEA R90, P2, R0, UR6, 0x1 ;  /* 0x00000006005a7c11 */ /* 0x000fc8000f8408ff */
[----:B------:R-:W-:Y:S02]  /*6490*/  LEA.HI.X R91, R0, UR7, R115, 0x1, P2 ;  /* 0x00000007005b7c11 */ /* 0x000fe400090f0c73 */
[----:B------:R-:W-:Y:S02]  /*64a0*/  ISETP.GE.AND P2, PT, R212, R116, PT ;  /* 0x00000074d400720c */ /* 0x000fe40003f46270 */
[----:B------:R-:W-:Y:S02]  /*64b0*/  CS2R R74, SRZ ;  /* 0x00000000004a7805 */ /* 0x000fe4000001ff00 */
[----:B------:R-:W-:Y:S02]  /*64c0*/  CS2R R72, SRZ ;  /* 0x0000000000487805 */ /* 0x000fe4000001ff00 */
[----:B------:R-:W-:Y:S02]  /*64d0*/  CS2R R82, SRZ ;  /* 0x0000000000527805 */ /* 0x000fe4000001ff00 */
[----:B------:R-:W-:-:S05]  /*64e0*/  CS2R R80, SRZ ;  /* 0x0000000000507805 */ /* 0x000fca000001ff00 */
[----:B------:R0:W5:Y:S04]  /*64f0*/  @!P2 LDG.E.128 R76, desc[UR8][R88.64] ;  /* 0x00000008584ca981 */ /* 0x000168000c1e1d00 */
[----:B------:R0:W5:Y:S01]  /*6500*/  @!P2 LDG.E.128 R84, desc[UR8][R90.64] ;  /* 0x000000085a54a981 */ /* 0x000162000c1e1d00 */
[----:B------:R-:W-:-:S13]  /*6510*/  ISETP.GE.AND P2, PT, R213, R116, PT ;  /* 0x00000074d500720c */ /* 0x000fda0003f46270 */
[----:B------:R0:W5:Y:S04]  /*6520*/  @!P2 LDG.E.128 R72, desc[UR8][R88.64+0x80] ;  /* 0x000080085848a981 */ /* 0x000168000c1e1d00 */
[----:B------:R0:W5:Y:S02]  /*6530*/  @!P2 LDG.E.128 R80, desc[UR8][R90.64+0x80] ;  /* 0x000080085a50a981 */ /* 0x000164000c1e1d00 */
.L_x_524:
[----:B------:R-:W-:Y:S05]  /*6540*/  BSYNC B1 ;  /* 0x0000000000017941 */ /* 0x000fea0003800000 */
.L_x_523:
[----:B0----5:R-:W-:Y:S01]  /*6550*/  IMAD.MOV.U32 R88, RZ, RZ, R59 ;  /* 0x000000ffff587224 */ /* 0x021fe200078e003b */
        /* <DEDUP_REMOVED lines=50> */
.L_x_525:
[----:B------:R-:W-:Y:S01]  /*6880*/  IMAD R0, R17, 0x8, R16 ;  /* 0x0000000811007824 */ /* 0x000fe200078e0210 */
[----:B------:R-:W-:Y:S01]  /*6890*/  SHF.L.U32 R115, R219, 0x1f, RZ ;  /* 0x0000001fdb737819 */ /* 0x000fe200000006ff */
[----:B------:R-:W0:Y:S01]  /*68a0*/  LDC R145, c[0x0][0x2e4] ;  /* 0x0000b900ff917b82 */ /* 0x000e220000000800 */
[----:B------:R-:W-:Y:S02]  /*68b0*/  BSSY B1, `(.L_x_526) ;  /* 0x0000004000017945 */ /* 0x000fe40003800000 */
[----:B------:R-:W1:Y:S05]  /*68c0*/  SYNCS.PHASECHK.TRANS64.TRYWAIT P6, [R0+URZ+0x38890], R115 ;  /* 0x03889073000075a7 */ /* 0x000e6a00080c017f */
[----:B------:R-:W2:Y:S01]  /*68d0*/  LDC.64 R122, c[0x0][0x2f0] ;  /* 0x0000bc00ff7a7b82 */ /* 0x000ea20000000a00 */
[----:B-1----:R-:W-:Y:S05]  /*68e0*/  @!P6 BRA `(.L_x_527) ;  /* 0x000001e4008ce947 */ /* 0x002fea0003800000 */
.L_x_787:
[----:B------:R-:W-:Y:S05]  /*68f0*/  BSYNC B1 ;  /* 0x0000000000017941 */ /* 0x000fea0003800000 */
.L_x_526:
[----:B------:R-:W-:Y:S01]  /*6900*/  BSSY B1, `(.L_x_528) ;  /* 0x00000fc000017945 */ /* 0x000fe20003800000 */
[----:B0-----:R-:W-:Y:S01]  /*6910*/  IADD3 R146, -R120, R145, RZ ;  /* 0x0000009178927210 */ /* 0x001fe20007ffe1ff */
[----:B------:R-:W-:Y:S02]  /*6920*/  IMAD.MOV.U32 R125, RZ, RZ, R92 ;  /* 0x000000ffff7d7224 */ /* 0x000fe400078e005c */
[----:B------:R-:W-:Y:S05]  /*6930*/  @P5 BRA `(.L_x_529) ;  /* 0x0000000c00e05947 */ /* 0x000fea0003800000 */
[----:B------:R-:W-:Y:S01]  /*6940*/  ISETP.NE.AND P5, PT, R26, RZ, PT ;  /* 0x000000ff1a00720c */ /* 0x000fe20003fa5270 */
[-C--:B--2---:R-:W-:Y:S01]  /*6950*/  IMAD R88, R117, R122.reuse, RZ ;  /* 0x0000007a75587224 */ /* 0x084fe200078e02ff */
[----:B------:R-:W-:Y:S01]  /*6960*/  BSSY B2, `(.L_x_530) ;  /* 0x000007c000027945 */ /* 0x000fe20003800000 */
[----:B------:R-:W-:-:S04]  /*6970*/  IMAD.WIDE.U32 R134, R18, R122, R124 ;  /* 0x0000007a12867225 */ /* 0x000fc800078e007c */
[----:B------:R-:W-:-:S04]  /*6980*/  IMAD R89, R18, R123, R88 ;  /* 0x0000007b12597224 */ /* 0x000fc800078e0258 */
[----:B------:R-:W-:Y:S02]  /*6990*/  IMAD.IADD R160, R89, 0x1, R135 ;  /* 0x0000000159a07824 */ /* 0x000fe400078e0287 */
[----:B------:R-:W-:Y:S05]  /*69a0*/  @!P5 BRA `(.L_x_531) ;  /* 0x0000000400dcd947 */ /* 0x000fea0003800000 */
[----:B------:R-:W-:Y:S01]  /*69b0*/  SEL R88, R120, R146, !P0 ;  /* 0x0000009278587207 */ /* 0x000fe20004000000 */
[----:B------:R-:W-:Y:S01]  /*69c0*/  BSSY B3, `(.L_x_532) ;  /* 0x0000072000037945 */ /* 0x000fe20003800000 */
[----:B------:R-:W-:Y:S02]  /*69d0*/  IADD3 R92, P5, P6, R38, R134, R13 ;  /* 0x00000086265c7210 */ /* 0x000fe40007ebe00d */
[----:B------:R-:W-:Y:S02]  /*69e0*/  SHF.R.S32.HI R89, RZ, 0x1f, R88 ;  /* 0x0000001fff597819 */ /* 0x000fe40000011458 */
[----:B------:R-:W-:Y:S02]  /*69f0*/  IADD3.X R93, R37, R160, R7, P5, P6 ;  /* 0x000000a0255d7210 */ /* 0x000fe40002fec407 */
[----:B------:R-:W-:Y:S02]  /*6a00*/  LEA.HI R89, R89, R88, RZ, 0x4 ;  /* 0x0000005859597211 */ /* 0x000fe400078f20ff */
[----:B------:R-:W-:-:S02]  /*6a10*/  P2R R94, PR, RZ, 0x2 ;  /* 0x00000002ff5e7803 */ /* 0x000fc40000000000 */
[----:B------:R-:W-:-:S04]  /*6a20*/  LEA.HI.SX32 R88, R89, R14, 0x1c ;  /* 0x0000000e59587211 */ /* 0x000fc800078fe2ff */
[----:B------:R-:W-:-:S04]  /*6a30*/  SHF.L.U32 R89, R88, 0x3, RZ ;  /* 0x0000000358597819 */ /* 0x000fc800000006ff */
[----:B------:R-:W-:-:S13]  /*6a40*/  ISETP.GE.AND P5, PT, R89, R145, PT ;  /* 0x000000915900720c */ /* 0x000fda0003fa6270 */
[--C-:B------:R-:W-:Y:S02]  /*6a50*/  @!P5 SHF.R.S32.HI R91, RZ, 0x1f, R89.reuse ;  /* 0x0000001fff5bd819 */ /* 0x100fe40000011459 */
[--C-:B------:R-:W-:Y:S02]  /*6a60*/  @!P5 IADD3 R90, P1, P6, R38, R134, R89.reuse ;  /* 0x00000086265ad210 */ /* 0x100fe40007e3e059 */
[----:B------:R-:W-:Y:S02]  /*6a70*/  LOP3.LUT R89, R235, 0x38, R89, 0xf8, !PT ;  /* 0x00000038eb597812 */ /* 0x000fe400078ef859 */
[----:B------:R-:W-:Y:S02]  /*6a80*/  @!P5 IADD3.X R91, R37, R160, R91, P1, P6 ;  /* 0x000000a0255bd210 */ /* 0x000fe40000fec45b */
[----:B------:R-:W-:Y:S02]  /*6a90*/  LEA R136, P6, R92, R118, 0x1 ;  /* 0x000000765c887211 */ /* 0x000fe400078c08ff */
[----:B------:R-:W-:-:S02]  /*6aa0*/  LOP3.LUT R89, R89, R236, RZ, 0x3c, !PT ;  /* 0x000000ec59597212 */ /* 0x000fc400078e3cff */
[-C--:B------:R-:W-:Y:S02]  /*6ab0*/  LEA.HI.X R137, R92, R119.reuse, R93, 0x1, P6 ;  /* 0x000000775c897211 */ /* 0x080fe400030f0c5d */
[----:B------:R-:W-:Y:S02]  /*6ac0*/  @!P5 LEA R138, P6, R90, R118, 0x1 ;  /* 0x000000765a8ad211 */ /* 0x000fe400078c08ff */
[----:B------:R-:W-:Y:S02]  /*6ad0*/  ISETP.NE.AND P1, PT, R94, RZ, PT ;  /* 0x000000ff5e00720c */ /* 0x000fe40003f25270 */
[----:B------:R-:W-:Y:S02]  /*6ae0*/  @!P5 LEA.HI.X R139, R90, R119, R91, 0x1, P6 ;  /* 0x000000775a8bd211 */ /* 0x000fe400030f0c5b */
[----:B------:R-:W-:Y:S02]  /*6af0*/  SHF.R.S32.HI R91, RZ, 0x1f, R88 ;  /* 0x0000001fff5b7819 */ /* 0x000fe40000011458 */
[----:B------:R-:W-:-:S02]  /*6b00*/  ISETP.GE.AND P6, PT, R212, R116, PT ;  /* 0x00000074d400720c */ /* 0x000fc40003fc6270 */
[----:B------:R-:W-:Y:S01]  /*6b10*/  LEA.HI R88, R91, R88, RZ, 0x3 ;  /* 0x000000585b587211 */ /* 0x000fe200078f18ff */
[----:B------:R-:W-:-:S03]  /*6b20*/  IMAD R91, R17, 0x5000, R144 ;  /* 0x00005000115b7824 */ /* 0x000fc600078e0290 */
[----:B------:R-:W-:-:S05]  /*6b30*/  SHF.R.S32.HI R88, RZ, 0x3, R88 ;  /* 0x00000003ff587819 */ /* 0x000fca0000011458 */
[----:B------:R-:W-:-:S04]  /*6b40*/  IMAD R88, R88, 0x1400, R237 ;  /* 0x0000140058587824 */ /* 0x000fc800078e02ed */
[----:B------:R-:W-:-:S04]  /*6b50*/  IMAD.IADD R88, R88, 0x1, R89 ;  /* 0x0000000158587824 */ /* 0x000fc800078e0259 */
[----:B------:R-:W-:Y:S02]  /*6b60*/  IMAD R89, R17, 0x5000, R88 ;  /* 0x0000500011597824 */ /* 0x000fe400078e0258 */
[----:B------:R-:W-:-:S03]  /*6b70*/  IMAD R88, R91, 0x2, R16 ;  /* 0x000000025b587824 */ /* 0x000fc600078e0210 */
[----:B------:R-:W-:-:S03]  /*6b80*/  LEA R92, R89, R16, 0x1 ;  /* 0x00000010595c7211 */ /* 0x000fc600078e08ff */
[----:B------:R-:W0:Y:S04]  /*6b90*/  LDS.128 R88, [R88+0x24400] ;  /* 0x0244000058587984 */ /* 0x000e280000000c00 */
[----:B------:R-:W2:Y:S01]  /*6ba0*/  LDS.128 R92, [R92+0x24400] ;  /* 0x024400005c5c7984 */ /* 0x000ea20000000c00 */
[----:B------:R-:W-:Y:S05]  /*6bb0*/  @P6 BRA `(.L_x_533) ;  /* 0x0000000400486947 */ /* 0x000fea0003800000 */
[--C-:B------:R-:W-:Y:S01]  /*6bc0*/  SHF.R.U64 R44, R44, 0x10, R45.reuse ;  /* 0x000000102c2c7819 */ /* 0x100fe2000000122d */
[----:B------:R-:W-:Y:S01]  /*6bd0*/  HADD2.F32 R163, -RZ, R163.H0_H0 ;  /* 0x200000a3ffa37230 */ /* 0x000fe20000004100 */
[----:B------:R-:W-:Y:S01]  /*6be0*/  SHF.R.U32.HI R161, RZ, 0x10, R45 ;  /* 0x00000010ffa17819 */ /* 0x000fe2000001162d */
[----:B0-----:R-:W-:Y:S01]  /*6bf0*/  HADD2.F32 R164, -RZ, R89.H0_H0 ;  /* 0x20000059ffa47230 */ /* 0x001fe20000004100 */
[--C-:B------:R-:W-:Y:S01]  /*6c00*/  SHF.R.U64 R45, R52, 0x10, R53.reuse ;  /* 0x00000010342d7819 */ /* 0x100fe20000001235 */
[----:B--2---:R-:W-:Y:S01]  /*6c10*/  HADD2.F32 R165, -RZ, R93.H1_H1 ;  /* 0x3000005dffa57230 */ /* 0x004fe20000004100 */
[----:B------:R-:W-:Y:S01]  /*6c20*/  SHF.R.U32.HI R52, RZ, 0x10, R53 ;  /* 0x00000010ff347819 */ /* 0x000fe20000011635 */
[----:B------:R-:W-:Y:S01]  /*6c30*/  HADD2.F32 R89, -RZ, R89.H1_H1 ;  /* 0x30000059ff597230 */ /* 0x000fe20000004100 */
[--C-:B------:R-:W-:Y:S01]  /*6c40*/  SHF.R.U64 R53, R54, 0x10, R55.reuse ;  /* 0x0000001036357819 */ /* 0x100fe20000001237 */
[----:B------:R-:W-:Y:S01]  /*6c50*/  HADD2.F32 R45, -RZ, R45.H0_H0 ;  /* 0x2000002dff2d7230 */ /* 0x000fe20000004100 */
[----:B------:R-:W-:Y:S01]  /*6c60*/  SHF.R.U32.HI R54, RZ, 0x10, R55 ;  /* 0x00000010ff367819 */ /* 0x000fe20000011637 */
[----:B------:R-:W-:Y:S01]  /*6c70*/  HADD2.F32 R55, -RZ, R162.H0_H0 ;  /* 0x200000a2ff377230 */ /* 0x000fe20000004100 */
[--C-:B------:R-:W-:Y:S01]  /*6c80*/  SHF.R.U64 R46, R46, 0x10, R47.reuse ;  /* 0x000000102e2e7819 */ /* 0x100fe2000000122f */
[----:B------:R-:W-:Y:S01]  /*6c90*/  HADD2.F32 R162, -RZ, R93.H0_H0 ;  /* 0x2000005dffa27230 */ /* 0x000fe20000004100 */
[----:B------:R-:W-:Y:S01]  /*6ca0*/  SHF.R.U32.HI R47, RZ, 0x10, R47 ;  /* 0x00000010ff2f7819 */ /* 0x000fe2000001162f */
[----:B------:R-:W-:-:S02]  /*6cb0*/  HADD2.F32 R52, -RZ, R52.H0_H0 ;  /* 0x20000034ff347230 */ /* 0x000fc40000004100 */
[----:B------:R-:W-:Y:S02]  /*6cc0*/  HADD2.F32 R54, -RZ, R54.H0_H0 ;  /* 0x20000036ff367230 */ /* 0x000fe40000004100 */
[-C--:B------:R-:W-:Y:S01]  /*6cd0*/  FMUL.FTZ R93, R162, R55.reuse ;  /* 0x00000037a25d7220 */ /* 0x080fe20000410000 */
[C---:B------:R-:W-:Y:S01]  /*6ce0*/  FMUL.FTZ R55, R164.reuse, R55 ;  /* 0x00000037a4377220 */ /* 0x040fe20000410000 */
[-C--:B------:R-:W-:Y:S01]  /*6cf0*/  FMUL.FTZ R166, R165, R52.reuse ;  /* 0x00000034a5a67220 */ /* 0x080fe20000410000 */
[----:B------:R-:W-:Y:S01]  /*6d00*/  FMUL.FTZ R52, R89, R52 ;  /* 0x0000003459347220 */ /* 0x000fe20000410000 */
[-C--:B------:R-:W-:Y:S01]  /*6d10*/  FFMA.FTZ R93, R164, R163.reuse, -R93 ;  /* 0x000000a3a45d7223 */ /* 0x080fe2000001085d */
[----:B------:R-:W-:Y:S02]  /*6d20*/  HADD2.F32 R164, -RZ, R161.H0_H0 ;  /* 0x200000a1ffa47230 */ /* 0x000fe40000004100 */
[----:B------:R-:W-:Y:S01]  /*6d30*/  FFMA.FTZ R55, R162, R163, R55 ;  /* 0x000000a3a2377223 */ /* 0x000fe20000010037 */
[----:B------:R-:W-:-:S02]  /*6d40*/  HADD2.F32 R162, -RZ, R95.H0_H0 ;  /* 0x2000005fffa27230 */ /* 0x000fc40000004100 */
[----:B------:R-:W-:Y:S02]  /*6d50*/  HADD2.F32 R95, -RZ, R95.H1_H1 ;  /* 0x3000005fff5f7230 */ /* 0x000fe40000004100 */
[-C--:B------:R-:W-:Y:S01]  /*6d60*/  FFMA.FTZ R166, R89, R164.reuse, -R166 ;  /* 0x000000a459a67223 */ /* 0x080fe200000108a6 */
[----:B------:R-:W-:Y:S01]  /*6d70*/  FFMA.FTZ R52, R165, R164, R52 ;  /* 0x000000a4a5347223 */ /* 0x000fe20000010034 */
[----:B------:R-:W-:Y:S02]  /*6d80*/  HADD2.F32 R89, -RZ, R168.H0_H0 ;  /* 0x200000a8ff597230 */ /* 0x000fe40000004100 */
[----:B------:R-:W-:Y:S02]  /*6d90*/  HADD2.F32 R164, -RZ, R91.H0_H0 ;  /* 0x2000005bffa47230 */ /* 0x000fe40000004100 */
[----:B------:R-:W-:Y:S01]  /*6da0*/  FMUL.FTZ R170, R95, R54 ;  /* 0x000000365faa7220 */ /* 0x000fe20000410000 */
[----:B------:R-:W-:Y:S02]  /*6db0*/  HADD2.F32 R168, -RZ, R47.H0_H0 ;  /* 0x2000002fffa87230 */ /* 0x000fe40000004100 */
[----:B------:R-:W-:Y:S01]  /*6dc0*/  FMUL.FTZ R47, R162, R89 ;  /* 0x00000059a22f7220 */ /* 0x000fe20000410000 */
[----:B------:R-:W-:-:S02]  /*6dd0*/  HADD2.F32 R161, -RZ, R167.H1_H1 ;  /* 0x300000a7ffa17230 */ /* 0x000fc40000004100 */
[----:B------:R-:W-:Y:S01]  /*6de0*/  FMUL.FTZ R89, R164, R89 ;  /* 0x00000059a4597220 */ /* 0x000fe20000410000 */
[----:B------:R-:W-:Y:S01]  /*6df0*/  HADD2.F32 R91, -RZ, R91.H1_H1 ;  /* 0x3000005bff5b7230 */ /* 0x000fe20000004100 */
[----:B------:R-:W-:Y:S01]  /*6e00*/  F2FP.F16.F32.PACK_AB R93, R166, R93 ;  /* 0x0000005da65d723e */ /* 0x000fe200000000ff */
[----:B------:R-:W-:Y:S02]  /*6e10*/  HADD2.F32 R163, -RZ, R44.H0_H0 ;  /* 0x2000002cffa37230 */ /* 0x000fe40000004100 */
[-C--:B------:R-:W-:Y:S01]  /*6e20*/  FFMA.FTZ R47, R164, R161.reuse, -R47 ;  /* 0x000000a1a42f7223 */ /* 0x080fe2000001082f */
[----:B------:R-:W-:Y:S01]  /*6e30*/  FFMA.FTZ R89, R162, R161, R89 ;  /* 0x000000a1a2597223 */ /* 0x000fe20000010059 */
[C---:B------:R-:W-:Y:S01]  /*6e40*/  FMUL.FTZ R54, R91.reuse, R54 ;  /* 0x000000365b367220 */ /* 0x040fe20000410000 */
[----:B------:R-:W-:Y:S01]  /*6e50*/  FFMA.FTZ R170, R91, R168, -R170 ;  /* 0x000000a85baa7223 */ /* 0x000fe200000108aa */
[----:B------:R-:W-:Y:S01]  /*6e60*/  HADD2.F32 R91, -RZ, R184.H0_H0 ;  /* 0x200000b8ff5b7230 */ /* 0x000fe20000004100 */
[----:B------:R-:W-:Y:S01]  /*6e70*/  F2FP.F16.F32.PACK_AB R52, R52, R55 ;  /* 0x000000373434723e */ /* 0x000fe200000000ff */
[----:B------:R-:W-:-:S02]  /*6e80*/  HADD2.F32 R164, -RZ, R92.H0_H0 ;  /* 0x2000005cffa47230 */ /* 0x000fc40000004100 */
[----:B------:R-:W-:Y:S01]  /*6e90*/  FFMA.FTZ R54, R95, R168, R54 ;  /* 0x000000a85f367223 */ /* 0x000fe20000010036 */
[----:B------:R-:W-:Y:S02]  /*6ea0*/  HADD2.F32 R162, -RZ, R88.H0_H0 ;  /* 0x20000058ffa27230 */ /* 0x000fe40000004100 */
[----:B------:R-:W-:Y:S02]  /*6eb0*/  HADD2.F32 R92, -RZ, R92.H1_H1 ;  /* 0x3000005cff5c7230 */ /* 0x000fe40000004100 */
[-C--:B------:R-:W-:Y:S01]  /*6ec0*/  FMUL.FTZ R161, R164, R91.reuse ;  /* 0x0000005ba4a17220 */ /* 0x080fe20000410000 */
[--C-:B------:R-:W-:Y:S02]  /*6ed0*/  HADD2.F32 R95, -RZ, R183.reuse.H0_H0 ;  /* 0x200000b7ff5f7230 */ /* 0x100fe40000004100 */
[----:B------:R-:W-:Y:S01]  /*6ee0*/  FMUL.FTZ R165, R162, R91 ;  /* 0x0000005ba2a57220 */ /* 0x000fe20000410000 */
[----:B------:R-:W-:Y:S02]  /*6ef0*/  HADD2.F32 R88, -RZ, R88.H1_H1 ;  /* 0x30000058ff587230 */ /* 0x000fe40000004100 */
[----:B------:R-:W-:Y:S01]  /*6f00*/  FMUL.FTZ R91, R92, R45 ;  /* 0x0000002d5c5b7220 */ /* 0x000fe20000410000 */
[----:B------:R-:W-:-:S02]  /*6f10*/  HADD2.F32 R44, -RZ, R183.H1_H1 ;  /* 0x300000b7ff2c7230 */ /* 0x000fc40000004100 */
[-C--:B------:R-:W-:Y:S01]  /*6f20*/  FFMA.FTZ R161, R162, R95.reuse, -R161 ;  /* 0x0000005fa2a17223 */ /* 0x080fe200000108a1 */
[----:B------:R-:W-:Y:S01]  /*6f30*/  FFMA.FTZ R165, R164, R95, R165 ;  /* 0x0000005fa4a57223 */ /* 0x000fe200000100a5 */
[C---:B------:R-:W-:Y:S01]  /*6f40*/  FMUL.FTZ R45, R88.reuse, R45 ;  /* 0x0000002d582d7220 */ /* 0x040fe20000410000 */
[-C--:B------:R-:W-:Y:S01]  /*6f50*/  FFMA.FTZ R88, R88, R163.reuse, -R91 ;  /* 0x000000a358587223 */ /* 0x080fe2000001085b */
[----:B------:R-:W-:Y:S02]  /*6f60*/  HADD2.F32 R95, -RZ, R94.H0_H0 ;  /* 0x2000005eff5f7230 */ /* 0x000fe40000004100 */
[----:B------:R-:W-:Y:S02]  /*6f70*/  HADD2.F32 R53, -RZ, R53.H0_H0 ;  /* 0x20000035ff357230 */ /* 0x000fe40000004100 */
[----:B------:R-:W-:Y:S01]  /*6f80*/  FFMA.FTZ R92, R92, R163, R45 ;  /* 0x000000a35c5c7223 */ /* 0x000fe2000001002d */
[----:B------:R-:W-:Y:S01]  /*6f90*/  HADD2.F32 R91, -RZ, R90.H0_H0 ;  /* 0x2000005aff5b7230 */ /* 0x000fe20000004100 */
[----:B------:R-:W-:Y:S01]  /*6fa0*/  F2FP.F16.F32.PACK_AB R88, R88, R161 ;  /* 0x000000a15858723e */ /* 0x000fe200000000ff */
[----:B------:R-:W-:-:S02]  /*6fb0*/  HADD2.F32 R94, -RZ, R94.H1_H1 ;  /* 0x3000005eff5e7230 */ /* 0x000fc40000004100 */
[----:B------:R-:W-:Y:S01]  /*6fc0*/  HADD2.F32 R90, -RZ, R90.H1_H1 ;  /* 0x3000005aff5a7230 */ /* 0x000fe20000004100 */
[----:B------:R-:W-:Y:S01]  /*6fd0*/  F2FP.F16.F32.PACK_AB R92, R92, R165 ;  /* 0x000000a55c5c723e */ /* 0x000fe200000000ff */
[----:B------:R-:W-:Y:S02]  /*6fe0*/  HADD2.F32 R45, -RZ, R167.H0_H0 ;  /* 0x200000a7ff2d7230 */ /* 0x000fe40000004100 */
[-C--:B------:R-:W-:Y:S01]  /*6ff0*/  FMUL.FTZ R167, R94, R53.reuse ;  /* 0x000000355ea77220 */ /* 0x080fe20000410000 */
[----:B------:R-:W-:Y:S02]  /*7000*/  HADD2.F32 R163, -RZ, R46.H0_H0 ;  /* 0x2000002effa37230 */ /* 0x000fe40000004100 */
[-C--:B------:R-:W-:Y:S01]  /*7010*/  FMUL.FTZ R46, R95, R44.reuse ;  /* 0x0000002c5f2e7220 */ /* 0x080fe20000410000 */
[C---:B------:R-:W-:Y:S01]  /*7020*/  FMUL.FTZ R44, R91.reuse, R44 ;  /* 0x0000002c5b2c7220 */ /* 0x040fe20000410000 */
[C---:B------:R-:W-:Y:S02]  /*7030*/  FMUL.FTZ R53, R90.reuse, R53 ;  /* 0x000000355a357220 */ /* 0x040fe40000410000 */
[-C--:B------:R-:W-:Y:S01]  /*7040*/  FFMA.FTZ R46, R91, R45.reuse, -R46 ;  /* 0x0000002d5b2e7223 */ /* 0x080fe2000001082e */
[----:B------:R-:W-:Y:S01]  /*7050*/  FFMA.FTZ R44, R95, R45, R44 ;  /* 0x0000002d5f2c7223 */ /* 0x000fe2000001002c */
[-C--:B------:R-:W-:Y:S01]  /*7060*/  FFMA.FTZ R167, R90, R163.reuse, -R167 ;  /* 0x000000a35aa77223 */ /* 0x080fe200000108a7 */
[----:B------:R-:W-:Y:S01]  /*7070*/  FFMA.FTZ R53, R94, R163, R53 ;  /* 0x000000a35e357223 */ /* 0x000fe20000010035 */
[----:B------:R-:W-:Y:S01]  /*7080*/  F2FP.F16.F32.PACK_AB R95, R54, R89 ;  /* 0x00000059365f723e */ /* 0x000fe200000000ff */
[----:B------:R-:W-:Y:S01]  /*7090*/  IMAD.MOV.U32 R89, RZ, RZ, R93 ;  /* 0x000000ffff597224 */ /* 0x000fe200078e005d */
[----:B------:R-:W-:Y:S01]  /*70a0*/  F2FP.F16.F32.PACK_AB R91, R170, R47 ;  /* 0x0000002faa5b723e */ /* 0x000fe200000000ff */
[----:B------:R-:W-:Y:S01]  /*70b0*/  IMAD.MOV.U32 R93, RZ, RZ, R52 ;  /* 0x000000ffff5d7224 */ /* 0x000fe200078e0034 */
[----:B------:R-:W-:-:S02]  /*70c0*/  F2FP.F16.F32.PACK_AB R90, R167, R46 ;  /* 0x0000002ea75a723e */ /* 0x000fc400000000ff */
[----:B------:R-:W-:-:S07]  /*70d0*/  F2FP.F16.F32.PACK_AB R94, R53, R44 ;  /* 0x0000002c355e723e */ /* 0x000fce00000000ff */
.L_x_533:
[----:B------:R-:W-:Y:S05]  /*70e0*/  BSYNC B3 ;  /* 0x0000000000037941 */ /* 0x000fea0003800000 */
.L_x_532:
[----:B------:R-:W-:Y:S02]  /*70f0*/  ULDC.64 UR4, c[0x0][0x208] ;  /* 0x0000820000047ab9 */ /* 0x000fe40000000a00 */
[----:B0-----:R0:W-:Y:S04]  /*7100*/  STG.E.128 desc[UR4][R136.64], R88 ;  /* 0x0000005888007986 */ /* 0x0011e8000c101d04 */
[----:B--2---:R0:W-:Y:S02]  /*7110*/  @!P5 STG.E.128 desc[UR4][R138.64], R92 ;  /* 0x0000005c8a00d986 */ /* 0x0041e4000c101d04 */
.L_x_531:
[----:B------:R-:W-:Y:S05]  /*7120*/  BSYNC B2 ;  /* 0x0000000000027941 */ /* 0x000fea0003800000 */
.L_x_530:
[----:B------:R-:W-:-:S13]  /*7130*/  ISETP.NE.AND P5, PT, R10, RZ, PT ;  /* 0x000000ff0a00720c */ /* 0x000fda0003fa5270 */
        /* <DEDUP_REMOVED lines=12> */
[----:B------:R-:W-:-:S04]  /*7200*/  @!P5 IADD3 R134, P0, P6, R38, R134, R44 ;  /* 0x000000862686d210 */ /* 0x000fc80007e1e02c */
[----:B------:R-:W-:Y:S02]  /*7210*/  @!P5 IADD3.X R160, R37, R160, R53, P0, P6 ;  /* 0x000000a025a0d210 */ /* 0x000fe400007ec435 */
[CC--:B0-----:R-:W-:Y:S02]  /*7220*/  LEA R88, P6, R47.reuse, R118.reuse, 0x1 ;  /* 0x000000762f587211 */ /* 0x0c1fe400078c08ff */
[----:B------:R-:W-:Y:S02]  /*7230*/  ISETP.NE.AND P0, PT, R52, RZ, PT ;  /* 0x000000ff3400720c */ /* 0x000fe40003f05270 */
[----:B------:R-:W-:Y:S01]  /*7240*/  LEA.HI.X R89, R47, R119, R46, 0x1, P6 ;  /* 0x000000772f597211 */ /* 0x000fe200030f0c2e */
[----:B------:R-:W-:Y:S01]  /*7250*/  IMAD R47, R17, 0x5000, R143 ;  /* 0x00005000112f7824 */ /* 0x000fe200078e028f */
[----:B------:R-:W-:Y:S02]  /*7260*/  SHF.R.S32.HI R46, RZ, 0x1f, R45 ;  /* 0x0000001fff2e7819 */ /* 0x000fe4000001142d */
[----:B------:R-:W-:-:S02]  /*7270*/  @!P5 LEA R90, P6, R134, R118, 0x1 ;  /* 0x00000076865ad211 */ /* 0x000fc400078c08ff */
[----:B------:R-:W-:Y:S02]  /*7280*/  LEA.HI R46, R46, R45, RZ, 0x3 ;  /* 0x0000002d2e2e7211 */ /* 0x000fe400078f18ff */
[----:B------:R-:W-:Y:S01]  /*7290*/  LOP3.LUT R45, R235, 0x38, R44, 0xf8, !PT ;  /* 0x00000038eb2d7812 */ /* 0x000fe200078ef82c */
[----:B------:R-:W-:Y:S01]  /*72a0*/  IMAD R44, R47, 0x2, R16 ;  /* 0x000000022f2c7824 */ /* 0x000fe200078e0210 */
[----:B------:R-:W-:Y:S02]  /*72b0*/  SHF.R.S32.HI R46, RZ, 0x3, R46 ;  /* 0x00000003ff2e7819 */ /* 0x000fe4000001142e */
[----:B------:R-:W-:Y:S02]  /*72c0*/  LOP3.LUT R45, R45, R236, RZ, 0x3c, !PT ;  /* 0x000000ec2d2d7212 */ /* 0x000fe400078e3cff */
[----:B------:R-:W-:Y:S01]  /*72d0*/  @!P5 LEA.HI.X R91, R134, R119, R160, 0x1, P6 ;  /* 0x00000077865bd211 */ /* 0x000fe200030f0ca0 */
[----:B------:R-:W-:Y:S01]  /*72e0*/  IMAD R46, R46, 0x1400, R237 ;  /* 0x000014002e2e7824 */ /* 0x000fe200078e02ed */
[----:B------:R-:W-:-:S03]  /*72f0*/  ISETP.GE.AND P6, PT, R213, R116, PT ;  /* 0x00000074d500720c */ /* 0x000fc60003fc6270 */
[----:B------:R-:W-:-:S04]  /*7300*/  IMAD.IADD R46, R46, 0x1, R45 ;  /* 0x000000012e2e7824 */ /* 0x000fc800078e022d */
[----:B------:R-:W-:-:S05]  /*7310*/  IMAD R45, R17, 0x5000, R46 ;  /* 0x00005000112d7824 */ /* 0x000fca00078e022e */
[----:B------:R-:W-:Y:S02]  /*7320*/  LEA R52, R45, R16, 0x1 ;  /* 0x000000102d347211 */ /* 0x000fe400078e08ff */
[----:B------:R-:W0:Y:S04]  /*7330*/  LDS.128 R44, [R44+0x24400] ;  /* 0x024400002c2c7984 */ /* 0x000e280000000c00 */
[----:B------:R-:W2:Y:S01]  /*7340*/  LDS.128 R52, [R52+0x24400] ;  /* 0x0244000034347984 */ /* 0x000ea20000000c00 */
[----:B------:R-:W-:Y:S05]  /*7350*/  @P6 BRA `(.L_x_535) ;  /* 0x0000000400486947 */ /* 0x000fea0003800000 */
[--C-:B------:R-:W-:Y:S01]  /*7360*/  SHF.R.U64 R40, R40, 0x10, R41.reuse ;  /* 0x0000001028287819 */ /* 0x100fe20000001229 */
[--C-:B--2---:R-:W-:Y:S01]  /*7370*/  HADD2.F32 R94, -RZ, R53.reuse.H0_H0 ;  /* 0x20000035ff5e7230 */ /* 0x104fe20000004100 */
[----:B------:R-:W-:Y:S01]  /*7380*/  SHF.R.U32.HI R92, RZ, 0x10, R41 ;  /* 0x00000010ff5c7819 */ /* 0x000fe20000011629 */
[----:B------:R-:W-:Y:S01]  /*7390*/  HADD2.F32 R53, -RZ, R53.H1_H1 ;  /* 0x30000035ff357230 */ /* 0x000fe20000004100 */
[--C-:B------:R-:W-:Y:S01]  /*73a0*/  SHF.R.U64 R41, R48, 0x10, R49.reuse ;  /* 0x0000001030297819 */ /* 0x100fe20000001231 */
[--C-:B0-----:R-:W-:Y:S01]  /*73b0*/  HADD2.F32 R134, -RZ, R45.reuse.H0_H0 ;  /* 0x2000002dff867230 */ /* 0x101fe20000004100 */
[----:B------:R-:W-:Y:S01]  /*73c0*/  SHF.R.U32.HI R48, RZ, 0x10, R49 ;  /* 0x00000010ff307819 */ /* 0x000fe20000011631 */
[----:B------:R-:W-:Y:S01]  /*73d0*/  HADD2.F32 R45, -RZ, R45.H1_H1 ;  /* 0x3000002dff2d7230 */ /* 0x000fe20000004100 */
[--C-:B------:R-:W-:Y:S01]  /*73e0*/  SHF.R.U64 R49, R50, 0x10, R51.reuse ;  /* 0x0000001032317819 */ /* 0x100fe20000001233 */
[----:B------:R-:W-:Y:S01]  /*73f0*/  HADD2.F32 R92, -RZ, R92.H0_H0 ;  /* 0x2000005cff5c7230 */ /* 0x000fe20000004100 */
[----:B------:R-:W-:Y:S01]  /*7400*/  SHF.R.U32.HI R50, RZ, 0x10, R51 ;  /* 0x00000010ff327819 */ /* 0x000fe20000011633 */
[----:B------:R-:W-:Y:S01]  /*7410*/  HADD2.F32 R48, -RZ, R48.H0_H0 ;  /* 0x20000030ff307230 */ /* 0x000fe20000004100 */
[--C-:B------:R-:W-:Y:S01]  /*7420*/  SHF.R.U64 R42, R42, 0x10, R43.reuse ;  /* 0x000000102a2a7819 */ /* 0x100fe2000000122b */
[--C-:B------:R-:W-:Y:S01]  /*7430*/  HADD2.F32 R51, -RZ, R182.reuse.H1_H1 ;  /* 0x300000b6ff337230 */ /* 0x100fe20000004100 */
[----:B------:R-:W-:Y:S01]  /*7440*/  SHF.R.U32.HI R43, RZ, 0x10, R43 ;  /* 0x00000010ff2b7819 */ /* 0x000fe2000001162b */
[----:B------:R-:W-:-:S02]  /*7450*/  HADD2.F32 R93, -RZ, R182.H0_H0 ;  /* 0x200000b6ff5d7230 */ /* 0x000fc40000004100 */
[-C--:B------:R-:W-:Y:S01]  /*7460*/  FMUL.FTZ R136, R53, R48.reuse ;  /* 0x0000003035887220 */ /* 0x080fe20000410000 */
[C---:B------:R-:W-:Y:S01]  /*7470*/  FMUL.FTZ R48, R45.reuse, R48 ;  /* 0x000000302d307220 */ /* 0x040fe20000410000 */
[-C--:B------:R-:W-:Y:S01]  /*7480*/  FMUL.FTZ R95, R94, R51.reuse ;  /* 0x000000335e5f7220 */ /* 0x080fe20000410000 */
[----:B------:R-:W-:Y:S01]  /*7490*/  FMUL.FTZ R51, R134, R51 ;  /* 0x0000003386337220 */ /* 0x000fe20000410000 */
[-C--:B------:R-:W-:Y:S01]  /*74a0*/  FFMA.FTZ R136, R45, R92.reuse, -R136 ;  /* 0x0000005c2d887223 */ /* 0x080fe20000010888 */
[----:B------:R-:W-:Y:S01]  /*74b0*/  FFMA.FTZ R48, R53, R92, R48 ;  /* 0x0000005c35307223 */ /* 0x000fe20000010030 */
[----:B------:R-:W-:Y:S02]  /*74c0*/  HADD2.F32 R45, -RZ, R181.H0_H0 ;  /* 0x200000b5ff2d7230 */ /* 0x000fe40000004100 */
[-C--:B------:R-:W-:Y:S01]  /*74d0*/  FFMA.FTZ R51, R94, R93.reuse, R51 ;  /* 0x0000005d5e337223 */ /* 0x080fe20000010033 */
[--C-:B------:R-:W-:Y:S02]  /*74e0*/  HADD2.F32 R92, -RZ, R55.reuse.H0_H0 ;  /* 0x20000037ff5c7230 */ /* 0x100fe40000004100 */
[----:B------:R-:W-:Y:S01]  /*74f0*/  FFMA.FTZ R95, R134, R93, -R95 ;  /* 0x0000005d865f7223 */ /* 0x000fe2000001085f */
[----:B------:R-:W-:-:S02]  /*7500*/  HADD2.F32 R55, -RZ, R55.H1_H1 ;  /* 0x30000037ff377230 */ /* 0x000fc40000004100 */
[----:B------:R-:W-:Y:S02]  /*7510*/  HADD2.F32 R94, -RZ, R47.H0_H0 ;  /* 0x2000002fff5e7230 */ /* 0x000fe40000004100 */
[----:B------:R-:W-:Y:S01]  /*7520*/  HADD2.F32 R50, -RZ, R50.H0_H0 ;  /* 0x20000032ff327230 */ /* 0x000fe20000004100 */
[----:B------:R-:W-:Y:S01]  /*7530*/  F2FP.F16.F32.PACK_AB R95, R136, R95 ;  /* 0x0000005f885f723e */ /* 0x000fe200000000ff */
[----:B------:R-:W-:Y:S02]  /*7540*/  HADD2.F32 R134, -RZ, R43.H0_H0 ;  /* 0x2000002bff867230 */ /* 0x000fe40000004100 */
[-C--:B------:R-:W-:Y:S01]  /*7550*/  FMUL.FTZ R43, R92, R45.reuse ;  /* 0x0000002d5c2b7220 */ /* 0x080fe20000410000 */
[----:B------:R-:W-:Y:S02]  /*7560*/  HADD2.F32 R53, -RZ, R181.H1_H1 ;  /* 0x300000b5ff357230 */ /* 0x000fe40000004100 */
[----:B------:R-:W-:Y:S01]  /*7570*/  FMUL.FTZ R45, R94, R45 ;  /* 0x0000002d5e2d7220 */ /* 0x000fe20000410000 */
[----:B------:R-:W-:-:S02]  /*7580*/  HADD2.F32 R47, -RZ, R47.H1_H1 ;  /* 0x3000002fff2f7230 */ /* 0x000fc40000004100 */
[-C--:B------:R-:W-:Y:S01]  /*7590*/  FMUL.FTZ R138, R55, R50.reuse ;  /* 0x00000032378a7220 */ /* 0x080fe20000410000 */
[----:B------:R-:W-:Y:S02]  /*75a0*/  HADD2.F32 R41, -RZ, R41.H0_H0 ;  /* 0x20000029ff297230 */ /* 0x000fe40000004100 */
[-C--:B------:R-:W-:Y:S01]  /*75b0*/  FFMA.FTZ R43, R94, R53.reuse, -R43 ;  /* 0x000000355e2b7223 */ /* 0x080fe2000001082b */
[----:B------:R-:W-:Y:S01]  /*75c0*/  FFMA.FTZ R45, R92, R53, R45 ;  /* 0x000000355c2d7223 */ /* 0x000fe2000001002d */
[C---:B------:R-:W-:Y:S01]  /*75d0*/  FMUL.FTZ R50, R47.reuse, R50 ;  /* 0x000000322f327220 */ /* 0x040fe20000410000 */
[-C--:B------:R-:W-:Y:S01]  /*75e0*/  FFMA.FTZ R138, R47, R134.reuse, -R138 ;  /* 0x000000862f8a7223 */ /* 0x080fe2000001088a */
[----:B------:R-:W-:Y:S02]  /*75f0*/  HADD2.F32 R47, -RZ, R179.H0_H0 ;  /* 0x200000b3ff2f7230 */ /* 0x000fe40000004100 */
[----:B------:R-:W-:Y:S02]  /*7600*/  HADD2.F32 R94, -RZ, R52.H0_H0 ;  /* 0x20000034ff5e7230 */ /* 0x000fe40000004100 */
[----:B------:R-:W-:Y:S01]  /*7610*/  FFMA.FTZ R50, R55, R134, R50 ;  /* 0x0000008637327223 */ /* 0x000fe20000010032 */
[----:B------:R-:W-:-:S02]  /*7620*/  HADD2.F32 R92, -RZ, R44.H0_H0 ;  /* 0x2000002cff5c7230 */ /* 0x000fc40000004100 */
[----:B------:R-:W-:Y:S02]  /*7630*/  HADD2.F32 R52, -RZ, R52.H1_H1 ;  /* 0x30000034ff347230 */ /* 0x000fe40000004100 */
[-C--:B------:R-:W-:Y:S01]  /*7640*/  FMUL.FTZ R55, R94, R47.reuse ;  /* 0x0000002f5e377220 */ /* 0x080fe20000410000 */
[----:B------:R-:W-:Y:S02]  /*7650*/  HADD2.F32 R53, -RZ, R179.H1_H1 ;  /* 0x300000b3ff357230 */ /* 0x000fe40000004100 */
[----:B------:R-:W-:Y:S01]  /*7660*/  FMUL.FTZ R135, R92, R47 ;  /* 0x0000002f5c877220 */ /* 0x000fe20000410000 */
[----:B------:R-:W-:Y:S02]  /*7670*/  HADD2.F32 R44, -RZ, R44.H1_H1 ;  /* 0x3000002cff2c7230 */ /* 0x000fe40000004100 */
[----:B------:R-:W-:Y:S01]  /*7680*/  FMUL.FTZ R47, R52, R41 ;  /* 0x00000029342f7220 */ /* 0x000fe20000410000 */
[----:B------:R-:W-:Y:S02]  /*7690*/  HADD2.F32 R93, -RZ, R40.H0_H0 ;  /* 0x20000028ff5d7230 */ /* 0x000fe40000004100 */
[-C--:B------:R-:W-:Y:S01]  /*76a0*/  FFMA.FTZ R55, R92, R53.reuse, -R55 ;  /* 0x000000355c377223 */ /* 0x080fe20000010837 */
[----:B------:R-:W-:Y:S01]  /*76b0*/  FFMA.FTZ R135, R94, R53, R135 ;  /* 0x000000355e877223 */ /* 0x000fe20000010087 */
[----:B------:R-:W-:Y:S01]  /*76c0*/  FMUL.FTZ R41, R44, R41 ;  /* 0x000000292c297220 */ /* 0x000fe20000410000 */
[----:B------:R-:W-:-:S02]  /*76d0*/  HADD2.F32 R53, -RZ, R54.H0_H0 ;  /* 0x20000036ff357230 */ /* 0x000fc40000004100 */
[-C--:B------:R-:W-:Y:S01]  /*76e0*/  FFMA.FTZ R44, R44, R93.reuse, -R47 ;  /* 0x0000005d2c2c7223 */ /* 0x080fe2000001082f */
[----:B------:R-:W-:Y:S02]  /*76f0*/  HADD2.F32 R40, -RZ, R178.H0_H0 ;  /* 0x200000b2ff287230 */ /* 0x000fe40000004100 */
[----:B------:R-:W-:Y:S01]  /*7700*/  FFMA.FTZ R52, R52, R93, R41 ;  /* 0x0000005d34347223 */ /* 0x000fe20000010029 */
[----:B------:R-:W-:Y:S01]  /*7710*/  HADD2.F32 R49, -RZ, R49.H0_H0 ;  /* 0x20000031ff317230 */ /* 0x000fe20000004100 */
[----:B------:R-:W-:Y:S01]  /*7720*/  F2FP.F16.F32.PACK_AB R50, R50, R45 ;  /* 0x0000002d3232723e */ /* 0x000fe200000000ff */
[----:B------:R-:W-:Y:S01]  /*7730*/  HADD2.F32 R47, -RZ, R46.H0_H0 ;  /* 0x2000002eff2f7230 */ /* 0x000fe20000004100 */
[----:B------:R-:W-:Y:S01]  /*7740*/  F2FP.F16.F32.PACK_AB R44, R44, R55 ;  /* 0x000000372c2c723e */ /* 0x000fe200000000ff */
[----:B------:R-:W-:Y:S01]  /*7750*/  HADD2.F32 R54, -RZ, R54.H1_H1 ;  /* 0x30000036ff367230 */ /* 0x000fe20000004100 */
[----:B------:R-:W-:Y:S01]  /*7760*/  F2FP.F16.F32.PACK_AB R52, R52, R135 ;  /* 0x000000873434723e */ /* 0x000fe200000000ff */
[----:B------:R-:W-:-:S02]  /*7770*/  HADD2.F32 R46, -RZ, R46.H1_H1 ;  /* 0x3000002eff2e7230 */ /* 0x000fc40000004100 */
[----:B------:R-:W-:Y:S02]  /*7780*/  HADD2.F32 R93, -RZ, R42.H0_H0 ;  /* 0x2000002aff5d7230 */ /* 0x000fe40000004100 */
[-C--:B------:R-:W-:Y:S01]  /*7790*/  FMUL.FTZ R42, R53, R40.reuse ;  /* 0x00000028352a7220 */ /* 0x080fe20000410000 */
[----:B------:R-:W-:Y:S02]  /*77a0*/  HADD2.F32 R41, -RZ, R178.H1_H1 ;  /* 0x300000b2ff297230 */ /* 0x000fe40000004100 */
[-C--:B------:R-:W-:Y:S01]  /*77b0*/  FMUL.FTZ R137, R54, R49.reuse ;  /* 0x0000003136897220 */ /* 0x080fe20000410000 */
[C---:B------:R-:W-:Y:S01]  /*77c0*/  FMUL.FTZ R40, R47.reuse, R40 ;  /* 0x000000282f287220 */ /* 0x040fe20000410000 */
[C---:B------:R-:W-:Y:S01]  /*77d0*/  FMUL.FTZ R49, R46.reuse, R49 ;  /* 0x000000312e317220 */ /* 0x040fe20000410000 */
[----:B------:R-:W-:Y:S02]  /*77e0*/  IMAD.MOV.U32 R45, RZ, RZ, R95 ;  /* 0x000000ffff2d7224 */ /* 0x000fe400078e005f */
[-C--:B------:R-:W-:Y:S01]  /*77f0*/  FFMA.FTZ R42, R47, R41.reuse, -R42 ;  /* 0x000000292f2a7223 */ /* 0x080fe2000001082a */
[----:B------:R-:W-:Y:S01]  /*7800*/  FFMA.FTZ R40, R53, R41, R40 ;  /* 0x0000002935287223 */ /* 0x000fe20000010028 */
[-C--:B------:R-:W-:Y:S01]  /*7810*/  FFMA.FTZ R137, R46, R93.reuse, -R137 ;  /* 0x0000005d2e897223 */ /* 0x080fe20000010889 */
[----:B------:R-:W-:Y:S01]  /*7820*/  FFMA.FTZ R49, R54, R93, R49 ;  /* 0x0000005d36317223 */ /* 0x000fe20000010031 */
[----:B------:R-:W-:Y:S01]  /*7830*/  F2FP.F16.F32.PACK_AB R47, R138, R43 ;  /* 0x0000002b8a2f723e */ /* 0x000fe200000000ff */
[----:B------:R-:W-:Y:S01]  /*7840*/  IMAD.MOV.U32 R55, RZ, RZ, R50 ;  /* 0x000000ffff377224 */ /* 0x000fe200078e0032 */
[----:B------:R-:W-:-:S02]  /*7850*/  F2FP.F16.F32.PACK_AB R53, R48, R51 ;  /* 0x000000333035723e */ /* 0x000fc400000000ff */
[----:B------:R-:W-:Y:S02]  /*7860*/  F2FP.F16.F32.PACK_AB R46, R137, R42 ;  /* 0x0000002a892e723e */ /* 0x000fe400000000ff */
[----:B------:R-:W-:-:S07]  /*7870*/  F2FP.F16.F32.PACK_AB R54, R49, R40 ;  /* 0x000000283136723e */ /* 0x000fce00000000ff */
.L_x_535:
[----:B------:R-:W-:Y:S05]  /*7880*/  BSYNC B2 ;  /* 0x0000000000027941 */ /* 0x000fea0003800000 */
.L_x_534:
[----:B------:R-:W-:Y:S02]  /*7890*/  ULDC.64 UR4, c[0x0][0x208] ;  /* 0x0000820000047ab9 */ /* 0x000fe40000000a00 */
[----:B0-----:R3:W-:Y:S04]  /*78a0*/  STG.E.128 desc[UR4][R88.64], R44 ;  /* 0x0000002c58007986 */ /* 0x0017e8000c101d04 */
[----:B--2---:R3:W-:Y:S02]  /*78b0*/  @!P5 STG.E.128 desc[UR4][R90.64], R52 ;  /* 0x000000345a00d986 */ /* 0x0047e4000c101d04 */
.L_x_529:
[----:B------:R-:W-:Y:S05]  /*78c0*/  BSYNC B1 ;  /* 0x0000000000017941 */ /* 0x000fea0003800000 */
.L_x_528:
[----:B------:R-:W-:Y:S04]  /*78d0*/  BSSY B1, `(.L_x_536) ;  /* 0x00000f9000017945 */ /* 0x000fe80003800000 */
[----:B------:R-:W-:Y:S05]  /*78e0*/  @P3 BRA `(.L_x_537) ;  /* 0x0000000c00dc3947 */ /* 0x000fea0003800000 */
[----:B------:R-:W4:Y:S01]  /*78f0*/  LDL R40, [R1+0x60] ;  /* 0x0000600001287983 */ /* 0x000f220000100800 */
[----:B------:R-:W-:Y:S01]  /*7900*/  ISETP.NE.AND P3, PT, R26, RZ, PT ;  /* 0x000000ff1a00720c */ /* 0x000fe20003f65270 */
[-C--:B--2---:R-:W-:Y:S01]  /*7910*/  IMAD.WIDE.U32 R48, R217, R122.reuse, R124 ;  /* 0x0000007ad9307225 */ /* 0x084fe200078e007c */
[----:B------:R-:W-:Y:S03]  /*7920*/  BSSY B2, `(.L_x_538) ;  /* 0x000007a000027945 */ /* 0x000fe60003800000 */
[----:B----4-:R-:W-:-:S04]  /*7930*/  IMAD R40, R40, R122, RZ ;  /* 0x0000007a28287224 */ /* 0x010fc800078e02ff */
[----:B------:R-:W-:-:S05]  /*7940*/  IMAD R41, R217, R123, R40 ;  /* 0x0000007bd9297224 */ /* 0x000fca00078e0228 */
[----:B---3--:R-:W-:Y:S01]  /*7950*/  IADD3 R54, R49, R41, RZ ;  /* 0x0000002931367210 */ /* 0x008fe20007ffe0ff */
[----:B------:R-:W-:Y:S06]  /*7960*/  @!P3 BRA `(.L_x_539) ;  /* 0x0000000400d4b947 */ /* 0x000fec0003800000 */
[----:B------:R-:W-:Y:S01]  /*7970*/  SEL R40, R120, R146, !P0 ;  /* 0x0000009278287207 */ /* 0x000fe20004000000 */
[----:B------:R-:W-:Y:S01]  /*7980*/  BSSY B3, `(.L_x_540) ;  /* 0x0000070000037945 */ /* 0x000fe20003800000 */
[----:B------:R-:W-:Y:S02]  /*7990*/  IADD3 R42, P3, P5, R38, R48, R13 ;  /* 0x00000030262a7210 */ /* 0x000fe40007d7e00d */
[----:B------:R-:W-:Y:S02]  /*79a0*/  SHF.R.S32.HI R41, RZ, 0x1f, R40 ;  /* 0x0000001fff297819 */ /* 0x000fe40000011428 */
[----:B------:R-:W-:Y:S02]  /*79b0*/  IADD3.X R43, R37, R54, R7, P3, P5 ;  /* 0x00000036252b7210 */ /* 0x000fe40001fea407 */
[----:B------:R-:W-:-:S04]  /*79c0*/  LEA.HI R41, R41, R40, RZ, 0x4 ;  /* 0x0000002829297211 */ /* 0x000fc800078f20ff */
[----:B------:R-:W-:-:S04]  /*79d0*/  LEA.HI.SX32 R44, R41, R14, 0x1c ;  /* 0x0000000e292c7211 */ /* 0x000fc800078fe2ff */
[----:B------:R-:W-:Y:S01]  /*79e0*/  SHF.R.S32.HI R47, RZ, 0x1f, R44 ;  /* 0x0000001fff2f7819 */ /* 0x000fe2000001142c */
[----:B------:R-:W-:-:S03]  /*79f0*/  IMAD.SHL.U32 R45, R44, 0x8, RZ ;  /* 0x000000082c2d7824 */ /* 0x000fc600078e00ff */
[----:B------:R-:W-:Y:S02]  /*7a00*/  LEA.HI R47, R47, R44, RZ, 0x3 ;  /* 0x0000002c2f2f7211 */ /* 0x000fe400078f18ff */
[----:B------:R-:W-:Y:S02]  /*7a10*/  ISETP.GE.AND P3, PT, R45, R145, PT ;  /* 0x000000912d00720c */ /* 0x000fe40003f66270 */
[----:B------:R-:W-:-:S05]  /*7a20*/  SHF.R.S32.HI R44, RZ, 0x3, R47 ;  /* 0x00000003ff2c7819 */ /* 0x000fca000001142f */
[----:B------:R-:W-:-:S06]  /*7a30*/  IMAD R44, R44, 0x1400, R233 ;  /* 0x000014002c2c7824 */ /* 0x000fcc00078e02e9 */
[--C-:B------:R-:W-:Y:S02]  /*7a40*/  @!P3 SHF.R.S32.HI R41, RZ, 0x1f, R45.reuse ;  /* 0x0000001fff29b819 */ /* 0x100fe4000001142d */
[--C-:B------:R-:W-:Y:S02]  /*7a50*/  @!P3 IADD3 R40, P5, P6, R38, R48, R45.reuse ;  /* 0x000000302628b210 */ /* 0x100fe40007ebe02d */
[----:B------:R-:W-:Y:S02]  /*7a60*/  LOP3.LUT R45, R229, 0x38, R45, 0xf8, !PT ;  /* 0x00000038e52d7812 */ /* 0x000fe400078ef82d */
[----:B------:R-:W-:Y:S02]  /*7a70*/  @!P3 IADD3.X R41, R37, R54, R41, P5, P6 ;  /* 0x000000362529b210 */ /* 0x000fe40002fec429 */
[----:B------:R-:W-:Y:S02]  /*7a80*/  LOP3.LUT R45, R45, R232, RZ, 0x3c, !PT ;  /* 0x000000e82d2d7212 */ /* 0x000fe400078e3cff */
[----:B------:R-:W-:-:S03]  /*7a90*/  LEA R50, P5, R42, R118, 0x1 ;  /* 0x000000762a327211 */ /* 0x000fc600078a08ff */
[----:B------:R-:W-:Y:S01]  /*7aa0*/  IMAD.IADD R44, R44, 0x1, R45 ;  /* 0x000000012c2c7824 */ /* 0x000fe200078e022d */
[----:B------:R-:W-:Y:S01]  /*7ab0*/  LEA.HI.X R51, R42, R119, R43, 0x1, P5 ;  /* 0x000000772a337211 */ /* 0x000fe200028f0c2b */
[C---:B------:R-:W-:Y:S01]  /*7ac0*/  IMAD R45, R17.reuse, 0x5000, R142 ;  /* 0x00005000112d7824 */ /* 0x040fe200078e028e */
[----:B------:R-:W-:Y:S01]  /*7ad0*/  @!P3 LEA R52, P5, R40, R118, 0x1 ;  /* 0x000000762834b211 */ /* 0x000fe200078a08ff */
[----:B------:R-:W-:-:S03]  /*7ae0*/  IMAD R47, R17, 0x5000, R44 ;  /* 0x00005000112f7824 */ /* 0x000fc600078e022c */
[----:B------:R-:W-:Y:S01]  /*7af0*/  LEA R42, R45, R16, 0x1 ;  /* 0x000000102d2a7211 */ /* 0x000fe200078e08ff */
[----:B------:R-:W-:Y:S01]  /*7b00*/  IMAD R47, R47, 0x2, R16 ;  /* 0x000000022f2f7824 */ /* 0x000fe200078e0210 */
[----:B------:R-:W-:Y:S02]  /*7b10*/  @!P3 LEA.HI.X R53, R40, R119, R41, 0x1, P5 ;  /* 0x000000772835b211 */ /* 0x000fe400028f0c29 */
[----:B------:R-:W-:Y:S02]  /*7b20*/  ISETP.GE.AND P5, PT, R212, R116, PT ;  /* 0x00000074d400720c */ /* 0x000fe40003fa6270 */
[----:B------:R-:W2:Y:S04]  /*7b30*/  LDS.128 R40, [R42+0x24400] ;  /* 0x024400002a287984 */ /* 0x000ea80000000c00 */
[----:B------:R-:W3:Y:S07]  /*7b40*/  LDS.128 R44, [R47+0x24400] ;  /* 0x024400002f2c7984 */ /* 0x000eee0000000c00 */
[----:B------:R-:W-:Y:S05]  /*7b50*/  @P5 BRA `(.L_x_541) ;  /* 0x0000000400485947 */ /* 0x000fea0003800000 */
[----:B------:R-:W-:Y:S01]  /*7b60*/  SHF.R.U64 R55, R60, 0x10, R61 ;  /* 0x000000103c377819 */ /* 0x000fe2000000123d */
[----:B0-----:R-:W-:Y:S01]  /*7b70*/  HADD2.F32 R88, -RZ, R177.H1_H1 ;  /* 0x300000b1ff587230 */ /* 0x001fe20000004100 */
[--C-:B------:R-:W-:Y:S01]  /*7b80*/  SHF.R.U64 R60, R68, 0x10, R69.reuse ;  /* 0x00000010443c7819 */ /* 0x100fe20000001245 */
[--C-:B---3--:R-:W-:Y:S01]  /*7b90*/  HADD2.F32 R89, -RZ, R45.reuse.H0_H0 ;  /* 0x2000002dff597230 */ /* 0x108fe20000004100 */
[----:B------:R-:W-:Y:S01]  /*7ba0*/  SHF.R.U32.HI R68, RZ, 0x10, R69 ;  /* 0x00000010ff447819 */ /* 0x000fe20000011645 */
[----:B------:R-:W-:Y:S01]  /*7bb0*/  HADD2.F32 R90, -RZ, R45.H1_H1 ;  /* 0x3000002dff5a7230 */ /* 0x000fe20000004100 */
[----:B------:R-:W-:Y:S01]  /*7bc0*/  SHF.R.U32.HI R61, RZ, 0x10, R61 ;  /* 0x00000010ff3d7819 */ /* 0x000fe2000001163d */
[--C-:B--2---:R-:W-:Y:S01]  /*7bd0*/  HADD2.F32 R45, -RZ, R41.reuse.H0_H0 ;  /* 0x20000029ff2d7230 */ /* 0x104fe20000004100 */
[--C-:B------:R-:W-:Y:S01]  /*7be0*/  SHF.R.U64 R69, R70, 0x10, R71.reuse ;  /* 0x0000001046457819 */ /* 0x100fe20000001247 */
[----:B------:R-:W-:Y:S01]  /*7bf0*/  HADD2.F32 R91, -RZ, R68.H0_H0 ;  /* 0x20000044ff5b7230 */ /* 0x000fe20000004100 */
[----:B------:R-:W-:Y:S01]  /*7c00*/  SHF.R.U32.HI R70, RZ, 0x10, R71 ;  /* 0x00000010ff467819 */ /* 0x000fe20000011647 */
[----:B------:R-:W-:-:S02]  /*7c10*/  HADD2.F32 R68, -RZ, R41.H1_H1 ;  /* 0x30000029ff447230 */ /* 0x000fc40000004100 */
[-C--:B------:R-:W-:Y:S01]  /*7c20*/  FMUL.FTZ R92, R89, R88.reuse ;  /* 0x00000058595c7220 */ /* 0x080fe20000410000 */
[----:B------:R-:W-:Y:S02]  /*7c30*/  HADD2.F32 R71, -RZ, R175.H1_H1 ;  /* 0x300000afff477230 */ /* 0x000fe40000004100 */
[C---:B------:R-:W-:Y:S01]  /*7c40*/  FMUL.FTZ R88, R45.reuse, R88 ;  /* 0x000000582d587220 */ /* 0x040fe20000410000 */
[----:B------:R-:W-:Y:S02]  /*7c50*/  HADD2.F32 R61, -RZ, R61.H0_H0 ;  /* 0x2000003dff3d7230 */ /* 0x000fe40000004100 */
[-C--:B------:R-:W-:Y:S01]  /*7c60*/  FMUL.FTZ R41, R90, R91.reuse ;  /* 0x0000005b5a297220 */ /* 0x080fe20000410000 */
[C---:B------:R-:W-:Y:S01]  /*7c70*/  FMUL.FTZ R91, R68.reuse, R91 ;  /* 0x0000005b445b7220 */ /* 0x040fe20000410000 */
[-C--:B------:R-:W-:Y:S01]  /*7c80*/  FFMA.FTZ R92, R45, R71.reuse, -R92 ;  /* 0x000000472d5c7223 */ /* 0x080fe2000001085c */
[----:B------:R-:W-:Y:S01]  /*7c90*/  FFMA.FTZ R88, R89, R71, R88 ;  /* 0x0000004759587223 */ /* 0x000fe20000010058 */
[-C--:B------:R-:W-:Y:S01]  /*7ca0*/  FFMA.FTZ R41, R68, R61.reuse, -R41 ;  /* 0x0000003d44297223 */ /* 0x080fe20000010829 */
[----:B------:R-:W-:Y:S01]  /*7cb0*/  SHF.R.U64 R62, R62, 0x10, R63 ;  /* 0x000000103e3e7819 */ /* 0x000fe2000000123f */
[----:B------:R-:W-:Y:S01]  /*7cc0*/  FFMA.FTZ R91, R90, R61, R91 ;  /* 0x0000003d5a5b7223 */ /* 0x000fe2000001005b */
[----:B------:R-:W-:Y:S01]  /*7cd0*/  HADD2.F32 R71, -RZ, R176.H1_H1 ;  /* 0x300000b0ff477230 */ /* 0x000fe20000004100 */
[----:B------:R-:W-:Y:S01]  /*7ce0*/  SHF.R.U32.HI R63, RZ, 0x10, R63 ;  /* 0x00000010ff3f7819 */ /* 0x000fe2000001163f */
[----:B------:R-:W-:Y:S01]  /*7cf0*/  HADD2.F32 R68, -RZ, R47.H0_H0 ;  /* 0x2000002fff447230 */ /* 0x000fe20000004100 */
[----:B------:R-:W-:Y:S01]  /*7d00*/  F2FP.F16.F32.PACK_AB R41, R41, R92 ;  /* 0x0000005c2929723e */ /* 0x000fe200000000ff */
[----:B------:R-:W-:Y:S01]  /*7d10*/  HADD2.F32 R90, -RZ, R43.H0_H0 ;  /* 0x2000002bff5a7230 */ /* 0x000fe20000004100 */
[----:B------:R-:W-:Y:S01]  /*7d20*/  F2FP.F16.F32.PACK_AB R88, R91, R88 ;  /* 0x000000585b58723e */ /* 0x000fe200000000ff */
[----:B------:R-:W-:-:S02]  /*7d30*/  HADD2.F32 R47, -RZ, R47.H1_H1 ;  /* 0x3000002fff2f7230 */ /* 0x000fc40000004100 */
[----:B------:R-:W-:Y:S02]  /*7d40*/  HADD2.F32 R94, -RZ, R70.H0_H0 ;  /* 0x20000046ff5e7230 */ /* 0x000fe40000004100 */
[----:B------:R-:W-:Y:S02]  /*7d50*/  HADD2.F32 R45, -RZ, R174.H1_H1 ;  /* 0x300000aeff2d7230 */ /* 0x000fe40000004100 */
[----:B------:R-:W-:Y:S02]  /*7d60*/  HADD2.F32 R61, -RZ, R43.H1_H1 ;  /* 0x3000002bff3d7230 */ /* 0x000fe40000004100 */
[-C--:B------:R-:W-:Y:S01]  /*7d70*/  FMUL.FTZ R43, R68, R71.reuse ;  /* 0x00000047442b7220 */ /* 0x080fe20000410000 */
[----:B------:R-:W-:Y:S02]  /*7d80*/  HADD2.F32 R70, -RZ, R63.H0_H0 ;  /* 0x2000003fff467230 */ /* 0x000fe40000004100 */
[C---:B------:R-:W-:Y:S01]  /*7d90*/  FMUL.FTZ R71, R90.reuse, R71 ;  /* 0x000000475a477220 */ /* 0x040fe20000410000 */
[-C--:B------:R-:W-:Y:S01]  /*7da0*/  FMUL.FTZ R134, R47, R94.reuse ;  /* 0x0000005e2f867220 */ /* 0x080fe20000410000 */
[-C--:B------:R-:W-:Y:S01]  /*7db0*/  FFMA.FTZ R43, R90, R45.reuse, -R43 ;  /* 0x0000002d5a2b7223 */ /* 0x080fe2000001082b */
[C---:B------:R-:W-:Y:S01]  /*7dc0*/  FMUL.FTZ R94, R61.reuse, R94 ;  /* 0x0000005e3d5e7220 */ /* 0x040fe20000410000 */
[----:B------:R-:W-:Y:S01]  /*7dd0*/  FFMA.FTZ R45, R68, R45, R71 ;  /* 0x0000002d442d7223 */ /* 0x000fe20000010047 */
[----:B------:R-:W-:Y:S01]  /*7de0*/  FFMA.FTZ R68, R61, R70, -R134 ;  /* 0x000000463d447223 */ /* 0x000fe20000010886 */
[----:B------:R-:W-:-:S02]  /*7df0*/  HADD2.F32 R134, -RZ, R60.H0_H0 ;  /* 0x2000003cff867230 */ /* 0x000fc40000004100 */
[----:B------:R-:W-:Y:S01]  /*7e00*/  FFMA.FTZ R70, R47, R70, R94 ;  /* 0x000000462f467223 */ /* 0x000fe2000001005e */
[----:B------:R-:W-:Y:S02]  /*7e10*/  HADD2.F32 R177, -RZ, R177.H0_H0 ;  /* 0x200000b1ffb17230 */ /* 0x000fe40000004100 */
[----:B------:R-:W-:Y:S01]  /*7e20*/  HADD2.F32 R60, -RZ, R44.H0_H0 ;  /* 0x2000002cff3c7230 */ /* 0x000fe20000004100 */
[----:B------:R-:W-:Y:S01]  /*7e30*/  F2FP.F16.F32.PACK_AB R43, R68, R43 ;  /* 0x0000002b442b723e */ /* 0x000fe200000000ff */
[----:B------:R-:W-:Y:S01]  /*7e40*/  HADD2.F32 R90, -RZ, R40.H0_H0 ;  /* 0x20000028ff5a7230 */ /* 0x000fe20000004100 */
[----:B------:R-:W-:Y:S01]  /*7e50*/  F2FP.F16.F32.PACK_AB R70, R70, R45 ;  /* 0x0000002d4646723e */ /* 0x000fe200000000ff */
[----:B------:R-:W-:Y:S02]  /*7e60*/  HADD2.F32 R47, -RZ, R44.H1_H1 ;  /* 0x3000002cff2f7230 */ /* 0x000fe40000004100 */
[----:B------:R-:W-:Y:S02]  /*7e70*/  HADD2.F32 R94, -RZ, R55.H0_H0 ;  /* 0x20000037ff5e7230 */ /* 0x000fe40000004100 */
[----:B------:R-:W-:Y:S01]  /*7e80*/  FMUL.FTZ R55, R60, R177 ;  /* 0x000000b13c377220 */ /* 0x000fe20000410000 */
[----:B------:R-:W-:-:S02]  /*7e90*/  HADD2.F32 R175, -RZ, R175.H0_H0 ;  /* 0x200000afffaf7230 */ /* 0x000fc40000004100 */
[C---:B------:R-:W-:Y:S01]  /*7ea0*/  FMUL.FTZ R177, R90.reuse, R177 ;  /* 0x000000b15ab17220 */ /* 0x040fe20000410000 */
[----:B------:R-:W-:Y:S02]  /*7eb0*/  HADD2.F32 R61, -RZ, R40.H1_H1 ;  /* 0x30000028ff3d7230 */ /* 0x000fe40000004100 */
[-C--:B------:R-:W-:Y:S01]  /*7ec0*/  FMUL.FTZ R136, R47, R134.reuse ;  /* 0x000000862f887220 */ /* 0x080fe20000410000 */
[----:B------:R-:W-:Y:S02]  /*7ed0*/  HADD2.F32 R176, -RZ, R176.H0_H0 ;  /* 0x200000b0ffb07230 */ /* 0x000fe40000004100 */
[-C--:B------:R-:W-:Y:S01]  /*7ee0*/  FFMA.FTZ R40, R90, R175.reuse, -R55 ;  /* 0x000000af5a287223 */ /* 0x080fe20000010837 */
[----:B------:R-:W-:Y:S01]  /*7ef0*/  FFMA.FTZ R44, R60, R175, R177 ;  /* 0x000000af3c2c7223 */ /* 0x000fe200000100b1 */
[C---:B------:R-:W-:Y:S01]  /*7f00*/  FMUL.FTZ R134, R61.reuse, R134 ;  /* 0x000000863d867220 */ /* 0x040fe20000410000 */
[----:B------:R-:W-:Y:S01]  /*7f10*/  FFMA.FTZ R55, R61, R94, -R136 ;  /* 0x0000005e3d377223 */ /* 0x000fe20000010888 */
[----:B------:R-:W-:-:S02]  /*7f20*/  HADD2.F32 R71, -RZ, R69.H0_H0 ;  /* 0x20000045ff477230 */ /* 0x000fc40000004100 */
[--C-:B------:R-:W-:Y:S02]  /*7f30*/  HADD2.F32 R63, -RZ, R46.reuse.H0_H0 ;  /* 0x2000002eff3f7230 */ /* 0x100fe40000004100 */
[----:B------:R-:W-:Y:S01]  /*7f40*/  FFMA.FTZ R47, R47, R94, R134 ;  /* 0x0000005e2f2f7223 */ /* 0x000fe20000010086 */
[----:B------:R-:W-:Y:S01]  /*7f50*/  HADD2.F32 R60, -RZ, R46.H1_H1 ;  /* 0x3000002eff3c7230 */ /* 0x000fe20000004100 */
[----:B------:R-:W-:Y:S01]  /*7f60*/  F2FP.F16.F32.PACK_AB R40, R55, R40 ;  /* 0x000000283728723e */ /* 0x000fe200000000ff */
[--C-:B------:R-:W-:Y:S02]  /*7f70*/  HADD2.F32 R61, -RZ, R42.reuse.H0_H0 ;  /* 0x2000002aff3d7230 */ /* 0x100fe40000004100 */
[----:B------:R-:W-:Y:S02]  /*7f80*/  HADD2.F32 R46, -RZ, R42.H1_H1 ;  /* 0x3000002aff2e7230 */ /* 0x000fe40000004100 */
[----:B------:R-:W-:Y:S01]  /*7f90*/  FMUL.FTZ R42, R63, R176 ;  /* 0x000000b03f2a7220 */ /* 0x000fe20000410000 */
[----:B------:R-:W-:-:S02]  /*7fa0*/  HADD2.F32 R174, -RZ, R174.H0_H0 ;  /* 0x200000aeffae7230 */ /* 0x000fc40000004100 */
[-C--:B------:R-:W-:Y:S01]  /*7fb0*/  FMUL.FTZ R89, R60, R71.reuse ;  /* 0x000000473c597220 */ /* 0x080fe20000410000 */
[----:B------:R-:W-:Y:S02]  /*7fc0*/  HADD2.F32 R69, -RZ, R62.H0_H0 ;  /* 0x2000003eff457230 */ /* 0x000fe40000004100 */
[C---:B------:R-:W-:Y:S01]  /*7fd0*/  FMUL.FTZ R176, R61.reuse, R176 ;  /* 0x000000b03db07220 */ /* 0x040fe20000410000 */
[C---:B------:R-:W-:Y:S01]  /*7fe0*/  FMUL.FTZ R71, R46.reuse, R71 ;  /* 0x000000472e477220 */ /* 0x040fe20000410000 */
[----:B------:R-:W-:Y:S01]  /*7ff0*/  FFMA.FTZ R42, R61, R174, -R42 ;  /* 0x000000ae3d2a7223 */ /* 0x000fe2000001082a */
[----:B------:R-:W-:Y:S01]  /*8000*/  F2FP.F16.F32.PACK_AB R44, R47, R44 ;  /* 0x0000002c2f2c723e */ /* 0x000fe200000000ff */
[----:B------:R-:W-:Y:S01]  /*8010*/  FFMA.FTZ R176, R63, R174, R176 ;  /* 0x000000ae3fb07223 */ /* 0x000fe200000100b0 */
[-C--:B------:R-:W-:Y:S01]  /*8020*/  FFMA.FTZ R89, R46, R69.reuse, -R89 ;  /* 0x000000452e597223 */ /* 0x080fe20000010859 */
[----:B------:R-:W-:Y:S01]  /*8030*/  FFMA.FTZ R71, R60, R69, R71 ;  /* 0x000000453c477223 */ /* 0x000fe20000010047 */
[----:B------:R-:W-:Y:S01]  /*8040*/  IMAD.MOV.U32 R45, RZ, RZ, R88 ;  /* 0x000000ffff2d7224 */ /* 0x000fe200078e0058 */
[----:B------:R-:W-:-:S02]  /*8050*/  MOV R47, R70 ;  /* 0x00000046002f7202 */ /* 0x000fc40000000f00 */
[----:B------:R-:W-:Y:S02]  /*8060*/  F2FP.F16.F32.PACK_AB R42, R89, R42 ;  /* 0x0000002a592a723e */ /* 0x000fe400000000ff */
[----:B------:R-:W-:-:S07]  /*8070*/  F2FP.F16.F32.PACK_AB R46, R71, R176 ;  /* 0x000000b0472e723e */ /* 0x000fce00000000ff */
.L_x_541:
[----:B------:R-:W-:Y:S05]  /*8080*/  BSYNC B3 ;  /* 0x0000000000037941 */ /* 0x000fea0003800000 */
.L_x_540:
[----:B------:R-:W-:Y:S02]  /*8090*/  ULDC.64 UR4, c[0x0][0x208] ;  /* 0x0000820000047ab9 */ /* 0x000fe40000000a00 */
[----:B--2---:R2:W-:Y:S04]  /*80a0*/  STG.E.128 desc[UR4][R50.64], R40 ;  /* 0x0000002832007986 */ /* 0x0045e8000c101d04 */
[----:B---3--:R2:W-:Y:S02]  /*80b0*/  @!P3 STG.E.128 desc[UR4][R52.64], R44 ;  /* 0x0000002c3400b986 */ /* 0x0085e4000c101d04 */
.L_x_539:
[----:B------:R-:W-:Y:S05]  /*80c0*/  BSYNC B2 ;  /* 0x0000000000027941 */ /* 0x000fea0003800000 */
.L_x_538:
[----:B------:R-:W-:-:S13]  /*80d0*/  ISETP.NE.AND P3, PT, R10, RZ, PT ;  /* 0x000000ff0a00720c */ /* 0x000fda0003f65270 */
[----:B------:R-:W-:Y:S05]  /*80e0*/  @!P3 BRA `(.L_x_537) ;  /* 0x0000000400dcb947 */ /* 0x000fea0003800000 */
[----:B--2---:R-:W-:Y:S01]  /*80f0*/  SEL R40, R120, R146, !P1 ;  /* 0x0000009278287207 */ /* 0x004fe20004800000 */
        /* <DEDUP_REMOVED lines=10> */
[----:B------:R-:W-:Y:S02]  /*81a0*/  SHF.R.S32.HI R46, RZ, 0x3, R46 ;  /* 0x00000003ff2e7819 */ /* 0x000fe4000001142e */
[----:B------:R-:W-:-:S04]  /*81b0*/  LOP3.LUT R41, R229, 0x38, R40, 0xf8, !PT ;  /* 0x00000038e5297812 */ /* 0x000fc800078ef828 */
[----:B------:R-:W-:-:S05]  /*81c0*/  LOP3.LUT R41, R41, R232, RZ, 0x3c, !PT ;  /* 0x000000e829297212 */ /* 0x000fca00078e3cff */
[--C-:B------:R-:W-:Y:S02]  /*81d0*/  @!P3 SHF.R.S32.HI R43, RZ, 0x1f, R40.reuse ;  /* 0x0000001fff2bb819 */ /* 0x100fe40000011428 */
[----:B------:R-:W-:Y:S01]  /*81e0*/  @!P3 IADD3 R42, P5, P6, R38, R48, R40 ;  /* 0x00000030262ab210 */ /* 0x000fe20007ebe028 */
[----:B------:R-:W-:-:S03]  /*81f0*/  IMAD R40, R46, 0x1400, R233 ;  /* 0x000014002e287824 */ /* 0x000fc600078e02e9 */
[----:B------:R-:W-:Y:S01]  /*8200*/  @!P3 IADD3.X R54, R37, R54, R43, P5, P6 ;  /* 0x000000362536b210 */ /* 0x000fe20002fec42b */
[----:B------:R-:W-:Y:S01]  /*8210*/  IMAD.IADD R40, R40, 0x1, R41 ;  /* 0x0000000128287824 */ /* 0x000fe200078e0229 */
[C---:B------:R-:W-:Y:S01]  /*8220*/  LEA R48, P5, R44.reuse, R118, 0x1 ;  /* 0x000000762c307211 */ /* 0x040fe200078a08ff */
[C---:B------:R-:W-:Y:S02]  /*8230*/  IMAD R41, R17.reuse, 0x5000, R141 ;  /* 0x0000500011297824 */ /* 0x040fe400078e028d */
[----:B------:R-:W-:Y:S01]  /*8240*/  IMAD R43, R17, 0x5000, R40 ;  /* 0x00005000112b7824 */ /* 0x000fe200078e0228 */
[----:B------:R-:W-:Y:S02]  /*8250*/  LEA.HI.X R49, R44, R119, R45, 0x1, P5 ;  /* 0x000000772c317211 */ /* 0x000fe400028f0c2d */
[----:B------:R-:W-:Y:S01]  /*8260*/  LEA R41, R41, R16, 0x1 ;  /* 0x0000001029297211 */ /* 0x000fe200078e08ff */
[----:B------:R-:W-:Y:S01]  /*8270*/  IMAD R44, R43, 0x2, R16 ;  /* 0x000000022b2c7824 */ /* 0x000fe200078e0210 */
[----:B------:R-:W-:-:S04]  /*8280*/  @!P3 LEA R50, P5, R42, R118, 0x1 ;  /* 0x000000762a32b211 */ /* 0x000fc800078a08ff */
[----:B------:R-:W-:Y:S01]  /*8290*/  @!P3 LEA.HI.X R51, R42, R119, R54, 0x1, P5 ;  /* 0x000000772a33b211 */ /* 0x000fe200028f0c36 */
[----:B------:R-:W2:Y:S01]  /*82a0*/  LDS.128 R44, [R44+0x24400] ;  /* 0x024400002c2c7984 */ /* 0x000ea20000000c00 */
[----:B------:R-:W-:-:S03]  /*82b0*/  ISETP.GE.AND P5, PT, R213, R116, PT ;  /* 0x00000074d500720c */ /* 0x000fc60003fa6270 */
[----:B------:R-:W3:Y:S10]  /*82c0*/  LDS.128 R40, [R41+0x24400] ;  /* 0x0244000029287984 */ /* 0x000ef40000000c00 */
[----:B------:R-:W-:Y:S05]  /*82d0*/  @P5 BRA `(.L_x_543) ;  /* 0x0000000400505947 */ /* 0x000fea0003800000 */
[----:B------:R-:W-:Y:S01]  /*82e0*/  SHF.R.U64 R52, R56, 0x10, R57 ;  /* 0x0000001038347819 */ /* 0x000fe20000001239 */
[----:B--2---:R-:W-:Y:S01]  /*82f0*/  IMAD.MOV.U32 R56, RZ, RZ, R45 ;  /* 0x000000ffff387224 */ /* 0x004fe200078e002d */
[----:B------:R-:W-:Y:S01]  /*8300*/  SHF.R.U32.HI R61, RZ, 0x10, R65 ;  /* 0x00000010ff3d7819 */ /* 0x000fe20000011641 */
[----:B------:R-:W-:Y:S01]  /*8310*/  HADD2.F32 R62, -RZ, R171.H1_H1 ;  /* 0x300000abff3e7230 */ /* 0x000fe20000004100 */
[----:B------:R-:W-:Y:S01]  /*8320*/  SHF.R.U32.HI R63, RZ, 0x10, R57 ;  /* 0x00000010ff3f7819 */ /* 0x000fe20000011639 */
[----:B------:R-:W-:Y:S01]  /*8330*/  IMAD.MOV.U32 R57, RZ, RZ, R47 ;  /* 0x000000ffff397224 */ /* 0x000fe200078e002f */
[----:B------:R-:W-:Y:S01]  /*8340*/  SHF.R.U64 R54, R64, 0x10, R65 ;  /* 0x0000001040367819 */ /* 0x000fe20000001241 */
[----:B------:R-:W-:Y:S01]  /*8350*/  HADD2.F32 R64, -RZ, R173.H1_H1 ;  /* 0x300000adff407230 */ /* 0x000fe20000004100 */
[----:B---3--:R-:W-:Y:S01]  /*8360*/  MOV R45, R43 ;  /* 0x0000002b002d7202 */ /* 0x008fe20000000f00 */
[--C-:B------:R-:W-:Y:S01]  /*8370*/  HADD2.F32 R47, -RZ, R56.reuse.H0_H0 ;  /* 0x20000038ff2f7230 */ /* 0x100fe20000004100 */
[--C-:B------:R-:W-:Y:S01]  /*8380*/  SHF.R.U64 R53, R58, 0x10, R59.reuse ;  /* 0x000000103a357819 */ /* 0x100fe2000000123b */
[----:B------:R-:W-:Y:S01]  /*8390*/  HADD2.F32 R60, -RZ, R56.H1_H1 ;  /* 0x30000038ff3c7230 */ /* 0x000fe20000004100 */
[----:B------:R-:W-:Y:S01]  /*83a0*/  SHF.R.U32.HI R58, RZ, 0x10, R59 ;  /* 0x00000010ff3a7819 */ /* 0x000fe2000001163b */
[----:B------:R-:W-:-:S02]  /*83b0*/  HADD2.F32 R61, -RZ, R61.H0_H0 ;  /* 0x2000003dff3d7230 */ /* 0x000fc40000004100 */
[-C--:B------:R-:W-:Y:S01]  /*83c0*/  FMUL.FTZ R68, R47, R64.reuse ;  /* 0x000000402f447220 */ /* 0x080fe20000410000 */
[--C-:B------:R-:W-:Y:S01]  /*83d0*/  HADD2.F32 R43, -RZ, R41.reuse.H0_H0 ;  /* 0x20000029ff2b7230 */ /* 0x100fe20000004100 */
[--C-:B------:R-:W-:Y:S01]  /*83e0*/  SHF.R.U64 R55, R66, 0x10, R67.reuse ;  /* 0x0000001042377819 */ /* 0x100fe20000001243 */
[----:B------:R-:W-:Y:S01]  /*83f0*/  HADD2.F32 R56, -RZ, R41.H1_H1 ;  /* 0x30000029ff387230 */ /* 0x000fe20000004100 */
[----:B------:R-:W-:Y:S01]  /*8400*/  SHF.R.U32.HI R66, RZ, 0x10, R67 ;  /* 0x00000010ff427819 */ /* 0x000fe20000011643 */
[----:B------:R-:W-:Y:S02]  /*8410*/  HADD2.F32 R59, -RZ, R63.H0_H0 ;  /* 0x2000003fff3b7230 */ /* 0x000fe40000004100 */
[-C--:B------:R-:W-:Y:S01]  /*8420*/  FMUL.FTZ R63, R60, R61.reuse ;  /* 0x0000003d3c3f7220 */ /* 0x080fe20000410000 */
[C---:B------:R-:W-:Y:S01]  /*8430*/  FMUL.FTZ R64, R43.reuse, R64 ;  /* 0x000000402b407220 */ /* 0x040fe20000410000 */
[C---:B------:R-:W-:Y:S01]  /*8440*/  FMUL.FTZ R61, R56.reuse, R61 ;  /* 0x0000003d383d7220 */ /* 0x040fe20000410000 */
[-C--:B------:R-:W-:Y:S01]  /*8450*/  FFMA.FTZ R41, R43, R62.reuse, -R68 ;  /* 0x0000003e2b297223 */ /* 0x080fe20000010844 */
[-C--:B------:R-:W-:Y:S01]  /*8460*/  FFMA.FTZ R56, R56, R59.reuse, -R63 ;  /* 0x0000003b38387223 */ /* 0x080fe2000001083f */
[----:B------:R-:W-:Y:S01]  /*8470*/  FFMA.FTZ R43, R47, R62, R64 ;  /* 0x0000003e2f2b7223 */ /* 0x000fe20000010040 */
[----:B------:R-:W-:Y:S01]  /*8480*/  FFMA.FTZ R60, R60, R59, R61 ;  /* 0x0000003b3c3c7223 */ /* 0x000fe2000001003d */
[----:B------:R-:W-:-:S02]  /*8490*/  HADD2.F32 R68, -RZ, R172.H1_H1 ;  /* 0x300000acff447230 */ /* 0x000fc40000004100 */
[--C-:B------:R-:W-:Y:S01]  /*84a0*/  HADD2.F32 R59, -RZ, R57.reuse.H0_H0 ;  /* 0x20000039ff3b7230 */ /* 0x100fe20000004100 */
[----:B------:R-:W-:Y:S01]  /*84b0*/  F2FP.F16.F32.PACK_AB R41, R56, R41 ;  /* 0x000000293829723e */ /* 0x000fe200000000ff */
[----:B------:R-:W-:Y:S02]  /*84c0*/  HADD2.F32 R62, -RZ, R57.H1_H1 ;  /* 0x30000039ff3e7230 */ /* 0x000fe40000004100 */
[----:B------:R-:W-:Y:S02]  /*84d0*/  HADD2.F32 R66, -RZ, R66.H0_H0 ;  /* 0x20000042ff427230 */ /* 0x000fe40000004100 */
[----:B------:R-:W-:Y:S02]  /*84e0*/  HADD2.F32 R57, -RZ, R45.H1_H1 ;  /* 0x3000002dff397230 */ /* 0x000fe40000004100 */
[----:B------:R-:W-:Y:S02]  /*84f0*/  HADD2.F32 R64, -RZ, R169.H1_H1 ;  /* 0x300000a9ff407230 */ /* 0x000fe40000004100 */
[----:B------:R-:W-:Y:S01]  /*8500*/  FMUL.FTZ R70, R62, R66 ;  /* 0x000000423e467220 */ /* 0x000fe20000410000 */
[----:B------:R-:W-:-:S02]  /*8510*/  HADD2.F32 R47, -RZ, R45.H0_H0 ;  /* 0x2000002dff2f7230 */ /* 0x000fc40000004100 */
[----:B------:R-:W-:Y:S01]  /*8520*/  FMUL.FTZ R63, R57, R66 ;  /* 0x00000042393f7220 */ /* 0x000fe20000410000 */
[----:B------:R-:W-:Y:S02]  /*8530*/  HADD2.F32 R61, -RZ, R58.H0_H0 ;  /* 0x2000003aff3d7230 */ /* 0x000fe40000004100 */
[-C--:B------:R-:W-:Y:S01]  /*8540*/  FMUL.FTZ R58, R59, R68.reuse ;  /* 0x000000443b3a7220 */ /* 0x080fe20000410000 */
[----:B------:R-:W-:Y:S02]  /*8550*/  HADD2.F32 R173, -RZ, R173.H0_H0 ;  /* 0x200000adffad7230 */ /* 0x000fe40000004100 */
[C---:B------:R-:W-:Y:S01]  /*8560*/  FMUL.FTZ R68, R47.reuse, R68 ;  /* 0x000000442f447220 */ /* 0x040fe20000410000 */
[----:B------:R-:W-:Y:S02]  /*8570*/  HADD2.F32 R171, -RZ, R171.H0_H0 ;  /* 0x200000abffab7230 */ /* 0x000fe40000004100 */
[----:B------:R-:W-:Y:S01]  /*8580*/  FFMA.FTZ R45, R47, R64, -R58 ;  /* 0x000000402f2d7223 */ /* 0x000fe2000001083a */
[-C--:B------:R-:W-:Y:S01]  /*8590*/  FFMA.FTZ R58, R57, R61.reuse, -R70 ;  /* 0x0000003d393a7223 */ /* 0x080fe20000010846 */
[----:B------:R-:W-:Y:S01]  /*85a0*/  FFMA.FTZ R62, R62, R61, R63 ;  /* 0x0000003d3e3e7223 */ /* 0x000fe2000001003f */
[----:B------:R-:W-:-:S02]  /*85b0*/  HADD2.F32 R61, -RZ, R54.H0_H0 ;  /* 0x20000036ff3d7230 */ /* 0x000fc40000004100 */
[----:B------:R-:W-:Y:S01]  /*85c0*/  FFMA.FTZ R47, R59, R64, R68 ;  /* 0x000000403b2f7223 */ /* 0x000fe20000010044 */
[----:B------:R-:W-:Y:S01]  /*85d0*/  HADD2.F32 R57, -RZ, R44.H0_H0 ;  /* 0x2000002cff397230 */ /* 0x000fe20000004100 */
[----:B------:R-:W-:Y:S01]  /*85e0*/  F2FP.F16.F32.PACK_AB R58, R58, R45 ;  /* 0x0000002d3a3a723e */ /* 0x000fe200000000ff */
[----:B------:R-:W-:Y:S01]  /*85f0*/  HADD2.F32 R54, -RZ, R40.H0_H0 ;  /* 0x20000028ff367230 */ /* 0x000fe20000004100 */
[----:B------:R-:W-:Y:S01]  /*8600*/  F2FP.F16.F32.PACK_AB R45, R60, R43 ;  /* 0x0000002b3c2d723e */ /* 0x000fe200000000ff */
[----:B------:R-:W-:Y:S02]  /*8610*/  HADD2.F32 R44, -RZ, R44.H1_H1 ;  /* 0x3000002cff2c7230 */ /* 0x000fe40000004100 */
[----:B------:R-:W-:Y:S01]  /*8620*/  FMUL.FTZ R63, R57, R173 ;  /* 0x000000ad393f7220 */ /* 0x000fe20000410000 */
[----:B------:R-:W-:Y:S01]  /*8630*/  HADD2.F32 R40, -RZ, R40.H1_H1 ;  /* 0x30000028ff287230 */ /* 0x000fe20000004100 */
[----:B------:R-:W-:Y:S01]  /*8640*/  F2FP.F16.F32.PACK_AB R47, R62, R47 ;  /* 0x0000002f3e2f723e */ /* 0x000fe200000000ff */
[----:B------:R-:W-:-:S02]  /*8650*/  HADD2.F32 R59, -RZ, R52.H0_H0 ;  /* 0x20000034ff3b7230 */ /* 0x000fc40000004100 */
[----:B------:R-:W-:Y:S01]  /*8660*/  FMUL.FTZ R65, R44, R61 ;  /* 0x0000003d2c417220 */ /* 0x000fe20000410000 */
[----:B------:R-:W-:Y:S01]  /*8670*/  FMUL.FTZ R52, R54, R173 ;  /* 0x000000ad36347220 */ /* 0x000fe20000410000 */
[----:B------:R-:W-:Y:S01]  /*8680*/  FMUL.FTZ R61, R40, R61 ;  /* 0x0000003d283d7220 */ /* 0x000fe20000410000 */
[----:B------:R-:W-:Y:S01]  /*8690*/  FFMA.FTZ R63, R54, R171, -R63 ;  /* 0x000000ab363f7223 */ /* 0x000fe2000001083f */
[----:B------:R-:W-:Y:S01]  /*86a0*/  FFMA.FTZ R54, R40, R59, -R65 ;  /* 0x0000003b28367223 */ /* 0x000fe20000010841 */
[----:B------:R-:W-:Y:S01]  /*86b0*/  FFMA.FTZ R52, R57, R171, R52 ;  /* 0x000000ab39347223 */ /* 0x000fe20000010034 */
[----:B------:R-:W-:Y:S01]  /*86c0*/  FFMA.FTZ R61, R44, R59, R61 ;  /* 0x0000003b2c3d7223 */ /* 0x000fe2000001003d */
[----:B------:R-:W-:Y:S02]  /*86d0*/  HADD2.F32 R44, -RZ, R46.H0_H0 ;  /* 0x2000002eff2c7230 */ /* 0x000fe40000004100 */
[----:B------:R-:W-:Y:S02]  /*86e0*/  HADD2.F32 R57, -RZ, R172.H0_H0 ;  /* 0x200000acff397230 */ /* 0x000fe40000004100 */
[----:B------:R-:W-:-:S02]  /*86f0*/  HADD2.F32 R55, -RZ, R55.H0_H0 ;  /* 0x20000037ff377230 */ /* 0x000fc40000004100 */
[----:B------:R-:W-:Y:S02]  /*8700*/  HADD2.F32 R40, -RZ, R42.H0_H0 ;  /* 0x2000002aff287230 */ /* 0x000fe40000004100 */
[-C--:B------:R-:W-:Y:S01]  /*8710*/  FMUL.FTZ R59, R44, R57.reuse ;  /* 0x000000392c3b7220 */ /* 0x080fe20000410000 */
[----:B------:R-:W-:Y:S02]  /*8720*/  HADD2.F32 R46, -RZ, R46.H1_H1 ;  /* 0x3000002eff2e7230 */ /* 0x000fe40000004100 */
[----:B------:R-:W-:Y:S02]  /*8730*/  HADD2.F32 R42, -RZ, R42.H1_H1 ;  /* 0x3000002aff2a7230 */ /* 0x000fe40000004100 */
[----:B------:R-:W-:Y:S01]  /*8740*/  FMUL.FTZ R57, R40, R57 ;  /* 0x0000003928397220 */ /* 0x000fe20000410000 */
[----:B------:R-:W-:Y:S02]  /*8750*/  HADD2.F32 R169, -RZ, R169.H0_H0 ;  /* 0x200000a9ffa97230 */ /* 0x000fe40000004100 */
[----:B------:R-:W-:Y:S01]  /*8760*/  FMUL.FTZ R65, R46, R55 ;  /* 0x000000372e417220 */ /* 0x000fe20000410000 */
[----:B------:R-:W-:-:S02]  /*8770*/  HADD2.F32 R53, -RZ, R53.H0_H0 ;  /* 0x20000035ff357230 */ /* 0x000fc40000004100 */
[----:B------:R-:W-:Y:S01]  /*8780*/  FMUL.FTZ R55, R42, R55 ;  /* 0x000000372a377220 */ /* 0x000fe20000410000 */
[----:B------:R-:W-:Y:S02]  /*8790*/  IMAD.MOV.U32 R43, RZ, RZ, R58 ;  /* 0x000000ffff2b7224 */ /* 0x000fe400078e003a */
[-C--:B------:R-:W-:Y:S01]  /*87a0*/  FFMA.FTZ R59, R40, R169.reuse, -R59 ;  /* 0x000000a9283b7223 */ /* 0x080fe2000001083b */
[----:B------:R-:W-:Y:S01]  /*87b0*/  FFMA.FTZ R57, R44, R169, R57 ;  /* 0x000000a92c397223 */ /* 0x000fe20000010039 */
[-C--:B------:R-:W-:Y:S01]  /*87c0*/  FFMA.FTZ R42, R42, R53.reuse, -R65 ;  /* 0x000000352a2a7223 */ /* 0x080fe20000010841 */
[----:B------:R-:W-:Y:S01]  /*87d0*/  FFMA.FTZ R46, R46, R53, R55 ;  /* 0x000000352e2e7223 */ /* 0x000fe20000010037 */
[----:B------:R-:W-:Y:S02]  /*87e0*/  F2FP.F16.F32.PACK_AB R40, R54, R63 ;  /* 0x0000003f3628723e */ /* 0x000fe400000000ff */
[----:B------:R-:W-:Y:S02]  /*87f0*/  F2FP.F16.F32.PACK_AB R44, R61, R52 ;  /* 0x000000343d2c723e */ /* 0x000fe400000000ff */
[----:B------:R-:W-:-:S02]  /*8800*/  F2FP.F16.F32.PACK_AB R42, R42, R59 ;  /* 0x0000003b2a2a723e */ /* 0x000fc400000000ff */
[----:B------:R-:W-:-:S07]  /*8810*/  F2FP.F16.F32.PACK_AB R46, R46, R57 ;  /* 0x000000392e2e723e */ /* 0x000fce00000000ff */
.L_x_543:
[----:B------:R-:W-:Y:S05]  /*8820*/  BSYNC B2 ;  /* 0x0000000000027941 */ /* 0x000fea0003800000 */
.L_x_542:
[----:B------:R-:W-:Y:S02]  /*8830*/  ULDC.64 UR4, c[0x0][0x208] ;  /* 0x0000820000047ab9 */ /* 0x000fe40000000a00 */
[----:B---3--:R4:W-:Y:S04]  /*8840*/  STG.E.128 desc[UR4][R48.64], R40 ;  /* 0x0000002830007986 */ /* 0x0089e8000c101d04 */
[----:B--2---:R4:W-:Y:S02]  /*8850*/  @!P3 STG.E.128 desc[UR4][R50.64], R44 ;  /* 0x0000002c3200b986 */ /* 0x0049e4000c101d04 */
.L_x_537:
[----:B------:R-:W-:Y:S05]  /*8860*/  BSYNC B1 ;  /* 0x0000000000017941 */ /* 0x000fea0003800000 */
.L_x_536:
[----:B--2-4-:R-:W2:Y:S01]  /*8870*/  LDL R40, [R1+0x5c] ;  /* 0x00005c0001287983 */ /* 0x014ea20000100800 */
[----:B------:R-:W-:-:S04]  /*8880*/  IMAD.WIDE.U32 R124, R218, R122, R124 ;  /* 0x0000007ada7c7225 */ /* 0x000fc800078e007c */
[----:B--2---:R-:W-:-:S04]  /*8890*/  IMAD R40, R40, R122, RZ ;  /* 0x0000007a28287224 */ /* 0x004fc800078e02ff */
[----:B------:R-:W-:Y:S01]  /*88a0*/  IMAD R123, R218, R123, R40 ;  /* 0x0000007bda7b7224 */ /* 0x000fe200078e0228 */
[----:B------:R-:W-:Y:S06]  /*88b0*/  @P4 BRA `(.L_x_504) ;  /* 0x0000001000e44947 */ /* 0x000fec0003800000 */
[----:B------:R-:W-:Y:S01]  /*88c0*/  ISETP.NE.AND P3, PT, R26, RZ, PT ;  /* 0x000000ff1a00720c */ /* 0x000fe20003f65270 */
[----:B------:R-:W-:Y:S01]  /*88d0*/  BSSY B1, `(.L_x_544) ;  /* 0x000007d000017945 */ /* 0x000fe20003800000 */
[----:B---3--:R-:W-:-:S11]  /*88e0*/  IADD3 R52, R125, R123, RZ ;  /* 0x0000007b7d347210 */ /* 0x008fd60007ffe0ff */
[----:B------:R-:W-:Y:S05]  /*88f0*/  @!P3 BRA `(.L_x_545) ;  /* 0x0000000400e8b947 */ /* 0x000fea0003800000 */
[----:B------:R-:W-:Y:S01]  /*8900*/  SEL R40, R120, R146, !P0 ;  /* 0x0000009278287207 */ /* 0x000fe20004000000 */
[----:B------:R-:W-:Y:S01]  /*8910*/  BSSY B2, `(.L_x_546) ;  /* 0x0000075000027945 */ /* 0x000fe20003800000 */
[----:B------:R-:W-:Y:S02]  /*8920*/  IADD3 R42, P4, P5, R38, R124, R13 ;  /* 0x0000007c262a7210 */ /* 0x000fe40007d9e00d */
[----:B------:R-:W-:Y:S02]  /*8930*/  SHF.R.S32.HI R41, RZ, 0x1f, R40 ;  /* 0x0000001fff297819 */ /* 0x000fe40000011428 */
[----:B------:R-:W-:Y:S02]  /*8940*/  IADD3.X R43, R37, R52, R7, P4, P5 ;  /* 0x00000034252b7210 */ /* 0x000fe400027ea407 */
[----:B------:R-:W-:Y:S02]  /*8950*/  LEA.HI R41, R41, R40, RZ, 0x4 ;  /* 0x0000002829297211 */ /* 0x000fe400078f20ff */
[----:B------:R-:W-:-:S02]  /*8960*/  LEA R48, P4, R42, R118, 0x1 ;  /* 0x000000762a307211 */ /* 0x000fc400078808ff */
[----:B------:R-:W-:Y:S02]  /*8970*/  LEA.HI.SX32 R41, R41, R14, 0x1c ;  /* 0x0000000e29297211 */ /* 0x000fe400078fe2ff */
[----:B------:R-:W-:Y:S02]  /*8980*/  LEA.HI.X R49, R42, R119, R43, 0x1, P4 ;  /* 0x000000772a317211 */ /* 0x000fe400020f0c2b */
[----:B------:R-:W-:Y:S01]  /*8990*/  SHF.R.S32.HI R40, RZ, 0x1f, R41 ;  /* 0x0000001fff287819 */ /* 0x000fe20000011429 */
[----:B------:R-:W-:-:S03]  /*89a0*/  IMAD.SHL.U32 R51, R41, 0x8, RZ ;  /* 0x0000000829337824 */ /* 0x000fc600078e00ff */
[----:B------:R-:W-:Y:S02]  /*89b0*/  LEA.HI R40, R40, R41, RZ, 0x3 ;  /* 0x0000002928287211 */ /* 0x000fe400078f18ff */
[----:B------:R-:W-:Y:S02]  /*89c0*/  LOP3.LUT R41, R228, 0x38, R51, 0xf8, !PT ;  /* 0x00000038e4297812 */ /* 0x000fe400078ef833 */
[----:B------:R-:W-:Y:S02]  /*89d0*/  SHF.R.S32.HI R40, RZ, 0x3, R40 ;  /* 0x00000003ff287819 */ /* 0x000fe40000011428 */
[----:B------:R-:W-:Y:S02]  /*89e0*/  LOP3.LUT R41, R41, R230, RZ, 0x3c, !PT ;  /* 0x000000e629297212 */ /* 0x000fe400078e3cff */
[----:B------:R-:W-:Y:S01]  /*89f0*/  ISETP.GE.AND P3, PT, R51, R145, PT ;  /* 0x000000913300720c */ /* 0x000fe20003f66270 */
[----:B------:R-:W-:-:S04]  /*8a00*/  IMAD R40, R40, 0x1400, R231 ;  /* 0x0000140028287824 */ /* 0x000fc800078e02e7 */
[----:B------:R-:W-:Y:S02]  /*8a10*/  IMAD.IADD R40, R40, 0x1, R41 ;  /* 0x0000000128287824 */ /* 0x000fe400078e0229 */
[C---:B------:R-:W-:Y:S02]  /*8a20*/  IMAD R41, R17.reuse, 0x5000, R140 ;  /* 0x0000500011297824 */ /* 0x040fe400078e028c */
[----:B------:R-:W-:-:S03]  /*8a30*/  IMAD R43, R17, 0x5000, R40 ;  /* 0x00005000112b7824 */ /* 0x000fc600078e0228 */
[----:B------:R-:W-:Y:S01]  /*8a40*/  LEA R41, R41, R16, 0x1 ;  /* 0x0000001029297211 */ /* 0x000fe200078e08ff */
[----:B------:R-:W-:Y:S01]  /*8a50*/  IMAD R44, R43, 0x2, R16 ;  /* 0x000000022b2c7824 */ /* 0x000fe200078e0210 */
[--C-:B------:R-:W-:Y:S02]  /*8a60*/  @!P3 SHF.R.S32.HI R54, RZ, 0x1f, R51.reuse ;  /* 0x0000001fff36b819 */ /* 0x100fe40000011433 */
[----:B------:R-:W-:Y:S02]  /*8a70*/  @!P3 IADD3 R51, P4, P5, R38, R124, R51 ;  /* 0x0000007c2633b210 */ /* 0x000fe40007d9e033 */
[----:B------:R-:W2:Y:S02]  /*8a80*/  LDS.128 R40, [R41+0x24400] ;  /* 0x0244000029287984 */ /* 0x000ea40000000c00 */
[----:B------:R-:W-:Y:S02]  /*8a90*/  @!P3 IADD3.X R54, R37, R52, R54, P4, P5 ;  /* 0x000000342536b210 */ /* 0x000fe400027ea436 */
[----:B------:R-:W3:Y:S01]  /*8aa0*/  LDS.128 R44, [R44+0x24400] ;  /* 0x024400002c2c7984 */ /* 0x000ee20000000c00 */
[----:B------:R-:W-:-:S02]  /*8ab0*/  ISETP.GE.AND P5, PT, R212, R116, PT ;  /* 0x00000074d400720c */ /* 0x000fc40003fa6270 */
[----:B------:R-:W-:-:S04]  /*8ac0*/  @!P3 LEA R50, P4, R51, R118, 0x1 ;  /* 0x000000763332b211 */ /* 0x000fc800078808ff */
[----:B------:R-:W-:-:S07]  /*8ad0*/  @!P3 LEA.HI.X R51, R51, R119, R54, 0x1, P4 ;  /* 0x000000773333b211 */ /* 0x000fce00020f0c36 */
[----:B------:R-:W-:Y:S05]  /*8ae0*/  @P5 BRA `(.L_x_547) ;  /* 0x00000004005c5947 */ /* 0x000fea0003800000 */
[----:B--2---:R-:W-:Y:S01]  /*8af0*/  IMAD.MOV.U32 R57, RZ, RZ, R40 ;  /* 0x000000ffff397224 */ /* 0x004fe200078e0028 */
[----:B---3--:R-:W-:Y:S01]  /*8b00*/  MOV R40, R45 ;  /* 0x0000002d00287202 */ /* 0x008fe20000000f00 */
[----:B------:R-:W-:Y:S01]  /*8b10*/  IMAD.MOV.U32 R58, RZ, RZ, R44 ;  /* 0x000000ffff3a7224 */ /* 0x000fe200078e002c */
[----:B------:R-:W-:Y:S01]  /*8b20*/  SHF.R.U32.HI R62, RZ, 0x10, R85 ;  /* 0x00000010ff3e7819 */ /* 0x000fe20000011655 */
[----:B------:R-:W-:Y:S01]  /*8b30*/  HADD2.F32 R63, -RZ, R159.H1_H1 ;  /* 0x3000009fff3f7230 */ /* 0x000fe20000004100 */
[----:B------:R-:W-:Y:S01]  /*8b40*/  MOV R59, R47 ;  /* 0x0000002f003b7202 */ /* 0x000fe20000000f00 */
[--C-:B------:R-:W-:Y:S01]  /*8b50*/  HADD2.F32 R44, -RZ, R40.reuse.H0_H0 ;  /* 0x20000028ff2c7230 */ /* 0x100fe20000004100 */
[----:B------:R-:W-:Y:S01]  /*8b60*/  SHF.R.U32.HI R60, RZ, 0x10, R77 ;  /* 0x00000010ff3c7819 */ /* 0x000fe2000001164d */
[----:B------:R-:W-:Y:S01]  /*8b70*/  HADD2.F32 R47, -RZ, R40.H1_H1 ;  /* 0x30000028ff2f7230 */ /* 0x000fe20000004100 */
[----:B------:R-:W-:Y:S01]  /*8b80*/  SHF.R.U64 R54, R86, 0x10, R87 ;  /* 0x0000001056367819 */ /* 0x000fe20000001257 */
[----:B------:R-:W-:Y:S01]  /*8b90*/  IMAD.MOV.U32 R45, RZ, RZ, R43 ;  /* 0x000000ffff2d7224 */ /* 0x000fe200078e002b */
[----:B------:R-:W-:Y:S01]  /*8ba0*/  SHF.R.U32.HI R86, RZ, 0x10, R87 ;  /* 0x00000010ff567819 */ /* 0x000fe20000011657 */
[--C-:B------:R-:W-:Y:S01]  /*8bb0*/  HADD2.F32 R40, -RZ, R41.reuse.H0_H0 ;  /* 0x20000029ff287230 */ /* 0x100fe20000004100 */
        /* <DEDUP_REMOVED lines=13> */
[----:B------:R-:W-:Y:S01]  /*8c90*/  FFMA.FTZ R44, R47, R60, R62 ;  /* 0x0000003c2f2c7223 */ /* 0x000fe2000001003e */
[--C-:B------:R-:W-:Y:S01]  /*8ca0*/  HADD2.F32 R60, -RZ, R59.reuse.H0_H0 ;  /* 0x2000003bff3c7230 */ /* 0x100fe20000004100 */
[----:B------:R-:W-:Y:S01]  /*8cb0*/  SHF.R.U64 R56, R84, 0x10, R85 ;  /* 0x0000001054387819 */ /* 0x000fe20000001255 */
[----:B------:R-:W-:Y:S01]  /*8cc0*/  HADD2.F32 R59, -RZ, R59.H1_H1 ;  /* 0x3000003bff3b7230 */ /* 0x000fe20000004100 */
[----:B------:R-:W-:Y:S01]  /*8cd0*/  SHF.R.U64 R55, R76, 0x10, R77 ;  /* 0x000000104c377819 */ /* 0x000fe2000000124d */
[----:B------:R-:W-:Y:S01]  /*8ce0*/  HADD2.F32 R47, -RZ, R45.H0_H0 ;  /* 0x2000002dff2f7230 */ /* 0x000fe20000004100 */
[----:B------:R-:W-:Y:S01]  /*8cf0*/  F2FP.F16.F32.PACK_AB R43, R43, R40 ;  /* 0x000000282b2b723e */ /* 0x000fe200000000ff */
[----:B------:R-:W-:-:S02]  /*8d00*/  HADD2.F32 R64, -RZ, R86.H0_H0 ;  /* 0x20000056ff407230 */ /* 0x000fc40000004100 */
[----:B------:R-:W-:Y:S02]  /*8d10*/  HADD2.F32 R63, -RZ, R158.H1_H1 ;  /* 0x3000009eff3f7230 */ /* 0x000fe40000004100 */
[----:B------:R-:W-:Y:S02]  /*8d20*/  HADD2.F32 R45, -RZ, R45.H1_H1 ;  /* 0x3000002dff2d7230 */ /* 0x000fe40000004100 */
[-C--:B------:R-:W-:Y:S01]  /*8d30*/  FMUL.FTZ R68, R59, R64.reuse ;  /* 0x000000403b447220 */ /* 0x080fe20000410000 */
[----:B------:R-:W-:Y:S02]  /*8d40*/  HADD2.F32 R61, -RZ, R156.H1_H1 ;  /* 0x3000009cff3d7230 */ /* 0x000fe40000004100 */
[-C--:B------:R-:W-:Y:S01]  /*8d50*/  FMUL.FTZ R66, R60, R63.reuse ;  /* 0x0000003f3c427220 */ /* 0x080fe20000410000 */
[----:B------:R-:W-:Y:S02]  /*8d60*/  HADD2.F32 R62, -RZ, R78.H0_H0 ;  /* 0x2000004eff3e7230 */ /* 0x000fe40000004100 */
[----:B------:R-:W-:Y:S01]  /*8d70*/  FMUL.FTZ R64, R45, R64 ;  /* 0x000000402d407220 */ /* 0x000fe20000410000 */
[C---:B------:R-:W-:Y:S01]  /*8d80*/  FMUL.FTZ R65, R47.reuse, R63 ;  /* 0x0000003f2f417220 */ /* 0x040fe20000410000 */
[----:B------:R-:W-:Y:S01]  /*8d90*/  FFMA.FTZ R63, R47, R61, -R66 ;  /* 0x0000003d2f3f7223 */ /* 0x000fe20000010842 */
[----:B------:R-:W-:-:S02]  /*8da0*/  HADD2.F32 R47, -RZ, R58.H0_H0 ;  /* 0x2000003aff2f7230 */ /* 0x000fc40000004100 */
[-C--:B------:R-:W-:Y:S01]  /*8db0*/  FFMA.FTZ R68, R45, R62.reuse, -R68 ;  /* 0x0000003e2d447223 */ /* 0x080fe20000010844 */
[----:B------:R-:W-:Y:S01]  /*8dc0*/  FFMA.FTZ R70, R59, R62, R64 ;  /* 0x0000003e3b467223 */ /* 0x000fe20000010040 */
[----:B------:R-:W-:Y:S02]  /*8dd0*/  HADD2.F32 R62, -RZ, R159.H0_H0 ;  /* 0x2000009fff3e7230 */ /* 0x000fe40000004100 */
[----:B------:R-:W-:Y:S01]  /*8de0*/  FFMA.FTZ R65, R60, R61, R65 ;  /* 0x0000003d3c417223 */ /* 0x000fe20000010041 */
[----:B------:R-:W-:Y:S01]  /*8df0*/  HADD2.F32 R45, -RZ, R57.H0_H0 ;  /* 0x20000039ff2d7230 */ /* 0x000fe20000004100 */
[----:B------:R-:W-:Y:S01]  /*8e00*/  F2FP.F16.F32.PACK_AB R63, R68, R63 ;  /* 0x0000003f443f723e */ /* 0x000fe200000000ff */
[----:B------:R-:W-:Y:S02]  /*8e10*/  HADD2.F32 R56, -RZ, R56.H0_H0 ;  /* 0x20000038ff387230 */ /* 0x000fe40000004100 */
[----:B------:R-:W-:Y:S01]  /*8e20*/  FMUL.FTZ R64, R47, R62 ;  /* 0x0000003e2f407220 */ /* 0x000fe20000410000 */
[----:B------:R-:W-:-:S02]  /*8e30*/  HADD2.F32 R58, -RZ, R58.H1_H1 ;  /* 0x3000003aff3a7230 */ /* 0x000fc40000004100 */
[----:B------:R-:W-:Y:S01]  /*8e40*/  FMUL.FTZ R62, R45, R62 ;  /* 0x0000003e2d3e7220 */ /* 0x000fe20000410000 */
[----:B------:R-:W-:Y:S02]  /*8e50*/  HADD2.F32 R57, -RZ, R57.H1_H1 ;  /* 0x30000039ff397230 */ /* 0x000fe40000004100 */
[----:B------:R-:W-:Y:S02]  /*8e60*/  HADD2.F32 R60, -RZ, R157.H0_H0 ;  /* 0x2000009dff3c7230 */ /* 0x000fe40000004100 */
[CC--:B------:R-:W-:Y:S01]  /*8e70*/  FMUL.FTZ R66, R58.reuse, R56.reuse ;  /* 0x000000383a427220 */ /* 0x0c0fe20000410000 */
[----:B------:R-:W-:Y:S02]  /*8e80*/  HADD2.F32 R55, -RZ, R55.H0_H0 ;  /* 0x20000037ff377230 */ /* 0x000fe40000004100 */
[----:B------:R-:W-:Y:S01]  /*8e90*/  FMUL.FTZ R59, R57, R56 ;  /* 0x00000038393b7220 */ /* 0x000fe20000410000 */
[----:B------:R-:W-:Y:S02]  /*8ea0*/  HADD2.F32 R158, -RZ, R158.H0_H0 ;  /* 0x2000009eff9e7230 */ /* 0x000fe40000004100 */
[-C--:B------:R-:W-:Y:S01]  /*8eb0*/  FFMA.FTZ R62, R47, R60.reuse, R62 ;  /* 0x0000003c2f3e7223 */ /* 0x080fe2000001003e */
[----:B------:R-:W-:Y:S01]  /*8ec0*/  FFMA.FTZ R64, R45, R60, -R64 ;  /* 0x0000003c2d407223 */ /* 0x000fe20000010840 */
[-C--:B------:R-:W-:Y:S01]  /*8ed0*/  FFMA.FTZ R57, R57, R55.reuse, -R66 ;  /* 0x0000003739397223 */ /* 0x080fe20000010842 */
[----:B------:R-:W-:Y:S01]  /*8ee0*/  FFMA.FTZ R59, R58, R55, R59 ;  /* 0x000000373a3b7223 */ /* 0x000fe2000001003b */
[----:B------:R-:W-:-:S02]  /*8ef0*/  HADD2.F32 R47, -RZ, R46.H0_H0 ;  /* 0x2000002eff2f7230 */ /* 0x000fc40000004100 */
[----:B------:R-:W-:Y:S01]  /*8f00*/  HADD2.F32 R55, -RZ, R54.H0_H0 ;  /* 0x20000036ff377230 */ /* 0x000fe20000004100 */
[----:B------:R-:W-:Y:S01]  /*8f10*/  F2FP.F16.F32.PACK_AB R40, R57, R64 ;  /* 0x000000403928723e */ /* 0x000fe200000000ff */
[----:B------:R-:W-:Y:S02]  /*8f20*/  HADD2.F32 R45, -RZ, R42.H0_H0 ;  /* 0x2000002aff2d7230 */ /* 0x000fe40000004100 */
[-C--:B------:R-:W-:Y:S01]  /*8f30*/  FMUL.FTZ R54, R47, R158.reuse ;  /* 0x0000009e2f367220 */ /* 0x080fe20000410000 */
[----:B------:R-:W-:Y:S02]  /*8f40*/  HADD2.F32 R46, -RZ, R46.H1_H1 ;  /* 0x3000002eff2e7230 */ /* 0x000fe40000004100 */
[----:B------:R-:W-:Y:S02]  /*8f50*/  HADD2.F32 R42, -RZ, R42.H1_H1 ;  /* 0x3000002aff2a7230 */ /* 0x000fe40000004100 */
[----:B------:R-:W-:Y:S01]  /*8f60*/  FMUL.FTZ R158, R45, R158 ;  /* 0x0000009e2d9e7220 */ /* 0x000fe20000410000 */
[----:B------:R-:W-:-:S02]  /*8f70*/  HADD2.F32 R156, -RZ, R156.H0_H0 ;  /* 0x2000009cff9c7230 */ /* 0x000fc40000004100 */
[-C--:B------:R-:W-:Y:S01]  /*8f80*/  FMUL.FTZ R61, R46, R55.reuse ;  /* 0x000000372e3d7220 */ /* 0x080fe20000410000 */
[----:B------:R-:W-:Y:S02]  /*8f90*/  HADD2.F32 R53, -RZ, R53.H0_H0 ;  /* 0x20000035ff357230 */ /* 0x000fe40000004100 */
[C---:B------:R-:W-:Y:S01]  /*8fa0*/  FMUL.FTZ R55, R42.reuse, R55 ;  /* 0x000000372a377220 */ /* 0x040fe20000410000 */
        /* <DEDUP_REMOVED lines=9> */
[----:B------:R-:W-:Y:S02]  /*9040*/  F2FP.F16.F32.PACK_AB R42, R61, R54 ;  /* 0x000000363d2a723e */ /* 0x000fe400000000ff */
[----:B------:R-:W-:-:S07]  /*9050*/  F2FP.F16.F32.PACK_AB R46, R55, R158 ;  /* 0x0000009e372e723e */ /* 0x000fce00000000ff */
.L_x_547:
[----:B------:R-:W-:Y:S05]  /*9060*/  BSYNC B2 ;  /* 0x0000000000027941 */ /* 0x000fea0003800000 */
.L_x_546:
[----:B------:R-:W-:Y:S02]  /*9070*/  ULDC.64 UR4, c[0x0][0x208] ;  /* 0x0000820000047ab9 */ /* 0x000fe40000000a00 */
[----:B--2---:R2:W-:Y:S04]  /*9080*/  STG.E.128 desc[UR4][R48.64], R40 ;  /* 0x0000002830007986 */ /* 0x0045e8000c101d04 */
[----:B---3--:R2:W-:Y:S02]  /*9090*/  @!P3 STG.E.128 desc[UR4][R50.64], R44 ;  /* 0x0000002c3200b986 */ /* 0x0085e4000c101d04 */
.L_x_545:
[----:B------:R-:W-:Y:S05]  /*90a0*/  BSYNC B1 ;  /* 0x0000000000017941 */ /* 0x000fea0003800000 */
.L_x_544:
[----:B------:R-:W-:-:S13]  /*90b0*/  ISETP.NE.AND P3, PT, R10, RZ, PT ;  /* 0x000000ff0a00720c */ /* 0x000fda0003f65270 */
[----:B------:R-:W-:Y:S05]  /*90c0*/  @!P3 BRA `(.L_x_504) ;  /* 0x0000000800e0b947 */ /* 0x000fea0003800000 */
[----:B------:R-:W-:Y:S01]  /*90d0*/  SEL R146, R120, R146, !P1 ;  /* 0x0000009278927207 */ /* 0x000fe20004800000 */
[----:B------:R-:W-:Y:S01]  /*90e0*/  BSSY B1, `(.L_x_548) ;  /* 0x000006e000017945 */ /* 0x000fe20003800000 */
[----:B--2---:R-:W-:Y:S02]  /*90f0*/  IADD3 R49, P3, P4, R38, R124, R11 ;  /* 0x0000007c26317210 */ /* 0x004fe40007c7e00b */
[----:B------:R-:W-:Y:S02]  /*9100*/  SHF.R.S32.HI R41, RZ, 0x1f, R146 ;  /* 0x0000001fff297819 */ /* 0x000fe40000011492 */
[----:B------:R-:W-:Y:S02]  /*9110*/  IADD3.X R50, R37, R52, R6, P3, P4 ;  /* 0x0000003425327210 */ /* 0x000fe40001fe8406 */
[----:B------:R-:W-:Y:S02]  /*9120*/  LEA.HI R41, R41, R146, RZ, 0x4 ;  /* 0x0000009229297211 */ /* 0x000fe400078f20ff */
[----:B------:R-:W-:-:S02]  /*9130*/  ISETP.GE.AND P4, PT, R213, R116, PT ;  /* 0x00000074d500720c */ /* 0x000fc40003f86270 */
[----:B------:R-:W-:Y:S02]  /*9140*/  LEA.HI.SX32 R41, R41, R12, 0x1c ;  /* 0x0000000c29297211 */ /* 0x000fe400078fe2ff */
[----:B------:R-:W-:Y:S02]  /*9150*/  LEA R48, P3, R49, R118, 0x1 ;  /* 0x0000007631307211 */ /* 0x000fe400078608ff */
[----:B------:R-:W-:Y:S02]  /*9160*/  SHF.R.S32.HI R40, RZ, 0x1f, R41 ;  /* 0x0000001fff287819 */ /* 0x000fe40000011429 */
[----:B------:R-:W-:Y:S02]  /*9170*/  SHF.L.U32 R51, R41, 0x3, RZ ;  /* 0x0000000329337819 */ /* 0x000fe400000006ff */
[----:B------:R-:W-:Y:S02]  /*9180*/  LEA.HI R40, R40, R41, RZ, 0x3 ;  /* 0x0000002928287211 */ /* 0x000fe400078f18ff */
[----:B------:R-:W-:-:S02]  /*9190*/  LOP3.LUT R41, R228, 0x38, R51, 0xf8, !PT ;  /* 0x00000038e4297812 */ /* 0x000fc400078ef833 */
[----:B------:R-:W-:Y:S02]  /*91a0*/  SHF.R.S32.HI R40, RZ, 0x3, R40 ;  /* 0x00000003ff287819 */ /* 0x000fe40000011428 */
[----:B------:R-:W-:Y:S02]  /*91b0*/  LOP3.LUT R41, R41, R230, RZ, 0x3c, !PT ;  /* 0x000000e629297212 */ /* 0x000fe400078e3cff */
[----:B------:R-:W-:Y:S01]  /*91c0*/  LEA.HI.X R49, R49, R119, R50, 0x1, P3 ;  /* 0x0000007731317211 */ /* 0x000fe200018f0c32 */
[----:B------:R-:W-:-:S04]  /*91d0*/  IMAD R40, R40, 0x1400, R231 ;  /* 0x0000140028287824 */ /* 0x000fc800078e02e7 */
[----:B------:R-:W-:Y:S02]  /*91e0*/  IMAD.IADD R40, R40, 0x1, R41 ;  /* 0x0000000128287824 */ /* 0x000fe400078e0229 */
[C---:B------:R-:W-:Y:S02]  /*91f0*/  IMAD R41, R17.reuse, 0x5000, R133 ;  /* 0x0000500011297824 */ /* 0x040fe400078e0285 */
[----:B------:R-:W-:Y:S02]  /*9200*/  IMAD R43, R17, 0x5000, R40 ;  /* 0x00005000112b7824 */ /* 0x000fe400078e0228 */
[----:B------:R-:W-:-:S03]  /*9210*/  IMAD R41, R41, 0x2, R16 ;  /* 0x0000000229297824 */ /* 0x000fc600078e0210 */
[----:B------:R-:W-:-:S03]  /*9220*/  LEA R44, R43, R16, 0x1 ;  /* 0x000000102b2c7211 */ /* 0x000fc600078e08ff */
[----:B------:R-:W2:Y:S04]  /*9230*/  LDS.128 R40, [R41+0x24400] ;  /* 0x0244000029287984 */ /* 0x000ea80000000c00 */
[----:B------:R-:W3:Y:S01]  /*9240*/  LDS.128 R44, [R44+0x24400] ;  /* 0x024400002c2c7984 */ /* 0x000ee20000000c00 */
[----:B------:R-:W-:Y:S05]  /*9250*/  @P4 BRA `(.L_x_549) ;  /* 0x0000000400584947 */ /* 0x000fea0003800000 */
[----:B------:R-:W-:Y:S01]  /*9260*/  SHF.R.U32.HI R58, RZ, 0x10, R81 ;  /* 0x00000010ff3a7819 */ /* 0x000fe20000011651 */
[----:B---3--:R-:W-:Y:S01]  /*9270*/  IMAD.MOV.U32 R53, RZ, RZ, R44 ;  /* 0x000000ffff357224 */ /* 0x008fe200078e002c */
[----:B------:R-:W-:Y:S01]  /*9280*/  MOV R54, R46 ;  /* 0x0000002e00367202 */ /* 0x000fe20000000f00 */
[----:B--2---:R-:W-:Y:S01]  /*9290*/  IMAD.MOV.U32 R44, RZ, RZ, R42 ;  /* 0x000000ffff2c7224 */ /* 0x004fe200078e002a */
[----:B------:R-:W-:Y:S01]  /*92a0*/  SHF.R.U32.HI R56, RZ, 0x10, R73 ;  /* 0x00000010ff387819 */ /* 0x000fe20000011649 */
[----:B------:R-:W-:Y:S01]  /*92b0*/  HADD2.F32 R57, -RZ, R155.H1_H1 ;  /* 0x3000009bff397230 */ /* 0x000fe20000004100 */
[--C-:B------:R-:W-:Y:S01]  /*92c0*/  SHF.R.U64 R65, R82, 0x10, R83.reuse ;  /* 0x0000001052417819 */ /* 0x100fe20000001253 */
[----:B------:R-:W-:Y:S01]  /*92d0*/  HADD2.F32 R46, -RZ, R45.H0_H0 ;  /* 0x2000002dff2e7230 */ /* 0x000fe20000004100 */
[----:B------:R-:W-:Y:S01]  /*92e0*/  SHF.R.U32.HI R82, RZ, 0x10, R83 ;  /* 0x00000010ff527819 */ /* 0x000fe20000011653 */
[----:B------:R-:W-:Y:S01]  /*92f0*/  HADD2.F32 R42, -RZ, R41.H0_H0 ;  /* 0x20000029ff2a7230 */ /* 0x000fe20000004100 */
[----:B------:R-:W-:Y:S01]  /*9300*/  SHF.R.U64 R50, R74, 0x10, R75 ;  /* 0x000000104a327819 */ /* 0x000fe2000000124b */
[----:B------:R-:W-:-:S02]  /*9310*/  HADD2.F32 R45, -RZ, R45.H1_H1 ;  /* 0x3000002dff2d7230 */ /* 0x000fc40000004100 */
[-C--:B------:R-:W-:Y:S01]  /*9320*/  FMUL.FTZ R59, R46, R57.reuse ;  /* 0x000000392e3b7220 */ /* 0x080fe20000410000 */
[----:B------:R-:W-:Y:S02]  /*9330*/  HADD2.F32 R58, -RZ, R58.H0_H0 ;  /* 0x2000003aff3a7230 */ /* 0x000fe40000004100 */
[C---:B------:R-:W-:Y:S01]  /*9340*/  FMUL.FTZ R57, R42.reuse, R57 ;  /* 0x000000392a397220 */ /* 0x040fe20000410000 */
[----:B------:R-:W-:Y:S01]  /*9350*/  HADD2.F32 R55, -RZ, R153.H1_H1 ;  /* 0x30000099ff377230 */ /* 0x000fe20000004100 */
[----:B------:R-:W-:Y:S01]  /*9360*/  SHF.R.U32.HI R74, RZ, 0x10, R75 ;  /* 0x00000010ff4a7819 */ /* 0x000fe2000001164b */
[----:B------:R-:W-:Y:S02]  /*9370*/  HADD2.F32 R41, -RZ, R41.H1_H1 ;  /* 0x30000029ff297230 */ /* 0x000fe40000004100 */
[-C--:B------:R-:W-:Y:S01]  /*9380*/  FMUL.FTZ R60, R45, R58.reuse ;  /* 0x0000003a2d3c7220 */ /* 0x080fe20000410000 */
[----:B------:R-:W-:Y:S02]  /*9390*/  HADD2.F32 R56, -RZ, R56.H0_H0 ;  /* 0x20000038ff387230 */ /* 0x000fe40000004100 */
[-C--:B------:R-:W-:Y:S01]  /*93a0*/  FFMA.FTZ R59, R42, R55.reuse, -R59 ;  /* 0x000000372a3b7223 */ /* 0x080fe2000001083b */
[----:B------:R-:W-:Y:S01]  /*93b0*/  FFMA.FTZ R57, R46, R55, R57 ;  /* 0x000000372e397223 */ /* 0x000fe20000010039 */
[----:B------:R-:W-:Y:S01]  /*93c0*/  FMUL.FTZ R58, R41, R58 ;  /* 0x0000003a293a7220 */ /* 0x000fe20000410000 */
[----:B------:R-:W-:-:S02]  /*93d0*/  HADD2.F32 R55, -RZ, R154.H1_H1 ;  /* 0x3000009aff377230 */ /* 0x000fc40000004100 */
[-C--:B------:R-:W-:Y:S01]  /*93e0*/  FFMA.FTZ R60, R41, R56.reuse, -R60 ;  /* 0x00000038293c7223 */ /* 0x080fe2000001083c */
[----:B------:R-:W-:Y:S02]  /*93f0*/  HADD2.F32 R42, -RZ, R47.H0_H0 ;  /* 0x2000002fff2a7230 */ /* 0x000fe40000004100 */
[----:B------:R-:W-:Y:S01]  /*9400*/  FFMA.FTZ R58, R45, R56, R58 ;  /* 0x000000382d3a7223 */ /* 0x000fe2000001003a */
[----:B------:R-:W-:Y:S01]  /*9410*/  HADD2.F32 R41, -RZ, R43.H0_H0 ;  /* 0x2000002bff297230 */ /* 0x000fe20000004100 */
[----:B------:R-:W-:Y:S01]  /*9420*/  SHF.R.U64 R66, R80, 0x10, R81 ;  /* 0x0000001050427819 */ /* 0x000fe20000001251 */
[----:B------:R-:W-:Y:S02]  /*9430*/  HADD2.F32 R45, -RZ, R152.H1_H1 ;  /* 0x30000098ff2d7230 */ /* 0x000fe40000004100 */
[-C--:B------:R-:W-:Y:S01]  /*9440*/  FMUL.FTZ R62, R42, R55.reuse ;  /* 0x000000372a3e7220 */ /* 0x080fe20000410000 */
[----:B------:R-:W-:Y:S02]  /*9450*/  HADD2.F32 R47, -RZ, R47.H1_H1 ;  /* 0x3000002fff2f7230 */ /* 0x000fe40000004100 */
[----:B------:R-:W-:Y:S01]  /*9460*/  FMUL.FTZ R55, R41, R55 ;  /* 0x0000003729377220 */ /* 0x000fe20000410000 */
[----:B------:R-:W-:Y:S01]  /*9470*/  HADD2.F32 R56, -RZ, R82.H0_H0 ;  /* 0x20000052ff387230 */ /* 0x000fe20000004100 */
[----:B------:R-:W-:Y:S01]  /*9480*/  SHF.R.U64 R67, R72, 0x10, R73 ;  /* 0x0000001048437819 */ /* 0x000fe20000001249 */
[----:B------:R-:W-:-:S02]  /*9490*/  HADD2.F32 R43, -RZ, R43.H1_H1 ;  /* 0x3000002bff2b7230 */ /* 0x000fc40000004100 */
[-C--:B------:R-:W-:Y:S01]  /*94a0*/  FFMA.FTZ R61, R42, R45.reuse, R55 ;  /* 0x0000002d2a3d7223 */ /* 0x080fe20000010037 */
[----:B------:R-:W-:Y:S02]  /*94b0*/  HADD2.F32 R46, -RZ, R74.H0_H0 ;  /* 0x2000004aff2e7230 */ /* 0x000fe40000004100 */
[-C--:B------:R-:W-:Y:S01]  /*94c0*/  FMUL.FTZ R64, R47, R56.reuse ;  /* 0x000000382f407220 */ /* 0x080fe20000410000 */
[----:B------:R-:W-:Y:S01]  /*94d0*/  FFMA.FTZ R62, R41, R45, -R62 ;  /* 0x0000002d293e7223 */ /* 0x000fe2000001083e */
[C---:B------:R-:W-:Y:S01]  /*94e0*/  FMUL.FTZ R56, R43.reuse, R56 ;  /* 0x000000382b387220 */ /* 0x040fe20000410000 */
[----:B------:R-:W-:Y:S02]  /*94f0*/  HADD2.F32 R155, -RZ, R155.H0_H0 ;  /* 0x2000009bff9b7230 */ /* 0x000fe40000004100 */
[-C--:B------:R-:W-:Y:S01]  /*9500*/  FFMA.FTZ R63, R43, R46.reuse, -R64 ;  /* 0x0000002e2b3f7223 */ /* 0x080fe20000010840 */
[--C-:B------:R-:W-:Y:S02]  /*9510*/  HADD2.F32 R42, -RZ, R53.reuse.H0_H0 ;  /* 0x20000035ff2a7230 */ /* 0x100fe40000004100 */
[----:B------:R-:W-:Y:S01]  /*9520*/  FFMA.FTZ R64, R47, R46, R56 ;  /* 0x0000002e2f407223 */ /* 0x000fe20000010038 */
[----:B------:R-:W-:Y:S01]  /*9530*/  HADD2.F32 R45, -RZ, R66.H0_H0 ;  /* 0x20000042ff2d7230 */ /* 0x000fe20000004100 */
[----:B------:R-:W-:Y:S01]  /*9540*/  F2FP.F16.F32.PACK_AB R57, R58, R57 ;  /* 0x000000393a39723e */ /* 0x000fe200000000ff */
[----:B------:R-:W-:-:S02]  /*9550*/  HADD2.F32 R53, -RZ, R53.H1_H1 ;  /* 0x30000035ff357230 */ /* 0x000fc40000004100 */
[----:B------:R-:W-:Y:S01]  /*9560*/  FMUL.FTZ R46, R42, R155 ;  /* 0x0000009b2a2e7220 */ /* 0x000fe20000410000 */
[----:B------:R-:W-:Y:S01]  /*9570*/  HADD2.F32 R153, -RZ, R153.H0_H0 ;  /* 0x20000099ff997230 */ /* 0x000fe20000004100 */
[----:B------:R-:W-:Y:S01]  /*9580*/  F2FP.F16.F32.PACK_AB R61, R64, R61 ;  /* 0x0000003d403d723e */ /* 0x000fe200000000ff */
[--C-:B------:R-:W-:Y:S02]  /*9590*/  HADD2.F32 R41, -RZ, R40.reuse.H0_H0 ;  /* 0x20000028ff297230 */ /* 0x100fe40000004100 */
[----:B------:R-:W-:Y:S01]  /*95a0*/  FMUL.FTZ R47, R53, R45 ;  /* 0x0000002d352f7220 */ /* 0x000fe20000410000 */
[----:B------:R-:W-:Y:S02]  /*95b0*/  HADD2.F32 R40, -RZ, R40.H1_H1 ;  /* 0x30000028ff287230 */ /* 0x000fe40000004100 */
[----:B------:R-:W-:Y:S02]  /*95c0*/  HADD2.F32 R43, -RZ, R67.H0_H0 ;  /* 0x20000043ff2b7230 */ /* 0x000fe40000004100 */
[C---:B------:R-:W-:Y:S01]  /*95d0*/  FMUL.FTZ R155, R41.reuse, R155 ;  /* 0x0000009b299b7220 */ /* 0x040fe20000410000 */
[----:B------:R-:W-:Y:S01]  /*95e0*/  FFMA.FTZ R46, R41, R153, -R46 ;  /* 0x00000099292e7223 */ /* 0x000fe2000001082e */
[----:B------:R-:W-:Y:S01]  /*95f0*/  FMUL.FTZ R56, R40, R45 ;  /* 0x0000002d28387220 */ /* 0x000fe20000410000 */
[----:B------:R-:W-:-:S02]  /*9600*/  HADD2.F32 R41, -RZ, R54.H0_H0 ;  /* 0x20000036ff297230 */ /* 0x000fc40000004100 */
[-C--:B------:R-:W-:Y:S01]  /*9610*/  FFMA.FTZ R47, R40, R43.reuse, -R47 ;  /* 0x0000002b282f7223 */ /* 0x080fe2000001082f */
[----:B------:R-:W-:Y:S02]  /*9620*/  HADD2.F32 R154, -RZ, R154.H0_H0 ;  /* 0x2000009aff9a7230 */ /* 0x000fe40000004100 */
[----:B------:R-:W-:Y:S01]  /*9630*/  FFMA.FTZ R56, R53, R43, R56 ;  /* 0x0000002b35387223 */ /* 0x000fe20000010038 */
[----:B------:R-:W-:Y:S02]  /*9640*/  HADD2.F32 R45, -RZ, R65.H0_H0 ;  /* 0x20000041ff2d7230 */ /* 0x000fe40000004100 */
[----:B------:R-:W-:Y:S01]  /*9650*/  FFMA.FTZ R155, R42, R153, R155 ;  /* 0x000000992a9b7223 */ /* 0x000fe2000001009b */
[----:B------:R-:W-:Y:S02]  /*9660*/  HADD2.F32 R40, -RZ, R44.H0_H0 ;  /* 0x2000002cff287230 */ /* 0x000fe40000004100 */
[----:B------:R-:W-:Y:S01]  /*9670*/  FMUL.FTZ R53, R41, R154 ;  /* 0x0000009a29357220 */ /* 0x000fe20000410000 */
[----:B------:R-:W-:-:S02]  /*9680*/  HADD2.F32 R54, -RZ, R54.H1_H1 ;  /* 0x30000036ff367230 */ /* 0x000fc40000004100 */
[----:B------:R-:W-:Y:S02]  /*9690*/  HADD2.F32 R44, -RZ, R44.H1_H1 ;  /* 0x3000002cff2c7230 */ /* 0x000fe40000004100 */
[----:B------:R-:W-:Y:S01]  /*96a0*/  FMUL.FTZ R154, R40, R154 ;  /* 0x0000009a289a7220 */ /* 0x000fe20000410000 */
[----:B------:R-:W-:Y:S02]  /*96b0*/  HADD2.F32 R152, -RZ, R152.H0_H0 ;  /* 0x20000098ff987230 */ /* 0x000fe40000004100 */
[-C--:B------:R-:W-:Y:S01]  /*96c0*/  FMUL.FTZ R55, R54, R45.reuse ;  /* 0x0000002d36377220 */ /* 0x080fe20000410000 */
[----:B------:R-:W-:Y:S02]  /*96d0*/  HADD2.F32 R43, -RZ, R50.H0_H0 ;  /* 0x20000032ff2b7230 */ /* 0x000fe40000004100 */
[----:B------:R-:W-:Y:S01]  /*96e0*/  FMUL.FTZ R45, R44, R45 ;  /* 0x0000002d2c2d7220 */ /* 0x000fe20000410000 */
[----:B------:R-:W-:Y:S01]  /*96f0*/  F2FP.F16.F32.PACK_AB R56, R56, R155 ;  /* 0x0000009b3838723e */ /* 0x000fe200000000ff */
[-C--:B------:R-:W-:Y:S01]  /*9700*/  FFMA.FTZ R53, R40, R152.reuse, -R53 ;  /* 0x0000009828357223 */ /* 0x080fe20000010835 */
[----:B------:R-:W-:Y:S01]  /*9710*/  FFMA.FTZ R154, R41, R152, R154 ;  /* 0x00000098299a7223 */ /* 0x000fe2000001009a */
[-C--:B------:R-:W-:Y:S01]  /*9720*/  FFMA.FTZ R44, R44, R43.reuse, -R55 ;  /* 0x0000002b2c2c7223 */ /* 0x080fe20000010837 */
[----:B------:R-:W-:Y:S01]  /*9730*/  FFMA.FTZ R45, R54, R43, R45 ;  /* 0x0000002b362d7223 */ /* 0x000fe2000001002d */
[----:B------:R-:W-:-:S02]  /*9740*/  F2FP.F16.F32.PACK_AB R40, R47, R46 ;  /* 0x0000002e2f28723e */ /* 0x000fc400000000ff */
[----:B------:R-:W-:Y:S02]  /*9750*/  F2FP.F16.F32.PACK_AB R41, R60, R59 ;  /* 0x0000003b3c29723e */ /* 0x000fe400000000ff */
[----:B------:R-:W-:Y:S01]  /*9760*/  F2FP.F16.F32.PACK_AB R42, R44, R53 ;  /* 0x000000352c2a723e */ /* 0x000fe200000000ff */
[----:B------:R-:W-:Y:S01]  /*9770*/  IMAD.MOV.U32 R44, RZ, RZ, R56 ;  /* 0x000000ffff2c7224 */ /* 0x000fe200078e0038 */
[----:B------:R-:W-:Y:S01]  /*9780*/  F2FP.F16.F32.PACK_AB R46, R45, R154 ;  /* 0x0000009a2d2e723e */ /* 0x000fe200000000ff */
[----:B------:R-:W-:Y:S01]  /*9790*/  IMAD.MOV.U32 R45, RZ, RZ, R57 ;  /* 0x000000ffff2d7224 */ /* 0x000fe200078e0039 */
[----:B------:R-:W-:Y:S02]  /*97a0*/  F2FP.F16.F32.PACK_AB R43, R63, R62 ;  /* 0x0000003e3f2b723e */ /* 0x000fe400000000ff */
[----:B------:R-:W-:-:S07]  /*97b0*/  MOV R47, R61 ;  /* 0x0000003d002f7202 */ /* 0x000fce0000000f00 */
.L_x_549:
[----:B------:R-:W-:Y:S05]  /*97c0*/  BSYNC B1 ;  /* 0x0000000000017941 */ /* 0x000fea0003800000 */
.L_x_548:
[----:B------:R-:W-:Y:S01]  /*97d0*/  ISETP.GE.AND P3, PT, R51, R145, PT ;  /* 0x000000913300720c */ /* 0x000fe20003f66270 */
[----:B------:R-:W-:Y:S02]  /*97e0*/  ULDC.64 UR4, c[0x0][0x208] ;  /* 0x0000820000047ab9 */ /* 0x000fe40000000a00 */
[----:B--2---:R2:W-:Y:S10]  /*97f0*/  STG.E.128 desc[UR4][R48.64], R40 ;  /* 0x0000002830007986 */ /* 0x0045f4000c101d04 */
[----:B------:R-:W-:Y:S05]  /*9800*/  @P3 BRA `(.L_x_504) ;  /* 0x0000000400103947 */ /* 0x000fea0003800000 */
[--C-:B------:R-:W-:Y:S01]  /*9810*/  IADD3 R124, P3, P4, R38, R124, R51.reuse ;  /* 0x0000007c267c7210 */ /* 0x100fe20007c7e033 */
[----:B------:R-:W-:Y:S01]  /*9820*/  ULDC.64 UR4, c[0x0][0x208] ;  /* 0x0000820000047ab9 */ /* 0x000fe20000000a00 */
[----:B------:R-:W-:-:S04]  /*9830*/  SHF.R.S32.HI R51, RZ, 0x1f, R51 ;  /* 0x0000001fff337819 */ /* 0x000fc80000011433 */
[----:B------:R-:W-:Y:S02]  /*9840*/  IADD3.X R52, R37, R52, R51, P3, P4 ;  /* 0x0000003425347210 */ /* 0x000fe40001fe8433 */
[----:B------:R-:W-:-:S04]  /*9850*/  LEA R118, P3, R124, R118, 0x1 ;  /* 0x000000767c767211 */ /* 0x000fc800078608ff */
[----:B------:R-:W-:-:S05]  /*9860*/  LEA.HI.X R119, R124, R119, R52, 0x1, P3 ;  /* 0x000000777c777211 */ /* 0x000fca00018f0c34 */
[----:B---3--:R3:W-:Y:S01]  /*9870*/  STG.E.128 desc[UR4][R118.64], R44 ;  /* 0x0000002c76007986 */ /* 0x0087e2000c101d04 */
[----:B------:R-:W-:Y:S05]  /*9880*/  BRA `(.L_x_504) ;  /* 0x0000000000f07947 */ /* 0x000fea0003800000 */
.L_x_461:
[----:B------:R-:W-:-:S13]  /*9890*/  ISETP.NE.AND P2, PT, R221, 0x3, PT ;  /* 0x00000003dd00780c */ /* 0x000fda0003f45270 */
[----:B------:R-:W-:Y:S05]  /*98a0*/  @!P2 BRA `(.L_x_550) ;  /* 0x000000000004a947 */ /* 0x000fea0003800000 */
[----:B------:R-:W-:Y:S01]  /*98b0*/  BPT.TRAP 0x1 ;  /* 0x000000040000795c */ /* 0x000fe20000300000 */
.L_x_550:
[----:B------:R-:W-:Y:S01]  /*98c0*/  IMAD R0, R17, 0x8, R16 ;  /* 0x0000000811007824 */ /* 0x000fe200078e0210 */
[----:B------:R-:W-:Y:S01]  /*98d0*/  SHF.L.U32 R115, R219, 0x1f, RZ ;  /* 0x0000001fdb737819 */ /* 0x000fe200000006ff */
[----:B------:R-:W-:Y:S01]  /*98e0*/  IMAD R3, R24, -0x50, R2 ;  /* 0xffffffb018037824 */ /* 0x000fe200078e0202 */
[----:B------:R-:W-:Y:S02]  /*98f0*/  BSSY B1, `(.L_x_551) ;  /* 0x0000005000017945 */ /* 0x000fe40003800000 */
[----:B------:R-:W0:Y:S02]  /*9900*/  SYNCS.PHASECHK.TRANS64.TRYWAIT P3, [R0+URZ+0x38890], R115 ;  /* 0x03889073000075a7 */ /* 0x000e24000806017f */
[----:B------:R-:W-:-:S04]  /*9910*/  VIMNMX R3, R3, 0x50, PT ;  /* 0x0000005003037848 */ /* 0x000fc80003fe0100 */
[----:B------:R-:W-:Y:S01]  /*9920*/  ISETP.GE.AND P4, PT, R18, R3, PT ;  /* 0x000000031200720c */ /* 0x000fe20003f86270 */
[----:B0-----:R-:W-:-:S12]  /*9930*/  @!P3 BRA `(.L_x_552) ;  /* 0x000001b4008cb947 */ /* 0x001fd80003800000 */
.L_x_788:
[----:B------:R-:W-:Y:S05]  /*9940*/  BSYNC B1 ;  /* 0x0000000000017941 */ /* 0x000fea0003800000 */
.L_x_551:
[----:B------:R-:W-:Y:S04]  /*9950*/  BSSY B1, `(.L_x_553) ;  /* 0x000000f000017945 */ /* 0x000fe80003800000 */
[----:B------:R-:W-:Y:S05]  /*9960*/  @P4 BRA `(.L_x_554) ;  /* 0x0000000000344947 */ /* 0x000fea0003800000 */
[----:B------:R-:W-:Y:S01]  /*9970*/  ISETP.NE.AND P5, PT, R26, RZ, PT ;  /* 0x000000ff1a00720c */ /* 0x000fe20003fa5270 */
[----:B------:R-:W-:Y:S01]  /*9980*/  ULDC.64 UR4, c[0x0][0x208] ;  /* 0x0000820000047ab9 */ /* 0x000fe20000000a00 */
[----:B------:R-:W-:Y:S02]  /*9990*/  ISETP.NE.AND P4, PT, R10, RZ, PT ;  /* 0x000000ff0a00720c */ /* 0x000fe40003f85270 */
[----:B------:R-:W-:-:S09]  /*99a0*/  ISETP.NE.AND P3, PT, R9, RZ, PT ;  /* 0x000000ff0900720c */ /* 0x000fd20003f65270 */
[----:B------:R-:W1:Y:S04]  /*99b0*/  @P5 LDS.128 R40, [R4+0x24400] ;  /* 0x0244000004285984 */ /* 0x000e680000000c00 */
[----:B------:R-:W2:Y:S04]  /*99c0*/  @P3 LDS.128 R44, [R4+0x29400] ;  /* 0x02940000042c3984 */ /* 0x000ea80000000c00 */
[----:B-1----:R-:W-:Y:S01]  /*99d0*/  @P5 STG.E.128 desc[UR4][R60.64], R40 ;  /* 0x000000283c005986 */ /* 0x002fe2000c101d04 */
[----:B------:R-:W-:-:S03]  /*99e0*/  ISETP.NE.AND P5, PT, R8, RZ, PT ;  /* 0x000000ff0800720c */ /* 0x000fc60003fa5270 */
[----:B------:R-:W1:Y:S04]  /*99f0*/  @P4 LDS.128 R40, [R4+0x26c00] ;  /* 0x026c000004284984 */ /* 0x000e680000000c00 */
[----:B--2---:R-:W-:Y:S06]  /*9a00*/  @P3 STG.E.128 desc[UR4][R60.64+0x100], R44 ;  /* 0x0001002c3c003986 */ /* 0x004fec000c101d04 */
[----:B------:R-:W2:Y:S04]  /*9a10*/  @P5 LDS.128 R48, [R4+0x2bc00] ;  /* 0x02bc000004305984 */ /* 0x000ea80000000c00 */
[----:B-1----:R1:W-:Y:S04]  /*9a20*/  @P4 STG.E.128 desc[UR4][R60.64+0x80], R40 ;  /* 0x000080283c004986 */ /* 0x0023e8000c101d04 */
[----:B--2---:R1:W-:Y:S02]  /*9a30*/  @P5 STG.E.128 desc[UR4][R60.64+0x180], R48 ;  /* 0x000180303c005986 */ /* 0x0043e4000c101d04 */
.L_x_554:
[----:B------:R-:W-:Y:S05]  /*9a40*/  BSYNC B1 ;  /* 0x0000000000017941 */ /* 0x000fea0003800000 */
.L_x_553:
[----:B------:R-:W-:Y:S01]  /*9a50*/  ISETP.GE.AND P3, PT, R217, R3, PT ;  /* 0x00000003d900720c */ /* 0x000fe20003f66270 */
[----:B------:R-:W-:-:S12]  /*9a60*/  BSSY B1, `(.L_x_555) ;  /* 0x000000f000017945 */ /* 0x000fd80003800000 */
[----:B------:R-:W-:Y:S05]  /*9a70*/  @P3 BRA `(.L_x_556) ;  /* 0x0000000000343947 */ /* 0x000fea0003800000 */
[----:B------:R-:W-:Y:S01]  /*9a80*/  ISETP.NE.AND P5, PT, R26, RZ, PT ;  /* 0x000000ff1a00720c */ /* 0x000fe20003fa5270 */
[----:B------:R-:W-:Y:S01]  /*9a90*/  ULDC.64 UR4, c[0x0][0x208] ;  /* 0x0000820000047ab9 */ /* 0x000fe20000000a00 */
[----:B------:R-:W-:Y:S02]  /*9aa0*/  ISETP.NE.AND P4, PT, R10, RZ, PT ;  /* 0x000000ff0a00720c */ /* 0x000fe40003f85270 */
[----:B------:R-:W-:-:S09]  /*9ab0*/  ISETP.NE.AND P3, PT, R9, RZ, PT ;  /* 0x000000ff0900720c */ /* 0x000fd20003f65270 */
[----:B-1----:R-:W1:Y:S04]  /*9ac0*/  @P5 LDS.128 R40, [R4+0x25400] ;  /* 0x0254000004285984 */ /* 0x002e680000000c00 */
        /* <DEDUP_REMOVED lines=8> */
.L_x_556:
[----:B------:R-:W-:Y:S05]  /*9b50*/  BSYNC B1 ;  /* 0x0000000000017941 */ /* 0x000fea0003800000 */
.L_x_555:
[----:B------:R-:W-:-:S13]  /*9b60*/  ISETP.GE.AND P3, PT, R218, R3, PT ;  /* 0x00000003da00720c */ /* 0x000fda0003f66270 */
[----:B------:R-:W-:Y:S05]  /*9b70*/  @P3 BRA `(.L_x_504) ;  /* 0x0000000000343947 */ /* 0x000fea0003800000 */
[----:B------:R-:W-:Y:S01]  /*9b80*/  ISETP.NE.AND P5, PT, R26, RZ, PT ;  /* 0x000000ff1a00720c */ /* 0x000fe20003fa5270 */
[----:B------:R-:W-:Y:S01]  /*9b90*/  ULDC.64 UR4, c[0x0][0x208] ;  /* 0x0000820000047ab9 */ /* 0x000fe20000000a00 */
[----:B------:R-:W-:Y:S02]  /*9ba0*/  ISETP.NE.AND P4, PT, R10, RZ, PT ;  /* 0x000000ff0a00720c */ /* 0x000fe40003f85270 */
[----:B------:R-:W-:-:S09]  /*9bb0*/  ISETP.NE.AND P3, PT, R9, RZ, PT ;  /* 0x000000ff0900720c */ /* 0x000fd20003f65270 */
[----:B-1-3--:R-:W1:Y:S04]  /*9bc0*/  @P5 LDS.128 R40, [R4+0x26400] ;  /* 0x0264000004285984 */ /* 0x00ae680000000c00 */
        /* <DEDUP_REMOVED lines=8> */
.L_x_504:
[----:B------:R-:W-:Y:S05]  /*9c50*/  BSYNC B0 ;  /* 0x0000000000007941 */ /* 0x000fea0003800000 */
.L_x_460:
[----:B-1234-:R-:W1:Y:S01]  /*9c60*/  S2R R40, SR_TID.X ;  /* 0x0000000000287919 */ /* 0x01ee620000002100 */
[----:B------:R-:W-:Y:S01]  /*9c70*/  @!PT LDS RZ, [RZ] ;  /* 0x00000000fffff984 */ /* 0x000fe20000000800 */
[----:B------:R-:W-:Y:S01]  /*9c80*/  @!PT LDS RZ, [RZ] ;  /* 0x00000000fffff984 */ /* 0x000fe20000000800 */
[----:B------:R-:W-:Y:S01]  /*9c90*/  @!PT LDS RZ, [RZ] ;  /* 0x00000000fffff984 */ /* 0x000fe20000000800 */
[----:B------:R-:W-:Y:S01]  /*9ca0*/  @!PT LDS RZ, [RZ] ;  /* 0x00000000fffff984 */ /* 0x000fe20000000800 */
[----:B------:R2:W-:Y:S06]  /*9cb0*/  MEMBAR.ALL.CTA ;  /* 0x0000000000007992 */ /* 0x0005ec0000008000 */
[----:B--2---:R-:W2:Y:S01]  /*9cc0*/  FENCE.VIEW.ASYNC.S ;  /* 0x00000000000073c6 */ /* 0x004ea20000000000 */
[----:B------:R-:W-:Y:S05]  /*9cd0*/  WARPSYNC.ALL ;  /* 0x0000000000007948 */ /* 0x000fea0003800000 */
[----:B------:R-:W-:Y:S01]  /*9ce0*/  BSSY B0, `(.L_x_557) ;  /* 0x0000009000007945 */ /* 0x000fe20003800000 */
[----:B-1----:R-:W-:Y:S01]  /*9cf0*/  LOP3.LUT R40, R40, 0x7f, RZ, 0xc0, !PT ;  /* 0x0000007f28287812 */ /* 0x002fe200078ec0ff */
[----:B--2---:R1:W-:Y:S03]  /*9d00*/  BAR.SYNC.DEFER_BLOCKING R150, 0x80 ;  /* 0x000200960000751d */ /* 0x0043e60000010000 */
[----:B------:R-:W-:-:S13]  /*9d10*/  ISETP.NE.AND P3, PT, R40, RZ, PT ;  /* 0x000000ff2800720c */ /* 0x000fda0003f65270 */
[----:B------:R-:W-:-:S05]  /*9d20*/  @!P3 VIADD R40, R0, 0x388a0 ;  /* 0x000388a00028b836 */ /* 0x000fca0000000000 */
[----:B------:R-:W-:-:S04]  /*9d30*/  @!P3 PRMT R40, RZ, 0x654, R40 ;  /* 0x00000654ff28b816 */ /* 0x000fc80000000028 */
[----:B------:R1:W-:Y:S01]  /*9d40*/  @!P3 SYNCS.ARRIVE.TRANS64.RED.A1T0 RZ, [R40+URZ], RZ ;  /* 0x000000ff28ffb9a7 */ /* 0x0003e2000810043f */
[----:B------:R-:W-:Y:S05]  /*9d50*/  @!P2 BRA `(.L_x_558) ;  /* 0x000000000004a947 */ /* 0x000fea0003800000 */
[----:B------:R-:W-:Y:S01]  /*9d60*/  BPT.TRAP 0x1 ;  /* 0x000000040000795c */ /* 0x000fe20000300000 */
.L_x_558:
[----:B------:R-:W-:Y:S05]  /*9d70*/  BSYNC B0 ;  /* 0x0000000000007941 */ /* 0x000fea0003800000 */
.L_x_557:
[----:B------:R-:W2:Y:S01]  /*9d80*/  SYNCS.PHASECHK.TRANS64.TRYWAIT P2, [R0+URZ+0x388b0], R115 ;  /* 0x0388b073000075a7 */ /* 0x000ea2000804017f */
[----:B------:R-:W-:Y:S01]  /*9d90*/  ULDC UR60, c[0x0][0x2e4] ;  /* 0x0000b900003c7ab9 */ /* 0x000fe20000000800 */
[----:B------:R-:W-:Y:S01]  /*9da0*/  ULDC.64 UR56, c[0x0][0x318] ;  /* 0x0000c60000387ab9 */ /* 0x000fe20000000a00 */
[----:B------:R-:W-:Y:S01]  /*9db0*/  ULDC.64 UR58, c[0x0][0x308] ;  /* 0x0000c200003a7ab9 */ /* 0x000fe20000000a00 */
[----:B------:R-:W-:Y:S01]  /*9dc0*/  BSSY B0, `(.L_x_559) ;  /* 0x0000004000007945 */ /* 0x000fe20003800000 */
[----:B------:R-:W-:Y:S01]  /*9dd0*/  ISETP.GE.AND P4, PT, R18, R3, PT ;  /* 0x000000031200720c */ /* 0x000fe20003f86270 */
[----:B------:R-:W-:Y:S02]  /*9de0*/  IMAD.WIDE R52, R24, 0x50, R112 ;  /* 0x0000005018347825 */ /* 0x000fe400078e0270 */
[----:B--2---:R-:W-:Y:S10]  /*9df0*/  @!P2 BRA `(.L_x_560) ;  /* 0x000001b00070a947 */ /* 0x004ff40003800000 */
.L_x_789:
[----:B------:R-:W-:Y:S05]  /*9e00*/  BSYNC B0 ;  /* 0x0000000000007941 */ /* 0x000fea0003800000 */
.L_x_559:
[----:B------:R-:W-:Y:S04]  /*9e10*/  BSSY B0, `(.L_x_561) ;  /* 0x0000017000007945 */ /* 0x000fe80003800000 */
[----:B------:R-:W-:Y:S05]  /*9e20*/  @P4 BRA `(.L_x_562) ;  /* 0x0000000000544947 */ /* 0x000fea0003800000 */
[----:B------:R-:W-:Y:S01]  /*9e30*/  ISETP.GE.AND P5, PT, R212, UR60, PT ;  /* 0x0000003cd4007c0c */ /* 0x000fe2000bfa6270 */
[----:B------:R-:W-:Y:S01]  /*9e40*/  IMAD R47, R53, UR56, RZ ;  /* 0x00000038352f7c24 */ /* 0x000fe2000f8e02ff */
[----:B------:R-:W-:Y:S01]  /*9e50*/  MOV R44, R96 ;  /* 0x00000060002c7202 */ /* 0x000fe20000000f00 */
[----:B------:R-:W-:Y:S01]  /*9e60*/  IMAD.MOV.U32 R45, RZ, RZ, R5 ;  /* 0x000000ffff2d7224 */ /* 0x000fe200078e0005 */
[----:B------:R-:W-:Y:S01]  /*9e70*/  ULDC.64 UR4, c[0x0][0x208] ;  /* 0x0000820000047ab9 */ /* 0x000fe20000000a00 */
[C---:B------:R-:W-:Y:S01]  /*9e80*/  IMAD R47, R52.reuse, UR57, R47 ;  /* 0x00000039342f7c24 */ /* 0x040fe2000f8e022f */
[----:B------:R-:W-:Y:S01]  /*9e90*/  ISETP.GE.AND P4, PT, R213, UR60, PT ;  /* 0x0000003cd5007c0c */ /* 0x000fe2000bf86270 */
[----:B------:R-:W-:-:S04]  /*9ea0*/  IMAD.WIDE.U32 R44, R52, UR56, R44 ;  /* 0x00000038342c7c25 */ /* 0x000fc8000f8e002c */
[----:B------:R-:W-:Y:S01]  /*9eb0*/  IMAD.IADD R45, R45, 0x1, R47 ;  /* 0x000000012d2d7824 */ /* 0x000fe200078e022f */
[C---:B------:R-:W-:Y:S01]  /*9ec0*/  LEA R54, P2, R44.reuse, UR58, 0x1 ;  /* 0x0000003a2c367c11 */ /* 0x040fe2000f8408ff */
[----:B-1----:R-:W1:Y:S03]  /*9ed0*/  @!P5 LDS.128 R40, [R4+0x400] ;  /* 0x000400000428d984 */ /* 0x002e660000000c00 */
[----:B------:R-:W-:Y:S02]  /*9ee0*/  LEA.HI.X R55, R44, UR59, R45, 0x1, P2 ;  /* 0x0000003b2c377c11 */ /* 0x000fe400090f0c2d */
[----:B------:R-:W-:-:S13]  /*9ef0*/  ISETP.GE.AND P2, PT, R227, UR60, PT ;  /* 0x0000003ce3007c0c */ /* 0x000fda000bf46270 */
[----:B------:R-:W3:Y:S04]  /*9f00*/  @!P2 LDS.128 R44, [R4+0x5400] ;  /* 0x00540000042ca984 */ /* 0x000ee80000000c00 */
[----:B-1----:R-:W-:Y:S01]  /*9f10*/  @!P5 STG.E.128 desc[UR4][R54.64], R40 ;  /* 0x000000283600d986 */ /* 0x002fe2000c101d04 */
[----:B------:R-:W-:-:S03]  /*9f20*/  ISETP.GE.AND P5, PT, R226, UR60, PT ;  /* 0x0000003ce2007c0c */ /* 0x000fc6000bfa6270 */
[----:B------:R-:W1:Y:S10]  /*9f30*/  @!P4 LDS.128 R40, [R4+0x2c00] ;  /* 0x002c00000428c984 */ /* 0x000e740000000c00 */
[----:B------:R-:W4:Y:S04]  /*9f40*/  @!P5 LDS.128 R48, [R4+0x7c00] ;  /* 0x007c00000430d984 */ /* 0x000f280000000c00 */
[----:B---3--:R3:W-:Y:S04]  /*9f50*/  @!P2 STG.E.128 desc[UR4][R54.64+0x100], R44 ;  /* 0x0001002c3600a986 */ /* 0x0087e8000c101d04 */
[----:B-1----:R3:W-:Y:S04]  /*9f60*/  @!P4 STG.E.128 desc[UR4][R54.64+0x80], R40 ;  /* 0x000080283600c986 */ /* 0x0027e8000c101d04 */
[----:B----4-:R3:W-:Y:S02]  /*9f70*/  @!P5 STG.E.128 desc[UR4][R54.64+0x180], R48 ;  /* 0x000180303600d986 */ /* 0x0107e4000c101d04 */
.L_x_562:
[----:B------:R-:W-:Y:S05]  /*9f80*/  BSYNC B0 ;  /* 0x0000000000007941 */ /* 0x000fea0003800000 */
.L_x_561:
[----:B------:R-:W-:Y:S01]  /*9f90*/  ISETP.GE.AND P2, PT, R217, R3, PT ;  /* 0x00000003d900720c */ /* 0x000fe20003f46270 */
[----:B------:R-:W-:-:S12]  /*9fa0*/  BSSY B0, `(.L_x_563) ;  /* 0x0000019000007945 */ /* 0x000fd80003800000 */
[----:B------:R-:W-:Y:S05]  /*9fb0*/  @P2 BRA `(.L_x_564) ;  /* 0x00000000005c2947 */ /* 0x000fea0003800000 */
[----:B------:R-:W-:Y:S01]  /*9fc0*/  ISETP.GE.AND P2, PT, R212, UR60, PT ;  /* 0x0000003cd4007c0c */ /* 0x000fe2000bf46270 */
[----:B---3--:R-:W-:Y:S01]  /*9fd0*/  IMAD.MOV.U32 R45, RZ, RZ, R5 ;  /* 0x000000ffff2d7224 */ /* 0x008fe200078e0005 */
[----:B------:R-:W-:Y:S01]  /*9fe0*/  IADD3 R47, P4, R52, 0x20, RZ ;  /* 0x00000020342f7810 */ /* 0x000fe20007f9e0ff */
[----:B------:R-:W-:Y:S01]  /*9ff0*/  ULDC.64 UR4, c[0x0][0x208] ;  /* 0x0000820000047ab9 */ /* 0x000fe20000000a00 */
[----:B------:R-:W-:Y:S02]  /*a000*/  ISETP.GE.AND P5, PT, R213, UR60, PT ;  /* 0x0000003cd5007c0c */ /* 0x000fe4000bfa6270 */
[----:B------:R-:W-:-:S05]  /*a010*/  IADD3.X R44, RZ, R53, RZ, P4, !PT ;  /* 0x00000035ff2c7210 */ /* 0x000fca00027fe4ff */
[----:B------:R-:W-:Y:S02]  /*a020*/  IMAD R46, R44, UR56, RZ ;  /* 0x000000382c2e7c24 */ /* 0x000fe4000f8e02ff */
[----:B-1----:R-:W1:Y:S01]  /*a030*/  @!P2 LDS.128 R40, [R4+0x1400] ;  /* 0x001400000428a984 */ /* 0x002e620000000c00 */
[----:B------:R-:W-:-:S04]  /*a040*/  IMAD.MOV.U32 R44, RZ, RZ, R96 ;  /* 0x000000ffff2c7224 */ /* 0x000fc800078e0060 */
[----:B------:R-:W-:-:S04]  /*a050*/  IMAD.WIDE.U32 R44, R47, UR56, R44 ;  /* 0x000000382f2c7c25 */ /* 0x000fc8000f8e002c */
[----:B------:R-:W-:Y:S01]  /*a060*/  IMAD R47, R47, UR57, R46 ;  /* 0x000000392f2f7c24 */ /* 0x000fe2000f8e022e */
[----:B------:R-:W-:-:S04]  /*a070*/  LEA R54, P4, R44, UR58, 0x1 ;  /* 0x0000003a2c367c11 */ /* 0x000fc8000f8808ff */
[----:B------:R-:W-:-:S04]  /*a080*/  IADD3 R45, R45, R47, RZ ;  /* 0x0000002f2d2d7210 */ /* 0x000fc80007ffe0ff */
        /* <DEDUP_REMOVED lines=10> */
.L_x_564:
[----:B------:R-:W-:Y:S05]  /*a130*/  BSYNC B0 ;  /* 0x0000000000007941 */ /* 0x000fea0003800000 */
.L_x_563:
[----:B------:R-:W-:Y:S01]  /*a140*/  ISETP.GE.AND P2, PT, R218, R3, PT ;  /* 0x00000003da00720c */ /* 0x000fe20003f46270 */
[----:B------:R-:W-:-:S12]  /*a150*/  BSSY B0, `(.L_x_565) ;  /* 0x0000019000007945 */ /* 0x000fd80003800000 */
[----:B------:R-:W-:Y:S05]  /*a160*/  @P2 BRA `(.L_x_566) ;  /* 0x00000000005c2947 */ /* 0x000fea0003800000 */
[----:B------:R-:W-:Y:S01]  /*a170*/  ISETP.GE.AND P2, PT, R212, UR60, PT ;  /* 0x0000003cd4007c0c */ /* 0x000fe2000bf46270 */
[----:B---3--:R-:W-:Y:S01]  /*a180*/  IMAD.MOV.U32 R44, RZ, RZ, R96 ;  /* 0x000000ffff2c7224 */ /* 0x008fe200078e0060 */
[----:B------:R-:W-:Y:S01]  /*a190*/  IADD3 R3, P4, R52, 0x40, RZ ;  /* 0x0000004034037810 */ /* 0x000fe20007f9e0ff */
[----:B------:R-:W-:Y:S01]  /*a1a0*/  ULDC.64 UR4, c[0x0][0x208] ;  /* 0x0000820000047ab9 */ /* 0x000fe20000000a00 */
[----:B------:R-:W-:Y:S02]  /*a1b0*/  MOV R45, R5 ;  /* 0x00000005002d7202 */ /* 0x000fe40000000f00 */
[----:B------:R-:W-:Y:S01]  /*a1c0*/  ISETP.GE.AND P5, PT, R213, UR60, PT ;  /* 0x0000003cd5007c0c */ /* 0x000fe2000bfa6270 */
[----:B------:R-:W-:Y:S02]  /*a1d0*/  IMAD.X R52, RZ, RZ, R53, P4 ;  /* 0x000000ffff347224 */ /* 0x000fe400020e0635 */
[----:B------:R-:W-:-:S04]  /*a1e0*/  IMAD.WIDE.U32 R44, R3, UR56, R44 ;  /* 0x00000038032c7c25 */ /* 0x000fc8000f8e002c */
[----:B-1----:R-:W1:Y:S01]  /*a1f0*/  @!P2 LDS.128 R40, [R4+0x2400] ;  /* 0x002400000428a984 */ /* 0x002e620000000c00 */
[----:B------:R-:W-:-:S04]  /*a200*/  IMAD R52, R52, UR56, RZ ;  /* 0x0000003834347c24 */ /* 0x000fc8000f8e02ff */
[----:B------:R-:W-:Y:S01]  /*a210*/  IMAD R3, R3, UR57, R52 ;  /* 0x0000003903037c24 */ /* 0x000fe2000f8e0234 */
[----:B------:R-:W-:-:S03]  /*a220*/  LEA R52, P4, R44, UR58, 0x1 ;  /* 0x0000003a2c347c11 */ /* 0x000fc6000f8808ff */
[----:B------:R-:W-:-:S05]  /*a230*/  IMAD.IADD R3, R45, 0x1, R3 ;  /* 0x000000012d037824 */ /* 0x000fca00078e0203 */
[----:B------:R-:W-:Y:S02]  /*a240*/  LEA.HI.X R53, R44, UR59, R3, 0x1, P4 ;  /* 0x0000003b2c357c11 */ /* 0x000fe4000a0f0c03 */
[----:B------:R-:W-:Y:S01]  /*a250*/  ISETP.GE.AND P4, PT, R227, UR60, PT ;  /* 0x0000003ce3007c0c */ /* 0x000fe2000bf86270 */
[----:B------:R-:W3:Y:S04]  /*a260*/  @!P5 LDS.128 R44, [R4+0x4c00] ;  /* 0x004c0000042cd984 */ /* 0x000ee80000000c00 */
[----:B-1----:R-:W-:Y:S01]  /*a270*/  @!P2 STG.E.128 desc[UR4][R52.64], R40 ;  /* 0x000000283400a986 */ /* 0x002fe2000c101d04 */
[----:B------:R-:W-:-:S07]  /*a280*/  ISETP.GE.AND P2, PT, R226, UR60, PT ;  /* 0x0000003ce2007c0c */ /* 0x000fce000bf46270 */
[----:B------:R-:W1:Y:S06]  /*a290*/  @!P4 LDS.128 R40, [R4+0x7400] ;  /* 0x007400000428c984 */ /* 0x000e6c0000000c00 */
[----:B------:R-:W4:Y:S04]  /*a2a0*/  @!P2 LDS.128 R48, [R4+0x9c00] ;  /* 0x009c00000430a984 */ /* 0x000f280000000c00 */
[----:B---3--:R3:W-:Y:S04]  /*a2b0*/  @!P5 STG.E.128 desc[UR4][R52.64+0x80], R44 ;  /* 0x0000802c3400d986 */ /* 0x0087e8000c101d04 */
[----:B-1----:R3:W-:Y:S04]  /*a2c0*/  @!P4 STG.E.128 desc[UR4][R52.64+0x100], R40 ;  /* 0x000100283400c986 */ /* 0x0027e8000c101d04 */
[----:B----4-:R3:W-:Y:S02]  /*a2d0*/  @!P2 STG.E.128 desc[UR4][R52.64+0x180], R48 ;  /* 0x000180303400a986 */ /* 0x0107e4000c101d04 */
.L_x_566:
[----:B------:R-:W-:Y:S05]  /*a2e0*/  BSYNC B0 ;  /* 0x0000000000007941 */ /* 0x000fea0003800000 */
.L_x_565:
[----:B------:R-:W-:Y:S01]  /*a2f0*/  @!PT LDS RZ, [RZ] ;  /* 0x00000000fffff984 */ /* 0x000fe20000000800 */
[----:B------:R-:W-:Y:S01]  /*a300*/  @!PT LDS RZ, [RZ] ;  /* 0x00000000fffff984 */ /* 0x000fe20000000800 */
[----:B------:R-:W-:Y:S01]  /*a310*/  @!PT LDS RZ, [RZ] ;  /* 0x00000000fffff984 */ /* 0x000fe20000000800 */
[----:B------:R-:W-:Y:S01]  /*a320*/  @!PT LDS RZ, [RZ] ;  /* 0x00000000fffff984 */ /* 0x000fe20000000800 */
[----:B------:R4:W-:Y:S06]  /*a330*/  MEMBAR.ALL.CTA ;  /* 0x0000000000007992 */ /* 0x0009ec0000008000 */
[----:B----4-:R-:W4:Y:S01]  /*a340*/  FENCE.VIEW.ASYNC.S ;  /* 0x00000000000073c6 */ /* 0x010f220000000000 */
[----:B0-2---:R-:W-:Y:S01]  /*a350*/  @!P3 VIADD R0, R0, 0x388c0 ;  /* 0x000388c00000b836 */ /* 0x005fe20000000000 */
[----:B----4-:R0:W-:Y:S01]  /*a360*/  BAR.SYNC.DEFER_BLOCKING R150, 0x80 ;  /* 0x000200960000751d */ /* 0x0101e20000010000 */
[----:B------:R-:W-:-:S03]  /*a370*/  ISETP.NE.AND P4, PT, R114, RZ, PT ;  /* 0x000000ff7200720c */ /* 0x000fc60003f85270 */
[----:B------:R-:W-:Y:S02]  /*a380*/  @!P3 PRMT R0, RZ, 0x654, R0 ;  /* 0x00000654ff00b816 */ /* 0x000fe40000000000 */
[----:B------:R-:W-:Y:S02]  /*a390*/  IADD3 R17, R17, 0x1, RZ ;  /* 0x0000000111117810 */ /* 0x000fe40007ffe0ff */
[----:B------:R-:W-:Y:S01]  /*a3a0*/  PLOP3.LUT P2, PT, PT, PT, PT, 0x8, 0x0 ;  /* 0x000000000000781c */ /* 0x000fe20003f4e170 */
[----:B------:R2:W-:Y:S01]  /*a3b0*/  @!P3 SYNCS.ARRIVE.TRANS64.RED.A1T0 RZ, [R0+URZ], RZ ;  /* 0x000000ff00ffb9a7 */ /* 0x0005e2000810043f */
[----:B------:R-:W-:-:S04]  /*a3c0*/  ISETP.NE.AND P3, PT, R17, 0x2, PT ;  /* 0x000000021100780c */ /* 0x000fc80003f65270 */
[----:B------:R-:W-:Y:S02]  /*a3d0*/  SEL R17, R17, RZ, P3 ;  /* 0x000000ff11117207 */ /* 0x000fe40001800000 */
[----:B--2---:R-:W-:-:S04]  /*a3e0*/  SEL R0, RZ, 0x1, P3 ;  /* 0x00000001ff007807 */ /* 0x004fc80001800000 */
[----:B------:R-:W-:Y:S01]  /*a3f0*/  LOP3.LUT R219, R219, R0, RZ, 0x3c, !PT ;  /* 0x00000000dbdb7212 */ /* 0x000fe200078e3cff */
[----:B0-----:R-:W-:Y:S06]  /*a400*/  @P4 BRA `(.L_x_567) ;  /* 0xffffff80005c4947 */ /* 0x001fec000383ffff */
.L_x_455:
[----:B------:R-:W-:Y:S01]  /*a410*/  BSSY B0, `(.L_x_568) ;  /* 0x000004a000007945 */ /* 0x000fe20003800000 */
[----:B------:R-:W-:Y:S02]  /*a420*/  ISETP.GE.AND P1, PT, R148, 0x1, PT ;  /* 0x000000019400780c */ /* 0x000fe40003f26270 */
[----:B------:R-:W-:Y:S02]  /*a430*/  CS2R R2, SRZ ;  /* 0x0000000000027805 */ /* 0x000fe4000001ff00 */
[----:B------:R-:W-:Y:S01]  /*a440*/  PLOP3.LUT P0, PT, PT, PT, PT, 0x80, 0x0 ;  /* 0x000000000000781c */ /* 0x000fe20003f0f070 */
[----:B------:R-:W-:Y:S01]  /*a450*/  IMAD.MOV.U32 R0, RZ, RZ, RZ ;  /* 0x000000ffff007224 */ /* 0x000fe200078e00ff */
        /* <DEDUP_REMOVED lines=23> */
[----:B---3--:R-:W-:Y:S02]  /*a5d0*/  CS2R R54, SRZ ;  /* 0x0000000000367805 */ /* 0x008fe4000001ff00 */
[----:B------:R-:W-:Y:S02]  /*a5e0*/  CS2R R176, SRZ ;  /* 0x0000000000b07805 */ /* 0x000fe4000001ff00 */
[----:B------:R-:W-:Y:S02]  /*a5f0*/  CS2R R52, SRZ ;  /* 0x0000000000347805 */ /* 0x000fe4000001ff00 */
[----:B------:R-:W-:Y:S02]  /*a600*/  CS2R R48, SRZ ;  /* 0x0000000000307805 */ /* 0x000fe4000001ff00 */
[----:B------:R-:W-:-:S02]  /*a610*/  CS2R R154, SRZ ;  /* 0x00000000009a7805 */ /* 0x000fc4000001ff00 */
[----:B------:R-:W-:Y:S02]  /*a620*/  CS2R R42, SRZ ;  /* 0x00000000002a7805 */ /* 0x000fe4000001ff00 */
[----:B-1----:R-:W-:Y:S02]  /*a630*/  CS2R R40, SRZ ;  /* 0x0000000000287805 */ /* 0x002fe4000001ff00 */
        /* <DEDUP_REMOVED lines=20> */
[----:B------:R-:W-:Y:S02]  /*a780*/  MOV R31, RZ ;  /* 0x000000ff001f7202 */ /* 0x000fe40000000f00 */
[----:B------:R-:W-:-:S02]  /*a790*/  CS2R R58, SRZ ;  /* 0x00000000003a7805 */ /* 0x000fc4000001ff00 */
[----:B------:R-:W-:Y:S01]  /*a7a0*/  CS2R R162, SRZ ;  /* 0x0000000000a27805 */ /* 0x000fe2000001ff00 */
[----:B------:R-:W-:Y:S01]  /*a7b0*/  IMAD.MOV.U32 R27, RZ, RZ, RZ ;  /* 0x000000ffff1b7224 */ /* 0x000fe200078e00ff */
[----:B------:R-:W-:Y:S02]  /*a7c0*/  CS2R R50, SRZ ;  /* 0x0000000000327805 */ /* 0x000fe4000001ff00 */
[----:B------:R-:W-:Y:S01]  /*a7d0*/  CS2R R160, SRZ ;  /* 0x0000000000a07805 */ /* 0x000fe2000001ff00 */
[----:B------:R-:W-:Y:S01]  /*a7e0*/  IMAD.MOV.U32 R47, RZ, RZ, RZ ;  /* 0x000000ffff2f7224 */ /* 0x000fe200078e00ff */
[----:B------:R-:W-:Y:S02]  /*a7f0*/  CS2R R10, SRZ ;  /* 0x00000000000a7805 */ /* 0x000fe4000001ff00 */
[----:B------:R-:W-:Y:S02]  /*a800*/  CS2R R8, SRZ ;  /* 0x0000000000087805 */ /* 0x000fe4000001ff00 */
[----:B------:R-:W-:-:S02]  /*a810*/  CS2R R38, SRZ ;  /* 0x0000000000267805 */ /* 0x000fc4000001ff00 */
[----:B------:R-:W-:Y:S02]  /*a820*/  MOV R24, RZ ;  /* 0x000000ff00187202 */ /* 0x000fe40000000f00 */
[----:B------:R-:W-:Y:S02]  /*a830*/  CS2R R34, SRZ ;  /* 0x0000000000227805 */ /* 0x000fe4000001ff00 */
[----:B------:R-:W-:Y:S01]  /*a840*/  CS2R R32, SRZ ;  /* 0x0000000000207805 */ /* 0x000fe2000001ff00 */
[----:B------:R-:W-:Y:S01]  /*a850*/  IMAD.MOV.U32 R7, RZ, RZ, RZ ;  /* 0x000000ffff077224 */ /* 0x000fe200078e00ff */
[----:B------:R-:W-:Y:S01]  /*a860*/  CS2R R28, SRZ ;  /* 0x00000000001c7805 */ /* 0x000fe2000001ff00 */
[----:B------:R-:W-:Y:S01]  /*a870*/  IMAD.MOV.U32 R5, RZ, RZ, RZ ;  /* 0x000000ffff057224 */ /* 0x000fe200078e00ff */
[----:B------:R-:W-:Y:S06]  /*a880*/  @P2 BRA `(.L_x_569) ;  /* 0x0000000000082947 */ /* 0x000fec0003800000 */
[----:B------:R-:W0:Y:S02]  /*a890*/  FENCE.VIEW.ASYNC.G ;  /* 0x00000000000073c6 */ /* 0x000e240000000100 */
[----:B0-----:R-:W-:Y:S06]  /*a8a0*/  BAR.ARV 0xc, 0x120 ;  /* 0x0304800000007b1d */ /* 0x001fec0000002000 */
.L_x_569:
[----:B------:R-:W-:Y:S05]  /*a8b0*/  BSYNC B0 ;  /* 0x0000000000007941 */ /* 0x000fea0003800000 */
.L_x_568:
[----:B------:R-:W-:Y:S01]  /*a8c0*/  MOV R25, RZ ;  /* 0x000000ff00197202 */ /* 0x000fe20000000f00 */
[----:B------:R-:W-:Y:S01]  /*a8d0*/  IMAD.MOV.U32 R4, RZ, RZ, RZ ;  /* 0x000000ffff047224 */ /* 0x000fe200078e00ff */
[----:B------:R-:W-:Y:S06]  /*a8e0*/  @!P1 BRA `(.L_x_570) ;  /* 0x0000011800389947 */ /* 0x000fec0003800000 */
[----:B------:R-:W2:Y:S04]  /*a8f0*/  LDL R14, [R1+0x90] ;  /* 0x00009000010e7983 */ /* 0x000ea80000100800 */
[----:B------:R-:W3:Y:S04]  /*a900*/  LDL R6, [R1+0x6c] ;  /* 0x00006c0001067983 */ /* 0x000ee80000100800 */
[----:B--2---:R-:W0:Y:S01]  /*a910*/  SHFL.IDX PT, R0, R14, RZ, 0x1f ;  /* 0x00001fff0e007589 */ /* 0x004e2200000e0000 */
[----:B---3--:R-:W-:Y:S02]  /*a920*/  LOP3.LUT P0, RZ, R6, 0x9f, RZ, 0xc0, !PT ;  /* 0x0000009f06ff7812 */ /* 0x008fe4000780c0ff */
[----:B0-----:R-:W-:-:S04]  /*a930*/  LEA.HI R2, R0, R0, RZ, 0x1 ;  /* 0x0000000000027211 */ /* 0x001fc800078f08ff */
[----:B------:R-:W-:-:S05]  /*a940*/  LOP3.LUT R3, R2, 0x1e, RZ, 0xc0, !PT ;  /* 0x0000001e02037812 */ /* 0x000fca00078ec0ff */
[----:B------:R-:W-:-:S05]  /*a950*/  IMAD.IADD R3, R0, 0x1, -R3 ;  /* 0x0000000100037824 */ /* 0x000fca00078e0a03 */
[----:B------:R-:W-:-:S04]  /*a960*/  LEA R3, R3, R6, 0xd ;  /* 0x0000000603037211 */ /* 0x000fc800078e68ff */
[----:B------:R-:W-:-:S04]  /*a970*/  SHF.R.U32.HI R2, RZ, 0x4, R3 ;  /* 0x00000004ff027819 */ /* 0x000fc80000011603 */
[----:B------:R-:W-:Y:S01]  /*a980*/  LOP3.LUT R2, R2, 0x3fff, RZ, 0xc0, !PT ;  /* 0x00003fff02027812 */ /* 0x000fe200078ec0ff */
[----:B------:R-:W-:Y:S06]  /*a990*/  @!P0 BRA `(.L_x_571) ;  /* 0x0000000000408947 */ /* 0x000fec0003800000 */
        /* <DEDUP_REMOVED lines=8> */
[----:B------:R-:W-:Y:S01]  /*aa20*/  IMAD.U32 R7, RZ, RZ, UR7 ;  /* 0x00000007ff077e24 */ /* 0x000fe2000f8e00ff */
[----:B------:R-:W-:Y:S01]  /*aa30*/  MOV R11, UR5 ;  /* 0x00000005000b7c02 */ /* 0x000fe20008000f00 */
[----:B------:R-:W-:Y:S01]  /*aa40*/  IMAD.U32 R10, RZ, RZ, UR4 ;  /* 0x00000004ff0a7e24 */ /* 0x000fe2000f8e00ff */
[----:B------:R-:W-:Y:S01]  /*aa50*/  MOV R13, RZ ;  /* 0x000000ff000d7202 */ /* 0x000fe20000000f00 */
[----:B------:R-:W-:-:S02]  /*aa60*/  IMAD.MOV.U32 R8, RZ, RZ, 0x70 ;  /* 0x00000070ff087424 */ /* 0x000fc400078e00ff */
[----:B0-----:R-:W-:-:S07]  /*aa70*/  IMAD.MOV.U32 R12, RZ, RZ, 0x1 ;  /* 0x00000001ff0c7424 */ /* 0x001fce00078e00ff */
[----:B------:R-:W-:-:S07]  /*aa80*/  LEPC R20, `(.L_x_571) ;  /* 0x000000001014794e */ /* 0x000fce0000000000 */
[----:B-1---5:R-:W-:Y:S05]  /*aa90*/  CALL.ABS.NOINC R14 ;  /* 0x000000000e007343 */ /* 0x022fea0003c00000 */
.L_x_571:
[----:B------:R-:W-:Y:S02]  /*aaa0*/  ULDC UR4, c[0x0][0x3d4] ;  /* 0x0000f50000047ab9 */ /* 0x000fe40000000800 */
[----:B------:R-:W-:-:S13]  /*aab0*/  ISETP.LT.AND P0, PT, RZ, UR4, PT ;  /* 0x00000004ff007c0c */ /* 0x000fda000bf01270 */
[----:B------:R-:W-:Y:S05]  /*aac0*/  @P0 BRA `(.L_x_572) ;  /* 0x0000000000400947 */ /* 0x000fea0003800000 */
[----:B------:R-:W2:Y:S02]  /*aad0*/  LDL R20, [R1+0x70] ;  /* 0x0000700001147983 */ /* 0x000ea40000100800 */
[----:B--2---:R-:W-:-:S04]  /*aae0*/  LEA.HI R0, R20, R20, RZ, 0x1 ;  /* 0x0000001414007211 */ /* 0x004fc800078f08ff */
[----:B------:R-:W-:-:S05]  /*aaf0*/  LOP3.LUT R0, R0, 0xfffffffe, RZ, 0xc0, !PT ;  /* 0xfffffffe00007812 */ /* 0x000fca00078ec0ff */
[----:B------:R-:W-:-:S05]  /*ab00*/  IMAD.IADD R0, R20, 0x1, -R0 ;  /* 0x0000000114007824 */ /* 0x000fca00078e0a00 */
[----:B------:R-:W-:-:S04]  /*ab10*/  SHF.L.U32 R3, R0, 0x1f, RZ ;  /* 0x0000001f00037819 */ /* 0x000fc800000006ff */
[----:B------:R0:W1:Y:S03]  /*ab20*/  SYNCS.PHASECHK.TRANS64.TRYWAIT P0, [R16+URZ+0x38800], R3 ;  /* 0x03880003100075a7 */ /* 0x000066000800017f */
[----:B-1----:R-:W-:Y:S05]  /*ab30*/  @!P0 NANOSLEEP.SYNCS 0x989680 ;  /* 0x009896800000895d */ /* 0x002fea0003900000 */
[----:B------:R-:W1:Y:S01]  /*ab40*/  @!P0 SYNCS.PHASECHK.TRANS64 P0, [R16+URZ+0x38800], R3 ;  /* 0x03880003100085a7 */ /* 0x000e62000800007f */
[----:B------:R-:W-:Y:S04]  /*ab50*/  BSSY B0, `(.L_x_573) ;  /* 0x0000006000007945 */ /* 0x000fe80003800000 */
[----:B-1----:R-:W-:Y:S05]  /*ab60*/  @P0 BRA `(.L_x_574) ;  /* 0x0000000000100947 */ /* 0x002fea0003800000 */
.L_x_575:
[----:B-1----:R1:W2:Y:S02]  /*ab70*/  SYNCS.PHASECHK.TRANS64.TRYWAIT P0, [R16+URZ+0x38800], R3 ;  /* 0x03880003100075a7 */ /* 0x0022a4000800017f */
[----:B--2---:R-:W-:Y:S05]  /*ab80*/  @!P0 NANOSLEEP.SYNCS 0x989680 ;  /* 0x009896800000895d */ /* 0x004fea0003900000 */
[----:B------:R-:W2:Y:S02]  /*ab90*/  @!P0 SYNCS.PHASECHK.TRANS64 P0, [R16+URZ+0x38800], R3 ;  /* 0x03880003100085a7 */ /* 0x000ea4000800007f */
[----:B--2---:R-:W-:Y:S05]  /*aba0*/  @!P0 BRA `(.L_x_575) ;  /* 0xfffffffc00f08947 */ /* 0x004fea000383ffff */
.L_x_574:
[----:B------:R-:W-:Y:S05]  /*abb0*/  BSYNC B0 ;  /* 0x0000000000007941 */ /* 0x000fea0003800000 */
.L_x_573:
[----:B------:R-:W-:Y:S05]  /*abc0*/  BRA `(.L_x_576) ;  /* 0x0000006800d87947 */ /* 0x000fea0003800000 */
.L_x_572:
[----:B------:R-:W2:Y:S01]  /*abd0*/  LDL R24, [R1+0x6c] ;  /* 0x00006c0001187983 */ /* 0x000ea20000100800 */
[----:B-----5:R-:W-:Y:S01]  /*abe0*/  SHF.R.S32.HI R0, RZ, 0x1f, R147 ;  /* 0x0000001fff007819 */ /* 0x020fe20000011493 */
[----:B------:R-:W-:Y:S01]  /*abf0*/  ULDC.64 UR4, c[0x0][0x3d8] ;  /* 0x0000f60000047ab9 */ /* 0x000fe20000000a00 */
[----:B------:R-:W-:Y:S01]  /*ac00*/  ULDC.64 UR6, c[0x0][0x3e8] ;  /* 0x0000fa0000067ab9 */ /* 0x000fe20000000a00 */
[----:B------:R-:W-:Y:S01]  /*ac10*/  IMAD.WIDE.U32 R4, R147, UR4, RZ ;  /* 0x0000000493047c25 */ /* 0x000fe2000f8e00ff */
[----:B------:R-:W-:Y:S02]  /*ac20*/  SHF.R.S32.HI R10, RZ, 0x1f, R22 ;  /* 0x0000001fff0a7819 */ /* 0x000fe40000011416 */
[----:B------:R-:W-:Y:S01]  /*ac30*/  SHF.R.S32.HI R12, RZ, 0x1f, R212 ;  /* 0x0000001fff0c7819 */ /* 0x000fe200000114d4 */
[----:B------:R-:W-:-:S04]  /*ac40*/  IMAD R6, R0, UR4, RZ ;  /* 0x0000000400067c24 */ /* 0x000fc8000f8e02ff */
[----:B------:R-:W-:Y:S01]  /*ac50*/  IMAD R9, R147, UR5, R6 ;  /* 0x0000000593097c24 */ /* 0x000fe2000f8e0206 */
[----:B------:R-:W-:Y:S01]  /*ac60*/  ULDC.64 UR4, c[0x0][0x3c8] ;  /* 0x0000f20000047ab9 */ /* 0x000fe20000000a00 */
[----:B------:R-:W-:Y:S01]  /*ac70*/  IMAD R6, R0, UR6, RZ ;  /* 0x0000000600067c24 */ /* 0x000fe2000f8e02ff */
[----:B------:R-:W-:Y:S01]  /*ac80*/  IADD3 R0, P0, R22, R4, RZ ;  /* 0x0000000416007210 */ /* 0x000fe20007f1e0ff */
[----:B------:R-:W-:Y:S01]  /*ac90*/  IMAD.IADD R9, R9, 0x1, R5 ;  /* 0x0000000109097824 */ /* 0x000fe200078e0205 */
[----:B------:R-:W-:Y:S01]  /*aca0*/  LEA R28, P1, R4, UR4, 0x1 ;  /* 0x00000004041c7c11 */ /* 0x000fe2000f8208ff */
[C---:B------:R-:W-:Y:S01]  /*acb0*/  IMAD R31, R147.reuse, UR7, R6 ;  /* 0x00000007931f7c24 */ /* 0x040fe2000f8e0206 */
[----:B------:R-:W-:Y:S01]  /*acc0*/  LEA R26, P2, R0, UR4, 0x1 ;  /* 0x00000004001a7c11 */ /* 0x000fe2000f8408ff */
[----:B------:R-:W-:Y:S01]  /*acd0*/  IMAD.WIDE.U32 R6, R147, UR6, RZ ;  /* 0x0000000693067c25 */ /* 0x000fe2000f8e00ff */
[----:B------:R-:W-:Y:S01]  /*ace0*/  IADD3.X R3, R10, R9, RZ, P0, !PT ;  /* 0x000000090a037210 */ /* 0x000fe200007fe4ff */
[----:B------:R-:W-:Y:S01]  /*acf0*/  ULDC.64 UR6, c[0x0][0x3e0] ;  /* 0x0000f80000067ab9 */ /* 0x000fe20000000a00 */
[----:B------:R-:W-:Y:S01]  /*ad00*/  LEA.HI.X R29, R4, UR5, R9, 0x1, P1 ;  /* 0x00000005041d7c11 */ /* 0x000fe200088f0c09 */
[----:B------:R-:W-:Y:S01]  /*ad10*/  IMAD.IADD R31, R31, 0x1, R7 ;  /* 0x000000011f1f7824 */ /* 0x000fe200078e0207 */
[----:B------:R-:W-:-:S02]  /*ad20*/  LEA.HI.X R27, R0, UR5, R3, 0x1, P2 ;  /* 0x00000005001b7c11 */ /* 0x000fc400090f0c03 */
[-C--:B------:R-:W-:Y:S02]  /*ad30*/  IADD3 R8, P4, R22, R6.reuse, RZ ;  /* 0x0000000616087210 */ /* 0x080fe40007f9e0ff */
[C---:B------:R-:W-:Y:S02]  /*ad40*/  IADD3 R0, P5, R212.reuse, R6, RZ ;  /* 0x00000006d4007210 */ /* 0x040fe40007fbe0ff */
[----:B------:R-:W-:Y:S01]  /*ad50*/  IADD3 R5, P0, R212, R4, RZ ;  /* 0x00000004d4057210 */ /* 0x000fe20007f1e0ff */
[--C-:B------:R-:W-:Y:S01]  /*ad60*/  IMAD.X R7, R10, 0x1, R31.reuse, P4 ;  /* 0x000000010a077824 */ /* 0x100fe200020e061f */
[----:B------:R-:W-:Y:S01]  /*ad70*/  LEA R32, P2, R8, UR6, 0x1 ;  /* 0x0000000608207c11 */ /* 0x000fe2000f8408ff */
[C---:B------:R-:W-:Y:S01]  /*ad80*/  IMAD.X R3, R12.reuse, 0x1, R31, P5 ;  /* 0x000000010c037824 */ /* 0x040fe200028e061f */
[----:B------:R-:W-:Y:S02]  /*ad90*/  IADD3.X R4, R12, R9, RZ, P0, !PT ;  /* 0x000000090c047210 */ /* 0x000fe400007fe4ff */
[----:B------:R-:W-:-:S02]  /*ada0*/  LEA R34, P3, R5, UR4, 0x1 ;  /* 0x0000000405227c11 */ /* 0x000fc4000f8608ff */
[----:B------:R-:W-:Y:S02]  /*adb0*/  LEA R36, P4, R0, UR6, 0x1 ;  /* 0x0000000600247c11 */ /* 0x000fe4000f8808ff */
[----:B------:R-:W-:Y:S02]  /*adc0*/  LEA R30, P0, R6, UR6, 0x1 ;  /* 0x00000006061e7c11 */ /* 0x000fe4000f8008ff */
[----:B------:R-:W-:Y:S02]  /*add0*/  LEA.HI.X R33, R8, UR7, R7, 0x1, P2 ;  /* 0x0000000708217c11 */ /* 0x000fe400090f0c07 */
[----:B------:R-:W-:Y:S02]  /*ade0*/  LEA.HI.X R35, R5, UR5, R4, 0x1, P3 ;  /* 0x0000000505237c11 */ /* 0x000fe400098f0c04 */
[----:B------:R-:W-:Y:S02]  /*adf0*/  LEA.HI.X R37, R0, UR7, R3, 0x1, P4 ;  /* 0x0000000700257c11 */ /* 0x000fe4000a0f0c03 */
[----:B------:R-:W-:-:S02]  /*ae00*/  LEA.HI.X R31, R6, UR7, R31, 0x1, P0 ;  /* 0x00000007061f7c11 */ /* 0x000fc400080f0c1f */
[----:B--2---:R-:W-:-:S13]  /*ae10*/  LOP3.LUT P1, RZ, R24, 0x3ff, RZ, 0xc0, !PT ;  /* 0x000003ff18ff7812 */ /* 0x004fda000782c0ff */
        /* <DEDUP_REMOVED lines=8> */
[----:B------:R-:W-:Y:S01]  /*aea0*/  IMAD.U32 R6, RZ, RZ, UR6 ;  /* 0x00000006ff067e24 */ /* 0x000fe2000f8e00ff */
[----:B------:R-:W-:Y:S01]  /*aeb0*/  MOV R10, UR4 ;  /* 0x00000004000a7c02 */ /* 0x000fe20008000f00 */
[----:B------:R-:W-:Y:S01]  /*aec0*/  IMAD.U32 R7, RZ, RZ, UR7 ;  /* 0x00000007ff077e24 */ /* 0x000fe2000f8e00ff */
[----:B------:R-:W-:Y:S01]  /*aed0*/  MOV R12, 0x1 ;  /* 0x00000001000c7802 */ /* 0x000fe20000000f00 */
[----:B------:R-:W-:-:S02]  /*aee0*/  IMAD.U32 R11, RZ, RZ, UR5 ;  /* 0x00000005ff0b7e24 */ /* 0x000fc4000f8e00ff */
[----:B------:R-:W-:Y:S02]  /*aef0*/  IMAD.MOV.U32 R8, RZ, RZ, 0x70 ;  /* 0x00000070ff087424 */ /* 0x000fe400078e00ff */
[----:B0-----:R-:W-:-:S07]  /*af00*/  IMAD.MOV.U32 R13, RZ, RZ, RZ ;  /* 0x000000ffff0d7224 */ /* 0x001fce00078e00ff */
[----:B------:R-:W-:-:S07]  /*af10*/  LEPC R20, `(.L_x_577) ;  /* 0x000000001014794e */ /* 0x000fce0000000000 */
[----:B-1----:R-:W-:Y:S05]  /*af20*/  CALL.ABS.NOINC R14 ;  /* 0x000000000e007343 */ /* 0x002fea0003c00000 */
.L_x_577:
[----:B------:R-:W2:Y:S01]  /*af30*/  LDL R20, [R1+0x58] ;  /* 0x0000580001147983 */ /* 0x000ea20000100800 */
[----:B------:R-:W-:Y:S01]  /*af40*/  ULDC.U8 UR4, c[0x0][0x3f0] ;  /* 0x0000fc0000047ab9 */ /* 0x000fe20000000000 */
[----:B------:R-:W-:Y:S01]  /*af50*/  IMAD R0, R149, -0x80, R151 ;  /* 0xffffff8095007824 */ /* 0x000fe200078e0297 */
[----:B------:R-:W-:Y:S01]  /*af60*/  ISETP.NE.AND P0, PT, RZ, UR4, PT ;  /* 0x00000004ff007c0c */ /* 0x000fe2000bf05270 */
[----:B------:R-:W-:Y:S03]  /*af70*/  BSSY B0, `(.L_x_578) ;  /* 0x0000673000007945 */ /* 0x000fe60003800000 */
[----:B------:R-:W-:Y:S01]  /*af80*/  VIMNMX R0, R0, 0x80, PT ;  /* 0x0000008000007848 */ /* 0x000fe20003fe0100 */
[----:B--2---:R-:W-:-:S08]  /*af90*/  IMAD R3, R20, 0x2, R24 ;  /* 0x0000000214037824 */ /* 0x004fd000078e0218 */
[----:B------:R-:W-:Y:S05]  /*afa0*/  @!P0 BRA `(.L_x_579) ;  /* 0x0000003000388947 */ /* 0x000fea0003800000 */
        /* <DEDUP_REMOVED lines=11> */
[----:B------:R-:W-:Y:S01]  /*b060*/  ULDC UR4, c[0x0][0x3d4] ;  /* 0x0000f50000047ab9 */ /* 0x000fe20000000800 */
[----:B------:R-:W-:Y:S02]  /*b070*/  CS2R R10, SRZ ;  /* 0x00000000000a7805 */ /* 0x000fe4000001ff00 */
[----:B------:R-:W-:Y:S02]  /*b080*/  ISETP.GE.AND P1, PT, R22, UR4, PT ;  /* 0x0000000416007c0c */ /* 0x000fe4000bf26270 */
[----:B------:R-:W-:Y:S02]  /*b090*/  CS2R R12, SRZ ;  /* 0x00000000000c7805 */ /* 0x000fe4000001ff00 */
[----:B------:R-:W-:Y:S02]  /*b0a0*/  ISETP.GE.AND P2, PT, R215, UR4, PT ;  /* 0x00000004d7007c0c */ /* 0x000fe4000bf46270 */
[----:B------:R-:W-:Y:S02]  /*b0b0*/  CS2R R14, SRZ ;  /* 0x00000000000e7805 */ /* 0x000fe4000001ff00 */
[----:B------:R-:W-:-:S02]  /*b0c0*/  ISETP.GE.AND P3, PT, R214, UR4, PT ;  /* 0x00000004d6007c0c */ /* 0x000fc4000bf66270 */
[----:B------:R-:W-:Y:S02]  /*b0d0*/  CS2R R24, SRZ ;  /* 0x0000000000187805 */ /* 0x000fe4000001ff00 */
[----:B------:R-:W-:Y:S02]  /*b0e0*/  ISETP.GE.AND P4, PT, R216, UR4, PT ;  /* 0x00000004d8007c0c */ /* 0x000fe4000bf86270 */
[----:B------:R-:W-:Y:S02]  /*b0f0*/  CS2R R4, SRZ ;  /* 0x0000000000047805 */ /* 0x000fe4000001ff00 */
[----:B------:R-:W-:Y:S02]  /*b100*/  CS2R R6, SRZ ;  /* 0x0000000000067805 */ /* 0x000fe4000001ff00 */
[----:B------:R-:W-:Y:S02]  /*b110*/  CS2R R8, SRZ ;  /* 0x0000000000087805 */ /* 0x000fe4000001ff00 */
[----:B------:R-:W-:Y:S01]  /*b120*/  CS2R R20, SRZ ;  /* 0x0000000000147805 */ /* 0x000fe2000001ff00 */
[----:B------:R-:W-:-:S02]  /*b130*/  ULDC.64 UR6, c[0x0][0x208] ;  /* 0x0000820000067ab9 */ /* 0x000fc40000000a00 */
[----:B------:R0:W5:Y:S04]  /*b140*/  @!P1 LDG.E.64 R10, desc[UR6][R26.64] ;  /* 0x000000061a0a9981 */ /* 0x000168000c1e1b00 */
[----:B------:R0:W5:Y:S04]  /*b150*/  @!P2 LDG.E.64 R12, desc[UR6][R26.64+0x40] ;  /* 0x000040061a0ca981 */ /* 0x000168000c1e1b00 */
[----:B------:R0:W5:Y:S04]  /*b160*/  @!P3 LDG.E.64 R14, desc[UR6][R26.64+0x80] ;  /* 0x000080061a0eb981 */ /* 0x000168000c1e1b00 */
[----:B------:R0:W5:Y:S04]  /*b170*/  @!P4 LDG.E.64 R24, desc[UR6][R26.64+0xc0] ;  /* 0x0000c0061a18c981 */ /* 0x000168000c1e1b00 */
[----:B------:R0:W5:Y:S04]  /*b180*/  @!P1 LDG.E.64 R4, desc[UR6][R32.64] ;  /* 0x0000000620049981 */ /* 0x000168000c1e1b00 */
[----:B------:R0:W5:Y:S04]  /*b190*/  @!P2 LDG.E.64 R6, desc[UR6][R32.64+0x40] ;  /* 0x000040062006a981 */ /* 0x000168000c1e1b00 */
[----:B------:R0:W5:Y:S04]  /*b1a0*/  @!P3 LDG.E.64 R8, desc[UR6][R32.64+0x80] ;  /* 0x000080062008b981 */ /* 0x000168000c1e1b00 */
[----:B------:R0:W5:Y:S02]  /*b1b0*/  @!P4 LDG.E.64 R20, desc[UR6][R32.64+0xc0] ;  /* 0x0000c0062014c981 */ /* 0x000164000c1e1b00 */
.L_x_581:
[----:B------:R-:W-:Y:S05]  /*b1c0*/  BSYNC B1 ;  /* 0x0000000000017941 */ /* 0x000fea0003800000 */
.L_x_580:
[----:B------:R-:W2:Y:S01]  /*b1d0*/  LDL R53, [R1+0x70] ;  /* 0x0000700001357983 */ /* 0x000ea20000100800 */
[----:B------:R-:W-:Y:S01]  /*b1e0*/  UMOV UR4, 0xffffffff ;  /* 0xffffffff00047882 */ /* 0x000fe20000000000 */
[----:B0----5:R-:W-:Y:S01]  /*b1f0*/  MOV R26, R10 ;  /* 0x0000000a001a7202 */ /* 0x021fe20000000f00 */
[----:B------:R-:W-:Y:S01]  /*b200*/  IMAD.MOV.U32 R38, RZ, RZ, R25 ;  /* 0x000000ffff267224 */ /* 0x000fe200078e0019 */
[----:B------:R-:W-:Y:S01]  /*b210*/  SHF.R.U64 R39, R10, 0x10, R11 ;  /* 0x000000100a277819 */ /* 0x000fe2000000120b */
[----:B------:R-:W-:Y:S01]  /*b220*/  IMAD.MOV.U32 R10, RZ, RZ, R4 ;  /* 0x000000ffff0a7224 */ /* 0x000fe200078e0004 */
[----:B------:R-:W-:Y:S01]  /*b230*/  SHF.R.U64 R45, R24, 0x10, R25 ;  /* 0x00000010182d7819 */ /* 0x000fe20000001219 */
[----:B------:R-:W-:Y:S01]  /*b240*/  IMAD.MOV.U32 R32, RZ, RZ, R7 ;  /* 0x000000ffff207224 */ /* 0x000fe200078e0007 */
[----:B------:R-:W-:Y:S01]  /*b250*/  SHF.R.U32.HI R46, RZ, 0x10, R25 ;  /* 0x00000010ff2e7819 */ /* 0x000fe20000011619 */
[----:B------:R-:W-:Y:S01]  /*b260*/  IMAD.MOV.U32 R25, RZ, RZ, R6 ;  /* 0x000000ffff197224 */ /* 0x000fe200078e0006 */
[----:B------:R-:W-:Y:S01]  /*b270*/  MOV R37, R24 ;  /* 0x0000001800257202 */ /* 0x000fe20000000f00 */
[----:B------:R-:W-:Y:S01]  /*b280*/  IMAD.MOV.U32 R27, RZ, RZ, R11 ;  /* 0x000000ffff1b7224 */ /* 0x000fe200078e000b */
[----:B------:R-:W-:Y:S01]  /*b290*/  SHF.R.U64 R47, R4, 0x10, R5 ;  /* 0x00000010042f7819 */ /* 0x000fe20000001205 */
[----:B------:R-:W-:Y:S01]  /*b2a0*/  IMAD.MOV.U32 R33, RZ, RZ, R12 ;  /* 0x000000ffff217224 */ /* 0x000fe200078e000c */
[--C-:B------:R-:W-:Y:S01]  /*b2b0*/  SHF.R.U64 R49, R6, 0x10, R7.reuse ;  /* 0x0000001006317819 */ /* 0x100fe20000001207 */
[----:B------:R-:W-:Y:S01]  /*b2c0*/  IMAD.MOV.U32 R35, RZ, RZ, R14 ;  /* 0x000000ffff237224 */ /* 0x000fe200078e000e */
[----:B------:R-:W-:Y:S01]  /*b2d0*/  SHF.R.U32.HI R50, RZ, 0x10, R7 ;  /* 0x00000010ff327819 */ /* 0x000fe20000011607 */
[----:B------:R-:W-:Y:S01]  /*b2e0*/  IMAD.MOV.U32 R36, RZ, RZ, R15 ;  /* 0x000000ffff247224 */ /* 0x000fe200078e000f */
[----:B------:R-:W-:Y:S01]  /*b2f0*/  SHF.R.U32.HI R40, RZ, 0x10, R11 ;  /* 0x00000010ff287819 */ /* 0x000fe2000001160b */
[----:B------:R-:W-:Y:S01]  /*b300*/  IMAD.MOV.U32 R7, RZ, RZ, R9 ;  /* 0x000000ffff077224 */ /* 0x000fe200078e0009 */
[----:B------:R-:W-:-:S02]  /*b310*/  MOV R34, R13 ;  /* 0x0000000d00227202 */ /* 0x000fc40000000f00 */
[--C-:B------:R-:W-:Y:S02]  /*b320*/  SHF.R.U64 R41, R12, 0x10, R13.reuse ;  /* 0x000000100c297819 */ /* 0x100fe4000000120d */
[----:B------:R-:W-:Y:S02]  /*b330*/  SHF.R.U32.HI R42, RZ, 0x10, R13 ;  /* 0x00000010ff2a7819 */ /* 0x000fe4000001160d */
[--C-:B------:R-:W-:Y:S02]  /*b340*/  SHF.R.U64 R43, R14, 0x10, R15.reuse ;  /* 0x000000100e2b7819 */ /* 0x100fe4000000120f */
[----:B------:R-:W-:Y:S02]  /*b350*/  SHF.R.U32.HI R44, RZ, 0x10, R15 ;  /* 0x00000010ff2c7819 */ /* 0x000fe4000001160f */
[----:B------:R-:W-:Y:S02]  /*b360*/  MOV R24, R5 ;  /* 0x0000000500187202 */ /* 0x000fe40000000f00 */
[----:B------:R-:W-:-:S02]  /*b370*/  SHF.R.U32.HI R48, RZ, 0x10, R5 ;  /* 0x00000010ff307819 */ /* 0x000fc40000011605 */
[----:B------:R-:W-:Y:S02]  /*b380*/  MOV R6, R8 ;  /* 0x0000000800067202 */ /* 0x000fe40000000f00 */
[--C-:B------:R-:W-:Y:S02]  /*b390*/  SHF.R.U64 R51, R8, 0x10, R9.reuse ;  /* 0x0000001008337819 */ /* 0x100fe40000001209 */
[----:B------:R-:W-:Y:S02]  /*b3a0*/  SHF.R.U32.HI R52, RZ, 0x10, R9 ;  /* 0x00000010ff347819 */ /* 0x000fe40000011609 */
[----:B--2---:R-:W-:Y:S01]  /*b3b0*/  LEA.HI R4, R53, R53, RZ, 0x1 ;  /* 0x0000003535047211 */ /* 0x004fe200078f08ff */
[----:B------:R-:W-:Y:S06]  /*b3c0*/  BRA.DIV UR4, `(.L_x_582) ;  /* 0x0000019e04107947 */ /* 0x000fec000b800000 */
.L_x_792:
[----:B------:R-:W-:Y:S01]  /*b3d0*/  UMOV UR4, 0xffffffff ;  /* 0xffffffff00047882 */ /* 0x000fe20000000000 */
[----:B------:R-:W-:Y:S02]  /*b3e0*/  LOP3.LUT R4, R4, 0xfffffffe, RZ, 0xc0, !PT ;  /* 0xfffffffe04047812 */ /* 0x000fe400078ec0ff */
[----:B------:R-:W-:Y:S05]  /*b3f0*/  BRA.DIV UR4, `(.L_x_583) ;  /* 0x0000019e042c7947 */ /* 0x000fea000b800000 */
.L_x_795:
[----:B------:R-:W-:Y:S01]  /*b400*/  UMOV UR4, 0xffffffff ;  /* 0xffffffff00047882 */ /* 0x000fe20000000000 */
[----:B------:R-:W-:Y:S02]  /*b410*/  IMAD.IADD R4, R53, 0x1, -R4 ;  /* 0x0000000135047824 */ /* 0x000fe400078e0a04 */
[----:B------:R-:W-:Y:S05]  /*b420*/  BRA.DIV UR4, `(.L_x_584) ;  /* 0x0000019e04487947 */ /* 0x000fea000b800000 */
.L_x_798:
[----:B------:R-:W-:Y:S01]  /*b430*/  UMOV UR4, 0xffffffff ;  /* 0xffffffff00047882 */ /* 0x000fe20000000000 */
[----:B------:R-:W-:Y:S02]  /*b440*/  SHF.L.U32 R5, R4, 0x1f, RZ ;  /* 0x0000001f04057819 */ /* 0x000fe400000006ff */
[----:B------:R-:W-:Y:S05]  /*b450*/  BRA.DIV UR4, `(.L_x_585) ;  /* 0x0000019e04647947 */ /* 0x000fea000b800000 */
.L_x_801:
[----:B------:R-:W0:Y:S01]  /*b460*/  SYNCS.PHASECHK.TRANS64.TRYWAIT P1, [R16+URZ+0x38800], R5 ;  /* 0x03880005100075a7 */ /* 0x000e22000802017f */
[--C-:B------:R-:W-:Y:S01]  /*b470*/  IMAD.MOV.U32 R11, RZ, RZ, R21.reuse ;  /* 0x000000ffff0b7224 */ /* 0x100fe200078e0015 */
[----:B------:R-:W-:Y:S01]  /*b480*/  MOV R4, R20 ;  /* 0x0000001400047202 */ /* 0x000fe20000000f00 */
[----:B------:R-:W-:Y:S01]  /*b490*/  BSSY B1, `(.L_x_586) ;  /* 0x0000013000017945 */ /* 0x000fe20003800000 */
[----:B------:R-:W-:Y:S02]  /*b4a0*/  PRMT R28, R10, 0x5410, R24 ;  /* 0x000054100a1c7816 */ /* 0x000fe40000000018 */
[--C-:B------:R-:W-:Y:S02]  /*b4b0*/  SHF.R.U64 R30, R20, 0x10, R21.reuse ;  /* 0x00000010141e7819 */ /* 0x100fe40000001215 */
[----:B------:R-:W-:Y:S02]  /*b4c0*/  SHF.R.U32.HI R31, RZ, 0x10, R21 ;  /* 0x00000010ff1f7819 */ /* 0x000fe40000011615 */
[----:B------:R-:W-:-:S02]  /*b4d0*/  PRMT R26, R26, 0x5410, R27 ;  /* 0x000054101a1a7816 */ /* 0x000fc4000000001b */
[----:B------:R-:W-:Y:S02]  /*b4e0*/  PRMT R24, R25, 0x5410, R32 ;  /* 0x0000541019187816 */ /* 0x000fe40000000020 */
[----:B------:R-:W-:Y:S02]  /*b4f0*/  PRMT R27, R39, 0x5410, R40 ;  /* 0x00005410271b7816 */ /* 0x000fe40000000028 */
[----:B------:R-:W-:Y:S02]  /*b500*/  PRMT R20, R33, 0x5410, R34 ;  /* 0x0000541021147816 */ /* 0x000fe40000000022 */
[----:B------:R-:W-:Y:S02]  /*b510*/  PRMT R21, R41, 0x5410, R42 ;  /* 0x0000541029157816 */ /* 0x000fe4000000002a */
[----:B------:R-:W-:Y:S02]  /*b520*/  PRMT R12, R35, 0x5410, R36 ;  /* 0x00005410230c7816 */ /* 0x000fe40000000024 */
[----:B------:R-:W-:-:S02]  /*b530*/  PRMT R13, R43, 0x5410, R44 ;  /* 0x000054102b0d7816 */ /* 0x000fc4000000002c */
[----:B------:R-:W-:Y:S02]  /*b540*/  PRMT R8, R37, 0x5410, R38 ;  /* 0x0000541025087816 */ /* 0x000fe40000000026 */
[----:B------:R-:W-:Y:S02]  /*b550*/  PRMT R9, R45, 0x5410, R46 ;  /* 0x000054102d097816 */ /* 0x000fe4000000002e */
[----:B------:R-:W-:Y:S02]  /*b560*/  PRMT R29, R47, 0x5410, R48 ;  /* 0x000054102f1d7816 */ /* 0x000fe40000000030 */
[----:B------:R-:W-:Y:S02]  /*b570*/  PRMT R25, R49, 0x5410, R50 ;  /* 0x0000541031197816 */ /* 0x000fe40000000032 */
[----:B------:R-:W-:Y:S02]  /*b580*/  PRMT R14, R6, 0x5410, R7 ;  /* 0x00005410060e7816 */ /* 0x000fe40000000007 */
[----:B------:R-:W-:-:S02]  /*b590*/  PRMT R15, R51, 0x5410, R52 ;  /* 0x00005410330f7816 */ /* 0x000fc40000000034 */
[----:B------:R-:W-:Y:S01]  /*b5a0*/  PRMT R10, R4, 0x5410, R11 ;  /* 0x00005410040a7816 */ /* 0x000fe2000000000b */
[----:B0-----:R-:W-:Y:S06]  /*b5b0*/  @!P1 BRA `(.L_x_587) ;  /* 0x0000019c00349947 */ /* 0x001fec0003800000 */
.L_x_802:
[----:B------:R-:W-:Y:S05]  /*b5c0*/  BSYNC B1 ;  /* 0x0000000000017941 */ /* 0x000fea0003800000 */
.L_x_586:
[----:B------:R-:W-:Y:S01]  /*b5d0*/  BSSY B1, `(.L_x_588) ;  /* 0x00000aa000017945 */ /* 0x000fe20003800000 */
[----:B------:R-:W-:-:S03]  /*b5e0*/  PRMT R11, R30, 0x5410, R31 ;  /* 0x000054101e0b7816 */ /* 0x000fc6000000001f */
[----:B------:R-:W-:Y:S05]  /*b5f0*/  @P0 BRA `(.L_x_589) ;  /* 0x00000008009c0947 */ /* 0x000fea0003800000 */
[----:B0-----:R-:W0:Y:S01]  /*b600*/  LDC R5, c[0x0][0x3d4] ;  /* 0x0000f500ff057b82 */ /* 0x001e220000000800 */
[----:B------:R-:W-:Y:S01]  /*b610*/  BSSY B2, `(.L_x_590) ;  /* 0x000002c000027945 */ /* 0x000fe20003800000 */
[-C--:B0-----:R-:W-:Y:S02]  /*b620*/  ISETP.GE.AND P0, PT, R22, R5.reuse, PT ;  /* 0x000000051600720c */ /* 0x081fe40003f06270 */
[-C--:B------:R-:W-:Y:S02]  /*b630*/  ISETP.GE.AND P1, PT, R215, R5.reuse, PT ;  /* 0x00000005d700720c */ /* 0x080fe40003f26270 */
[-C--:B------:R-:W-:Y:S02]  /*b640*/  ISETP.GE.AND P2, PT, R214, R5.reuse, PT ;  /* 0x00000005d600720c */ /* 0x080fe40003f46270 */
[----:B------:R-:W-:-:S07]  /*b650*/  ISETP.GE.AND P3, PT, R216, R5, PT ;  /* 0x00000005d800720c */ /* 0x000fce0003f66270 */
[----:B------:R-:W-:Y:S06]  /*b660*/  @P0 BRA `(.L_x_591) ;  /* 0x0000000000980947 */ /* 0x000fec0003800000 */
[----:B------:R-:W0:Y:S01]  /*b670*/  LDS.128 R4, [R3] ;  /* 0x0000000003047984 */ /* 0x000e220000000c00 */
[----:B------:R-:W-:Y:S02]  /*b680*/  HADD2.F32 R37, -RZ, R28.H0_H0 ;  /* 0x2000001cff257230 */ /* 0x000fe40000004100 */
[----:B------:R-:W-:Y:S02]  /*b690*/  HADD2.F32 R35, -RZ, R26.H0_H0 ;  /* 0x2000001aff237230 */ /* 0x000fe40000004100 */
[----:B------:R-:W-:Y:S02]  /*b6a0*/  HADD2.F32 R34, -RZ, R27.H0_H0 ;  /* 0x2000001bff227230 */ /* 0x000fe40000004100 */
[----:B------:R-:W-:Y:S02]  /*b6b0*/  HADD2.F32 R36, -RZ, R29.H0_H0 ;  /* 0x2000001dff247230 */ /* 0x000fe40000004100 */
[--C-:B0-----:R-:W-:Y:S02]  /*b6c0*/  HADD2.F32 R30, -RZ, R4.reuse.H0_H0 ;  /* 0x20000004ff1e7230 */ /* 0x101fe40000004100 */
[----:B------:R-:W-:-:S02]  /*b6d0*/  HADD2.F32 R4, -RZ, R4.H1_H1 ;  /* 0x30000004ff047230 */ /* 0x000fc40000004100 */
[--C-:B------:R-:W-:Y:S02]  /*b6e0*/  HADD2.F32 R31, -RZ, R5.reuse.H0_H0 ;  /* 0x20000005ff1f7230 */ /* 0x100fe40000004100 */
[----:B------:R-:W-:Y:S02]  /*b6f0*/  HADD2.F32 R5, -RZ, R5.H1_H1 ;  /* 0x30000005ff057230 */ /* 0x000fe40000004100 */
[C---:B------:R-:W-:Y:S01]  /*b700*/  FMUL.FTZ R39, R4.reuse, R37 ;  /* 0x0000002504277220 */ /* 0x040fe20000410000 */
[-C--:B------:R-:W-:Y:S01]  /*b710*/  FMUL.FTZ R4, R4, R35.reuse ;  /* 0x0000002304047220 */ /* 0x080fe20000410000 */
[--C-:B------:R-:W-:Y:S02]  /*b720*/  HADD2.F32 R32, -RZ, R6.reuse.H0_H0 ;  /* 0x20000006ff207230 */ /* 0x100fe40000004100 */
[----:B------:R-:W-:Y:S02]  /*b730*/  HADD2.F32 R33, -RZ, R7.H0_H0 ;  /* 0x20000007ff217230 */ /* 0x000fe40000004100 */
[C---:B------:R-:W-:Y:S01]  /*b740*/  FMUL.FTZ R40, R5.reuse, R36 ;  /* 0x0000002405287220 */ /* 0x040fe20000410000 */
[C---:B------:R-:W-:Y:S01]  /*b750*/  FFMA.FTZ R39, R30.reuse, R35, -R39 ;  /* 0x000000231e277223 */ /* 0x040fe20000010827 */
[----:B------:R-:W-:Y:S01]  /*b760*/  FFMA.FTZ R38, R30, R37, R4 ;  /* 0x000000251e267223 */ /* 0x000fe20000010004 */
[----:B------:R-:W-:Y:S01]  /*b770*/  FMUL.FTZ R42, R5, R34 ;  /* 0x00000022052a7220 */ /* 0x000fe20000410000 */
[----:B------:R-:W-:-:S02]  /*b780*/  HADD2.F32 R6, -RZ, R6.H1_H1 ;  /* 0x30000006ff067230 */ /* 0x000fc40000004100 */
[C---:B------:R-:W-:Y:S01]  /*b790*/  FFMA.FTZ R40, R31.reuse, R34, -R40 ;  /* 0x000000221f287223 */ /* 0x040fe20000010828 */
[----:B------:R-:W-:Y:S02]  /*b7a0*/  HADD2.F32 R7, -RZ, R7.H1_H1 ;  /* 0x30000007ff077230 */ /* 0x000fe40000004100 */
[----:B------:R-:W-:Y:S01]  /*b7b0*/  FFMA.FTZ R31, R31, R36, R42 ;  /* 0x000000241f1f7223 */ /* 0x000fe2000001002a */
[----:B------:R-:W-:Y:S02]  /*b7c0*/  HADD2.F32 R35, -RZ, R28.H1_H1 ;  /* 0x3000001cff237230 */ /* 0x000fe40000004100 */
[----:B------:R-:W-:Y:S02]  /*b7d0*/  HADD2.F32 R5, -RZ, R26.H1_H1 ;  /* 0x3000001aff057230 */ /* 0x000fe40000004100 */
[----:B------:R-:W-:Y:S02]  /*b7e0*/  HADD2.F32 R30, -RZ, R29.H1_H1 ;  /* 0x3000001dff1e7230 */ /* 0x000fe40000004100 */
[----:B------:R-:W-:Y:S01]  /*b7f0*/  FMUL.FTZ R37, R6, R35 ;  /* 0x0000002306257220 */ /* 0x000fe20000410000 */
[----:B------:R-:W-:-:S02]  /*b800*/  HADD2.F32 R4, -RZ, R27.H1_H1 ;  /* 0x3000001bff047230 */ /* 0x000fc40000004100 */
[-C--:B------:R-:W-:Y:S01]  /*b810*/  FMUL.FTZ R34, R6, R5.reuse ;  /* 0x0000000506227220 */ /* 0x080fe20000410000 */
[C---:B------:R-:W-:Y:S01]  /*b820*/  FMUL.FTZ R36, R7.reuse, R30 ;  /* 0x0000001e07247220 */ /* 0x040fe20000410000 */
[C---:B------:R-:W-:Y:S01]  /*b830*/  FFMA.FTZ R6, R32.reuse, R5, -R37 ;  /* 0x0000000520067223 */ /* 0x040fe20000010825 */
[-C--:B------:R-:W-:Y:S01]  /*b840*/  FMUL.FTZ R41, R7, R4.reuse ;  /* 0x0000000407297220 */ /* 0x080fe20000410000 */
[----:B------:R-:W-:Y:S01]  /*b850*/  FFMA.FTZ R35, R32, R35, R34 ;  /* 0x0000002320237223 */ /* 0x000fe20000010022 */
[C---:B------:R-:W-:Y:S01]  /*b860*/  FFMA.FTZ R7, R33.reuse, R4, -R36 ;  /* 0x0000000421077223 */ /* 0x040fe20000010824 */
[----:B------:R-:W-:Y:S01]  /*b870*/  F2FP.F16.F32.PACK_AB R4, R38, R39 ;  /* 0x000000272604723e */ /* 0x000fe200000000ff */
[----:B------:R-:W-:Y:S01]  /*b880*/  FFMA.FTZ R30, R33, R30, R41 ;  /* 0x0000001e211e7223 */ /* 0x000fe20000010029 */
[----:B------:R-:W-:Y:S02]  /*b890*/  F2FP.F16.F32.PACK_AB R5, R31, R40 ;  /* 0x000000281f05723e */ /* 0x000fe400000000ff */
[----:B------:R-:W-:-:S02]  /*b8a0*/  F2FP.F16.F32.PACK_AB R6, R35, R6 ;  /* 0x000000062306723e */ /* 0x000fc400000000ff */
[----:B------:R-:W-:-:S05]  /*b8b0*/  F2FP.F16.F32.PACK_AB R7, R30, R7 ;  /* 0x000000071e07723e */ /* 0x000fca00000000ff */
[----:B------:R0:W-:Y:S02]  /*b8c0*/  STS.128 [R3], R4 ;  /* 0x0000000403007388 */ /* 0x0001e40000000c00 */
.L_x_591:
[----:B------:R-:W-:Y:S05]  /*b8d0*/  BSYNC B2 ;  /* 0x0000000000027941 */ /* 0x000fea0003800000 */
.L_x_590:
[----:B------:R-:W-:Y:S04]  /*b8e0*/  BSSY B2, `(.L_x_592) ;  /* 0x0000028000027945 */ /* 0x000fe80003800000 */
[----:B------:R-:W-:Y:S05]  /*b8f0*/  @P1 BRA `(.L_x_593) ;  /* 0x0000000000981947 */ /* 0x000fea0003800000 */
[----:B0-----:R-:W0:Y:S01]  /*b900*/  LDS.128 R4, [R3+0x4000] ;  /* 0x0040000003047984 */ /* 0x001e220000000c00 */
        /* <DEDUP_REMOVED lines=36> */
[----:B------:R1:W-:Y:S02]  /*bb50*/  STS.128 [R3+0x4000], R4 ;  /* 0x0040000403007388 */ /* 0x0003e40000000c00 */
.L_x_593:
[----:B------:R-:W-:Y:S05]  /*bb60*/  BSYNC B2 ;  /* 0x0000000000027941 */ /* 0x000fea0003800000 */
.L_x_592:
[----:B------:R-:W-:Y:S04]  /*bb70*/  BSSY B2, `(.L_x_594) ;  /* 0x0000028000027945 */ /* 0x000fe80003800000 */
[----:B------:R-:W-:Y:S05]  /*bb80*/  @P2 BRA `(.L_x_595) ;  /* 0x0000000000982947 */ /* 0x000fea0003800000 */
[----:B01----:R-:W0:Y:S01]  /*bb90*/  LDS.128 R4, [R3+0x8000] ;  /* 0x0080000003047984 */ /* 0x003e220000000c00 */
        /* <DEDUP_REMOVED lines=37> */
.L_x_595:
[----:B------:R-:W-:Y:S05]  /*bdf0*/  BSYNC B2 ;  /* 0x0000000000027941 */ /* 0x000fea0003800000 */
.L_x_594:
[----:B------:R-:W-:Y:S05]  /*be00*/  @P3 BRA `(.L_x_589) ;  /* 0x0000000000983947 */ /* 0x000fea0003800000 */
[----:B012---:R-:W0:Y:S01]  /*be10*/  LDS.128 R4, [R3+0xc000] ;  /* 0x00c0000003047984 */ /* 0x007e220000000c00 */
        /* <DEDUP_REMOVED lines=37> */
.L_x_589:
[----:B------:R-:W-:Y:S05]  /*c070*/  BSYNC B1 ;  /* 0x0000000000017941 */ /* 0x000fea0003800000 */
.L_x_588:
[----:B------:R-:W-:Y:S01]  /*c080*/  ISETP.GE.AND P0, PT, R217, R0, PT ;  /* 0x00000000d900720c */ /* 0x000fe20003f06270 */
[----:B------:R-:W-:-:S12]  /*c090*/  BSSY B1, `(.L_x_596) ;  /* 0x00000a9000017945 */ /* 0x000fd80003800000 */
[----:B------:R-:W-:Y:S05]  /*c0a0*/  @P0 BRA `(.L_x_597) ;  /* 0x00000008009c0947 */ /* 0x000fea0003800000 */
[----:B0123--:R-:W0:Y:S01]  /*c0b0*/  LDC R5, c[0x0][0x3d4] ;  /* 0x0000f500ff057b82 */ /* 0x00fe220000000800 */
[----:B------:R-:W-:Y:S01]  /*c0c0*/  BSSY B2, `(.L_x_598) ;  /* 0x000002c000027945 */ /* 0x000fe20003800000 */
[-C--:B0-----:R-:W-:Y:S02]  /*c0d0*/  ISETP.GE.AND P0, PT, R22, R5.reuse, PT ;  /* 0x000000051600720c */ /* 0x081fe40003f06270 */
[-C--:B------:R-:W-:Y:S02]  /*c0e0*/  ISETP.GE.AND P1, PT, R215, R5.reuse, PT ;  /* 0x00000005d700720c */ /* 0x080fe40003f26270 */
[-C--:B------:R-:W-:Y:S02]  /*c0f0*/  ISETP.GE.AND P2, PT, R214, R5.reuse, PT ;  /* 0x00000005d600720c */ /* 0x080fe40003f46270 */
[----:B------:R-:W-:-:S07]  /*c100*/  ISETP.GE.AND P3, PT, R216, R5, PT ;  /* 0x00000005d800720c */ /* 0x000fce0003f66270 */
[----:B------:R-:W-:Y:S06]  /*c110*/  @P0 BRA `(.L_x_599) ;  /* 0x0000000000980947 */ /* 0x000fec0003800000 */
[----:B------:R-:W0:Y:S01]  /*c120*/  LDS.128 R4, [R3+0x1000] ;  /* 0x0010000003047984 */ /* 0x000e220000000c00 */
[----:B------:R-:W-:Y:S02]  /*c130*/  HADD2.F32 R36, -RZ, R26.H0_H0 ;  /* 0x2000001aff247230 */ /* 0x000fe40000004100 */
[--C-:B------:R-:W-:Y:S02]  /*c140*/  HADD2.F32 R38, -RZ, R28.reuse.H0_H0 ;  /* 0x2000001cff267230 */ /* 0x100fe40000004100 */
[----:B------:R-:W-:Y:S02]  /*c150*/  HADD2.F32 R41, -RZ, R29.H0_H0 ;  /* 0x2000001dff297230 */ /* 0x000fe40000004100 */
[----:B------:R-:W-:Y:S02]  /*c160*/  HADD2.F32 R39, -RZ, R27.H0_H0 ;  /* 0x2000001bff277230 */ /* 0x000fe40000004100 */
[----:B------:R-:W-:Y:S02]  /*c170*/  HADD2.F32 R40, -RZ, R28.H1_H1 ;  /* 0x3000001cff287230 */ /* 0x000fe40000004100 */
[----:B------:R-:W-:-:S02]  /*c180*/  HADD2.F32 R43, -RZ, R29.H1_H1 ;  /* 0x3000001dff2b7230 */ /* 0x000fc40000004100 */
[--C-:B0-----:R-:W-:Y:S02]  /*c190*/  HADD2.F32 R30, -RZ, R4.reuse.H0_H0 ;  /* 0x20000004ff1e7230 */ /* 0x101fe40000004100 */
[----:B------:R-:W-:Y:S02]  /*c1a0*/  HADD2.F32 R4, -RZ, R4.H1_H1 ;  /* 0x30000004ff047230 */ /* 0x000fe40000004100 */
[--C-:B------:R-:W-:Y:S02]  /*c1b0*/  HADD2.F32 R31, -RZ, R5.reuse.H0_H0 ;  /* 0x20000005ff1f7230 */ /* 0x100fe40000004100 */
[----:B------:R-:W-:Y:S02]  /*c1c0*/  HADD2.F32 R5, -RZ, R5.H1_H1 ;  /* 0x30000005ff057230 */ /* 0x000fe40000004100 */
[-C--:B------:R-:W-:Y:S01]  /*c1d0*/  FMUL.FTZ R35, R38, R4.reuse ;  /* 0x0000000426237220 */ /* 0x080fe20000410000 */
[----:B------:R-:W-:Y:S01]  /*c1e0*/  FMUL.FTZ R37, R36, R4 ;  /* 0x0000000424257220 */ /* 0x000fe20000410000 */
[----:B------:R-:W-:-:S02]  /*c1f0*/  HADD2.F32 R32, -RZ, R6.H0_H0 ;  /* 0x20000006ff207230 */ /* 0x000fc40000004100 */
[-C--:B------:R-:W-:Y:S01]  /*c200*/  FMUL.FTZ R34, R41, R5.reuse ;  /* 0x0000000529227220 */ /* 0x080fe20000410000 */
[-C--:B------:R-:W-:Y:S01]  /*c210*/  FFMA.FTZ R4, R36, R30.reuse, -R35 ;  /* 0x0000001e24047223 */ /* 0x080fe20000010823 */
[----:B------:R-:W-:Y:S01]  /*c220*/  FFMA.FTZ R37, R38, R30, R37 ;  /* 0x0000001e26257223 */ /* 0x000fe20000010025 */
[C---:B------:R-:W-:Y:S01]  /*c230*/  FMUL.FTZ R30, R39.reuse, R5 ;  /* 0x00000005271e7220 */ /* 0x040fe20000410000 */
[--C-:B------:R-:W-:Y:S02]  /*c240*/  HADD2.F32 R33, -RZ, R7.reuse.H0_H0 ;  /* 0x20000007ff217230 */ /* 0x100fe40000004100 */
[-C--:B------:R-:W-:Y:S01]  /*c250*/  FFMA.FTZ R5, R39, R31.reuse, -R34 ;  /* 0x0000001f27057223 */ /* 0x080fe20000010822 */
[----:B------:R-:W-:Y:S02]  /*c260*/  HADD2.F32 R6, -RZ, R6.H1_H1 ;  /* 0x30000006ff067230 */ /* 0x000fe40000004100 */
[----:B------:R-:W-:Y:S01]  /*c270*/  FFMA.FTZ R30, R41, R31, R30 ;  /* 0x0000001f291e7223 */ /* 0x000fe2000001001e */
[----:B------:R-:W-:Y:S01]  /*c280*/  HADD2.F32 R7, -RZ, R7.H1_H1 ;  /* 0x30000007ff077230 */ /* 0x000fe20000004100 */
[----:B------:R-:W-:Y:S01]  /*c290*/  F2FP.F16.F32.PACK_AB R4, R37, R4 ;  /* 0x000000042504723e */ /* 0x000fe200000000ff */
[----:B------:R-:W-:-:S02]  /*c2a0*/  HADD2.F32 R38, -RZ, R26.H1_H1 ;  /* 0x3000001aff267230 */ /* 0x000fc40000004100 */
[-C--:B------:R-:W-:Y:S01]  /*c2b0*/  FMUL.FTZ R31, R40, R6.reuse ;  /* 0x00000006281f7220 */ /* 0x080fe20000410000 */
[----:B------:R-:W-:Y:S02]  /*c2c0*/  HADD2.F32 R39, -RZ, R27.H1_H1 ;  /* 0x3000001bff277230 */ /* 0x000fe40000004100 */
[----:B------:R-:W-:Y:S01]  /*c2d0*/  FMUL.FTZ R34, R43, R7 ;  /* 0x000000072b227220 */ /* 0x000fe20000410000 */
[----:B------:R-:W-:Y:S01]  /*c2e0*/  F2FP.F16.F32.PACK_AB R5, R30, R5 ;  /* 0x000000051e05723e */ /* 0x000fe200000000ff */
[C---:B------:R-:W-:Y:S01]  /*c2f0*/  FMUL.FTZ R35, R38.reuse, R6 ;  /* 0x0000000626237220 */ /* 0x040fe20000410000 */
[-C--:B------:R-:W-:Y:S01]  /*c300*/  FFMA.FTZ R6, R38, R32.reuse, -R31 ;  /* 0x0000002026067223 */ /* 0x080fe2000001081f */
[C---:B------:R-:W-:Y:S01]  /*c310*/  FMUL.FTZ R36, R39.reuse, R7 ;  /* 0x0000000727247220 */ /* 0x040fe20000410000 */
[-C--:B------:R-:W-:Y:S01]  /*c320*/  FFMA.FTZ R7, R39, R33.reuse, -R34 ;  /* 0x0000002127077223 */ /* 0x080fe20000010822 */
[----:B------:R-:W-:Y:S02]  /*c330*/  FFMA.FTZ R35, R40, R32, R35 ;  /* 0x0000002028237223 */ /* 0x000fe40000010023 */
[----:B------:R-:W-:-:S03]  /*c340*/  FFMA.FTZ R36, R43, R33, R36 ;  /* 0x000000212b247223 */ /* 0x000fc60000010024 */
[----:B------:R-:W-:Y:S02]  /*c350*/  F2FP.F16.F32.PACK_AB R6, R35, R6 ;  /* 0x000000062306723e */ /* 0x000fe400000000ff */
[----:B------:R-:W-:-:S05]  /*c360*/  F2FP.F16.F32.PACK_AB R7, R36, R7 ;  /* 0x000000072407723e */ /* 0x000fca00000000ff */
[----:B------:R0:W-:Y:S02]  /*c370*/  STS.128 [R3+0x1000], R4 ;  /* 0x0010000403007388 */ /* 0x0001e40000000c00 */
.L_x_599:
[----:B------:R-:W-:Y:S05]  /*c380*/  BSYNC B2 ;  /* 0x0000000000027941 */ /* 0x000fea0003800000 */
.L_x_598:
[----:B------:R-:W-:Y:S04]  /*c390*/  BSSY B2, `(.L_x_600) ;  /* 0x0000028000027945 */ /* 0x000fe80003800000 */
[----:B------:R-:W-:Y:S05]  /*c3a0*/  @P1 BRA `(.L_x_601) ;  /* 0x0000000000981947 */ /* 0x000fea0003800000 */
[----:B0-----:R-:W0:Y:S01]  /*c3b0*/  LDS.128 R4, [R3+0x5000] ;  /* 0x0050000003047984 */ /* 0x001e220000000c00 */
        /* <DEDUP_REMOVED lines=37> */
.L_x_601:
[----:B------:R-:W-:Y:S05]  /*c610*/  BSYNC B2 ;  /* 0x0000000000027941 */ /* 0x000fea0003800000 */
.L_x_600:
[----:B------:R-:W-:Y:S04]  /*c620*/  BSSY B2, `(.L_x_602) ;  /* 0x0000028000027945 */ /* 0x000fe80003800000 */
[----:B------:R-:W-:Y:S05]  /*c630*/  @P2 BRA `(.L_x_603) ;  /* 0x0000000000982947 */ /* 0x000fea0003800000 */
[----:B01----:R-:W0:Y:S01]  /*c640*/  LDS.128 R4, [R3+0x9000] ;  /* 0x0090000003047984 */ /* 0x003e220000000c00 */
        /* <DEDUP_REMOVED lines=37> */
.L_x_603:
[----:B------:R-:W-:Y:S05]  /*c8a0*/  BSYNC B2 ;  /* 0x0000000000027941 */ /* 0x000fea0003800000 */
.L_x_602:
[----:B------:R-:W-:Y:S05]  /*c8b0*/  @P3 BRA `(.L_x_597) ;  /* 0x0000000000983947 */ /* 0x000fea0003800000 */
[----:B012---:R-:W0:Y:S01]  /*c8c0*/  LDS.128 R4, [R3+0xd000] ;  /* 0x00d0000003047984 */ /* 0x007e220000000c00 */
        /* <DEDUP_REMOVED lines=37> */
.L_x_597:
[----:B------:R-:W-:Y:S05]  /*cb20*/  BSYNC B1 ;  /* 0x0000000000017941 */ /* 0x000fea0003800000 */
.L_x_596:
[----:B------:R-:W-:Y:S01]  /*cb30*/  ISETP.GE.AND P0, PT, R218, R0, PT ;  /* 0x00000000da00720c */ /* 0x000fe20003f06270 */
[----:B------:R-:W-:-:S12]  /*cb40*/  BSSY B1, `(.L_x_604) ;  /* 0x00000a9000017945 */ /* 0x000fd80003800000 */
[----:B------:R-:W-:Y:S05]  /*cb50*/  @P0 BRA `(.L_x_605) ;  /* 0x00000008009c0947 */ /* 0x000fea0003800000 */
[----:B01234-:R-:W0:Y:S01]  /*cb60*/  LDC R5, c[0x0][0x3d4] ;  /* 0x0000f500ff057b82 */ /* 0x01fe220000000800 */
        /* <DEDUP_REMOVED lines=44> */
.L_x_607:
[----:B------:R-:W-:Y:S05]  /*ce30*/  BSYNC B2 ;  /* 0x0000000000027941 */ /* 0x000fea0003800000 */
.L_x_606:
        /* <DEDUP_REMOVED lines=40> */
.L_x_609:
[----:B------:R-:W-:Y:S05]  /*d0c0*/  BSYNC B2 ;  /* 0x0000000000027941 */ /* 0x000fea0003800000 */
.L_x_608:
        /* <DEDUP_REMOVED lines=40> */
.L_x_611:
[----:B------:R-:W-:Y:S05]  /*d350*/  BSYNC B2 ;  /* 0x0000000000027941 */ /* 0x000fea0003800000 */
.L_x_610:
        /* <DEDUP_REMOVED lines=39> */
.L_x_605:
[----:B------:R-:W-:Y:S05]  /*d5d0*/  BSYNC B1 ;  /* 0x0000000000017941 */ /* 0x000fea0003800000 */
.L_x_604:
[----:B01234-:R-:W2:Y:S02]  /*d5e0*/  LDL R4, [R1+0x7c] ;  /* 0x00007c0001047983 */ /* 0x01fea40000100800 */
[----:B--2---:R-:W-:-:S13]  /*d5f0*/  ISETP.GE.AND P0, PT, R4, R0, PT ;  /* 0x000000000400720c */ /* 0x004fda0003f06270 */
[----:B------:R-:W-:Y:S05]  /*d600*/  @P0 BRA `(.L_x_612) ;  /* 0x0000004000240947 */ /* 0x000fea0003800000 */
[----:B------:R-:W0:Y:S01]  /*d610*/  LDC R5, c[0x0][0x3d4] ;  /* 0x0000f500ff057b82 */ /* 0x000e220000000800 */
        /* <DEDUP_REMOVED lines=8> */
[----:B------:R-:W-:Y:S02]  /*d6a0*/  HADD2.F32 R40, -RZ, R29.H0_H0 ;  /* 0x2000001dff287230 */ /* 0x000fe40000004100 */
        /* <DEDUP_REMOVED lines=12> */
[----:B------:R-:W-:Y:S01]  /*d770*/  FFMA.FTZ R4, R34, R0, -R33 ;  /* 0x0000000022047223 */ /* 0x000fe20000010821 */
[C---:B------:R-:W-:Y:S01]  /*d780*/  FMUL.FTZ R33, R36.reuse, R5 ;  /* 0x0000000524217220 */ /* 0x040fe20000410000 */
[--C-:B------:R-:W-:Y:S02]  /*d790*/  HADD2.F32 R32, -RZ, R7.reuse.H0_H0 ;  /* 0x20000007ff207230 */ /* 0x100fe40000004100 */
[----:B------:R-:W-:Y:S01]  /*d7a0*/  FFMA.FTZ R5, R36, R30, -R37 ;  /* 0x0000001e24057223 */ /* 0x000fe20000010825 */
[----:B------:R-:W-:Y:S02]  /*d7b0*/  HADD2.F32 R6, -RZ, R6.H1_H1 ;  /* 0x30000006ff067230 */ /* 0x000fe40000004100 */
[----:B------:R-:W-:Y:S01]  /*d7c0*/  FFMA.FTZ R35, R38, R0, R35 ;  /* 0x0000000026237223 */ /* 0x000fe20000010023 */
[----:B------:R-:W-:Y:S02]  /*d7d0*/  HADD2.F32 R7, -RZ, R7.H1_H1 ;  /* 0x30000007ff077230 */ /* 0x000fe40000004100 */
[----:B------:R-:W-:Y:S01]  /*d7e0*/  FFMA.FTZ R30, R40, R30, R33 ;  /* 0x0000001e281e7223 */ /* 0x000fe20000010021 */
[----:B------:R-:W-:-:S02]  /*d7f0*/  HADD2.F32 R37, -RZ, R26.H1_H1 ;  /* 0x3000001aff257230 */ /* 0x000fc40000004100 */
[----:B------:R-:W-:Y:S01]  /*d800*/  FMUL.FTZ R0, R39, R6 ;  /* 0x0000000627007220 */ /* 0x000fe20000410000 */
[----:B------:R-:W-:Y:S02]  /*d810*/  HADD2.F32 R26, -RZ, R27.H1_H1 ;  /* 0x3000001bff1a7230 */ /* 0x000fe40000004100 */
[----:B------:R-:W-:Y:S01]  /*d820*/  FMUL.FTZ R27, R28, R7 ;  /* 0x000000071c1b7220 */ /* 0x000fe20000410000 */
[----:B------:R-:W-:Y:S01]  /*d830*/  F2FP.F16.F32.PACK_AB R4, R35, R4 ;  /* 0x000000042304723e */ /* 0x000fe200000000ff */
[C---:B------:R-:W-:Y:S01]  /*d840*/  FMUL.FTZ R6, R37.reuse, R6 ;  /* 0x0000000625067220 */ /* 0x040fe20000410000 */
[----:B------:R-:W-:Y:S01]  /*d850*/  FFMA.FTZ R0, R37, R31, -R0 ;  /* 0x0000001f25007223 */ /* 0x000fe20000010800 */
[C---:B------:R-:W-:Y:S01]  /*d860*/  FMUL.FTZ R29, R26.reuse, R7 ;  /* 0x000000071a1d7220 */ /* 0x040fe20000410000 */
[-C--:B------:R-:W-:Y:S01]  /*d870*/  FFMA.FTZ R7, R26, R32.reuse, -R27 ;  /* 0x000000201a077223 */ /* 0x080fe2000001081b */
[----:B------:R-:W-:Y:S01]  /*d880*/  FFMA.FTZ R31, R39, R31, R6 ;  /* 0x0000001f271f7223 */ /* 0x000fe20000010006 */
[----:B------:R-:W-:Y:S01]  /*d890*/  F2FP.F16.F32.PACK_AB R5, R30, R5 ;  /* 0x000000051e05723e */ /* 0x000fe200000000ff */
[----:B------:R-:W-:-:S03]  /*d8a0*/  FFMA.FTZ R32, R28, R32, R29 ;  /* 0x000000201c207223 */ /* 0x000fc6000001001d */
[----:B------:R-:W-:Y:S02]  /*d8b0*/  F2FP.F16.F32.PACK_AB R6, R31, R0 ;  /* 0x000000001f06723e */ /* 0x000fe400000000ff */
[----:B------:R-:W-:-:S05]  /*d8c0*/  F2FP.F16.F32.PACK_AB R7, R32, R7 ;  /* 0x000000072007723e */ /* 0x000fca00000000ff */
[----:B------:R0:W-:Y:S02]  /*d8d0*/  STS.128 [R3+0x3000], R4 ;  /* 0x0030000403007388 */ /* 0x0001e40000000c00 */
.L_x_614:
[----:B------:R-:W-:Y:S05]  /*d8e0*/  BSYNC B1 ;  /* 0x0000000000017941 */ /* 0x000fea0003800000 */
.L_x_613:
[----:B------:R-:W-:Y:S04]  /*d8f0*/  BSSY B1, `(.L_x_615) ;  /* 0x0000028000017945 */ /* 0x000fe80003800000 */
[----:B------:R-:W-:Y:S05]  /*d900*/  @P1 BRA `(.L_x_616) ;  /* 0x0000000000981947 */ /* 0x000fea0003800000 */
[----:B0-----:R-:W0:Y:S01]  /*d910*/  LDS.128 R4, [R3+0x7000] ;  /* 0x0070000003047984 */ /* 0x001e220000000c00 */
        /* <DEDUP_REMOVED lines=37> */
.L_x_616:
[----:B------:R-:W-:Y:S05]  /*db70*/  BSYNC B1 ;  /* 0x0000000000017941 */ /* 0x000fea0003800000 */
.L_x_615:
[----:B------:R-:W-:Y:S04]  /*db80*/  BSSY B1, `(.L_x_617) ;  /* 0x0000028000017945 */ /* 0x000fe80003800000 */
[----:B------:R-:W-:Y:S05]  /*db90*/  @P2 BRA `(.L_x_618) ;  /* 0x0000000000982947 */ /* 0x000fea0003800000 */
[----:B01----:R-:W0:Y:S01]  /*dba0*/  LDS.128 R4, [R3+0xb000] ;  /* 0x00b0000003047984 */ /* 0x003e220000000c00 */
        /* <DEDUP_REMOVED lines=37> */
.L_x_618:
[----:B------:R-:W-:Y:S05]  /*de00*/  BSYNC B1 ;  /* 0x0000000000017941 */ /* 0x000fea0003800000 */
.L_x_617:
[----:B------:R-:W-:Y:S05]  /*de10*/  @P3 BRA `(.L_x_612) ;  /* 0x0000003800203947 */ /* 0x000fea0003800000 */
[----:B012---:R-:W0:Y:S01]  /*de20*/  LDS.128 R4, [R3+0xf000] ;  /* 0x00f0000003047984 */ /* 0x007e220000000c00 */
        /* <DEDUP_REMOVED lines=36> */
[----:B------:R3:W-:Y:S01]  /*e070*/  STS.128 [R3+0xf000], R4 ;  /* 0x00f0000403007388 */ /* 0x0007e20000000c00 */
[----:B------:R-:W-:Y:S05]  /*e080*/  BRA `(.L_x_612) ;  /* 0x0000003400847947 */ /* 0x000fea0003800000 */
.L_x_579:
        /* <DEDUP_REMOVED lines=17> */
[----:B------:R-:W-:-:S02]  /*e1a0*/  CS2R R26, SRZ ;  /* 0x00000000001a7805 */ /* 0x000fc4000001ff00 */
[----:B------:R-:W-:Y:S02]  /*e1b0*/  CS2R R8, SRZ ;  /* 0x0000000000087805 */ /* 0x000fe4000001ff00 */
[----:B------:R-:W-:Y:S02]  /*e1c0*/  CS2R R10, SRZ ;  /* 0x00000000000a7805 */ /* 0x000fe4000001ff00 */
[----:B------:R-:W-:Y:S02]  /*e1d0*/  CS2R R4, SRZ ;  /* 0x0000000000047805 */ /* 0x000fe4000001ff00 */
[----:B------:R-:W-:Y:S01]  /*e1e0*/  CS2R R6, SRZ ;  /* 0x0000000000067805 */ /* 0x000fe2000001ff00 */
[----:B------:R-:W-:Y:S02]  /*e1f0*/  ULDC.64 UR6, c[0x0][0x208] ;  /* 0x0000820000067ab9 */ /* 0x000fe40000000a00 */
[----:B------:R0:W5:Y:S04]  /*e200*/  @!P0 LDG.E.128 R12, desc[UR6][R34.64] ;  /* 0x00000006220c8981 */ /* 0x000168000c1e1d00 */
[----:B------:R0:W5:Y:S04]  /*e210*/  @!P2 LDG.E.128 R24, desc[UR6][R34.64+0x80] ;  /* 0x000080062218a981 */ /* 0x000168000c1e1d00 */
[----:B------:R0:W5:Y:S04]  /*e220*/  @!P0 LDG.E.128 R8, desc[UR6][R36.64] ;  /* 0x0000000624088981 */ /* 0x000168000c1e1d00 */
[----:B------:R0:W5:Y:S02]  /*e230*/  @!P2 LDG.E.128 R4, desc[UR6][R36.64+0x80] ;  /* 0x000080062404a981 */ /* 0x000164000c1e1d00 */
.L_x_620:
[----:B------:R-:W-:Y:S05]  /*e240*/  BSYNC B1 ;  /* 0x0000000000017941 */ /* 0x000fea0003800000 */
.L_x_619:
[----:B------:R-:W-:Y:S01]  /*e250*/  UMOV UR4, 0xffffffff ;  /* 0xffffffff00047882 */ /* 0x000fe20000000000 */
[----:B0----5:R-:W-:Y:S01]  /*e260*/  MOV R37, R24 ;  /* 0x0000001800257202 */ /* 0x021fe20000000f00 */
[----:B------:R-:W-:Y:S01]  /*e270*/  IMAD.MOV.U32 R33, RZ, RZ, R8 ;  /* 0x000000ffff217224 */ /* 0x000fe200078e0008 */
[----:B------:R-:W-:Y:S01]  /*e280*/  SHF.R.U64 R44, R24, 0x10, R25 ;  /* 0x00000010182c7819 */ /* 0x000fe20000001219 */
[----:B------:R-:W-:Y:S01]  /*e290*/  IMAD.MOV.U32 R24, RZ, RZ, R26 ;  /* 0x000000ffff187224 */ /* 0x000fe200078e001a */
[--C-:B------:R-:W-:Y:S01]  /*e2a0*/  SHF.R.U64 R47, R8, 0x10, R9.reuse ;  /* 0x00000010082f7819 */ /* 0x100fe20000001209 */
[--C-:B------:R-:W-:Y:S01]  /*e2b0*/  IMAD.MOV.U32 R21, RZ, RZ, R9.reuse ;  /* 0x000000ffff157224 */ /* 0x100fe200078e0009 */
[----:B------:R-:W-:Y:S01]  /*e2c0*/  SHF.R.U32.HI R48, RZ, 0x10, R9 ;  /* 0x00000010ff307819 */ /* 0x000fe20000011609 */
[----:B------:R-:W-:Y:S01]  /*e2d0*/  IMAD.MOV.U32 R20, RZ, RZ, R12 ;  /* 0x000000ffff147224 */ /* 0x000fe200078e000c */
[----:B------:R-:W-:Y:S01]  /*e2e0*/  MOV R35, R10 ;  /* 0x0000000a00237202 */ /* 0x000fe20000000f00 */
[----:B------:R-:W-:Y:S01]  /*e2f0*/  IMAD.MOV.U32 R34, RZ, RZ, R14 ;  /* 0x000000ffff227224 */ /* 0x000fe200078e000e */
[----:B------:R-:W-:Y:S01]  /*e300*/  SHF.R.U64 R49, R10, 0x10, R11 ;  /* 0x000000100a317819 */ /* 0x000fe2000000120b */
[----:B------:R-:W-:Y:S01]  /*e310*/  IMAD.MOV.U32 R36, RZ, RZ, R15 ;  /* 0x000000ffff247224 */ /* 0x000fe200078e000f */
[----:B------:R-:W-:Y:S01]  /*e320*/  MOV R32, R13 ;  /* 0x0000000d00207202 */ /* 0x000fe20000000f00 */
[----:B------:R-:W-:Y:S01]  /*e330*/  IMAD.MOV.U32 R38, RZ, RZ, R25 ;  /* 0x000000ffff267224 */ /* 0x000fe200078e0019 */
[----:B------:R-:W-:Y:S01]  /*e340*/  SHF.R.U64 R40, R12, 0x10, R13 ;  /* 0x000000100c287819 */ /* 0x000fe2000000120d */
[----:B------:R-:W-:Y:S01]  /*e350*/  IMAD.MOV.U32 R8, RZ, RZ, R11 ;  /* 0x000000ffff087224 */ /* 0x000fe200078e000b */
[----:B------:R-:W-:Y:S01]  /*e360*/  SHF.R.U32.HI R41, RZ, 0x10, R13 ;  /* 0x00000010ff297819 */ /* 0x000fe2000001160d */
[----:B------:R-:W-:Y:S01]  /*e370*/  IMAD.MOV.U32 R9, RZ, RZ, R4 ;  /* 0x000000ffff097224 */ /* 0x000fe200078e0004 */
[----:B------:R-:W-:-:S02]  /*e380*/  SHF.R.U64 R42, R14, 0x10, R15 ;  /* 0x000000100e2a7819 */ /* 0x000fc4000000120f */
[----:B------:R-:W-:Y:S02]  /*e390*/  SHF.R.U32.HI R43, RZ, 0x10, R15 ;  /* 0x00000010ff2b7819 */ /* 0x000fe4000001160f */
[----:B------:R-:W-:Y:S02]  /*e3a0*/  SHF.R.U32.HI R45, RZ, 0x10, R25 ;  /* 0x00000010ff2d7819 */ /* 0x000fe40000011619 */
[----:B------:R-:W-:Y:S02]  /*e3b0*/  MOV R39, R27 ;  /* 0x0000001b00277202 */ /* 0x000fe40000000f00 */
[--C-:B------:R-:W-:Y:S02]  /*e3c0*/  SHF.R.U64 R26, R26, 0x10, R27.reuse ;  /* 0x000000101a1a7819 */ /* 0x100fe4000000121b */
[----:B------:R-:W-:Y:S02]  /*e3d0*/  SHF.R.U32.HI R46, RZ, 0x10, R27 ;  /* 0x00000010ff2e7819 */ /* 0x000fe4000001161b */
[----:B------:R-:W-:-:S02]  /*e3e0*/  SHF.R.U32.HI R50, RZ, 0x10, R11 ;  /* 0x00000010ff327819 */ /* 0x000fc4000001160b */
[----:B------:R-:W-:Y:S02]  /*e3f0*/  MOV R10, R5 ;  /* 0x00000005000a7202 */ /* 0x000fe40000000f00 */
[--C-:B------:R-:W-:Y:S02]  /*e400*/  SHF.R.U64 R51, R4, 0x10, R5.reuse ;  /* 0x0000001004337819 */ /* 0x100fe40000001205 */
[----:B------:R-:W-:Y:S01]  /*e410*/  SHF.R.U32.HI R52, RZ, 0x10, R5 ;  /* 0x00000010ff347819 */ /* 0x000fe20000011605 */
[----:B------:R-:W-:Y:S06]  /*e420*/  BRA.DIV UR4, `(.L_x_621) ;  /* 0x0000016e04ac7947 */ /* 0x000fec000b800000 */
.L_x_805:
[----:B------:R-:W2:Y:S01]  /*e430*/  LDL R5, [R1+0x70] ;  /* 0x0000700001057983 */ /* 0x000ea20000100800 */
[----:B------:R-:W-:Y:S01]  /*e440*/  UMOV UR4, 0xffffffff ;  /* 0xffffffff00047882 */ /* 0x000fe20000000000 */
[----:B--2---:R-:W-:Y:S02]  /*e450*/  LEA.HI R4, R5, R5, RZ, 0x1 ;  /* 0x0000000505047211 */ /* 0x004fe400078f08ff */
[----:B------:R-:W-:Y:S05]  /*e460*/  BRA.DIV UR4, `(.L_x_622) ;  /* 0x0000016e04c47947 */ /* 0x000fea000b800000 */
.L_x_808:
[----:B------:R-:W-:Y:S01]  /*e470*/  UMOV UR4, 0xffffffff ;  /* 0xffffffff00047882 */ /* 0x000fe20000000000 */
[----:B------:R-:W-:Y:S02]  /*e480*/  LOP3.LUT R4, R4, 0xfffffffe, RZ, 0xc0, !PT ;  /* 0xfffffffe04047812 */ /* 0x000fe400078ec0ff */
[----:B------:R-:W-:Y:S05]  /*e490*/  BRA.DIV UR4, `(.L_x_623) ;  /* 0x0000016e04e07947 */ /* 0x000fea000b800000 */
.L_x_811:
[----:B------:R-:W-:Y:S01]  /*e4a0*/  UMOV UR4, 0xffffffff ;  /* 0xffffffff00047882 */ /* 0x000fe20000000000 */
[----:B------:R-:W-:Y:S02]  /*e4b0*/  IMAD.IADD R4, R5, 0x1, -R4 ;  /* 0x0000000105047824 */ /* 0x000fe400078e0a04 */
[----:B------:R-:W-:Y:S05]  /*e4c0*/  BRA.DIV UR4, `(.L_x_624) ;  /* 0x0000016e04fc7947 */ /* 0x000fea000b800000 */
.L_x_814:
[----:B------:R-:W-:Y:S01]  /*e4d0*/  SHF.L.U32 R5, R4, 0x1f, RZ ;  /* 0x0000001f04057819 */ /* 0x000fe200000006ff */
[----:B------:R-:W-:Y:S01]  /*e4e0*/  IMAD.MOV.U32 R25, RZ, RZ, R6 ;  /* 0x000000ffff197224 */ /* 0x000fe200078e0006 */
[----:B------:R-:W-:Y:S01]  /*e4f0*/  MOV R4, R7 ;  /* 0x0000000700047202 */ /* 0x000fe20000000f00 */
[----:B------:R-:W-:Y:S01]  /*e500*/  BSSY B1, `(.L_x_625) ;  /* 0x0000017000017945 */ /* 0x000fe20003800000 */
[----:B------:R-:W0:Y:S01]  /*e510*/  SYNCS.PHASECHK.TRANS64.TRYWAIT P0, [R16+URZ+0x38800], R5 ;  /* 0x03880005100075a7 */ /* 0x000e22000800017f */
[----:B------:R-:W-:Y:S02]  /*e520*/  SHF.R.U64 R6, R6, 0x10, R7 ;  /* 0x0000001006067819 */ /* 0x000fe40000001207 */
[----:B------:R-:W-:Y:S02]  /*e530*/  SHF.R.S32.HI R28, RZ, 0x1f, R213 ;  /* 0x0000001fff1c7819 */ /* 0x000fe400000114d5 */
[----:B------:R-:W-:Y:S02]  /*e540*/  PRMT R27, R20, 0x5410, R32 ;  /* 0x00005410141b7816 */ /* 0x000fe40000000020 */
[----:B------:R-:W-:-:S02]  /*e550*/  PRMT R31, R34, 0x5410, R36 ;  /* 0x00005410221f7816 */ /* 0x000fc40000000024 */
[----:B------:R-:W-:Y:S02]  /*e560*/  PRMT R15, R24, 0x5410, R39 ;  /* 0x00005410180f7816 */ /* 0x000fe40000000027 */
[----:B------:R-:W-:Y:S02]  /*e570*/  PRMT R20, R26, 0x5410, R46 ;  /* 0x000054101a147816 */ /* 0x000fe4000000002e */
[----:B------:R-:W-:Y:S02]  /*e580*/  PRMT R33, R33, 0x5410, R21 ;  /* 0x0000541021217816 */ /* 0x000fe40000000015 */
[----:B------:R-:W-:Y:S02]  /*e590*/  SHF.R.U32.HI R7, RZ, 0x10, R7 ;  /* 0x00000010ff077819 */ /* 0x000fe40000011607 */
        /* <DEDUP_REMOVED lines=11> */
[----:B------:R-:W-:Y:S01]  /*e650*/  LEA.HI R30, R28, R213, RZ, 0x3 ;  /* 0x000000d51c1e7211 */ /* 0x000fe200078f18ff */
[----:B0-----:R-:W-:Y:S06]  /*e660*/  @!P0 BRA `(.L_x_626) ;  /* 0x0000016c00bc8947 */ /* 0x001fec0003800000 */
.L_x_815:
[----:B------:R-:W-:Y:S05]  /*e670*/  BSYNC B1 ;  /* 0x0000000000017941 */ /* 0x000fea0003800000 */
.L_x_625:
[----:B------:R-:W-:Y:S01]  /*e680*/  BSSY B1, `(.L_x_627) ;  /* 0x00000bf000017945 */ /* 0x000fe20003800000 */
[----:B------:R-:W-:Y:S02]  /*e690*/  PRMT R26, R26, 0x5410, R7 ;  /* 0x000054101a1a7816 */ /* 0x000fe40000000007 */
[----:B------:R-:W-:Y:S01]  /*e6a0*/  SHF.R.S32.HI R12, RZ, 0x3, R30 ;  /* 0x00000003ff0c7819 */ /* 0x000fe2000001141e */
[----:B------:R-:W-:Y:S06]  /*e6b0*/  @P1 BRA `(.L_x_628) ;  /* 0x0000000800ec1947 */ /* 0x000fec0003800000 */
[----:B------:R-:W1:Y:S01]  /*e6c0*/  LDC R59, c[0x0][0x3d4] ;  /* 0x0000f500ff3b7b82 */ /* 0x000e620000000800 */
[----:B------:R-:W-:Y:S01]  /*e6d0*/  BSSY B2, `(.L_x_629) ;  /* 0x000005a000027945 */ /* 0x000fe20003800000 */
[-C--:B-1----:R-:W-:Y:S02]  /*e6e0*/  ISETP.GE.AND P0, PT, R212, R59.reuse, PT ;  /* 0x0000003bd400720c */ /* 0x082fe40003f06270 */
[----:B------:R-:W-:-:S11]  /*e6f0*/  ISETP.GE.AND P1, PT, R213, R59, PT ;  /* 0x0000003bd500720c */ /* 0x000fd60003f26270 */
[----:B------:R-:W-:Y:S05]  /*e700*/  @P0 BRA `(.L_x_630) ;  /* 0x0000000400580947 */ /* 0x000fea0003800000 */
[----:B------:R-:W-:Y:S01]  /*e710*/  LEA.HI R4, R59, R220, RZ, 0x1d ;  /* 0x000000dc3b047211 */ /* 0x000fe200078fe8ff */
[----:B------:R-:W-:Y:S02]  /*e720*/  HADD2.F32 R49, -RZ, R33.H0_H0 ;  /* 0x20000021ff317230 */ /* 0x000fe40000004100 */
[----:B------:R-:W-:Y:S01]  /*e730*/  HADD2.F32 R47, -RZ, R27.H0_H0 ;  /* 0x2000001bff2f7230 */ /* 0x000fe20000004100 */
[----:B0-----:R-:W-:Y:S01]  /*e740*/  SHF.R.S32.HI R5, RZ, 0x1f, R4 ;  /* 0x0000001fff057819 */ /* 0x001fe20000011404 */
[----:B------:R-:W-:Y:S02]  /*e750*/  IMAD.SHL.U32 R6, R4, 0x8, RZ ;  /* 0x0000000804067824 */ /* 0x000fe400078e00ff */
[----:B------:R-:W-:Y:S01]  /*e760*/  HADD2.F32 R51, -RZ, R34.H0_H0 ;  /* 0x20000022ff337230 */ /* 0x000fe20000004100 */
[----:B------:R-:W-:Y:S02]  /*e770*/  LEA.HI R4, R5, R4, RZ, 0x3 ;  /* 0x0000000405047211 */ /* 0x000fe400078f18ff */
[----:B------:R-:W-:-:S03]  /*e780*/  LOP3.LUT R5, R235, 0x38, R6, 0xf8, !PT ;  /* 0x00000038eb057812 */ /* 0x000fc600078ef806 */
[----:B------:R-:W-:Y:S01]  /*e790*/  IMAD.SHL.U32 R4, R4, 0x400, RZ ;  /* 0x0000040004047824 */ /* 0x000fe200078e00ff */
[----:B------:R-:W-:-:S04]  /*e7a0*/  LOP3.LUT R9, R5, R236, RZ, 0x3c, !PT ;  /* 0x000000ec05097212 */ /* 0x000fc800078e3cff */
[----:B------:R-:W-:Y:S02]  /*e7b0*/  LOP3.LUT R8, R4, 0x7fffe000, RZ, 0xc0, !PT ;  /* 0x7fffe00004087812 */ /* 0x000fe400078ec0ff */
[----:B------:R-:W0:Y:S02]  /*e7c0*/  LDS.128 R4, [R3] ;  /* 0x0000000003047984 */ /* 0x000e240000000c00 */
[----:B------:R-:W-:-:S04]  /*e7d0*/  IADD3 R9, R9, R8, R237 ;  /* 0x0000000809097210 */ /* 0x000fc80007ffe0ed */
[----:B------:R-:W-:-:S05]  /*e7e0*/  LEA R37, R9, R16, 0x1 ;  /* 0x0000001009257211 */ /* 0x000fca00078e08ff */
[----:B------:R-:W1:Y:S01]  /*e7f0*/  LDS.128 R8, [R37+0x14400] ;  /* 0x0144000025087984 */ /* 0x000e620000000c00 */
[--C-:B0-----:R-:W-:Y:S02]  /*e800*/  HADD2.F32 R38, -RZ, R4.reuse.H0_H0 ;  /* 0x20000004ff267230 */ /* 0x101fe40000004100 */
[----:B------:R-:W-:Y:S02]  /*e810*/  HADD2.F32 R4, -RZ, R4.H1_H1 ;  /* 0x30000004ff047230 */ /* 0x000fe40000004100 */
[--C-:B------:R-:W-:Y:S02]  /*e820*/  HADD2.F32 R39, -RZ, R5.reuse.H0_H0 ;  /* 0x20000005ff277230 */ /* 0x100fe40000004100 */
[----:B------:R-:W-:Y:S02]  /*e830*/  HADD2.F32 R5, -RZ, R5.H1_H1 ;  /* 0x30000005ff057230 */ /* 0x000fe40000004100 */
[--C-:B------:R-:W-:Y:S02]  /*e840*/  HADD2.F32 R40, -RZ, R6.reuse.H0_H0 ;  /* 0x20000006ff287230 */ /* 0x100fe40000004100 */
[----:B------:R-:W-:-:S02]  /*e850*/  HADD2.F32 R6, -RZ, R6.H1_H1 ;  /* 0x30000006ff067230 */ /* 0x000fc40000004100 */
[--C-:B-1----:R-:W-:Y:S02]  /*e860*/  HADD2.F32 R42, -RZ, R8.reuse.H0_H0 ;  /* 0x20000008ff2a7230 */ /* 0x102fe40000004100 */
[----:B------:R-:W-:Y:S02]  /*e870*/  HADD2.F32 R8, -RZ, R8.H1_H1 ;  /* 0x30000008ff087230 */ /* 0x000fe40000004100 */
[----:B------:R-:W-:Y:S02]  /*e880*/  HADD2.F32 R43, -RZ, R9.H0_H0 ;  /* 0x20000009ff2b7230 */ /* 0x000fe40000004100 */
[C---:B------:R-:W-:Y:S01]  /*e890*/  FMUL.FTZ R53, R42.reuse, R49 ;  /* 0x000000312a357220 */ /* 0x040fe20000410000 */
[----:B------:R-:W-:Y:S01]  /*e8a0*/  FMUL.FTZ R55, R42, R47 ;  /* 0x0000002f2a377220 */ /* 0x000fe20000410000 */
[----:B------:R-:W-:Y:S02]  /*e8b0*/  HADD2.F32 R42, -RZ, R33.H1_H1 ;  /* 0x30000021ff2a7230 */ /* 0x000fe40000004100 */
[----:B------:R-:W-:Y:S01]  /*e8c0*/  FMUL.FTZ R57, R8, R51 ;  /* 0x0000003308397220 */ /* 0x000fe20000410000 */
[----:B------:R-:W-:Y:S01]  /*e8d0*/  FFMA.FTZ R53, R38, R47, -R53 ;  /* 0x0000002f26357223 */ /* 0x000fe20000010835 */
[----:B------:R-:W-:-:S02]  /*e8e0*/  HADD2.F32 R47, -RZ, R29.H0_H0 ;  /* 0x2000001dff2f7230 */ /* 0x000fc40000004100 */
[----:B------:R-:W-:Y:S01]  /*e8f0*/  FFMA.FTZ R55, R38, R49, R55 ;  /* 0x0000003126377223 */ /* 0x000fe20000010037 */
[----:B------:R-:W-:Y:S02]  /*e900*/  HADD2.F32 R38, -RZ, R27.H1_H1 ;  /* 0x3000001bff267230 */ /* 0x000fe40000004100 */
[C---:B------:R-:W-:Y:S01]  /*e910*/  FMUL.FTZ R50, R43.reuse, R42 ;  /* 0x0000002a2b327220 */ /* 0x040fe20000410000 */
[----:B------:R-:W-:Y:S02]  /*e920*/  HADD2.F32 R9, -RZ, R9.H1_H1 ;  /* 0x30000009ff097230 */ /* 0x000fe40000004100 */
[-C--:B------:R-:W-:Y:S01]  /*e930*/  FMUL.FTZ R49, R8, R47.reuse ;  /* 0x0000002f08317220 */ /* 0x080fe20000410000 */
[C---:B------:R-:W-:Y:S01]  /*e940*/  FFMA.FTZ R46, R4.reuse, R47, -R57 ;  /* 0x0000002f042e7223 */ /* 0x040fe20000010839 */
[----:B------:R-:W-:Y:S01]  /*e950*/  FMUL.FTZ R43, R43, R38 ;  /* 0x000000262b2b7220 */ /* 0x000fe20000410000 */
[----:B------:R-:W-:Y:S02]  /*e960*/  HADD2.F32 R8, -RZ, R34.H1_H1 ;  /* 0x30000022ff087230 */ /* 0x000fe40000004100 */
[----:B------:R-:W-:Y:S01]  /*e970*/  FFMA.FTZ R48, R4, R51, R49 ;  /* 0x0000003304307223 */ /* 0x000fe20000010031 */
[----:B------:R-:W-:-:S02]  /*e980*/  HADD2.F32 R4, -RZ, R29.H1_H1 ;  /* 0x3000001dff047230 */ /* 0x000fc40000004100 */
[C---:B------:R-:W-:Y:S01]  /*e990*/  FFMA.FTZ R42, R39.reuse, R42, R43 ;  /* 0x0000002a272a7223 */ /* 0x040fe2000001002b */
[--C-:B------:R-:W-:Y:S02]  /*e9a0*/  HADD2.F32 R44, -RZ, R10.reuse.H0_H0 ;  /* 0x2000000aff2c7230 */ /* 0x100fe40000004100 */
[----:B------:R-:W-:Y:S01]  /*e9b0*/  FFMA.FTZ R50, R39, R38, -R50 ;  /* 0x0000002627327223 */ /* 0x000fe20000010832 */
[----:B------:R-:W-:Y:S02]  /*e9c0*/  HADD2.F32 R43, -RZ, R35.H0_H0 ;  /* 0x20000023ff2b7230 */ /* 0x000fe40000004100 */
[C---:B------:R-:W-:Y:S01]  /*e9d0*/  FMUL.FTZ R38, R9.reuse, R8 ;  /* 0x0000000809267220 */ /* 0x040fe20000410000 */
[----:B------:R-:W-:Y:S02]  /*e9e0*/  HADD2.F32 R39, -RZ, R31.H0_H0 ;  /* 0x2000001fff277230 */ /* 0x000fe40000004100 */
[----:B------:R-:W-:Y:S01]  /*e9f0*/  FMUL.FTZ R52, R9, R4 ;  /* 0x0000000409347220 */ /* 0x000fe20000410000 */
[----:B------:R-:W-:-:S02]  /*ea00*/  HADD2.F32 R10, -RZ, R10.H1_H1 ;  /* 0x3000000aff0a7230 */ /* 0x000fc40000004100 */
[C---:B------:R-:W-:Y:S01]  /*ea10*/  FMUL.FTZ R57, R44.reuse, R43 ;  /* 0x0000002b2c397220 */ /* 0x040fe20000410000 */
[----:B------:R-:W-:Y:S02]  /*ea20*/  HADD2.F32 R47, -RZ, R36.H0_H0 ;  /* 0x20000024ff2f7230 */ /* 0x000fe40000004100 */
[C---:B------:R-:W-:Y:S01]  /*ea30*/  FFMA.FTZ R49, R5.reuse, R4, -R38 ;  /* 0x0000000405317223 */ /* 0x040fe20000010826 */
[----:B------:R-:W-:Y:S02]  /*ea40*/  HADD2.F32 R9, -RZ, R32.H0_H0 ;  /* 0x20000020ff097230 */ /* 0x000fe40000004100 */
[-C--:B------:R-:W-:Y:S01]  /*ea50*/  FMUL.FTZ R44, R44, R39.reuse ;  /* 0x000000272c2c7220 */ /* 0x080fe20000410000 */
[----:B------:R-:W-:Y:S01]  /*ea60*/  FFMA.FTZ R51, R5, R8, R52 ;  /* 0x0000000805337223 */ /* 0x000fe20000010034 */
[----:B------:R-:W-:Y:S01]  /*ea70*/  FFMA.FTZ R57, R40, R39, -R57 ;  /* 0x0000002728397223 */ /* 0x000fe20000010839 */
[--C-:B------:R-:W-:Y:S02]  /*ea80*/  HADD2.F32 R45, -RZ, R11.reuse.H0_H0 ;  /* 0x2000000bff2d7230 */ /* 0x100fe40000004100 */
[C---:B------:R-:W-:Y:S01]  /*ea90*/  FMUL.FTZ R5, R10.reuse, R47 ;  /* 0x0000002f0a057220 */ /* 0x040fe20000410000 */
[----:B------:R-:W-:Y:S01]  /*eaa0*/  FMUL.FTZ R39, R10, R9 ;  /* 0x000000090a277220 */ /* 0x000fe20000410000 */
[----:B------:R-:W-:-:S02]  /*eab0*/  HADD2.F32 R11, -RZ, R11.H1_H1 ;  /* 0x3000000bff0b7230 */ /* 0x000fc40000004100 */
[----:B------:R-:W-:Y:S01]  /*eac0*/  FFMA.FTZ R44, R40, R43, R44 ;  /* 0x0000002b282c7223 */ /* 0x000fe2000001002c */
[----:B------:R-:W-:Y:S02]  /*ead0*/  HADD2.F32 R10, -RZ, R35.H1_H1 ;  /* 0x30000023ff0a7230 */ /* 0x000fe40000004100 */
[C---:B------:R-:W-:Y:S01]  /*eae0*/  FFMA.FTZ R40, R6.reuse, R9, -R5 ;  /* 0x0000000906287223 */ /* 0x040fe20000010805 */
[----:B------:R-:W-:Y:S02]  /*eaf0*/  HADD2.F32 R38, -RZ, R36.H1_H1 ;  /* 0x30000024ff267230 */ /* 0x000fe40000004100 */
[----:B------:R-:W-:Y:S01]  /*eb00*/  FFMA.FTZ R39, R6, R47, R39 ;  /* 0x0000002f06277223 */ /* 0x000fe20000010027 */
[----:B------:R-:W-:Y:S02]  /*eb10*/  HADD2.F32 R4, -RZ, R31.H1_H1 ;  /* 0x3000001fff047230 */ /* 0x000fe40000004100 */
[----:B------:R-:W-:Y:S01]  /*eb20*/  FMUL.FTZ R6, R45, R10 ;  /* 0x0000000a2d067220 */ /* 0x000fe20000410000 */
[----:B------:R-:W-:-:S02]  /*eb30*/  HADD2.F32 R8, -RZ, R32.H1_H1 ;  /* 0x30000020ff087230 */ /* 0x000fc40000004100 */
[----:B------:R-:W-:Y:S01]  /*eb40*/  FMUL.FTZ R52, R11, R38 ;  /* 0x000000260b347220 */ /* 0x000fe20000410000 */
[--C-:B------:R-:W-:Y:S02]  /*eb50*/  HADD2.F32 R41, -RZ, R7.reuse.H0_H0 ;  /* 0x20000007ff297230 */ /* 0x100fe40000004100 */
[----:B------:R-:W-:Y:S01]  /*eb60*/  FMUL.FTZ R45, R45, R4 ;  /* 0x000000042d2d7220 */ /* 0x000fe20000410000 */
[----:B------:R-:W-:Y:S02]  /*eb70*/  HADD2.F32 R7, -RZ, R7.H1_H1 ;  /* 0x30000007ff077230 */ /* 0x000fe40000004100 */
[----:B------:R-:W-:Y:S01]  /*eb80*/  FMUL.FTZ R5, R11, R8 ;  /* 0x000000080b057220 */ /* 0x000fe20000410000 */
[----:B------:R-:W-:Y:S01]  /*eb90*/  F2FP.F16.F32.PACK_AB R9, R51, R42 ;  /* 0x0000002a3309723e */ /* 0x000fe200000000ff */
[C---:B------:R-:W-:Y:S01]  /*eba0*/  FFMA.FTZ R11, R41.reuse, R4, -R6 ;  /* 0x00000004290b7223 */ /* 0x040fe20000010806 */
[----:B------:R-:W-:Y:S01]  /*ebb0*/  FFMA.FTZ R45, R41, R10, R45 ;  /* 0x0000000a292d7223 */ /* 0x000fe2000001002d */
[C---:B------:R-:W-:Y:S01]  /*ebc0*/  FFMA.FTZ R52, R7.reuse, R8, -R52 ;  /* 0x0000000807347223 */ /* 0x040fe20000010834 */
[----:B------:R-:W-:Y:S01]  /*ebd0*/  FFMA.FTZ R38, R7, R38, R5 ;  /* 0x0000002607267223 */ /* 0x000fe20000010005 */
[----:B------:R-:W-:-:S02]  /*ebe0*/  F2FP.F16.F32.PACK_AB R4, R46, R53 ;  /* 0x000000352e04723e */ /* 0x000fc400000000ff */
[----:B------:R-:W-:Y:S02]  /*ebf0*/  F2FP.F16.F32.PACK_AB R5, R49, R50 ;  /* 0x000000323105723e */ /* 0x000fe400000000ff */
[----:B------:R-:W-:Y:S02]  /*ec00*/  F2FP.F16.F32.PACK_AB R6, R40, R57 ;  /* 0x000000392806723e */ /* 0x000fe400000000ff */
[----:B------:R-:W-:Y:S02]  /*ec10*/  F2FP.F16.F32.PACK_AB R7, R52, R11 ;  /* 0x0000000b3407723e */ /* 0x000fe400000000ff */
[----:B------:R-:W-:Y:S02]  /*ec20*/  F2FP.F16.F32.PACK_AB R8, R48, R55 ;  /* 0x000000373008723e */ /* 0x000fe400000000ff */
[----:B------:R-:W-:Y:S01]  /*ec30*/  F2FP.F16.F32.PACK_AB R10, R39, R44 ;  /* 0x0000002c270a723e */ /* 0x000fe200000000ff */
[----:B------:R1:W-:Y:S01]  /*ec40*/  STS.128 [R3], R4 ;  /* 0x0000000403007388 */ /* 0x0003e20000000c00 */
[----:B------:R-:W-:-:S05]  /*ec50*/  F2FP.F16.F32.PACK_AB R11, R38, R45 ;  /* 0x0000002d260b723e */ /* 0x000fca00000000ff */
[----:B------:R1:W-:Y:S02]  /*ec60*/  STS.128 [R37+0x14400], R8 ;  /* 0x0144000825007388 */ /* 0x0003e40000000c00 */
.L_x_630:
[----:B------:R-:W-:Y:S05]  /*ec70*/  BSYNC B2 ;  /* 0x0000000000027941 */ /* 0x000fea0003800000 */
.L_x_629:
[----:B------:R-:W-:Y:S05]  /*ec80*/  @P1 BRA `(.L_x_628) ;  /* 0x0000000400781947 */ /* 0x000fea0003800000 */
[----:B-1----:R-:W2:Y:S01]  /*ec90*/  LDL R7, [R1+0x6c] ;  /* 0x00006c0001077983 */ /* 0x002ea20000100800 */
[----:B------:R-:W-:Y:S01]  /*eca0*/  LEA.HI R4, R28, R213, RZ, 0x6 ;  /* 0x000000d51c047211 */ /* 0x000fe200078f30ff */
[----:B------:R-:W-:Y:S01]  /*ecb0*/  HADD2.F32 R46, -RZ, R13.H0_H0 ;  /* 0x2000000dff2e7230 */ /* 0x000fe20000004100 */
[----:B------:R-:W-:Y:S01]  /*ecc0*/  LEA.HI R3, R59, R12, RZ, 0x1d ;  /* 0x0000000c3b037211 */ /* 0x000fe200078fe8ff */
[--C-:B------:R-:W-:Y:S01]  /*ecd0*/  HADD2.F32 R48, -RZ, R21.reuse.H0_H0 ;  /* 0x20000015ff307230 */ /* 0x100fe20000004100 */
[----:B0-----:R-:W-:Y:S01]  /*ece0*/  LOP3.LUT R5, R235, 0x38, R30, 0xf8, !PT ;  /* 0x00000038eb057812 */ /* 0x001fe200078ef81e */
[----:B------:R-:W-:Y:S01]  /*ecf0*/  IMAD.SHL.U32 R4, R4, 0x80, RZ ;  /* 0x0000008004047824 */ /* 0x000fe200078e00ff */
[----:B------:R-:W-:Y:S01]  /*ed00*/  SHF.R.S32.HI R6, RZ, 0x1f, R3 ;  /* 0x0000001fff067819 */ /* 0x000fe20000011403 */
[----:B------:R-:W-:Y:S01]  /*ed10*/  HADD2.F32 R45, -RZ, R24.H0_H0 ;  /* 0x20000018ff2d7230 */ /* 0x000fe20000004100 */
[----:B------:R-:W-:Y:S01]  /*ed20*/  LOP3.LUT R5, R5, R236, RZ, 0x3c, !PT ;  /* 0x000000ec05057212 */ /* 0x000fe200078e3cff */
[----:B------:R-:W-:Y:S01]  /*ed30*/  HADD2.F32 R47, -RZ, R21.H1_H1 ;  /* 0x30000015ff2f7230 */ /* 0x000fe20000004100 */
[----:B------:R-:W-:Y:S01]  /*ed40*/  LOP3.LUT R8, R4, 0xffffe000, RZ, 0xc0, !PT ;  /* 0xffffe00004087812 */ /* 0x000fe200078ec0ff */
[----:B------:R-:W-:Y:S01]  /*ed50*/  IMAD.SHL.U32 R4, R3, 0x8, RZ ;  /* 0x0000000803047824 */ /* 0x000fe200078e00ff */
[----:B------:R-:W-:-:S02]  /*ed60*/  LEA.HI R6, R6, R3, RZ, 0x3 ;  /* 0x0000000306067211 */ /* 0x000fc400078f18ff */
[----:B------:R-:W-:Y:S02]  /*ed70*/  IADD3 R5, R5, R8, R237 ;  /* 0x0000000805057210 */ /* 0x000fe40007ffe0ed */
[----:B------:R-:W-:Y:S02]  /*ed80*/  LOP3.LUT R3, R235, 0x38, R4, 0xf8, !PT ;  /* 0x00000038eb037812 */ /* 0x000fe400078ef804 */
[----:B------:R-:W-:Y:S02]  /*ed90*/  SHF.L.U32 R6, R6, 0xa, RZ ;  /* 0x0000000a06067819 */ /* 0x000fe400000006ff */
[----:B------:R-:W-:Y:S02]  /*eda0*/  LOP3.LUT R3, R3, R236, RZ, 0x3c, !PT ;  /* 0x000000ec03037212 */ /* 0x000fe400078e3cff */
[----:B------:R-:W-:-:S04]  /*edb0*/  LOP3.LUT R8, R6, 0x7fffe000, RZ, 0xc0, !PT ;  /* 0x7fffe00006087812 */ /* 0x000fc800078ec0ff */
[----:B------:R-:W-:-:S05]  /*edc0*/  IADD3 R3, R3, R8, R237 ;  /* 0x0000000803037210 */ /* 0x000fca0007ffe0ed */
[----:B------:R-:W-:-:S05]  /*edd0*/  IMAD R3, R3, 0x2, R16 ;  /* 0x0000000203037824 */ /* 0x000fca00078e0210 */
[----:B------:R-:W0:Y:S02]  /*ede0*/  LDS.128 R8, [R3+0x14400] ;  /* 0x0144000003087984 */ /* 0x000e240000000c00 */
[--C-:B0-----:R-:W-:Y:S02]  /*edf0*/  HADD2.F32 R41, -RZ, R8.reuse.H0_H0 ;  /* 0x20000008ff297230 */ /* 0x101fe40000004100 */
[----:B------:R-:W-:Y:S02]  /*ee00*/  HADD2.F32 R8, -RZ, R8.H1_H1 ;  /* 0x30000008ff087230 */ /* 0x000fe40000004100 */
[----:B------:R-:W-:Y:S02]  /*ee10*/  HADD2.F32 R42, -RZ, R9.H0_H0 ;  /* 0x20000009ff2a7230 */ /* 0x000fe40000004100 */
[C---:B------:R-:W-:Y:S01]  /*ee20*/  FMUL.FTZ R50, R41.reuse, R48 ;  /* 0x0000003029327220 */ /* 0x040fe20000410000 */
[----:B------:R-:W-:Y:S01]  /*ee30*/  FMUL.FTZ R52, R41, R46 ;  /* 0x0000002e29347220 */ /* 0x000fe20000410000 */
[----:B------:R-:W-:-:S02]  /*ee40*/  HADD2.F32 R41, -RZ, R14.H0_H0 ;  /* 0x2000000eff297230 */ /* 0x000fc40000004100 */
[C---:B------:R-:W-:Y:S01]  /*ee50*/  FMUL.FTZ R49, R8.reuse, R45 ;  /* 0x0000002d08317220 */ /* 0x040fe20000410000 */
[----:B------:R-:W-:Y:S02]  /*ee60*/  HADD2.F32 R9, -RZ, R9.H1_H1 ;  /* 0x30000009ff097230 */ /* 0x000fe40000004100 */
[--C-:B------:R-:W-:Y:S02]  /*ee70*/  HADD2.F32 R43, -RZ, R10.reuse.H0_H0 ;  /* 0x2000000aff2b7230 */ /* 0x100fe40000004100 */
[----:B------:R-:W-:Y:S01]  /*ee80*/  FMUL.FTZ R51, R8, R41 ;  /* 0x0000002908337220 */ /* 0x000fe20000410000 */
[----:B------:R-:W-:Y:S02]  /*ee90*/  HADD2.F32 R8, -RZ, R15.H0_H0 ;  /* 0x2000000fff087230 */ /* 0x000fe40000004100 */
[----:B------:R-:W-:Y:S02]  /*eea0*/  HADD2.F32 R10, -RZ, R10.H1_H1 ;  /* 0x3000000aff0a7230 */ /* 0x000fe40000004100 */
[----:B------:R-:W-:-:S02]  /*eeb0*/  HADD2.F32 R44, -RZ, R11.H0_H0 ;  /* 0x2000000bff2c7230 */ /* 0x000fc40000004100 */
[----:B------:R-:W-:Y:S02]  /*eec0*/  HADD2.F32 R11, -RZ, R11.H1_H1 ;  /* 0x3000000bff0b7230 */ /* 0x000fe40000004100 */
[----:B--2---:R-:W-:-:S05]  /*eed0*/  IMAD R53, R5, 0x2, R7 ;  /* 0x0000000205357824 */ /* 0x004fca00078e0207 */
[----:B------:R-:W0:Y:S02]  /*eee0*/  LDS.128 R4, [R53] ;  /* 0x0000000035047984 */ /* 0x000e240000000c00 */
[--C-:B0-----:R-:W-:Y:S02]  /*eef0*/  HADD2.F32 R37, -RZ, R4.reuse.H0_H0 ;  /* 0x20000004ff257230 */ /* 0x101fe40000004100 */
[----:B------:R-:W-:Y:S02]  /*ef00*/  HADD2.F32 R4, -RZ, R4.H1_H1 ;  /* 0x30000004ff047230 */ /* 0x000fe40000004100 */
[----:B------:R-:W-:Y:S02]  /*ef10*/  HADD2.F32 R38, -RZ, R5.H0_H0 ;  /* 0x20000005ff267230 */ /* 0x000fe40000004100 */
[C---:B------:R-:W-:Y:S01]  /*ef20*/  FFMA.FTZ R50, R37.reuse, R46, -R50 ;  /* 0x0000002e25327223 */ /* 0x040fe20000010832 */
[----:B------:R-:W-:Y:S01]  /*ef30*/  FFMA.FTZ R52, R37, R48, R52 ;  /* 0x0000003025347223 */ /* 0x000fe20000010034 */
[----:B------:R-:W-:-:S02]  /*ef40*/  HADD2.F32 R37, -RZ, R13.H1_H1 ;  /* 0x3000000dff257230 */ /* 0x000fc40000004100 */
[----:B------:R-:W-:Y:S01]  /*ef50*/  FFMA.FTZ R49, R4, R41, -R49 ;  /* 0x0000002904317223 */ /* 0x000fe20000010831 */
[----:B------:R-:W-:Y:S01]  /*ef60*/  FMUL.FTZ R41, R42, R47 ;  /* 0x0000002f2a297220 */ /* 0x000fe20000410000 */
[----:B------:R-:W-:Y:S02]  /*ef70*/  HADD2.F32 R46, -RZ, R24.H1_H1 ;  /* 0x30000018ff2e7230 */ /* 0x000fe40000004100 */
[----:B------:R-:W-:Y:S01]  /*ef80*/  FFMA.FTZ R51, R4, R45, R51 ;  /* 0x0000002d04337223 */ /* 0x000fe20000010033 */
[-C--:B------:R-:W-:Y:S01]  /*ef90*/  FMUL.FTZ R42, R42, R37.reuse ;  /* 0x000000252a2a7220 */ /* 0x080fe20000410000 */
[----:B------:R-:W-:Y:S02]  /*efa0*/  HADD2.F32 R4, -RZ, R14.H1_H1 ;  /* 0x3000000eff047230 */ /* 0x000fe40000004100 */
[C---:B------:R-:W-:Y:S01]  /*efb0*/  FFMA.FTZ R41, R38.reuse, R37, -R41 ;  /* 0x0000002526297223 */ /* 0x040fe20000010829 */
[----:B------:R-:W-:Y:S02]  /*efc0*/  HADD2.F32 R5, -RZ, R5.H1_H1 ;  /* 0x30000005ff057230 */ /* 0x000fe40000004100 */
[----:B------:R-:W-:Y:S01]  /*efd0*/  FFMA.FTZ R42, R38, R47, R42 ;  /* 0x0000002f262a7223 */ /* 0x000fe2000001002a */
[----:B------:R-:W-:Y:S01]  /*efe0*/  FMUL.FTZ R48, R9, R46 ;  /* 0x0000002e09307220 */ /* 0x000fe20000410000 */
[----:B------:R-:W-:-:S02]  /*eff0*/  HADD2.F32 R38, -RZ, R25.H0_H0 ;  /* 0x20000019ff267230 */ /* 0x000fc40000004100 */
[-C--:B------:R-:W-:Y:S01]  /*f000*/  FMUL.FTZ R54, R9, R4.reuse ;  /* 0x0000000409367220 */ /* 0x080fe20000410000 */
[----:B------:R-:W-:Y:S02]  /*f010*/  HADD2.F32 R37, -RZ, R26.H0_H0 ;  /* 0x2000001aff257230 */ /* 0x000fe40000004100 */
[----:B------:R-:W-:Y:S01]  /*f020*/  FFMA.FTZ R48, R5, R4, -R48 ;  /* 0x0000000405307223 */ /* 0x000fe20000010830 */
[----:B------:R-:W-:Y:S02]  /*f030*/  HADD2.F32 R39, -RZ, R6.H0_H0 ;  /* 0x20000006ff277230 */ /* 0x000fe40000004100 */
[C---:B------:R-:W-:Y:S01]  /*f040*/  FMUL.FTZ R4, R43.reuse, R38 ;  /* 0x000000262b047220 */ /* 0x040fe20000410000 */
[----:B------:R-:W-:Y:S02]  /*f050*/  HADD2.F32 R9, -RZ, R20.H0_H0 ;  /* 0x20000014ff097230 */ /* 0x000fe40000004100 */
[----:B------:R-:W-:Y:S01]  /*f060*/  FMUL.FTZ R47, R43, R8 ;  /* 0x000000082b2f7220 */ /* 0x000fe20000410000 */
[----:B------:R-:W-:-:S02]  /*f070*/  HADD2.F32 R6, -RZ, R6.H1_H1 ;  /* 0x30000006ff067230 */ /* 0x000fc40000004100 */
[----:B------:R-:W-:Y:S01]  /*f080*/  FFMA.FTZ R43, R5, R46, R54 ;  /* 0x0000002e052b7223 */ /* 0x000fe20000010036 */
[C---:B------:R-:W-:Y:S01]  /*f090*/  FMUL.FTZ R5, R10.reuse, R37 ;  /* 0x000000250a057220 */ /* 0x040fe20000410000 */
[C---:B------:R-:W-:Y:S01]  /*f0a0*/  FFMA.FTZ R45, R39.reuse, R8, -R4 ;  /* 0x00000008272d7223 */ /* 0x040fe20000010804 */
[----:B------:R-:W-:Y:S01]  /*f0b0*/  FFMA.FTZ R47, R39, R38, R47 ;  /* 0x00000026272f7223 */ /* 0x000fe2000001002f */
[-C--:B------:R-:W-:Y:S01]  /*f0c0*/  FMUL.FTZ R39, R10, R9.reuse ;  /* 0x000000090a277220 */ /* 0x080fe20000410000 */
[C---:B------:R-:W-:Y:S01]  /*f0d0*/  FFMA.FTZ R10, R6.reuse, R9, -R5 ;  /* 0x00000009060a7223 */ /* 0x040fe20000010805 */
[----:B------:R-:W-:Y:S02]  /*f0e0*/  HADD2.F32 R9, -RZ, R25.H1_H1 ;  /* 0x30000019ff097230 */ /* 0x000fe40000004100 */
[----:B------:R-:W-:Y:S02]  /*f0f0*/  HADD2.F32 R5, -RZ, R15.H1_H1 ;  /* 0x3000000fff057230 */ /* 0x000fe40000004100 */
[----:B------:R-:W-:Y:S01]  /*f100*/  FFMA.FTZ R38, R6, R37, R39 ;  /* 0x0000002506267223 */ /* 0x000fe20000010027 */
[----:B------:R-:W-:-:S02]  /*f110*/  HADD2.F32 R8, -RZ, R26.H1_H1 ;  /* 0x3000001aff087230 */ /* 0x000fc40000004100 */
[C---:B------:R-:W-:Y:S01]  /*f120*/  FMUL.FTZ R37, R44.reuse, R9 ;  /* 0x000000092c257220 */ /* 0x040fe20000410000 */
[----:B------:R-:W-:Y:S02]  /*f130*/  HADD2.F32 R4, -RZ, R20.H1_H1 ;  /* 0x30000014ff047230 */ /* 0x000fe40000004100 */
[-C--:B------:R-:W-:Y:S01]  /*f140*/  FMUL.FTZ R44, R44, R5.reuse ;  /* 0x000000052c2c7220 */ /* 0x080fe20000410000 */
[--C-:B------:R-:W-:Y:S02]  /*f150*/  HADD2.F32 R40, -RZ, R7.reuse.H0_H0 ;  /* 0x20000007ff287230 */ /* 0x100fe40000004100 */
[C---:B------:R-:W-:Y:S01]  /*f160*/  FMUL.FTZ R6, R11.reuse, R8 ;  /* 0x000000080b067220 */ /* 0x040fe20000410000 */
[----:B------:R-:W-:Y:S02]  /*f170*/  HADD2.F32 R7, -RZ, R7.H1_H1 ;  /* 0x30000007ff077230 */ /* 0x000fe40000004100 */
[-C--:B------:R-:W-:Y:S01]  /*f180*/  FMUL.FTZ R39, R11, R4.reuse ;  /* 0x000000040b277220 */ /* 0x080fe20000410000 */
        /* <DEDUP_REMOVED lines=11> */
[----:B------:R-:W-:-:S02]  /*f240*/  F2FP.F16.F32.PACK_AB R10, R38, R47 ;  /* 0x0000002f260a723e */ /* 0x000fc400000000ff */
[----:B------:R-:W-:-:S05]  /*f250*/  F2FP.F16.F32.PACK_AB R11, R44, R11 ;  /* 0x0000000b2c0b723e */ /* 0x000fca00000000ff */
[----:B------:R2:W-:Y:S02]  /*f260*/  STS.128 [R3+0x14400], R8 ;  /* 0x0144000803007388 */ /* 0x0005e40000000c00 */
.L_x_628:
[----:B------:R-:W-:Y:S05]  /*f270*/  BSYNC B1 ;  /* 0x0000000000017941 */ /* 0x000fea0003800000 */
.L_x_627:
[----:B------:R-:W-:Y:S01]  /*f280*/  ISETP.GE.AND P0, PT, R217, R0, PT ;  /* 0x00000000d900720c */ /* 0x000fe20003f06270 */
[----:B------:R-:W-:-:S12]  /*f290*/  BSSY B1, `(.L_x_631) ;  /* 0x00000c0000017945 */ /* 0x000fd80003800000 */
[----:B------:R-:W-:Y:S05]  /*f2a0*/  @P0 BRA `(.L_x_632) ;  /* 0x0000000800f80947 */ /* 0x000fea0003800000 */
[----:B------:R3:W5:Y:S01]  /*f2b0*/  LDL R59, [R1+0x6c] ;  /* 0x00006c00013b7983 */ /* 0x0007620000100800 */
[----:B------:R-:W4:Y:S01]  /*f2c0*/  LDC R51, c[0x0][0x3d4] ;  /* 0x0000f500ff337b82 */ /* 0x000f220000000800 */
[----:B------:R-:W-:Y:S01]  /*f2d0*/  BSSY B2, `(.L_x_633) ;  /* 0x000005d000027945 */ /* 0x000fe20003800000 */
[-C--:B----4-:R-:W-:Y:S02]  /*f2e0*/  ISETP.GE.AND P0, PT, R212, R51.reuse, PT ;  /* 0x00000033d400720c */ /* 0x090fe40003f06270 */
[----:B------:R-:W-:-:S11]  /*f2f0*/  ISETP.GE.AND P1, PT, R213, R51, PT ;  /* 0x00000033d500720c */ /* 0x000fd60003f26270 */
[----:B---3--:R-:W-:Y:S05]  /*f300*/  @P0 BRA `(.L_x_634) ;  /* 0x0000000400640947 */ /* 0x008fea0003800000 */
[----:B-12---:R-:W-:Y:S01]  /*f310*/  LEA.HI R3, R51, R220, RZ, 0x1d ;  /* 0x000000dc33037211 */ /* 0x006fe200078fe8ff */
[----:B------:R-:W-:Y:S01]  /*f320*/  HADD2.F32 R45, -RZ, R27.H0_H0 ;  /* 0x2000001bff2d7230 */ /* 0x000fe20000004100 */
[----:B0-----:R-:W-:Y:S01]  /*f330*/  LOP3.LUT R5, R229, 0x38, R212, 0xf8, !PT ;  /* 0x00000038e5057812 */ /* 0x001fe200078ef8d4 */
[----:B------:R-:W-:Y:S01]  /*f340*/  HADD2.F32 R47, -RZ, R33.H0_H0 ;  /* 0x20000021ff2f7230 */ /* 0x000fe20000004100 */
[----:B------:R-:W-:Y:S01]  /*f350*/  SHF.R.S32.HI R6, RZ, 0x1f, R3 ;  /* 0x0000001fff067819 */ /* 0x000fe20000011403 */
[--C-:B------:R-:W-:Y:S01]  /*f360*/  HADD2.F32 R54, -RZ, R34.reuse.H0_H0 ;  /* 0x20000022ff367230 */ /* 0x100fe20000004100 */
[----:B------:R-:W-:Y:S01]  /*f370*/  SHF.L.U32 R4, R3, 0x3, RZ ;  /* 0x0000000303047819 */ /* 0x000fe200000006ff */
[----:B------:R-:W-:Y:S01]  /*f380*/  HADD2.F32 R50, -RZ, R29.H0_H0 ;  /* 0x2000001dff327230 */ /* 0x000fe20000004100 */
[----:B------:R-:W-:Y:S01]  /*f390*/  LEA.HI R6, R6, R3, RZ, 0x3 ;  /* 0x0000000306067211 */ /* 0x000fe200078f18ff */
[----:B------:R-:W-:Y:S01]  /*f3a0*/  HADD2.F32 R56, -RZ, R33.H1_H1 ;  /* 0x30000021ff387230 */ /* 0x000fe20000004100 */
[----:B------:R-:W-:Y:S01]  /*f3b0*/  LOP3.LUT R3, R229, 0x38, R4, 0xf8, !PT ;  /* 0x00000038e5037812 */ /* 0x000fe200078ef804 */
[----:B------:R-:W-:Y:S01]  /*f3c0*/  HADD2.F32 R52, -RZ, R27.H1_H1 ;  /* 0x3000001bff347230 */ /* 0x000fe20000004100 */
[----:B------:R-:W-:Y:S01]  /*f3d0*/  LOP3.LUT R5, R233, R5, R232, 0xf6, !PT ;  /* 0x00000005e9057212 */ /* 0x000fe200078ef6e8 */
[----:B------:R-:W-:Y:S01]  /*f3e0*/  IMAD.SHL.U32 R6, R6, 0x400, RZ ;  /* 0x0000040006067824 */ /* 0x000fe200078e00ff */
[----:B------:R-:W-:Y:S01]  /*f3f0*/  LOP3.LUT R8, R3, R232, RZ, 0x3c, !PT ;  /* 0x000000e803087212 */ /* 0x000fe200078e3cff */
[----:B------:R-:W-:-:S02]  /*f400*/  HADD2.F32 R55, -RZ, R34.H1_H1 ;  /* 0x30000022ff377230 */ /* 0x000fc40000004100 */
[----:B-----5:R-:W-:Y:S01]  /*f410*/  IMAD R58, R5, 0x2, R59 ;  /* 0x00000002053a7824 */ /* 0x020fe200078e023b */
[----:B------:R-:W-:Y:S01]  /*f420*/  LOP3.LUT R3, R6, 0x7fffe000, RZ, 0xc0, !PT ;  /* 0x7fffe00006037812 */ /* 0x000fe200078ec0ff */
[----:B------:R-:W-:Y:S02]  /*f430*/  HADD2.F32 R49, -RZ, R29.H1_H1 ;  /* 0x3000001dff317230 */ /* 0x000fe40000004100 */
[----:B------:R-:W-:Y:S01]  /*f440*/  HADD2.F32 R57, -RZ, R35.H0_H0 ;  /* 0x20000023ff397230 */ /* 0x000fe20000004100 */
[----:B------:R-:W-:Y:S01]  /*f450*/  IADD3 R3, R8, R3, R233 ;  /* 0x0000000308037210 */ /* 0x000fe20007ffe0e9 */
[----:B------:R-:W0:Y:S01]  /*f460*/  LDS.128 R4, [R58] ;  /* 0x000000003a047984 */ /* 0x000e220000000c00 */
[----:B------:R-:W-:Y:S02]  /*f470*/  HADD2.F32 R53, -RZ, R31.H0_H0 ;  /* 0x2000001fff357230 */ /* 0x000fe40000004100 */
[----:B------:R-:W-:-:S05]  /*f480*/  LEA R3, R3, R16, 0x1 ;  /* 0x0000001003037211 */ /* 0x000fca00078e08ff */
[----:B------:R-:W1:Y:S01]  /*f490*/  LDS.128 R8, [R3+0x14400] ;  /* 0x0144000003087984 */ /* 0x000e620000000c00 */
[--C-:B0-----:R-:W-:Y:S02]  /*f4a0*/  HADD2.F32 R37, -RZ, R4.reuse.H0_H0 ;  /* 0x20000004ff257230 */ /* 0x101fe40000004100 */
[----:B------:R-:W-:Y:S02]  /*f4b0*/  HADD2.F32 R4, -RZ, R4.H1_H1 ;  /* 0x30000004ff047230 */ /* 0x000fe40000004100 */
[--C-:B------:R-:W-:Y:S02]  /*f4c0*/  HADD2.F32 R38, -RZ, R5.reuse.H0_H0 ;  /* 0x20000005ff267230 */ /* 0x100fe40000004100 */
[----:B------:R-:W-:Y:S02]  /*f4d0*/  HADD2.F32 R5, -RZ, R5.H1_H1 ;  /* 0x30000005ff057230 */ /* 0x000fe40000004100 */
[--C-:B-1----:R-:W-:Y:S02]  /*f4e0*/  HADD2.F32 R41, -RZ, R8.reuse.H0_H0 ;  /* 0x20000008ff297230 */ /* 0x102fe40000004100 */
[----:B------:R-:W-:-:S02]  /*f4f0*/  HADD2.F32 R8, -RZ, R8.H1_H1 ;  /* 0x30000008ff087230 */ /* 0x000fc40000004100 */
[--C-:B------:R-:W-:Y:S02]  /*f500*/  HADD2.F32 R42, -RZ, R9.reuse.H0_H0 ;  /* 0x20000009ff2a7230 */ /* 0x100fe40000004100 */
[-C--:B------:R-:W-:Y:S01]  /*f510*/  FMUL.FTZ R46, R47, R41.reuse ;  /* 0x000000292f2e7220 */ /* 0x080fe20000410000 */
[C---:B------:R-:W-:Y:S01]  /*f520*/  FMUL.FTZ R48, R45.reuse, R41 ;  /* 0x000000292d307220 */ /* 0x040fe20000410000 */
[----:B------:R-:W-:Y:S02]  /*f530*/  HADD2.F32 R9, -RZ, R9.H1_H1 ;  /* 0x30000009ff097230 */ /* 0x000fe40000004100 */
[-C--:B------:R-:W-:Y:S01]  /*f540*/  FMUL.FTZ R41, R54, R8.reuse ;  /* 0x0000000836297220 */ /* 0x080fe20000410000 */
[-C--:B------:R-:W-:Y:S01]  /*f550*/  FFMA.FTZ R46, R45, R37.reuse, -R46 ;  /* 0x000000252d2e7223 */ /* 0x080fe2000001082e */
[----:B------:R-:W-:Y:S01]  /*f560*/  FFMA.FTZ R48, R47, R37, R48 ;  /* 0x000000252f307223 */ /* 0x000fe20000010030 */
[----:B------:R-:W-:Y:S01]  /*f570*/  FMUL.FTZ R37, R50, R8 ;  /* 0x0000000832257220 */ /* 0x000fe20000410000 */
[----:B------:R-:W-:Y:S01]  /*f580*/  FMUL.FTZ R45, R56, R42 ;  /* 0x0000002a382d7220 */ /* 0x000fe20000410000 */
[----:B------:R-:W-:-:S02]  /*f590*/  HADD2.F32 R43, -RZ, R10.H0_H0 ;  /* 0x2000000aff2b7230 */ /* 0x000fc40000004100 */
[----:B------:R-:W-:Y:S01]  /*f5a0*/  FFMA.FTZ R41, R50, R4, -R41 ;  /* 0x0000000432297223 */ /* 0x000fe20000010829 */
[----:B------:R-:W-:Y:S01]  /*f5b0*/  FMUL.FTZ R47, R52, R42 ;  /* 0x0000002a342f7220 */ /* 0x000fe20000410000 */
[----:B------:R-:W-:Y:S01]  /*f5c0*/  FFMA.FTZ R37, R54, R4, R37 ;  /* 0x0000000436257223 */ /* 0x000fe20000010025 */
[----:B------:R-:W-:Y:S02]  /*f5d0*/  HADD2.F32 R10, -RZ, R10.H1_H1 ;  /* 0x3000000aff0a7230 */ /* 0x000fe40000004100 */
[-C--:B------:R-:W-:Y:S01]  /*f5e0*/  FMUL.FTZ R4, R55, R9.reuse ;  /* 0x0000000937047220 */ /* 0x080fe20000410000 */
[----:B------:R-:W-:Y:S01]  /*f5f0*/  FMUL.FTZ R8, R49, R9 ;  /* 0x0000000931087220 */ /* 0x000fe20000410000 */
[----:B------:R-:W-:Y:S02]  /*f600*/  HADD2.F32 R54, -RZ, R36.H0_H0 ;  /* 0x20000024ff367230 */ /* 0x000fe40000004100 */
[----:B------:R-:W-:Y:S01]  /*f610*/  FFMA.FTZ R45, R52, R38, -R45 ;  /* 0x00000026342d7223 */ /* 0x000fe2000001082d */
[----:B------:R-:W-:-:S02]  /*f620*/  HADD2.F32 R39, -RZ, R6.H0_H0 ;  /* 0x20000006ff277230 */ /* 0x000fc40000004100 */
[----:B------:R-:W-:Y:S01]  /*f630*/  FFMA.FTZ R47, R56, R38, R47 ;  /* 0x00000026382f7223 */ /* 0x000fe2000001002f */
[----:B------:R-:W-:Y:S02]  /*f640*/  HADD2.F32 R52, -RZ, R32.H0_H0 ;  /* 0x20000020ff347230 */ /* 0x000fe40000004100 */
[-C--:B------:R-:W-:Y:S01]  /*f650*/  FFMA.FTZ R38, R49, R5.reuse, -R4 ;  /* 0x0000000531267223 */ /* 0x080fe20000010804 */
[----:B------:R-:W-:Y:S02]  /*f660*/  HADD2.F32 R6, -RZ, R6.H1_H1 ;  /* 0x30000006ff067230 */ /* 0x000fe40000004100 */
[----:B------:R-:W-:Y:S01]  /*f670*/  FFMA.FTZ R42, R55, R5, R8 ;  /* 0x00000005372a7223 */ /* 0x000fe20000010008 */
[-C--:B------:R-:W-:Y:S01]  /*f680*/  FMUL.FTZ R4, R57, R43.reuse ;  /* 0x0000002b39047220 */ /* 0x080fe20000410000 */
[-C--:B------:R-:W-:Y:S01]  /*f690*/  FMUL.FTZ R5, R54, R10.reuse ;  /* 0x0000000a36057220 */ /* 0x080fe20000410000 */
[----:B------:R-:W-:Y:S01]  /*f6a0*/  FMUL.FTZ R50, R53, R43 ;  /* 0x0000002b35327220 */ /* 0x000fe20000410000 */
[----:B------:R-:W-:Y:S01]  /*f6b0*/  FMUL.FTZ R9, R52, R10 ;  /* 0x0000000a34097220 */ /* 0x000fe20000410000 */
[----:B------:R-:W-:-:S02]  /*f6c0*/  HADD2.F32 R44, -RZ, R11.H0_H0 ;  /* 0x2000000bff2c7230 */ /* 0x000fc40000004100 */
[-C--:B------:R-:W-:Y:S01]  /*f6d0*/  FFMA.FTZ R43, R53, R39.reuse, -R4 ;  /* 0x00000027352b7223 */ /* 0x080fe20000010804 */
[-C--:B------:R-:W-:Y:S01]  /*f6e0*/  FFMA.FTZ R10, R52, R6.reuse, -R5 ;  /* 0x00000006340a7223 */ /* 0x080fe20000010805 */
[----:B------:R-:W-:Y:S02]  /*f6f0*/  HADD2.F32 R11, -RZ, R11.H1_H1 ;  /* 0x3000000bff0b7230 */ /* 0x000fe40000004100 */
[----:B------:R-:W-:Y:S01]  /*f700*/  FFMA.FTZ R50, R57, R39, R50 ;  /* 0x0000002739327223 */ /* 0x000fe20000010032 */
[----:B------:R-:W-:Y:S02]  /*f710*/  HADD2.F32 R52, -RZ, R35.H1_H1 ;  /* 0x30000023ff347230 */ /* 0x000fe40000004100 */
[----:B------:R-:W-:Y:S01]  /*f720*/  FFMA.FTZ R39, R54, R6, R9 ;  /* 0x0000000636277223 */ /* 0x000fe20000010009 */
[----:B------:R-:W-:Y:S02]  /*f730*/  HADD2.F32 R53, -RZ, R36.H1_H1 ;  /* 0x30000024ff357230 */ /* 0x000fe40000004100 */
[----:B------:R-:W-:-:S02]  /*f740*/  HADD2.F32 R8, -RZ, R31.H1_H1 ;  /* 0x3000001fff087230 */ /* 0x000fc40000004100 */
[-C--:B------:R-:W-:Y:S01]  /*f750*/  FMUL.FTZ R5, R52, R44.reuse ;  /* 0x0000002c34057220 */ /* 0x080fe20000410000 */
[----:B------:R-:W-:Y:S02]  /*f760*/  HADD2.F32 R49, -RZ, R32.H1_H1 ;  /* 0x30000020ff317230 */ /* 0x000fe40000004100 */
[-C--:B------:R-:W-:Y:S01]  /*f770*/  FMUL.FTZ R4, R53, R11.reuse ;  /* 0x0000000b35047220 */ /* 0x080fe20000410000 */
[--C-:B------:R-:W-:Y:S02]  /*f780*/  HADD2.F32 R40, -RZ, R7.reuse.H0_H0 ;  /* 0x20000007ff287230 */ /* 0x100fe40000004100 */
[C---:B------:R-:W-:Y:S01]  /*f790*/  FMUL.FTZ R9, R8.reuse, R44 ;  /* 0x0000002c08097220 */ /* 0x040fe20000410000 */
[----:B------:R-:W-:Y:S02]  /*f7a0*/  HADD2.F32 R7, -RZ, R7.H1_H1 ;  /* 0x30000007ff077230 */ /* 0x000fe40000004100 */
[C---:B------:R-:W-:Y:S01]  /*f7b0*/  FMUL.FTZ R6, R49.reuse, R11 ;  /* 0x0000000b31067220 */ /* 0x040fe20000410000 */
[-C--:B------:R-:W-:Y:S01]  /*f7c0*/  FFMA.FTZ R11, R8, R40.reuse, -R5 ;  /* 0x00000028080b7223 */ /* 0x080fe20000010805 */
[----:B------:R-:W-:Y:S01]  /*f7d0*/  FFMA.FTZ R40, R52, R40, R9 ;  /* 0x0000002834287223 */ /* 0x000fe20000010009 */
[-C--:B------:R-:W-:Y:S01]  /*f7e0*/  FFMA.FTZ R44, R49, R7.reuse, -R4 ;  /* 0x00000007312c7223 */ /* 0x080fe20000010804 */
        /* <DEDUP_REMOVED lines=11> */
.L_x_634:
[----:B------:R-:W-:Y:S05]  /*f8a0*/  BSYNC B2 ;  /* 0x0000000000027941 */ /* 0x000fea0003800000 */
.L_x_633:
[----:B------:R-:W-:Y:S05]  /*f8b0*/  @P1 BRA `(.L_x_632) ;  /* 0x0000000400741947 */ /* 0x000fea0003800000 */
[----:B-123--:R-:W-:Y:S01]  /*f8c0*/  LEA.HI R3, R28, R213, RZ, 0x6 ;  /* 0x000000d51c037211 */ /* 0x00efe200078f30ff */
[----:B------:R-:W-:Y:S01]  /*f8d0*/  HADD2.F32 R45, -RZ, R13.H0_H0 ;  /* 0x2000000dff2d7230 */ /* 0x000fe20000004100 */
[----:B------:R-:W-:Y:S01]  /*f8e0*/  LEA.HI R51, R51, R12, RZ, 0x1d ;  /* 0x0000000c33337211 */ /* 0x000fe200078fe8ff */
[--C-:B------:R-:W-:Y:S01]  /*f8f0*/  HADD2.F32 R47, -RZ, R21.reuse.H0_H0 ;  /* 0x20000015ff2f7230 */ /* 0x100fe20000004100 */
[----:B0-----:R-:W-:Y:S01]  /*f900*/  LOP3.LUT R5, R229, 0x38, R30, 0xf8, !PT ;  /* 0x00000038e5057812 */ /* 0x001fe200078ef81e */
[----:B------:R-:W-:Y:S01]  /*f910*/  IMAD.SHL.U32 R3, R3, 0x80, RZ ;  /* 0x0000008003037824 */ /* 0x000fe200078e00ff */
[----:B------:R-:W-:Y:S01]  /*f920*/  SHF.R.S32.HI R6, RZ, 0x1f, R51 ;  /* 0x0000001fff067819 */ /* 0x000fe20000011433 */
[----:B------:R-:W-:Y:S01]  /*f930*/  IMAD.SHL.U32 R4, R51, 0x8, RZ ;  /* 0x0000000833047824 */ /* 0x000fe200078e00ff */
[----:B------:R-:W-:Y:S01]  /*f940*/  LOP3.LUT R5, R5, R232, RZ, 0x3c, !PT ;  /* 0x000000e805057212 */ /* 0x000fe200078e3cff */
[----:B------:R-:W-:Y:S01]  /*f950*/  HADD2.F32 R54, -RZ, R24.H0_H0 ;  /* 0x20000018ff367230 */ /* 0x000fe20000004100 */
[----:B------:R-:W-:Y:S01]  /*f960*/  LEA.HI R6, R6, R51, RZ, 0x3 ;  /* 0x0000003306067211 */ /* 0x000fe200078f18ff */
[----:B------:R-:W-:Y:S01]  /*f970*/  HADD2.F32 R50, -RZ, R14.H0_H0 ;  /* 0x2000000eff327230 */ /* 0x000fe20000004100 */
[----:B------:R-:W-:Y:S01]  /*f980*/  LOP3.LUT R8, R3, 0xffffe000, RZ, 0xc0, !PT ;  /* 0xffffe00003087812 */ /* 0x000fe200078ec0ff */
[----:B------:R-:W-:Y:S01]  /*f990*/  HADD2.F32 R56, -RZ, R21.H1_H1 ;  /* 0x30000015ff387230 */ /* 0x000fe20000004100 */
[----:B------:R-:W-:Y:S01]  /*f9a0*/  LOP3.LUT R3, R229, 0x38, R4, 0xf8, !PT ;  /* 0x00000038e5037812 */ /* 0x000fe200078ef804 */
[----:B------:R-:W-:Y:S01]  /*f9b0*/  HADD2.F32 R52, -RZ, R13.H1_H1 ;  /* 0x3000000dff347230 */ /* 0x000fe20000004100 */
[----:B------:R-:W-:Y:S01]  /*f9c0*/  SHF.L.U32 R6, R6, 0xa, RZ ;  /* 0x0000000a06067819 */ /* 0x000fe200000006ff */
[----:B------:R-:W-:Y:S01]  /*f9d0*/  HADD2.F32 R53, -RZ, R24.H1_H1 ;  /* 0x30000018ff357230 */ /* 0x000fe20000004100 */
[----:B------:R-:W-:Y:S01]  /*f9e0*/  IADD3 R5, R5, R8, R233 ;  /* 0x0000000805057210 */ /* 0x000fe20007ffe0e9 */
[----:B------:R-:W-:Y:S01]  /*f9f0*/  HADD2.F32 R49, -RZ, R14.H1_H1 ;  /* 0x3000000eff317230 */ /* 0x000fe20000004100 */
[----:B------:R-:W-:Y:S01]  /*fa00*/  LOP3.LUT R8, R3, R232, RZ, 0x3c, !PT ;  /* 0x000000e803087212 */ /* 0x000fe200078e3cff */
[----:B------:R-:W-:Y:S01]  /*fa10*/  HADD2.F32 R55, -RZ, R25.H0_H0 ;  /* 0x20000019ff377230 */ /* 0x000fe20000004100 */
[----:B------:R-:W-:Y:S01]  /*fa20*/  LOP3.LUT R3, R6, 0x7fffe000, RZ, 0xc0, !PT ;  /* 0x7fffe00006037812 */ /* 0x000fe200078ec0ff */
[----:B-----5:R-:W-:-:S02]  /*fa30*/  IMAD R57, R5, 0x2, R59 ;  /* 0x0000000205397824 */ /* 0x020fc400078e023b */
[----:B------:R-:W-:Y:S01]  /*fa40*/  HADD2.F32 R51, -RZ, R15.H0_H0 ;  /* 0x2000000fff337230 */ /* 0x000fe20000004100 */
[----:B------:R-:W-:Y:S02]  /*fa50*/  IADD3 R3, R8, R3, R233 ;  /* 0x0000000308037210 */ /* 0x000fe40007ffe0e9 */
[----:B------:R-:W0:Y:S03]  /*fa60*/  LDS.128 R4, [R57] ;  /* 0x0000000039047984 */ /* 0x000e260000000c00 */
[----:B------:R-:W-:-:S05]  /*fa70*/  IMAD R3, R3, 0x2, R16 ;  /* 0x0000000203037824 */ /* 0x000fca00078e0210 */
        /* <DEDUP_REMOVED lines=65> */
.L_x_632:
[----:B------:R-:W-:Y:S05]  /*fe90*/  BSYNC B1 ;  /* 0x0000000000017941 */ /* 0x000fea0003800000 */
.L_x_631:
[----:B------:R-:W-:Y:S01]  /*fea0*/  ISETP.GE.AND P0, PT, R218, R0, PT ;  /* 0x00000000da00720c */ /* 0x000fe20003f06270 */
[----:B------:R-:W-:-:S12]  /*feb0*/  BSSY B1, `(.L_x_635) ;  /* 0x00000c0000017945 */ /* 0x000fd80003800000 */
[----:B------:R-:W-:Y:S05]  /*fec0*/  @P0 BRA `(.L_x_636) ;  /* 0x0000000800f80947 */ /* 0x000fea0003800000 */
[----:B-----5:R0:W5:Y:S01]  /*fed0*/  LDL R59, [R1+0x6c] ;  /* 0x00006c00013b7983 */ /* 0x0201620000100800 */
[----:B------:R-:W1:Y:S01]  /*fee0*/  LDC R51, c[0x0][0x3d4] ;  /* 0x0000f500ff337b82 */ /* 0x000e620000000800 */
[----:B------:R-:W-:Y:S01]  /*fef0*/  BSSY B2, `(.L_x_637) ;  /* 0x000005d000027945 */ /* 0x000fe20003800000 */
[-C--:B-1----:R-:W-:Y:S02]  /*ff00*/  ISETP.GE.AND P0, PT, R212, R51.reuse, PT ;  /* 0x00000033d400720c */ /* 0x082fe40003f06270 */
[----:B------:R-:W-:-:S11]  /*ff10*/  ISETP.GE.AND P1, PT, R213, R51, PT ;  /* 0x00000033d500720c */ /* 0x000fd60003f26270 */
[----:B0-----:R-:W-:Y:S05]  /*ff20*/  @P0 BRA `(.L_x_638) ;  /* 0x0000000400640947 */ /* 0x001fea0003800000 */
[----:B--234-:R-:W-:Y:S01]  /*ff30*/  LEA.HI R3, R51, R220, RZ, 0x1d ;  /* 0x000000dc33037211 */ /* 0x01cfe200078fe8ff */
[----:B------:R-:W-:Y:S01]  /*ff40*/  HADD2.F32 R45, -RZ, R27.H0_H0 ;  /* 0x2000001bff2d7230 */ /* 0x000fe20000004100 */
[----:B------:R-:W-:Y:S01]  /*ff50*/  LOP3.LUT R6, R228, 0x38, R212, 0xf8, !PT ;  /* 0x00000038e4067812 */ /* 0x000fe200078ef8d4 */
        /* <DEDUP_REMOVED lines=86> */
.L_x_638:
[----:B------:R-:W-:Y:S05]  /*104c0*/  BSYNC B2 ;  /* 0x0000000000027941 */ /* 0x000fea0003800000 */
.L_x_637:
[----:B------:R-:W-:Y:S05]  /*104d0*/  @P1 BRA `(.L_x_636) ;  /* 0x0000000400741947 */ /* 0x000fea0003800000 */
[----:B------:R-:W-:Y:S01]  /*104e0*/  LEA.HI R51, R51, R12, RZ, 0x1d ;  /* 0x0000000c33337211 */ /* 0x000fe200078fe8ff */
[----:B------:R-:W-:Y:S01]  /*104f0*/  HADD2.F32 R46, -RZ, R21.H0_H0 ;  /* 0x20000015ff2e7230 */ /* 0x000fe20000004100 */
[----:B0-234-:R-:W-:Y:S01]  /*10500*/  LOP3.LUT R3, R228, 0x38, R30, 0xf8, !PT ;  /* 0x00000038e4037812 */ /* 0x01dfe200078ef81e */
[----:B------:R-:W-:Y:S01]  /*10510*/  HADD2.F32 R44, -RZ, R13.H0_H0 ;  /* 0x2000000dff2c7230 */ /* 0x000fe20000004100 */
[----:B------:R-:W-:Y:S01]  /*10520*/  SHF.R.S32.HI R4, RZ, 0x1f, R51 ;  /* 0x0000001fff047819 */ /* 0x000fe20000011433 */
[--C-:B------:R-:W-:Y:S01]  /*10530*/  HADD2.F32 R48, -RZ, R24.reuse.H0_H0 ;  /* 0x20000018ff307230 */ /* 0x100fe20000004100 */
[-C--:B------:R-:W-:Y:S01]  /*10540*/  LOP3.LUT R5, R3, R230.reuse, RZ, 0x3c, !PT ;  /* 0x000000e603057212 */ /* 0x080fe200078e3cff */
[----:B------:R-:W-:Y:S01]  /*10550*/  IMAD.SHL.U32 R3, R51, 0x8, RZ ;  /* 0x0000000833037824 */ /* 0x000fe200078e00ff */
[----:B------:R-:W-:Y:S01]  /*10560*/  LEA.HI R4, R4, R51, RZ, 0x3 ;  /* 0x0000003304047211 */ /* 0x000fe200078f18ff */
[----:B------:R-:W-:Y:S01]  /*10570*/  HADD2.F32 R50, -RZ, R21.H1_H1 ;  /* 0x30000015ff327230 */ /* 0x000fe20000004100 */
[----:B------:R-:W-:Y:S01]  /*10580*/  LEA.HI R28, R28, R213, RZ, 0x6 ;  /* 0x000000d51c1c7211 */ /* 0x000fe200078f30ff */
[----:B------:R-:W-:Y:S01]  /*10590*/  HADD2.F32 R53, -RZ, R24.H1_H1 ;  /* 0x30000018ff357230 */ /* 0x000fe20000004100 */
[----:B------:R-:W-:Y:S01]  /*105a0*/  LOP3.LUT R3, R228, 0x38, R3, 0xf8, !PT ;  /* 0x00000038e4037812 */ /* 0x000fe200078ef803 */
[----:B------:R-:W-:Y:S01]  /*105b0*/  HADD2.F32 R55, -RZ, R25.H0_H0 ;  /* 0x20000019ff377230 */ /* 0x000fe20000004100 */
[----:B------:R-:W-:Y:S01]  /*105c0*/  SHF.L.U32 R4, R4, 0xa, RZ ;  /* 0x0000000a04047819 */ /* 0x000fe200000006ff */
[----:B------:R-:W-:Y:S01]  /*105d0*/  IMAD.SHL.U32 R28, R28, 0x80, RZ ;  /* 0x000000801c1c7824 */ /* 0x000fe200078e00ff */
[----:B------:R-:W-:Y:S01]  /*105e0*/  LOP3.LUT R8, R3, R230, RZ, 0x3c, !PT ;  /* 0x000000e603087212 */ /* 0x000fe200078e3cff */
[----:B------:R-:W-:Y:S01]  /*105f0*/  HADD2.F32 R51, -RZ, R15.H0_H0 ;  /* 0x2000000fff337230 */ /* 0x000fe20000004100 */
[----:B------:R-:W-:-:S02]  /*10600*/  LOP3.LUT R3, R4, 0x7fffe000, RZ, 0xc0, !PT ;  /* 0x7fffe00004037812 */ /* 0x000fc400078ec0ff */
[----:B------:R-:W-:Y:S02]  /*10610*/  LOP3.LUT R28, R28, 0xffffe000, RZ, 0xc0, !PT ;  /* 0xffffe0001c1c7812 */ /* 0x000fe400078ec0ff */
[--C-:B------:R-:W-:Y:S02]  /*10620*/  IADD3 R3, R8, R3, R231.reuse ;  /* 0x0000000308037210 */ /* 0x100fe40007ffe0e7 */
[----:B------:R-:W-:-:S03]  /*10630*/  IADD3 R5, R5, R28, R231 ;  /* 0x0000001c05057210 */ /* 0x000fc60007ffe0e7 */
[----:B------:R-:W-:Y:S02]  /*10640*/  IMAD R3, R3, 0x2, R16 ;  /* 0x0000000203037824 */ /* 0x000fe400078e0210 */
[----:B-----5:R-:W-:-:S03]  /*10650*/  IMAD R52, R5, 0x2, R59 ;  /* 0x0000000205347824 */ /* 0x020fc600078e023b */
[----:B------:R-:W0:Y:S04]  /*10660*/  LDS.128 R8, [R3+0x14400] ;  /* 0x0144000003087984 */ /* 0x000e280000000c00 */
[----:B------:R-:W1:Y:S01]  /*10670*/  LDS.128 R4, [R52] ;  /* 0x0000000034047984 */ /* 0x000e620000000c00 */
[--C-:B0-----:R-:W-:Y:S02]  /*10680*/  HADD2.F32 R39, -RZ, R8.reuse.H0_H0 ;  /* 0x20000008ff277230 */ /* 0x101fe40000004100 */
[----:B------:R-:W-:Y:S02]  /*10690*/  HADD2.F32 R8, -RZ, R8.H1_H1 ;  /* 0x30000008ff087230 */ /* 0x000fe40000004100 */
[--C-:B-1----:R-:W-:Y:S02]  /*106a0*/  HADD2.F32 R28, -RZ, R4.reuse.H0_H0 ;  /* 0x20000004ff1c7230 */ /* 0x102fe40000004100 */
[-C--:B------:R-:W-:Y:S01]  /*106b0*/  FMUL.FTZ R43, R46, R39.reuse ;  /* 0x000000272e2b7220 */ /* 0x080fe20000410000 */
[----:B------:R-:W-:Y:S01]  /*106c0*/  FMUL.FTZ R39, R44, R39 ;  /* 0x000000272c277220 */ /* 0x000fe20000410000 */
[----:B------:R-:W-:-:S02]  /*106d0*/  HADD2.F32 R4, -RZ, R4.H1_H1 ;  /* 0x30000004ff047230 */ /* 0x000fc40000004100 */
[----:B------:R-:W-:Y:S01]  /*106e0*/  FMUL.FTZ R45, R48, R8 ;  /* 0x00000008302d7220 */ /* 0x000fe20000410000 */
[-C--:B------:R-:W-:Y:S01]  /*106f0*/  FFMA.FTZ R43, R44, R28.reuse, -R43 ;  /* 0x0000001c2c2b7223 */ /* 0x080fe2000001082b */
[----:B------:R-:W-:Y:S02]  /*10700*/  HADD2.F32 R44, -RZ, R14.H0_H0 ;  /* 0x2000000eff2c7230 */ /* 0x000fe40000004100 */
[----:B------:R-:W-:Y:S01]  /*10710*/  FFMA.FTZ R39, R46, R28, R39 ;  /* 0x0000001c2e277223 */ /* 0x000fe20000010027 */
[----:B------:R-:W-:Y:S02]  /*10720*/  HADD2.F32 R40, -RZ, R9.H0_H0 ;  /* 0x20000009ff287230 */ /* 0x000fe40000004100 */
[----:B------:R-:W-:Y:S02]  /*10730*/  HADD2.F32 R46, -RZ, R13.H1_H1 ;  /* 0x3000000dff2e7230 */ /* 0x000fe40000004100 */
[----:B------:R-:W-:Y:S01]  /*10740*/  FMUL.FTZ R47, R44, R8 ;  /* 0x000000082c2f7220 */ /* 0x000fe20000410000 */
[----:B------:R-:W-:-:S02]  /*10750*/  HADD2.F32 R9, -RZ, R9.H1_H1 ;  /* 0x30000009ff097230 */ /* 0x000fc40000004100 */
[-C--:B------:R-:W-:Y:S01]  /*10760*/  FFMA.FTZ R8, R44, R4.reuse, -R45 ;  /* 0x000000042c087223 */ /* 0x080fe2000001082d */
[--C-:B------:R-:W-:Y:S02]  /*10770*/  HADD2.F32 R30, -RZ, R5.reuse.H0_H0 ;  /* 0x20000005ff1e7230 */ /* 0x100fe40000004100 */
[----:B------:R-:W-:Y:S01]  /*10780*/  FFMA.FTZ R28, R48, R4, R47 ;  /* 0x00000004301c7223 */ /* 0x000fe2000001002f */
[----:B------:R-:W-:Y:S02]  /*10790*/  HADD2.F32 R47, -RZ, R14.H1_H1 ;  /* 0x3000000eff2f7230 */ /* 0x000fe40000004100 */
[-C--:B------:R-:W-:Y:S01]  /*107a0*/  FMUL.FTZ R45, R50, R40.reuse ;  /* 0x00000028322d7220 */ /* 0x080fe20000410000 */
[----:B------:R-:W-:Y:S02]  /*107b0*/  HADD2.F32 R5, -RZ, R5.H1_H1 ;  /* 0x30000005ff057230 */ /* 0x000fe40000004100 */
[----:B------:R-:W-:Y:S01]  /*107c0*/  FMUL.FTZ R49, R46, R40 ;  /* 0x000000282e317220 */ /* 0x000fe20000410000 */
[----:B------:R-:W-:-:S02]  /*107d0*/  HADD2.F32 R41, -RZ, R10.H0_H0 ;  /* 0x2000000aff297230 */ /* 0x000fc40000004100 */
[-C--:B------:R-:W-:Y:S01]  /*107e0*/  FMUL.FTZ R4, R53, R9.reuse ;  /* 0x0000000935047220 */ /* 0x080fe20000410000 */
[----:B------:R-:W-:Y:S02]  /*107f0*/  HADD2.F32 R10, -RZ, R10.H1_H1 ;  /* 0x3000000aff0a7230 */ /* 0x000fe40000004100 */
[C---:B------:R-:W-:Y:S01]  /*10800*/  FMUL.FTZ R40, R47.reuse, R9 ;  /* 0x000000092f287220 */ /* 0x040fe20000410000 */
[----:B------:R-:W-:Y:S02]  /*10810*/  HADD2.F32 R48, -RZ, R26.H0_H0 ;  /* 0x2000001aff307230 */ /* 0x000fe40000004100 */
[-C--:B------:R-:W-:Y:S01]  /*10820*/  FFMA.FTZ R45, R46, R30.reuse, -R45 ;  /* 0x0000001e2e2d7223 */ /* 0x080fe2000001082d */
[----:B------:R-:W-:Y:S01]  /*10830*/  FFMA.FTZ R49, R50, R30, R49 ;  /* 0x0000001e32317223 */ /* 0x000fe20000010031 */
[----:B------:R-:W-:Y:S02]  /*10840*/  HADD2.F32 R37, -RZ, R6.H0_H0 ;  /* 0x20000006ff257230 */ /* 0x000fe40000004100 */
[----:B------:R-:W-:Y:S01]  /*10850*/  FFMA.FTZ R30, R47, R5, -R4 ;  /* 0x000000052f1e7223 */ /* 0x000fe20000010804 */
[----:B------:R-:W-:-:S02]  /*10860*/  HADD2.F32 R46, -RZ, R20.H0_H0 ;  /* 0x20000014ff2e7230 */ /* 0x000fc40000004100 */
[----:B------:R-:W-:Y:S01]  /*10870*/  FMUL.FTZ R4, R55, R41 ;  /* 0x0000002937047220 */ /* 0x000fe20000410000 */
[----:B------:R-:W-:Y:S02]  /*10880*/  HADD2.F32 R6, -RZ, R6.H1_H1 ;  /* 0x30000006ff067230 */ /* 0x000fe40000004100 */
[----:B------:R-:W-:Y:S01]  /*10890*/  FFMA.FTZ R40, R53, R5, R40 ;  /* 0x0000000535287223 */ /* 0x000fe20000010028 */
[-C--:B------:R-:W-:Y:S01]  /*108a0*/  FMUL.FTZ R5, R48, R10.reuse ;  /* 0x0000000a30057220 */ /* 0x080fe20000410000 */
[C---:B------:R-:W-:Y:S01]  /*108b0*/  FMUL.FTZ R44, R51.reuse, R41 ;  /* 0x00000029332c7220 */ /* 0x040fe20000410000 */
[--C-:B------:R-:W-:Y:S02]  /*108c0*/  HADD2.F32 R42, -RZ, R11.reuse.H0_H0 ;  /* 0x2000000bff2a7230 */ /* 0x100fe40000004100 */
[----:B------:R-:W-:Y:S01]  /*108d0*/  FFMA.FTZ R41, R51, R37, -R4 ;  /* 0x0000002533297223 */ /* 0x000fe20000010804 */
[----:B------:R-:W-:Y:S01]  /*108e0*/  FMUL.FTZ R9, R46, R10 ;  /* 0x0000000a2e097220 */ /* 0x000fe20000410000 */
[----:B------:R-:W-:-:S02]  /*108f0*/  HADD2.F32 R11, -RZ, R11.H1_H1 ;  /* 0x3000000bff0b7230 */ /* 0x000fc40000004100 */
[-C--:B------:R-:W-:Y:S01]  /*10900*/  FFMA.FTZ R10, R46, R6.reuse, -R5 ;  /* 0x000000062e0a7223 */ /* 0x080fe20000010805 */
[----:B------:R-:W-:Y:S02]  /*10910*/  HADD2.F32 R50, -RZ, R25.H1_H1 ;  /* 0x30000019ff327230 */ /* 0x000fe40000004100 */
[----:B------:R-:W-:Y:S01]  /*10920*/  FFMA.FTZ R44, R55, R37, R44 ;  /* 0x00000025372c7223 */ /* 0x000fe2000001002c */
[----:B------:R-:W-:Y:S02]  /*10930*/  HADD2.F32 R51, -RZ, R26.H1_H1 ;  /* 0x3000001aff337230 */ /* 0x000fe40000004100 */
[----:B------:R-:W-:Y:S01]  /*10940*/  FFMA.FTZ R37, R48, R6, R9 ;  /* 0x0000000630257223 */ /* 0x000fe20000010009 */
[----:B------:R-:W-:Y:S02]  /*10950*/  HADD2.F32 R46, -RZ, R15.H1_H1 ;  /* 0x3000000fff2e7230 */ /* 0x000fe40000004100 */
[----:B------:R-:W-:Y:S01]  /*10960*/  FMUL.FTZ R5, R50, R42 ;  /* 0x0000002a32057220 */ /* 0x000fe20000410000 */
[----:B------:R-:W-:-:S02]  /*10970*/  HADD2.F32 R47, -RZ, R20.H1_H1 ;  /* 0x30000014ff2f7230 */ /* 0x000fc40000004100 */
        /* <DEDUP_REMOVED lines=19> */
.L_x_636:
[----:B------:R-:W-:Y:S05]  /*10ab0*/  BSYNC B1 ;  /* 0x0000000000017941 */ /* 0x000fea0003800000 */
.L_x_635:
[----:B01234-:R-:W2:Y:S02]  /*10ac0*/  LDL R3, [R1+0x7c] ;  /* 0x00007c0001037983 */ /* 0x01fea40000100800 */
[----:B--2---:R-:W-:-:S13]  /*10ad0*/  ISETP.GE.AND P0, PT, R3, R0, PT ;  /* 0x000000000300720c */ /* 0x004fda0003f06270 */
[----:B------:R-:W-:Y:S05]  /*10ae0*/  @P0 BRA `(.L_x_612) ;  /* 0x0000000800ec0947 */ /* 0x000fea0003800000 */
[----:B------:R0:W5:Y:S01]  /*10af0*/  LDL R53, [R1+0x80] ;  /* 0x0000800001357983 */ /* 0x0001620000100800 */
[----:B------:R-:W1:Y:S03]  /*10b00*/  LDC R47, c[0x0][0x3d4] ;  /* 0x0000f500ff2f7b82 */ /* 0x000e660000000800 */
[----:B------:R0:W5:Y:S04]  /*10b10*/  LDL R52, [R1+0x84] ;  /* 0x0000840001347983 */ /* 0x0001680000100800 */
[----:B------:R0:W5:Y:S01]  /*10b20*/  LDL R51, [R1+0x88] ;  /* 0x0000880001337983 */ /* 0x0001620000100800 */
[----:B------:R-:W-:Y:S01]  /*10b30*/  BSSY B1, `(.L_x_639) ;  /* 0x000005e000017945 */ /* 0x000fe20003800000 */
[----:B-1----:R-:W-:-:S02]  /*10b40*/  ISETP.GE.AND P0, PT, R212, R47, PT ;  /* 0x0000002fd400720c */ /* 0x002fc40003f06270 */
[----:B------:R-:W-:-:S11]  /*10b50*/  ISETP.GE.AND P1, PT, R213, R47, PT ;  /* 0x0000002fd500720c */ /* 0x000fd60003f26270 */
[----:B0-----:R-:W-:Y:S05]  /*10b60*/  @P0 BRA `(.L_x_640) ;  /* 0x0000000400680947 */ /* 0x001fea0003800000 */
[----:B------:R-:W2:Y:S01]  /*10b70*/  LDL R6, [R1+0x6c] ;  /* 0x00006c0001067983 */ /* 0x000ea20000100800 */
[----:B------:R-:W-:Y:S01]  /*10b80*/  LEA.HI R0, R47, R220, RZ, 0x1d ;  /* 0x000000dc2f007211 */ /* 0x000fe200078fe8ff */
[----:B------:R-:W-:Y:S01]  /*10b90*/  HADD2.F32 R42, -RZ, R27.H0_H0 ;  /* 0x2000001bff2a7230 */ /* 0x000fe20000004100 */
[----:B-----5:R-:W-:Y:S01]  /*10ba0*/  LOP3.LUT R4, R53, 0x38, R212, 0xf8, !PT ;  /* 0x0000003835047812 */ /* 0x020fe200078ef8d4 */
[--C-:B------:R-:W-:Y:S01]  /*10bb0*/  HADD2.F32 R44, -RZ, R33.reuse.H0_H0 ;  /* 0x20000021ff2c7230 */ /* 0x100fe20000004100 */
[----:B------:R-:W-:Y:S01]  /*10bc0*/  SHF.R.S32.HI R5, RZ, 0x1f, R0 ;  /* 0x0000001fff057819 */ /* 0x000fe20000011400 */
[--C-:B------:R-:W-:Y:S01]  /*10bd0*/  HADD2.F32 R46, -RZ, R34.reuse.H0_H0 ;  /* 0x20000022ff2e7230 */ /* 0x100fe20000004100 */
[----:B------:R-:W-:Y:S01]  /*10be0*/  SHF.L.U32 R3, R0, 0x3, RZ ;  /* 0x0000000300037819 */ /* 0x000fe200000006ff */
[----:B------:R-:W-:Y:S01]  /*10bf0*/  HADD2.F32 R48, -RZ, R33.H1_H1 ;  /* 0x30000021ff307230 */ /* 0x000fe20000004100 */
[----:B------:R-:W-:Y:S01]  /*10c00*/  LEA.HI R5, R5, R0, RZ, 0x3 ;  /* 0x0000000005057211 */ /* 0x000fe200078f18ff */
[----:B------:R-:W-:Y:S01]  /*10c10*/  HADD2.F32 R49, -RZ, R34.H1_H1 ;  /* 0x30000022ff317230 */ /* 0x000fe20000004100 */
[----:B------:R-:W-:-:S02]  /*10c20*/  LOP3.LUT R0, R53, 0x38, R3, 0xf8, !PT ;  /* 0x0000003835007812 */ /* 0x000fc400078ef803 */
[----:B------:R-:W-:Y:S01]  /*10c30*/  LOP3.LUT R4, R51, R4, R52, 0xf6, !PT ;  /* 0x0000000433047212 */ /* 0x000fe200078ef634 */
[----:B------:R-:W-:Y:S01]  /*10c40*/  IMAD.SHL.U32 R5, R5, 0x400, RZ ;  /* 0x0000040005057824 */ /* 0x000fe200078e00ff */
[----:B------:R-:W-:-:S04]  /*10c50*/  LOP3.LUT R0, R0, R52, RZ, 0x3c, !PT ;  /* 0x0000003400007212 */ /* 0x000fc800078e3cff */
[----:B------:R-:W-:-:S04]  /*10c60*/  LOP3.LUT R3, R5, 0x7fffe000, RZ, 0xc0, !PT ;  /* 0x7fffe00005037812 */ /* 0x000fc800078ec0ff */
[----:B------:R-:W-:-:S04]  /*10c70*/  IADD3 R3, R0, R3, R51 ;  /* 0x0000000300037210 */ /* 0x000fc80007ffe033 */
[----:B------:R-:W-:-:S05]  /*10c80*/  LEA R3, R3, R16, 0x1 ;  /* 0x0000001003037211 */ /* 0x000fca00078e08ff */
[----:B------:R-:W0:Y:S02]  /*10c90*/  LDS.128 R8, [R3+0x14400] ;  /* 0x0144000003087984 */ /* 0x000e240000000c00 */
[--C-:B0-----:R-:W-:Y:S02]  /*10ca0*/  HADD2.F32 R38, -RZ, R8.reuse.H0_H0 ;  /* 0x20000008ff267230 */ /* 0x101fe40000004100 */
[----:B------:R-:W-:Y:S02]  /*10cb0*/  HADD2.F32 R8, -RZ, R8.H1_H1 ;  /* 0x30000008ff087230 */ /* 0x000fe40000004100 */
[----:B------:R-:W-:Y:S02]  /*10cc0*/  HADD2.F32 R39, -RZ, R9.H0_H0 ;  /* 0x20000009ff277230 */ /* 0x000fe40000004100 */
[-C--:B------:R-:W-:Y:S01]  /*10cd0*/  FMUL.FTZ R43, R44, R38.reuse ;  /* 0x000000262c2b7220 */ /* 0x080fe20000410000 */
[----:B------:R-:W-:Y:S01]  /*10ce0*/  FMUL.FTZ R45, R42, R38 ;  /* 0x000000262a2d7220 */ /* 0x000fe20000410000 */
[----:B------:R-:W-:-:S02]  /*10cf0*/  HADD2.F32 R38, -RZ, R29.H0_H0 ;  /* 0x2000001dff267230 */ /* 0x000fc40000004100 */
[----:B------:R-:W-:Y:S01]  /*10d00*/  FMUL.FTZ R33, R46, R8 ;  /* 0x000000082e217220 */ /* 0x000fe20000410000 */
[----:B------:R-:W-:Y:S02]  /*10d10*/  HADD2.F32 R9, -RZ, R9.H1_H1 ;  /* 0x30000009ff097230 */ /* 0x000fe40000004100 */
[----:B------:R-:W-:Y:S02]  /*10d20*/  HADD2.F32 R29, -RZ, R29.H1_H1 ;  /* 0x3000001dff1d7230 */ /* 0x000fe40000004100 */
[--C-:B------:R-:W-:Y:S02]  /*10d30*/  HADD2.F32 R40, -RZ, R10.reuse.H0_H0 ;  /* 0x2000000aff287230 */ /* 0x100fe40000004100 */
[----:B------:R-:W-:Y:S02]  /*10d40*/  HADD2.F32 R10, -RZ, R10.H1_H1 ;  /* 0x3000000aff0a7230 */ /* 0x000fe40000004100 */
[----:B------:R-:W-:Y:S01]  /*10d50*/  FMUL.FTZ R34, R29, R9 ;  /* 0x000000091d227220 */ /* 0x000fe20000410000 */
[----:B------:R-:W-:-:S02]  /*10d60*/  HADD2.F32 R41, -RZ, R11.H0_H0 ;  /* 0x2000000bff297230 */ /* 0x000fc40000004100 */
[----:B------:R-:W-:Y:S02]  /*10d70*/  HADD2.F32 R11, -RZ, R11.H1_H1 ;  /* 0x3000000bff0b7230 */ /* 0x000fe40000004100 */
[----:B--2---:R-:W-:-:S05]  /*10d80*/  IMAD R50, R4, 0x2, R6 ;  /* 0x0000000204327824 */ /* 0x004fca00078e0206 */
[----:B------:R-:W0:Y:S02]  /*10d90*/  LDS.128 R4, [R50] ;  /* 0x0000000032047984 */ /* 0x000e240000000c00 */
[--C-:B0-----:R-:W-:Y:S02]  /*10da0*/  HADD2.F32 R0, -RZ, R4.reuse.H0_H0 ;  /* 0x20000004ff007230 */ /* 0x101fe40000004100 */
[----:B------:R-:W-:Y:S02]  /*10db0*/  HADD2.F32 R4, -RZ, R4.H1_H1 ;  /* 0x30000004ff047230 */ /* 0x000fe40000004100 */
[----:B------:R-:W-:Y:S02]  /*10dc0*/  HADD2.F32 R28, -RZ, R5.H0_H0 ;  /* 0x20000005ff1c7230 */ /* 0x000fe40000004100 */
[-C--:B------:R-:W-:Y:S01]  /*10dd0*/  FFMA.FTZ R43, R42, R0.reuse, -R43 ;  /* 0x000000002a2b7223 */ /* 0x080fe2000001082b */
[----:B------:R-:W-:Y:S01]  /*10de0*/  FFMA.FTZ R45, R44, R0, R45 ;  /* 0x000000002c2d7223 */ /* 0x000fe2000001002d */
[----:B------:R-:W-:-:S02]  /*10df0*/  HADD2.F32 R42, -RZ, R27.H1_H1 ;  /* 0x3000001bff2a7230 */ /* 0x000fc40000004100 */
[C---:B------:R-:W-:Y:S01]  /*10e00*/  FFMA.FTZ R0, R38.reuse, R4, -R33 ;  /* 0x0000000426007223 */ /* 0x040fe20000010821 */
[----:B------:R-:W-:Y:S01]  /*10e10*/  FMUL.FTZ R27, R38, R8 ;  /* 0x00000008261b7220 */ /* 0x000fe20000410000 */
[-C--:B------:R-:W-:Y:S01]  /*10e20*/  FMUL.FTZ R33, R48, R39.reuse ;  /* 0x0000002730217220 */ /* 0x080fe20000410000 */
[----:B------:R-:W-:Y:S02]  /*10e30*/  HADD2.F32 R5, -RZ, R5.H1_H1 ;  /* 0x30000005ff057230 */ /* 0x000fe40000004100 */
[----:B------:R-:W-:Y:S01]  /*10e40*/  FMUL.FTZ R39, R42, R39 ;  /* 0x000000272a277220 */ /* 0x000fe20000410000 */
[----:B------:R-:W-:Y:S01]  /*10e50*/  FFMA.FTZ R8, R46, R4, R27 ;  /* 0x000000042e087223 */ /* 0x000fe2000001001b */
[-C--:B------:R-:W-:Y:S01]  /*10e60*/  FFMA.FTZ R33, R42, R28.reuse, -R33 ;  /* 0x0000001c2a217223 */ /* 0x080fe20000010821 */
[----:B------:R-:W-:Y:S01]  /*10e70*/  FMUL.FTZ R4, R49, R9 ;  /* 0x0000000931047220 */ /* 0x000fe20000410000 */
[----:B------:R-:W-:Y:S02]  /*10e80*/  HADD2.F32 R42, -RZ, R35.H0_H0 ;  /* 0x20000023ff2a7230 */ /* 0x000fe40000004100 */
[----:B------:R-:W-:Y:S01]  /*10e90*/  FFMA.FTZ R39, R48, R28, R39 ;  /* 0x0000001c30277223 */ /* 0x000fe20000010027 */
[----:B------:R-:W-:-:S02]  /*10ea0*/  HADD2.F32 R44, -RZ, R36.H0_H0 ;  /* 0x20000024ff2c7230 */ /* 0x000fc40000004100 */
[-C--:B------:R-:W-:Y:S01]  /*10eb0*/  FFMA.FTZ R28, R29, R5.reuse, -R4 ;  /* 0x000000051d1c7223 */ /* 0x080fe20000010804 */
[----:B------:R-:W-:Y:S02]  /*10ec0*/  HADD2.F32 R30, -RZ, R6.H0_H0 ;  /* 0x20000006ff1e7230 */ /* 0x000fe40000004100 */
[----:B------:R-:W-:Y:S01]  /*10ed0*/  FMUL.FTZ R9, R42, R40 ;  /* 0x000000282a097220 */ /* 0x000fe20000410000 */
[----:B------:R-:W-:Y:S02]  /*10ee0*/  HADD2.F32 R38, -RZ, R31.H0_H0 ;  /* 0x2000001fff267230 */ /* 0x000fe40000004100 */
[----:B------:R-:W-:Y:S01]  /*10ef0*/  FFMA.FTZ R34, R49, R5, R34 ;  /* 0x0000000531227223 */ /* 0x000fe20000010022 */
[----:B------:R-:W-:Y:S02]  /*10f00*/  HADD2.F32 R4, -RZ, R32.H0_H0 ;  /* 0x20000020ff047230 */ /* 0x000fe40000004100 */
[----:B------:R-:W-:Y:S01]  /*10f10*/  FMUL.FTZ R5, R44, R10 ;  /* 0x0000000a2c057220 */ /* 0x000fe20000410000 */
[----:B------:R-:W-:-:S02]  /*10f20*/  HADD2.F32 R6, -RZ, R6.H1_H1 ;  /* 0x30000006ff067230 */ /* 0x000fc40000004100 */
[C---:B------:R-:W-:Y:S01]  /*10f30*/  FFMA.FTZ R27, R38.reuse, R30, -R9 ;  /* 0x0000001e261b7223 */ /* 0x040fe20000010809 */
[----:B------:R-:W-:Y:S01]  /*10f40*/  FMUL.FTZ R29, R38, R40 ;  /* 0x00000028261d7220 */ /* 0x000fe20000410000 */
[C---:B------:R-:W-:Y:S01]  /*10f50*/  FMUL.FTZ R9, R4.reuse, R10 ;  /* 0x0000000a04097220 */ /* 0x040fe20000410000 */
[----:B------:R-:W-:Y:S02]  /*10f60*/  HADD2.F32 R35, -RZ, R35.H1_H1 ;  /* 0x30000023ff237230 */ /* 0x000fe40000004100 */
[----:B------:R-:W-:Y:S01]  /*10f70*/  FFMA.FTZ R10, R4, R6, -R5 ;  /* 0x00000006040a7223 */ /* 0x000fe20000010805 */
[----:B------:R-:W-:Y:S02]  /*10f80*/  HADD2.F32 R49, -RZ, R36.H1_H1 ;  /* 0x30000024ff317230 */ /* 0x000fe40000004100 */
[----:B------:R-:W-:Y:S01]  /*10f90*/  FFMA.FTZ R29, R42, R30, R29 ;  /* 0x0000001e2a1d7223 */ /* 0x000fe2000001001d */
[----:B------:R-:W-:Y:S02]  /*10fa0*/  HADD2.F32 R31, -RZ, R31.H1_H1 ;  /* 0x3000001fff1f7230 */ /* 0x000fe40000004100 */
[----:B------:R-:W-:Y:S01]  /*10fb0*/  FFMA.FTZ R30, R44, R6, R9 ;  /* 0x000000062c1e7223 */ /* 0x000fe20000010009 */
[----:B------:R-:W-:-:S02]  /*10fc0*/  HADD2.F32 R5, -RZ, R32.H1_H1 ;  /* 0x30000020ff057230 */ /* 0x000fc40000004100 */
[----:B------:R-:W-:Y:S01]  /*10fd0*/  FMUL.FTZ R4, R35, R41 ;  /* 0x0000002923047220 */ /* 0x000fe20000410000 */
[--C-:B------:R-:W-:Y:S02]  /*10fe0*/  HADD2.F32 R37, -RZ, R7.reuse.H0_H0 ;  /* 0x20000007ff257230 */ /* 0x100fe40000004100 */
[----:B------:R-:W-:Y:S01]  /*10ff0*/  FMUL.FTZ R32, R49, R11 ;  /* 0x0000000b31207220 */ /* 0x000fe20000410000 */
[----:B------:R-:W-:Y:S02]  /*11000*/  HADD2.F32 R7, -RZ, R7.H1_H1 ;  /* 0x30000007ff077230 */ /* 0x000fe40000004100 */
[----:B------:R-:W-:Y:S01]  /*11010*/  FMUL.FTZ R6, R31, R41 ;  /* 0x000000291f067220 */ /* 0x000fe20000410000 */
[----:B------:R-:W-:Y:S01]  /*11020*/  FMUL.FTZ R36, R5, R11 ;  /* 0x0000000b05247220 */ /* 0x000fe20000410000 */
[----:B------:R-:W-:Y:S01]  /*11030*/  FFMA.FTZ R11, R31, R37, -R4 ;  /* 0x000000251f0b7223 */ /* 0x000fe20000010804 */
[----:B------:R-:W-:Y:S01]  /*11040*/  F2FP.F16.F32.PACK_AB R4, R0, R43 ;  /* 0x0000002b0004723e */ /* 0x000fe200000000ff */
[----:B------:R-:W-:Y:S01]  /*11050*/  FFMA.FTZ R32, R5, R7, -R32 ;  /* 0x0000000705207223 */ /* 0x000fe20000010820 */
[----:B------:R-:W-:Y:S01]  /*11060*/  FFMA.FTZ R37, R35, R37, R6 ;  /* 0x0000002523257223 */ /* 0x000fe20000010006 */
[----:B------:R-:W-:Y:S01]  /*11070*/  FFMA.FTZ R36, R49, R7, R36 ;  /* 0x0000000731247223 */ /* 0x000fe20000010024 */
[----:B------:R-:W-:-:S02]  /*11080*/  F2FP.F16.F32.PACK_AB R5, R28, R33 ;  /* 0x000000211c05723e */ /* 0x000fc400000000ff */
[----:B------:R-:W-:Y:S02]  /*11090*/  F2FP.F16.F32.PACK_AB R6, R10, R27 ;  /* 0x0000001b0a06723e */ /* 0x000fe400000000ff */
[----:B------:R-:W-:Y:S02]  /*110a0*/  F2FP.F16.F32.PACK_AB R7, R32, R11 ;  /* 0x0000000b2007723e */ /* 0x000fe400000000ff */
[----:B------:R-:W-:Y:S02]  /*110b0*/  F2FP.F16.F32.PACK_AB R8, R8, R45 ;  /* 0x0000002d0808723e */ /* 0x000fe400000000ff */
[----:B------:R-:W-:Y:S01]  /*110c0*/  F2FP.F16.F32.PACK_AB R9, R34, R39 ;  /* 0x000000272209723e */ /* 0x000fe200000000ff */
[----:B------:R0:W-:Y:S01]  /*110d0*/  STS.128 [R50], R4 ;  /* 0x0000000432007388 */ /* 0x0001e20000000c00 */
[----:B------:R-:W-:Y:S02]  /*110e0*/  F2FP.F16.F32.PACK_AB R10, R30, R29 ;  /* 0x0000001d1e0a723e */ /* 0x000fe400000000ff */
[----:B------:R-:W-:-:S05]  /*110f0*/  F2FP.F16.F32.PACK_AB R11, R36, R37 ;  /* 0x00000025240b723e */ /* 0x000fca00000000ff */
[----:B------:R0:W-:Y:S02]  /*11100*/  STS.128 [R3+0x14400], R8 ;  /* 0x0144000803007388 */ /* 0x0001e40000000c00 */
.L_x_640:
[----:B------:R-:W-:Y:S05]  /*11110*/  BSYNC B1 ;  /* 0x0000000000017941 */ /* 0x000fea0003800000 */
.L_x_639:
[----:B------:R-:W-:Y:S05]  /*11120*/  @P1 BRA `(.L_x_612) ;  /* 0x00000004005c1947 */ /* 0x000fea0003800000 */
[----:B------:R-:W2:Y:S01]  /*11130*/  LDL R42, [R1+0x8c] ;  /* 0x00008c00012a7983 */ /* 0x000ea20000100800 */
[----:B------:R-:W-:Y:S01]  /*11140*/  LEA.HI R12, R47, R12, RZ, 0x1d ;  /* 0x0000000c2f0c7211 */ /* 0x000fe200078fe8ff */
[----:B------:R-:W-:Y:S02]  /*11150*/  HADD2.F32 R36, -RZ, R21.H0_H0 ;  /* 0x20000015ff247230 */ /* 0x000fe40000004100 */
[----:B------:R-:W-:Y:S01]  /*11160*/  HADD2.F32 R34, -RZ, R13.H0_H0 ;  /* 0x2000000dff227230 */ /* 0x000fe20000004100 */
[----:B0-----:R-:W-:Y:S01]  /*11170*/  SHF.R.S32.HI R3, RZ, 0x1f, R12 ;  /* 0x0000001fff037819 */ /* 0x001fe2000001140c */
[----:B------:R-:W-:Y:S02]  /*11180*/  IMAD.SHL.U32 R0, R12, 0x8, RZ ;  /* 0x000000080c007824 */ /* 0x000fe400078e00ff */
[--C-:B------:R-:W-:Y:S01]  /*11190*/  HADD2.F32 R38, -RZ, R24.reuse.H0_H0 ;  /* 0x20000018ff267230 */ /* 0x100fe20000004100 */
[----:B------:R-:W-:Y:S01]  /*111a0*/  LEA.HI R3, R3, R12, RZ, 0x3 ;  /* 0x0000000c03037211 */ /* 0x000fe200078f18ff */
[----:B------:R-:W-:Y:S01]  /*111b0*/  HADD2.F32 R40, -RZ, R21.H1_H1 ;  /* 0x30000015ff287230 */ /* 0x000fe20000004100 */
[----:B-----5:R-:W-:Y:S01]  /*111c0*/  LOP3.LUT R0, R53, 0x38, R0, 0xf8, !PT ;  /* 0x0000003835007812 */ /* 0x020fe200078ef800 */
[----:B------:R-:W-:-:S02]  /*111d0*/  HADD2.F32 R39, -RZ, R24.H1_H1 ;  /* 0x30000018ff277230 */ /* 0x000fc40000004100 */
[----:B------:R-:W-:Y:S01]  /*111e0*/  IMAD.SHL.U32 R3, R3, 0x400, RZ ;  /* 0x0000040003037824 */ /* 0x000fe200078e00ff */
[----:B------:R-:W-:Y:S01]  /*111f0*/  LOP3.LUT R0, R0, R52, RZ, 0x3c, !PT ;  /* 0x0000003400007212 */ /* 0x000fe200078e3cff */
[----:B------:R-:W-:Y:S02]  /*11200*/  HADD2.F32 R37, -RZ, R15.H0_H0 ;  /* 0x2000000fff257230 */ /* 0x000fe40000004100 */
[----:B------:R-:W-:Y:S01]  /*11210*/  HADD2.F32 R41, -RZ, R25.H0_H0 ;  /* 0x20000019ff297230 */ /* 0x000fe20000004100 */
[----:B------:R-:W-:-:S04]  /*11220*/  LOP3.LUT R3, R3, 0x7fffe000, RZ, 0xc0, !PT ;  /* 0x7fffe00003037812 */ /* 0x000fc800078ec0ff */
[----:B------:R-:W-:-:S04]  /*11230*/  IADD3 R3, R0, R3, R51 ;  /* 0x0000000300037210 */ /* 0x000fc80007ffe033 */
[----:B------:R-:W-:-:S05]  /*11240*/  LEA R3, R3, R16, 0x1 ;  /* 0x0000001003037211 */ /* 0x000fca00078e08ff */
[----:B------:R-:W0:Y:S02]  /*11250*/  LDS.128 R8, [R3+0x14400] ;  /* 0x0144000003087984 */ /* 0x000e240000000c00 */
[--C-:B0-----:R-:W-:Y:S02]  /*11260*/  HADD2.F32 R29, -RZ, R8.reuse.H0_H0 ;  /* 0x20000008ff1d7230 */ /* 0x101fe40000004100 */
[----:B------:R-:W-:Y:S02]  /*11270*/  HADD2.F32 R8, -RZ, R8.H1_H1 ;  /* 0x30000008ff087230 */ /* 0x000fe40000004100 */
[--C-:B------:R-:W-:Y:S02]  /*11280*/  HADD2.F32 R30, -RZ, R9.reuse.H0_H0 ;  /* 0x20000009ff1e7230 */ /* 0x100fe40000004100 */
[-C--:B------:R-:W-:Y:S01]  /*11290*/  FMUL.FTZ R33, R36, R29.reuse ;  /* 0x0000001d24217220 */ /* 0x080fe20000410000 */
[----:B------:R-:W-:Y:S01]  /*112a0*/  FMUL.FTZ R29, R34, R29 ;  /* 0x0000001d221d7220 */ /* 0x000fe20000410000 */
[----:B------:R-:W-:Y:S01]  /*112b0*/  FMUL.FTZ R21, R38, R8 ;  /* 0x0000000826157220 */ /* 0x000fe20000410000 */
[----:B------:R-:W-:-:S02]  /*112c0*/  HADD2.F32 R9, -RZ, R9.H1_H1 ;  /* 0x30000009ff097230 */ /* 0x000fc40000004100 */
[--C-:B------:R-:W-:Y:S02]  /*112d0*/  HADD2.F32 R31, -RZ, R10.reuse.H0_H0 ;  /* 0x2000000aff1f7230 */ /* 0x100fe40000004100 */
[----:B------:R-:W-:Y:S02]  /*112e0*/  HADD2.F32 R10, -RZ, R10.H1_H1 ;  /* 0x3000000aff0a7230 */ /* 0x000fe40000004100 */
[--C-:B------:R-:W-:Y:S02]  /*112f0*/  HADD2.F32 R32, -RZ, R11.reuse.H0_H0 ;  /* 0x2000000bff207230 */ /* 0x100fe40000004100 */
[----:B------:R-:W-:Y:S01]  /*11300*/  FMUL.FTZ R24, R37, R31 ;  /* 0x0000001f25187220 */ /* 0x000fe20000410000 */
[----:B------:R-:W-:Y:S01]  /*11310*/  HADD2.F32 R11, -RZ, R11.H1_H1 ;  /* 0x3000000bff0b7230 */ /* 0x000fe20000004100 */
[----:B--2---:R-:W0:Y:S02]  /*11320*/  LDS.128 R4, [R42] ;  /* 0x000000002a047984 */ /* 0x004e240000000c00 */
[----:B0-----:R-:W-:-:S02]  /*11330*/  HADD2.F32 R0, -RZ, R4.H0_H0 ;  /* 0x20000004ff007230 */ /* 0x001fc40000004100 */
[----:B------:R-:W-:Y:S02]  /*11340*/  HADD2.F32 R4, -RZ, R4.H1_H1 ;  /* 0x30000004ff047230 */ /* 0x000fe40000004100 */
[----:B------:R-:W-:Y:S02]  /*11350*/  HADD2.F32 R12, -RZ, R5.H0_H0 ;  /* 0x20000005ff0c7230 */ /* 0x000fe40000004100 */
[-C--:B------:R-:W-:Y:S01]  /*11360*/  FFMA.FTZ R33, R34, R0.reuse, -R33 ;  /* 0x0000000022217223 */ /* 0x080fe20000010821 */
[----:B------:R-:W-:Y:S02]  /*11370*/  HADD2.F32 R34, -RZ, R14.H0_H0 ;  /* 0x2000000eff227230 */ /* 0x000fe40000004100 */
[----:B------:R-:W-:Y:S01]  /*11380*/  FFMA.FTZ R29, R36, R0, R29 ;  /* 0x00000000241d7223 */ /* 0x000fe2000001001d */
[----:B------:R-:W-:Y:S02]  /*11390*/  HADD2.F32 R36, -RZ, R13.H1_H1 ;  /* 0x3000000dff247230 */ /* 0x000fe40000004100 */
[----:B------:R-:W-:-:S02]  /*113a0*/  HADD2.F32 R5, -RZ, R5.H1_H1 ;  /* 0x30000005ff057230 */ /* 0x000fc40000004100 */
[C---:B------:R-:W-:Y:S01]  /*113b0*/  FMUL.FTZ R13, R34.reuse, R8 ;  /* 0x00000008220d7220 */ /* 0x040fe20000410000 */
[----:B------:R-:W-:Y:S01]  /*113c0*/  FFMA.FTZ R0, R34, R4, -R21 ;  /* 0x0000000422007223 */ /* 0x000fe20000010815 */
[-C--:B------:R-:W-:Y:S01]  /*113d0*/  FMUL.FTZ R21, R40, R30.reuse ;  /* 0x0000001e28157220 */ /* 0x080fe20000410000 */
[----:B------:R-:W-:Y:S01]  /*113e0*/  FMUL.FTZ R35, R36, R30 ;  /* 0x0000001e24237220 */ /* 0x000fe20000410000 */
[----:B------:R-:W-:Y:S01]  /*113f0*/  FFMA.FTZ R8, R38, R4, R13 ;  /* 0x0000000426087223 */ /* 0x000fe2000001000d */
[----:B------:R-:W-:Y:S02]  /*11400*/  HADD2.F32 R13, -RZ, R14.H1_H1 ;  /* 0x3000000eff0d7230 */ /* 0x000fe40000004100 */
[-C--:B------:R-:W-:Y:S01]  /*11410*/  FMUL.FTZ R4, R39, R9.reuse ;  /* 0x0000000927047220 */ /* 0x080fe20000410000 */
[----:B------:R-:W-:Y:S02]  /*11420*/  HADD2.F32 R34, -RZ, R26.H0_H0 ;  /* 0x2000001aff227230 */ /* 0x000fe40000004100 */
[-C--:B------:R-:W-:Y:S01]  /*11430*/  FFMA.FTZ R21, R36, R12.reuse, -R21 ;  /* 0x0000000c24157223 */ /* 0x080fe20000010815 */
[----:B------:R-:W-:Y:S01]  /*11440*/  FFMA.FTZ R35, R40, R12, R35 ;  /* 0x0000000c28237223 */ /* 0x000fe20000010023 */
[----:B------:R-:W-:Y:S01]  /*11450*/  FMUL.FTZ R14, R13, R9 ;  /* 0x000000090d0e7220 */ /* 0x000fe20000410000 */
[----:B------:R-:W-:-:S02]  /*11460*/  HADD2.F32 R27, -RZ, R6.H0_H0 ;  /* 0x20000006ff1b7230 */ /* 0x000fc40000004100 */
[----:B------:R-:W-:Y:S01]  /*11470*/  FFMA.FTZ R12, R13, R5, -R4 ;  /* 0x000000050d0c7223 */ /* 0x000fe20000010804 */
[----:B------:R-:W-:Y:S02]  /*11480*/  HADD2.F32 R30, -RZ, R20.H0_H0 ;  /* 0x20000014ff1e7230 */ /* 0x000fe40000004100 */
[----:B------:R-:W-:Y:S01]  /*11490*/  FMUL.FTZ R4, R41, R31 ;  /* 0x0000001f29047220 */ /* 0x000fe20000410000 */
[----:B------:R-:W-:Y:S02]  /*114a0*/  HADD2.F32 R6, -RZ, R6.H1_H1 ;  /* 0x30000006ff067230 */ /* 0x000fe40000004100 */
[----:B------:R-:W-:Y:S01]  /*114b0*/  FFMA.FTZ R14, R39, R5, R14 ;  /* 0x00000005270e7223 */ /* 0x000fe2000001000e */
[-C--:B------:R-:W-:Y:S01]  /*114c0*/  FMUL.FTZ R5, R34, R10.reuse ;  /* 0x0000000a22057220 */ /* 0x080fe20000410000 */
[-C--:B------:R-:W-:Y:S01]  /*114d0*/  FFMA.FTZ R13, R37, R27.reuse, -R4 ;  /* 0x0000001b250d7223 */ /* 0x080fe20000010804 */
[----:B------:R-:W-:Y:S01]  /*114e0*/  FFMA.FTZ R24, R41, R27, R24 ;  /* 0x0000001b29187223 */ /* 0x000fe20000010018 */
[C---:B------:R-:W-:Y:S01]  /*114f0*/  FMUL.FTZ R9, R30.reuse, R10 ;  /* 0x0000000a1e097220 */ /* 0x040fe20000410000 */
[----:B------:R-:W-:Y:S01]  /*11500*/  FFMA.FTZ R10, R30, R6, -R5 ;  /* 0x000000061e0a7223 */ /* 0x000fe20000010805 */
[----:B------:R-:W-:Y:S01]  /*11510*/  HADD2.F32 R36, -RZ, R25.H1_H1 ;  /* 0x30000019ff247230 */ /* 0x000fe20000004100 */
[----:B------:R-:W-:Y:S01]  /*11520*/  F2FP.F16.F32.PACK_AB R8, R8, R29 ;  /* 0x0000001d0808723e */ /* 0x000fe200000000ff */
[----:B------:R-:W-:-:S02]  /*11530*/  HADD2.F32 R27, -RZ, R26.H1_H1 ;  /* 0x3000001aff1b7230 */ /* 0x000fc40000004100 */
[----:B------:R-:W-:Y:S02]  /*11540*/  HADD2.F32 R30, -RZ, R15.H1_H1 ;  /* 0x3000000fff1e7230 */ /* 0x000fe40000004100 */
[----:B------:R-:W-:Y:S01]  /*11550*/  FFMA.FTZ R15, R34, R6, R9 ;  /* 0x00000006220f7223 */ /* 0x000fe20000010009 */
[----:B------:R-:W-:Y:S02]  /*11560*/  HADD2.F32 R25, -RZ, R20.H1_H1 ;  /* 0x30000014ff197230 */ /* 0x000fe40000004100 */
[-C--:B------:R-:W-:Y:S01]  /*11570*/  FMUL.FTZ R5, R36, R32.reuse ;  /* 0x0000002024057220 */ /* 0x080fe20000410000 */
[--C-:B------:R-:W-:Y:S02]  /*11580*/  HADD2.F32 R28, -RZ, R7.reuse.H0_H0 ;  /* 0x20000007ff1c7230 */ /* 0x100fe40000004100 */
[-C--:B------:R-:W-:Y:S01]  /*11590*/  FMUL.FTZ R4, R27, R11.reuse ;  /* 0x0000000b1b047220 */ /* 0x080fe20000410000 */
[----:B------:R-:W-:Y:S02]  /*115a0*/  HADD2.F32 R7, -RZ, R7.H1_H1 ;  /* 0x30000007ff077230 */ /* 0x000fe40000004100 */
[C---:B------:R-:W-:Y:S01]  /*115b0*/  FMUL.FTZ R9, R30.reuse, R32 ;  /* 0x000000201e097220 */ /* 0x040fe20000410000 */
[C---:B------:R-:W-:Y:S01]  /*115c0*/  FMUL.FTZ R6, R25.reuse, R11 ;  /* 0x0000000b19067220 */ /* 0x040fe20000410000 */
[-C--:B------:R-:W-:Y:S01]  /*115d0*/  FFMA.FTZ R11, R30, R28.reuse, -R5 ;  /* 0x0000001c1e0b7223 */ /* 0x080fe20000010805 */
[----:B------:R-:W-:Y:S01]  /*115e0*/  F2FP.F16.F32.PACK_AB R5, R12, R21 ;  /* 0x000000150c05723e */ /* 0x000fe200000000ff */
[-C--:B------:R-:W-:Y:S01]  /*115f0*/  FFMA.FTZ R20, R25, R7.reuse, -R4 ;  /* 0x0000000719147223 */ /* 0x080fe20000010804 */
        /* <DEDUP_REMOVED lines=8> */
[----:B------:R-:W-:-:S05]  /*11680*/  F2FP.F16.F32.PACK_AB R11, R25, R28 ;  /* 0x0000001c190b723e */ /* 0x000fca00000000ff */
[----:B------:R4:W-:Y:S02]  /*11690*/  STS.128 [R3+0x14400], R8 ;  /* 0x0144000803007388 */ /* 0x0009e40000000c00 */
.L_x_612:
[----:B------:R-:W-:Y:S05]  /*116a0*/  BSYNC B0 ;  /* 0x0000000000007941 */ /* 0x000fea0003800000 */
.L_x_578:
[----:B------:R-:W-:Y:S01]  /*116b0*/  @!PT LDS RZ, [RZ] ;  /* 0x00000000fffff984 */ /* 0x000fe20000000800 */
[----:B------:R-:W-:Y:S01]  /*116c0*/  @!PT LDS RZ, [RZ] ;  /* 0x00000000fffff984 */ /* 0x000fe20000000800 */
[----:B------:R-:W-:Y:S01]  /*116d0*/  @!PT LDS RZ, [RZ] ;  /* 0x00000000fffff984 */ /* 0x000fe20000000800 */
[----:B------:R-:W-:Y:S01]  /*116e0*/  @!PT LDS RZ, [RZ] ;  /* 0x00000000fffff984 */ /* 0x000fe20000000800 */
[----:B------:R0:W-:Y:S06]  /*116f0*/  MEMBAR.ALL.CTA ;  /* 0x0000000000007992 */ /* 0x0001ec0000008000 */
[----:B0-----:R-:W0:Y:S01]  /*11700*/  FENCE.VIEW.ASYNC.S ;  /* 0x00000000000073c6 */ /* 0x001e220000000000 */
[----:B------:R-:W-:Y:S05]  /*11710*/  WARPSYNC.ALL ;  /* 0x0000000000007948 */ /* 0x000fea0003800000 */
[----:B0-----:R-:W-:Y:S06]  /*11720*/  BAR.SYNC.DEFER_BLOCKING 0xd, 0x100 ;  /* 0x0344000000007b1d */ /* 0x001fec0000010000 */
.L_x_576:
[----:B------:R-:W-:-:S13]  /*11730*/  ISETP.NE.AND P0, PT, R221, 0x3, PT ;  /* 0x00000003dd00780c */ /* 0x000fda0003f05270 */
[----:B------:R-:W-:Y:S05]  /*11740*/  @!P0 BRA `(.L_x_641) ;  /* 0x0000000000048947 */ /* 0x000fea0003800000 */
[----:B------:R-:W-:Y:S01]  /*11750*/  BPT.TRAP 0x1 ;  /* 0x000000040000795c */ /* 0x000fe20000300000 */
.L_x_641:
[----:B------:R-:W-:Y:S01]  /*11760*/  IMAD R0, R224, 0x8, R16 ;  /* 0x00000008e0007824 */ /* 0x000fe200078e0210 */
[----:B01234-:R-:W-:-:S04]  /*11770*/  SHF.L.U32 R3, R225, 0x1f, RZ ;  /* 0x0000001fe1037819 */ /* 0x01ffc800000006ff */
[----:B------:R0:W1:Y:S01]  /*11780*/  SYNCS.PHASECHK.TRANS64.TRYWAIT P1, [R0+URZ+0x38830], R3 ;  /* 0x03883003000075a7 */ /* 0x000062000802017f */
[----:B------:R-:W-:Y:S05]  /*11790*/  @!P0 BRA `(.L_x_642) ;  /* 0x0000000000048947 */ /* 0x000fea0003800000 */
[----:B------:R-:W-:Y:S01]  /*117a0*/  BPT.TRAP 0x1 ;  /* 0x000000040000795c */ /* 0x000fe20000300000 */
.L_x_642:
[----:B------:R-:W2:Y:S01]  /*117b0*/  LDL R6, [R1+0x78] ;  /* 0x0000780001067983 */ /* 0x000ea20000100800 */
[----:B------:R-:W-:Y:S01]  /*117c0*/  IMAD.MOV.U32 R5, RZ, RZ, -0x2 ;  /* 0xfffffffeff057424 */ /* 0x000fe200078e00ff */
[----:B--2---:R-:W-:-:S04]  /*117d0*/  SHF.R.S32.HI R4, RZ, 0x1f, R6 ;  /* 0x0000001fff047819 */ /* 0x004fc80000011406 */
[----:B------:R-:W-:-:S04]  /*117e0*/  LEA.HI R4, R4, R6, RZ, 0x2 ;  /* 0x0000000604047211 */ /* 0x000fc800078f10ff */
[----:B------:R-:W-:-:S04]  /*117f0*/  LOP3.LUT R4, R4, 0x7ffffffc, RZ, 0xc0, !PT ;  /* 0x7ffffffc04047812 */ /* 0x000fc800078ec0ff */
[----:B------:R-:W-:Y:S01]  /*11800*/  IADD3 R4, R6, -R4, RZ ;  /* 0x8000000406047210 */ /* 0x000fe20007ffe0ff */
[----:B-1----:R-:W-:Y:S06]  /*11810*/  @P1 BRA `(.L_x_643) ;  /* 0x0000000000081947 */ /* 0x002fec0003800000 */
[----:B------:R-:W1:Y:S02]  /*11820*/  SYNCS.PHASECHK.TRANS64.TRYWAIT P1, [R0+URZ+0x38830], R3 ;  /* 0x03883003000075a7 */ /* 0x000e64000802017f */
[----:B-1----:R-:W-:Y:S05]  /*11830*/  @!P1 BRA `(.L_x_644) ;  /* 0x0000013c005c9947 */ /* 0x002fea0003800000 */
.L_x_643:
[----:B------:R-:W2:Y:S01]  /*11840*/  S2R R6, SR_TID.X ;  /* 0x0000000000067919 */ /* 0x000ea20000002100 */
[----:B------:R-:W-:Y:S05]  /*11850*/  WARPSYNC.ALL ;  /* 0x0000000000007948 */ /* 0x000fea0003800000 */
[----:B------:R-:W-:Y:S02]  /*11860*/  IMAD R5, R4, R5, 0x50 ;  /* 0x0000005004057424 */ /* 0x000fe400078e0205 */
[----:B------:R-:W-:Y:S01]  /*11870*/  IMAD.MOV.U32 R151, RZ, RZ, RZ ;  /* 0x000000ffff977224 */ /* 0x000fe200078e00ff */
[----:B--2---:R-:W-:-:S04]  /*11880*/  LOP3.LUT R6, R6, 0x7f, RZ, 0xc0, !PT ;  /* 0x0000007f06067812 */ /* 0x004fc800078ec0ff */
[----:B------:R-:W-:Y:S02]  /*11890*/  ISETP.NE.AND P1, PT, R6, RZ, PT ;  /* 0x000000ff0600720c */ /* 0x000fe40003f25270 */
[----:B01----:R-:W-:Y:S01]  /*118a0*/  IADD3 R3, R16, 0x24400, RZ ;  /* 0x0002440010037810 */ /* 0x003fe20007ffe0ff */
[----:B-----5:R-:W-:Y:S01]  /*118b0*/  WARPGROUP.ARRIVE ;  /* 0x00000000000079c5 */ /* 0x020fe20000000000 */
[----:B------:R-:W-:Y:S01]  /*118c0*/  R2UR UR12, R2 ;  /* 0x00000000020c72ca */ /* 0x000fe200000e0000 */
[----:B------:R-:W-:Y:S01]  /*118d0*/  UMOV UR9, 0x40000040 ;  /* 0x4000004000097882 */ /* 0x000fe20000000000 */
[----:B------:R-:W-:Y:S01]  /*118e0*/  SHF.R.U32.HI R3, RZ, 0x4, R3 ;  /* 0x00000004ff037819 */ /* 0x000fe20000011603 */
[----:B------:R-:W-:Y:S01]  /*118f0*/  IMAD.MOV.U32 R7, RZ, RZ, 0x40000040 ;  /* 0x40000040ff077424 */ /* 0x000fe200078e00ff */
[----:B------:R-:W-:Y:S01]  /*11900*/  UMOV UR5, UR9 ;  /* 0x0000000900057c82 */ /* 0x000fe20008000000 */
[----:B------:R-:W-:Y:S01]  /*11910*/  MOV R9, 0x40000040 ;  /* 0x4000004000097802 */ /* 0x000fe20000000f00 */
[----:B------:R-:W-:Y:S01]  /*11920*/  UMOV UR17, 0x40000040 ;  /* 0x4000004000117882 */ /* 0x000fe20000000000 */
[----:B------:R-:W-:Y:S01]  /*11930*/  LOP3.LUT R3, R3, 0x3fff, RZ, 0xc0, !PT ;  /* 0x00003fff03037812 */ /* 0x000fe200078ec0ff */
[----:B------:R-:W-:Y:S01]  /*11940*/  IMAD.U32 R11, RZ, RZ, UR9 ;  /* 0x00000009ff0b7e24 */ /* 0x000fe2000f8e00ff */
[----:B------:R-:W-:Y:S01]  /*11950*/  R2UR UR7, R7 ;  /* 0x00000000070772ca */ /* 0x000fe200000e0000 */
[----:B------:R-:W-:Y:S01]  /*11960*/  IMAD.MOV.U32 R7, RZ, RZ, 0x40000040 ;  /* 0x40000040ff077424 */ /* 0x000fe200078e00ff */
[----:B------:R-:W-:Y:S01]  /*11970*/  LOP3.LUT R234, R3, 0x10000, RZ, 0xfc, !PT ;  /* 0x0001000003ea7812 */ /* 0x000fe200078efcff */
[----:B------:R-:W-:Y:S01]  /*11980*/  IMAD.MOV.U32 R3, RZ, RZ, 0x40000040 ;  /* 0x40000040ff037424 */ /* 0x000fe200078e00ff */
[----:B------:R-:W-:Y:S01]  /*11990*/  ULOP3.LUT UR12, UR12, 0x10000, URZ, 0xfc, !UPT ;  /* 0x000100000c0c7892 */ /* 0x000fe2000f8efc3f */
[----:B------:R-:W-:Y:S01]  /*119a0*/  IADD3 R5, R5, R148, RZ ;  /* 0x0000009405057210 */ /* 0x000fe20007ffe0ff */
[----:B------:R-:W-:Y:S01]  /*119b0*/  UMOV UR53, 0x40000040 ;  /* 0x4000004000357882 */ /* 0x000fe20000000000 */
[----:B------:R-:W-:Y:S01]  /*119c0*/  IMAD R2, R224, 0xa00, R234 ;  /* 0x00000a00e0027824 */ /* 0x000fe200078e02ea */
[----:B------:R-:W-:Y:S01]  /*119d0*/  R2UR UR11, R3 ;  /* 0x00000000030b72ca */ /* 0x000fe200000e0000 */
[----:B------:R-:W-:Y:S01]  /*119e0*/  UIADD3 UR52, UR12, 0x806, URZ ;  /* 0x000008060c347890 */ /* 0x000fe2000fffe03f */
[----:B------:R-:W-:Y:S01]  /*119f0*/  IMAD R5, R180, -0x50, R5 ;  /* 0xffffffb0b4057824 */ /* 0x000fe200078e0205 */
[----:B------:R-:W-:Y:S01]  /*11a00*/  UMOV UR8, UR12 ;  /* 0x0000000c00087c82 */ /* 0x000fe20008000000 */
[C---:B------:R-:W-:Y:S01]  /*11a10*/  R2UR UR10, R2.reuse ;  /* 0x00000000020a72ca */ /* 0x040fe200000e0000 */
[----:B------:R-:W-:Y:S01]  /*11a20*/  UMOV UR4, UR8 ;  /* 0x0000000800047c82 */ /* 0x000fe20008000000 */
[C---:B------:R-:W-:Y:S01]  /*11a30*/  IADD3 R6, R2.reuse, 0x80, RZ ;  /* 0x0000008002067810 */ /* 0x040fe20007ffe0ff */
[----:B------:R-:W-:Y:S01]  /*11a40*/  VIADD R8, R2, 0x200 ;  /* 0x0000020002087836 */ /* 0x000fe20000000000 */
[----:B------:R-:W-:Y:S01]  /*11a50*/  MOV R10, UR8 ;  /* 0x00000008000a7c02 */ /* 0x000fe20008000f00 */
[----:B------:R-:W-:Y:S01]  /*11a60*/  UIADD3 UR48, UR12, 0xc00, URZ ;  /* 0x00000c000c307890 */ /* 0x000fe2000fffe03f */
[----:B------:R-:W-:Y:S01]  /*11a70*/  R2UR UR6, R6 ;  /* 0x00000000060672ca */ /* 0x000fe200000e0000 */
[----:B------:R-:W-:Y:S01]  /*11a80*/  UMOV UR49, 0x40000040 ;  /* 0x4000004000317882 */ /* 0x000fe20000000000 */
[----:B------:R-:W-:Y:S01]  /*11a90*/  IADD3 R6, R2, 0x100, RZ ;  /* 0x0000010002067810 */ /* 0x000fe20007ffe0ff */
[----:B------:R0:W-:Y:S01]  /*11aa0*/  STL.64 [R1+0x8], R10 ;  /* 0x0000080a01007387 */ /* 0x0001e20000100a00 */
[----:B------:R-:W-:Y:S01]  /*11ab0*/  UIADD3 UR44, UR12, 0xc02, URZ ;  /* 0x00000c020c2c7890 */ /* 0x000fe2000fffe03f */
[----:B------:R-:W-:Y:S01]  /*11ac0*/  MOV R3, 0x40000040 ;  /* 0x4000004000037802 */ /* 0x000fe20000000f00 */
[----:B------:R-:W-:Y:S01]  /*11ad0*/  UMOV UR45, 0x40000040 ;  /* 0x40000040002d7882 */ /* 0x000fe20000000000 */
[----:B------:R-:W-:Y:S01]  /*11ae0*/  HGMMA.64x16x16.F32 R56, gdesc[UR8], RZ, !UPT, gsb0 ;  /* 0x00200000083879f0 */ /* 0x000fe2000c0008ff */
[----:B------:R-:W-:Y:S01]  /*11af0*/  R2UR UR10, R8 ;  /* 0x00000000080a72ca */ /* 0x000fe200000e0000 */
[----:B------:R-:W-:Y:S01]  /*11b00*/  VIADD R8, R2, 0x202 ;  /* 0x0000020202087836 */ /* 0x000fe20000000000 */
[----:B------:R-:W-:Y:S01]  /*11b10*/  R2UR UR11, R9 ;  /* 0x00000000090b72ca */ /* 0x000fe200000e0000 */
[----:B------:R-:W-:Y:S01]  /*11b20*/  UIADD3 UR40, UR12, 0xc04, URZ ;  /* 0x00000c040c287890 */ /* 0x000fe2000fffe03f */
[----:B------:R-:W-:Y:S01]  /*11b30*/  MOV R9, 0x40000040 ;  /* 0x4000004000097802 */ /* 0x000fe20000000f00 */
[----:B------:R-:W-:Y:S01]  /*11b40*/  UMOV UR41, 0x40000040 ;  /* 0x4000004000297882 */ /* 0x000fe20000000000 */
[----:B------:R-:W-:Y:S01]  /*11b50*/  UIADD3 UR36, UR12, 0xc06, URZ ;  /* 0x00000c060c247890 */ /* 0x000fe2000fffe03f */
[----:B0-----:R-:W-:Y:S01]  /*11b60*/  IMAD.U32 R11, RZ, RZ, UR17 ;  /* 0x00000011ff0b7e24 */ /* 0x001fe2000f8e00ff */
[----:B------:R-:W-:Y:S01]  /*11b70*/  UMOV UR37, 0x40000040 ;  /* 0x4000004000257882 */ /* 0x000fe20000000000 */
[C---:B------:R-:W-:Y:S01]  /*11b80*/  ISETP.GT.AND P6, PT, R5.reuse, RZ, PT ;  /* 0x000000ff0500720c */ /* 0x040fe20003fc4270 */
[----:B------:R-:W-:Y:S01]  /*11b90*/  ULDC UR61, c[0x0][0x988] ;  /* 0x00026200003d7ab9 */ /* 0x000fe20000000800 */
[C---:B------:R-:W-:Y:S01]  /*11ba0*/  ISETP.GT.AND P5, PT, R5.reuse, 0x1, PT ;  /* 0x000000010500780c */ /* 0x040fe20003fa4270 */
[----:B------:R-:W-:Y:S01]  /*11bb0*/  BSSY B0, `(.L_x_645) ;  /* 0x0000906000007945 */ /* 0x000fe20003800000 */
[C---:B------:R-:W-:Y:S01]  /*11bc0*/  ISETP.GT.AND P4, PT, R5.reuse, 0x8, PT ;  /* 0x000000080500780c */ /* 0x040fe20003f84270 */
[--C-:B------:R-:W-:Y:S01]  /*11bd0*/  IMAD.MOV.U32 R150, RZ, RZ, R151.reuse ;  /* 0x000000ffff967224 */ /* 0x100fe200078e0097 */
[C---:B------:R-:W-:Y:S01]  /*11be0*/  ISETP.GT.AND P3, PT, R5.reuse, 0x9, PT ;  /* 0x000000090500780c */ /* 0x040fe20003f64270 */
[--C-:B------:R-:W-:Y:S01]  /*11bf0*/  IMAD.MOV.U32 R146, RZ, RZ, R151.reuse ;  /* 0x000000ffff927224 */ /* 0x100fe200078e0097 */
[----:B------:R-:W-:Y:S01]  /*11c00*/  ISETP.GT.AND P2, PT, R5, 0x10, PT ;  /* 0x000000100500780c */ /* 0x000fe20003f44270 */
[--C-:B------:R-:W-:Y:S01]  /*11c10*/  IMAD.MOV.U32 R144, RZ, RZ, R151.reuse ;  /* 0x000000ffff907224 */ /* 0x100fe200078e0097 */
[----:B------:R-:W-:Y:S01]  /*11c20*/  P2R R12, PR, RZ, 0x1 ;  /* 0x00000001ff0c7803 */ /* 0x000fe20000000000 */
[--C-:B------:R-:W-:Y:S01]  /*11c30*/  IMAD.MOV.U32 R142, RZ, RZ, R151.reuse ;  /* 0x000000ffff8e7224 */ /* 0x100fe200078e0097 */
[----:B------:R-:W-:Y:S01]  /*11c40*/  @!P1 IADD3 R0, R0, 0x38840, RZ ;  /* 0x0003884000009810 */ /* 0x000fe20007ffe0ff */
[--C-:B------:R-:W-:Y:S01]  /*11c50*/  IMAD.MOV.U32 R140, RZ, RZ, R151.reuse ;  /* 0x000000ffff8c7224 */ /* 0x100fe200078e0097 */
[-C--:B------:R-:W-:Y:S01]  /*11c60*/  MOV R149, R151.reuse ;  /* 0x0000009700957202 */ /* 0x080fe20000000f00 */
[--C-:B------:R-:W-:Y:S01]  /*11c70*/  IMAD.MOV.U32 R138, RZ, RZ, R151.reuse ;  /* 0x000000ffff8a7224 */ /* 0x100fe200078e0097 */
[----:B------:R-:W-:Y:S01]  /*11c80*/  @!P1 PRMT R0, RZ, 0x654, R0 ;  /* 0x00000654ff009816 */ /* 0x000fe20000000000 */
        /* <DEDUP_REMOVED lines=24> */
[----:B------:R-:W-:Y:S01]  /*11e10*/  IMAD.MOV.U32 R112, RZ, RZ, R151 ;  /* 0x000000ffff707224 */ /* 0x000fe200078e0097 */
[----:B------:R-:W-:-:S02]  /*11e20*/  WARPGROUP.DEPBAR.LE gsb0, 0x0 ;  /* 0x00008000000079c5 */ /* 0x000fc40000010000 */
[----:B------:R-:W-:Y:S01]  /*11e30*/  WARPGROUP.ARRIVE ;  /* 0x00000000000079c5 */ /* 0x000fe20000000000 */
[-C--:B------:R-:W-:Y:S01]  /*11e40*/  MOV R123, R151.reuse ;  /* 0x00000097007b7202 */ /* 0x080fe20000000f00 */
[--C-:B------:R-:W-:Y:S01]  /*11e50*/  IMAD.MOV.U32 R110, RZ, RZ, R151.reuse ;  /* 0x000000ffff6e7224 */ /* 0x100fe200078e0097 */
[-C--:B------:R-:W-:Y:S01]  /*11e60*/  MOV R121, R151.reuse ;  /* 0x0000009700797202 */ /* 0x080fe20000000f00 */
[--C-:B------:R-:W-:Y:S01]  /*11e70*/  IMAD.MOV.U32 R108, RZ, RZ, R151.reuse ;  /* 0x000000ffff6c7224 */ /* 0x100fe200078e0097 */
[-C--:B------:R-:W-:Y:S01]  /*11e80*/  MOV R119, R151.reuse ;  /* 0x0000009700777202 */ /* 0x080fe20000000f00 */
[----:B------:R-:W-:Y:S01]  /*11e90*/  HGMMA.64x16x16.F32 R48, gdesc[UR4], RZ, !UPT, gsb0 ;  /* 0x00200000043079f0 */ /* 0x000fe2000c0008ff */
[----:B------:R-:W-:Y:S01]  /*11ea0*/  R2UR UR6, R6 ;  /* 0x00000000060672ca */ /* 0x000fe200000e0000 */
[----:B------:R-:W-:Y:S01]  /*11eb0*/  UMOV UR4, UR8 ;  /* 0x0000000800047c82 */ /* 0x000fe20008000000 */
[----:B------:R-:W-:Y:S01]  /*11ec0*/  R2UR UR7, R7 ;  /* 0x00000000070772ca */ /* 0x000fe200000e0000 */
[----:B------:R-:W-:Y:S01]  /*11ed0*/  UMOV UR5, UR9 ;  /* 0x0000000900057c82 */ /* 0x000fe20008000000 */
[----:B------:R-:W-:Y:S01]  /*11ee0*/  IADD3 R6, R2, 0x180, RZ ;  /* 0x0000018002067810 */ /* 0x000fe20007ffe0ff */
[--C-:B------:R-:W-:Y:S01]  /*11ef0*/  IMAD.MOV.U32 R106, RZ, RZ, R151.reuse ;  /* 0x000000ffff6a7224 */ /* 0x100fe200078e0097 */
[----:B------:R-:W-:Y:S01]  /*11f00*/  MOV R7, 0x40000040 ;  /* 0x4000004000077802 */ /* 0x000fe20000000f00 */
        /* <DEDUP_REMOVED lines=36> */
[----:B------:R-:W-:Y:S01]  /*12150*/  IMAD.MOV.U32 R64, RZ, RZ, R151 ;  /* 0x000000ffff407224 */ /* 0x000fe200078e0097 */
[----:B------:R-:W-:Y:S02]  /*12160*/  WARPGROUP.DEPBAR.LE gsb0, 0x0 ;  /* 0x00008000000079c5 */ /* 0x000fe40000010000 */
[----:B------:R-:W-:-:S06]  /*12170*/  WARPGROUP.ARRIVE ;  /* 0x00000000000079c5 */ /* 0x000fcc0000000000 */
[----:B------:R-:W-:Y:S01]  /*12180*/  HGMMA.64x16x16.F32 R40, gdesc[UR4], RZ, !UPT, gsb0 ;  /* 0x00200000042879f0 */ /* 0x000fe2000c0008ff */
[----:B------:R-:W-:Y:S01]  /*12190*/  R2UR UR6, R6 ;  /* 0x00000000060672ca */ /* 0x000fe200000e0000 */
[----:B------:R-:W-:Y:S01]  /*121a0*/  UMOV UR4, UR8 ;  /* 0x0000000800047c82 */ /* 0x000fe20008000000 */
[----:B------:R-:W-:Y:S01]  /*121b0*/  R2UR UR7, R7 ;  /* 0x00000000070772ca */ /* 0x000fe200000e0000 */
[----:B------:R-:W-:Y:S01]  /*121c0*/  UMOV UR5, UR9 ;  /* 0x0000000900057c82 */ /* 0x000fe20008000000 */
[----:B------:R-:W-:Y:S02]  /*121d0*/  VIADD R6, R2, 0x2 ;  /* 0x0000000202067836 */ /* 0x000fe40000000000 */
[----:B------:R-:W-:-:S03]  /*121e0*/  IMAD.MOV.U32 R7, RZ, RZ, 0x40000040 ;  /* 0x40000040ff077424 */ /* 0x000fc600078e00ff */
[----:B------:R-:W-:Y:S02]  /*121f0*/  R2UR UR18, R6 ;  /* 0x00000000061272ca */ /* 0x000fe400000e0000 */
[----:B------:R-:W-:Y:S01]  /*12200*/  R2UR UR19, R7 ;  /* 0x00000000071372ca */ /* 0x000fe200000e0000 */
[----:B------:R-:W-:Y:S01]  /*12210*/  IMAD.MOV.U32 R7, RZ, RZ, 0x40000040 ;  /* 0x40000040ff077424 */ /* 0x000fe200078e00ff */
[----:B------:R-:W-:Y:S01]  /*12220*/  IADD3 R6, R2, 0x82, RZ ;  /* 0x0000008202067810 */ /* 0x000fe20007ffe0ff */
[----:B------:R-:W-:Y:S02]  /*12230*/  WARPGROUP.DEPBAR.LE gsb0, 0x0 ;  /* 0x00008000000079c5 */ /* 0x000fe40000010000 */
[----:B------:R-:W-:-:S06]  /*12240*/  WARPGROUP.ARRIVE ;  /* 0x00000000000079c5 */ /* 0x000fcc0000000000 */
[----:B------:R-:W-:Y:S01]  /*12250*/  HGMMA.64x16x16.F32 R32, gdesc[UR4], RZ, !UPT, gsb0 ;  /* 0x00200000042079f0 */ /* 0x000fe2000c0008ff */
[----:B------:R-:W-:Y:S01]  /*12260*/  UIADD3 UR4, UR12, 0x2, URZ ;  /* 0x000000020c047890 */ /* 0x000fe2000fffe03f */
[----:B------:R-:W-:Y:S02]  /*12270*/  R2UR UR6, R6 ;  /* 0x00000000060672ca */ /* 0x000fe400000e0000 */
[----:B------:R-:W-:Y:S01]  /*12280*/  R2UR UR7, R7 ;  /* 0x00000000070772ca */ /* 0x000fe200000e0000 */
[----:B------:R-:W-:Y:S01]  /*12290*/  IMAD.MOV.U32 R7, RZ, RZ, 0x40000040 ;  /* 0x40000040ff077424 */ /* 0x000fe200078e00ff */
[----:B------:R-:W-:Y:S02]  /*122a0*/  IADD3 R6, R2, 0x102, RZ ;  /* 0x0000010202067810 */ /* 0x000fe40007ffe0ff */
[----:B------:R-:W-:Y:S02]  /*122b0*/  UMOV UR16, UR4 ;  /* 0x0000000400107c82 */ /* 0x000fe40008000000 */
[----:B------:R-:W-:-:S05]  /*122c0*/  MOV R10, UR16 ;  /* 0x00000010000a7c02 */ /* 0x000fca0008000f00 */
[----:B------:R0:W-:Y:S01]  /*122d0*/  STL.64 [R1], R10 ;  /* 0x0000000a01007387 */ /* 0x0001e20000100a00 */
[----:B------:R-:W-:Y:S02]  /*122e0*/  WARPGROUP.DEPBAR.LE gsb0, 0x0 ;  /* 0x00008000000079c5 */ /* 0x000fe40000010000 */
[----:B------:R-:W-:-:S06]  /*122f0*/  WARPGROUP.ARRIVE ;  /* 0x00000000000079c5 */ /* 0x000fcc0000000000 */
[----:B------:R-:W-:Y:S01]  /*12300*/  HGMMA.64x16x16.F32 R24, gdesc[UR8], RZ, !UPT, gsb0 ;  /* 0x00200000081879f0 */ /* 0x000fe2000c0008ff */
[----:B------:R-:W-:Y:S01]  /*12310*/  UMOV UR8, UR16 ;  /* 0x0000001000087c82 */ /* 0x000fe20008000000 */
[----:B------:R-:W-:Y:S01]  /*12320*/  UMOV UR9, UR17 ;  /* 0x0000001100097c82 */ /* 0x000fe20008000000 */
[----:B------:R-:W-:Y:S01]  /*12330*/  UMOV UR4, UR8 ;  /* 0x0000000800047c82 */ /* 0x000fe20008000000 */
[----:B------:R-:W-:Y:S01]  /*12340*/  UMOV UR5, UR9 ;  /* 0x0000000900057c82 */ /* 0x000fe20008000000 */
[----:B------:R-:W-:Y:S01]  /*12350*/  R2UR UR10, R8 ;  /* 0x00000000080a72ca */ /* 0x000fe200000e0000 */
[----:B------:R-:W-:Y:S01]  /*12360*/  VIADD R8, R2, 0x204 ;  /* 0x0000020402087836 */ /* 0x000fe20000000000 */
[----:B------:R-:W-:Y:S02]  /*12370*/  R2UR UR11, R9 ;  /* 0x00000000090b72ca */ /* 0x000fe400000e0000 */
[----:B------:R-:W-:Y:S01]  /*12380*/  MOV R9, 0x40000040 ;  /* 0x4000004000097802 */ /* 0x000fe20000000f00 */
[----:B------:R-:W-:-:S02]  /*12390*/  WARPGROUP.DEPBAR.LE gsb0, 0x0 ;  /* 0x00008000000079c5 */ /* 0x000fc40000010000 */
[----:B------:R-:W-:-:S06]  /*123a0*/  WARPGROUP.ARRIVE ;  /* 0x00000000000079c5 */ /* 0x000fcc0000000000 */
[----:B------:R-:W-:Y:S01]  /*123b0*/  HGMMA.64x16x16.F32 R56, gdesc[UR16], R56, gsb0 ;  /* 0x00200000103879f0 */ /* 0x000fe20008000838 */
[----:B------:R-:W-:Y:S02]  /*123c0*/  UMOV UR17, 0x40000040 ;  /* 0x4000004000117882 */ /* 0x000fe40000000000 */
[----:B0-----:R-:W-:Y:S01]  /*123d0*/  IMAD.U32 R11, RZ, RZ, UR17 ;  /* 0x00000011ff0b7e24 */ /* 0x001fe2000f8e00ff */
[----:B------:R-:W-:Y:S02]  /*123e0*/  WARPGROUP.DEPBAR.LE gsb0, 0x0 ;  /* 0x00008000000079c5 */ /* 0x000fe40000010000 */
[----:B------:R-:W-:-:S06]  /*123f0*/  WARPGROUP.ARRIVE ;  /* 0x00000000000079c5 */ /* 0x000fcc0000000000 */
[----:B------:R-:W-:Y:S01]  /*12400*/  HGMMA.64x16x16.F32 R48, gdesc[UR4], R48, gsb0 ;  /* 0x00200000043079f0 */ /* 0x000fe20008000830 */
[----:B------:R-:W-:Y:S01]  /*12410*/  R2UR UR6, R6 ;  /* 0x00000000060672ca */ /* 0x000fe200000e0000 */
[----:B------:R-:W-:Y:S01]  /*12420*/  UMOV UR4, UR8 ;  /* 0x0000000800047c82 */ /* 0x000fe20008000000 */
[----:B------:R-:W-:Y:S01]  /*12430*/  R2UR UR7, R7 ;  /* 0x00000000070772ca */ /* 0x000fe200000e0000 */
[----:B------:R-:W-:Y:S01]  /*12440*/  UMOV UR5, UR9 ;  /* 0x0000000900057c82 */ /* 0x000fe20008000000 */
[----:B------:R-:W-:Y:S02]  /*12450*/  IADD3 R6, R2, 0x182, RZ ;  /* 0x0000018202067810 */ /* 0x000fe40007ffe0ff */
[----:B------:R-:W-:Y:S01]  /*12460*/  MOV R7, 0x40000040 ;  /* 0x4000004000077802 */ /* 0x000fe20000000f00 */
[----:B------:R-:W-:Y:S02]  /*12470*/  WARPGROUP.DEPBAR.LE gsb0, 0x0 ;  /* 0x00008000000079c5 */ /* 0x000fe40000010000 */
[----:B------:R-:W-:-:S06]  /*12480*/  WARPGROUP.ARRIVE ;  /* 0x00000000000079c5 */ /* 0x000fcc0000000000 */
[----:B------:R-:W-:Y:S01]  /*12490*/  HGMMA.64x16x16.F32 R40, gdesc[UR4], R40, gsb0 ;  /* 0x00200000042879f0 */ /* 0x000fe20008000828 */
        /* <DEDUP_REMOVED lines=12> */
[----:B------:R-:W-:Y:S01]  /*12560*/  HGMMA.64x16x16.F32 R32, gdesc[UR4], R32, gsb0 ;  /* 0x00200000042079f0 */ /* 0x000fe20008000820 */
[----:B------:R-:W-:Y:S01]  /*12570*/  UIADD3 UR4, UR12, 0x4, URZ ;  /* 0x000000040c047890 */ /* 0x000fe2000fffe03f */
[----:B------:R-:W-:Y:S02]  /*12580*/  R2UR UR6, R6 ;  /* 0x00000000060672ca */ /* 0x000fe400000e0000 */
[----:B------:R-:W-:Y:S01]  /*12590*/  R2UR UR7, R7 ;  /* 0x00000000070772ca */ /* 0x000fe200000e0000 */
[----:B------:R-:W-:Y:S01]  /*125a0*/  IMAD.MOV.U32 R7, RZ, RZ, 0x40000040 ;  /* 0x40000040ff077424 */ /* 0x000fe200078e00ff */
[----:B------:R-:W-:Y:S02]  /*125b0*/  IADD3 R6, R2, 0x104, RZ ;  /* 0x0000010402067810 */ /* 0x000fe40007ffe0ff */
[----:B------:R-:W-:Y:S02]  /*125c0*/  UMOV UR16, UR4 ;  /* 0x0000000400107c82 */ /* 0x000fe40008000000 */
[----:B------:R-:W-:-:S05]  /*125d0*/  MOV R10, UR16 ;  /* 0x00000010000a7c02 */ /* 0x000fca0008000f00 */
[----:B------:R0:W-:Y:S01]  /*125e0*/  STL.64 [R1+0x50], R10 ;  /* 0x0000500a01007387 */ /* 0x0001e20000100a00 */
[----:B------:R-:W-:Y:S02]  /*125f0*/  WARPGROUP.DEPBAR.LE gsb0, 0x0 ;  /* 0x00008000000079c5 */ /* 0x000fe40000010000 */
[----:B------:R-:W-:-:S06]  /*12600*/  WARPGROUP.ARRIVE ;  /* 0x00000000000079c5 */ /* 0x000fcc0000000000 */
[----:B------:R-:W-:Y:S01]  /*12610*/  HGMMA.64x16x16.F32 R24, gdesc[UR8], R24, gsb0 ;  /* 0x00200000081879f0 */ /* 0x000fe20008000818 */
        /* <DEDUP_REMOVED lines=159> */
[----:B------:R-:W-:Y:S01]  /*13010*/  UMOV UR15, UR17 ;  /* 0x00000011000f7c82 */ /* 0x000fe20008000000 */
        /* <DEDUP_REMOVED lines=27> */
[----:B------:R-:W-:Y:S01]  /*131d0*/  R2UR UR6, R6 ;  /* 0x00000000060672ca */ /* 0x000fe200000e0000 */
[----:B------:R-:W-:Y:S01]  /*131e0*/  UMOV UR5, UR15 ;  /* 0x0000000f00057c82 */ /* 0x000fe20008000000 */
[----:B------:R-:W-:Y:S01]  /*131f0*/  R2UR UR7, R7 ;  /* 0x00000000070772ca */ /* 0x000fe200000e0000 */
[----:B------:R-:W-:Y:S01]  /*13200*/  IMAD.MOV.U32 R7, RZ, RZ, 0x40000040 ;  /* 0x40000040ff077424 */ /* 0x000fe200078e00ff */
[----:B------:R-:W-:Y:S02]  /*13210*/  IADD3 R6, R2, 0x384, RZ ;  /* 0x0000038402067810 */ /* 0x000fe40007ffe0ff */
[----:B------:R-:W-:Y:S02]  /*13220*/  UMOV UR16, UR4 ;  /* 0x0000000400107c82 */ /* 0x000fe40008000000 */
[----:B------:R-:W-:Y:S01]  /*13230*/  UMOV UR14, UR16 ;  /* 0x00000010000e7c82 */ /* 0x000fe20008000000 */
[----:B------:R-:W-:Y:S01]  /*13240*/  MOV R10, UR16 ;  /* 0x00000010000a7c02 */ /* 0x000fe20008000f00 */
[----:B------:R-:W-:-:S04]  /*13250*/  UMOV UR4, UR14 ;  /* 0x0000000e00047c82 */ /* 0x000fc80008000000 */
[----:B------:R0:W-:Y:S01]  /*13260*/  STL.64 [R1+0x30], R10 ;  /* 0x0000300a01007387 */ /* 0x0001e20000100a00 */
[----:B------:R-:W-:Y:S02]  /*13270*/  WARPGROUP.DEPBAR.LE gsb0, 0x0 ;  /* 0x00008000000079c5 */ /* 0x000fe40000010000 */
[----:B------:R-:W-:-:S06]  /*13280*/  WARPGROUP.ARRIVE ;  /* 0x00000000000079c5 */ /* 0x000fcc0000000000 */
[----:B------:R-:W-:Y:S01]  /*13290*/  HGMMA.64x16x16.F32 R24, gdesc[UR8], R24, gsb0 ;  /* 0x00200000081879f0 */ /* 0x000fe20008000818 */
[----:B------:R-:W-:Y:S01]  /*132a0*/  UMOV UR8, UR14 ;  /* 0x0000000e00087c82 */ /* 0x000fe20008000000 */
[----:B------:R-:W-:Y:S01]  /*132b0*/  UMOV UR9, UR15 ;  /* 0x0000000f00097c82 */ /* 0x000fe20008000000 */
[----:B------:R-:W-:Y:S02]  /*132c0*/  WARPGROUP.DEPBAR.LE gsb0, 0x0 ;  /* 0x00008000000079c5 */ /* 0x000fe40000010000 */
        /* <DEDUP_REMOVED lines=12> */
[----:B------:R-:W-:Y:S02]  /*13390*/  MOV R7, 0x40000040 ;  /* 0x4000004000077802 */ /* 0x000fe40000000f00 */
[----:B------:R-:W-:Y:S01]  /*133a0*/  R2UR UR10, R6 ;  /* 0x00000000060a72ca */ /* 0x000fe200000e0000 */
[----:B------:R-:W-:Y:S01]  /*133b0*/  VIADD R6, R2, 0x286 ;  /* 0x0000028602067836 */ /* 0x000fe20000000000 */
[----:B------:R-:W-:Y:S01]  /*133c0*/  R2UR UR11, R7 ;  /* 0x00000000070b72ca */ /* 0x000fe200000e0000 */
        /* <DEDUP_REMOVED lines=8> */
[----:B------:R-:W-:Y:S01]  /*13450*/  R2UR UR6, R8 ;  /* 0x00000000080672ca */ /* 0x000fe200000e0000 */
[----:B------:R-:W-:Y:S01]  /*13460*/  UMOV UR4, UR14 ;  /* 0x0000000e00047c82 */ /* 0x000fe20008000000 */
[----:B------:R-:W-:Y:S01]  /*13470*/  R2UR UR7, R9 ;  /* 0x00000000090772ca */ /* 0x000fe200000e0000 */
[----:B------:R-:W-:Y:S01]  /*13480*/  UMOV UR5, UR15 ;  /* 0x0000000f00057c82 */ /* 0x000fe20008000000 */
[----:B------:R-:W-:Y:S01]  /*13490*/  VIADD R8, R2, 0x486 ;  /* 0x0000048602087836 */ /* 0x000fe20000000000 */
[----:B------:R-:W-:Y:S01]  /*134a0*/  MOV R9, 0x40000040 ;  /* 0x4000004000097802 */ /* 0x000fe20000000f00 */
[----:B------:R-:W-:Y:S02]  /*134b0*/  WARPGROUP.DEPBAR.LE gsb0, 0x0 ;  /* 0x00008000000079c5 */ /* 0x000fe40000010000 */
[----:B------:R-:W-:-:S06]  /*134c0*/  WARPGROUP.ARRIVE ;  /* 0x00000000000079c5 */ /* 0x000fcc0000000000 */
[----:B------:R-:W-:Y:S01]  /*134d0*/  HGMMA.64x16x16.F32 R32, gdesc[UR8], R32, gsb0 ;  /* 0x00200000082079f0 */ /* 0x000fe20008000820 */
[----:B------:R-:W-:Y:S01]  /*134e0*/  UIADD3 UR8, UR12, 0x406, URZ ;  /* 0x000004060c087890 */ /* 0x000fe2000fffe03f */
[----:B------:R-:W-:Y:S01]  /*134f0*/  R2UR UR10, R8 ;  /* 0x00000000080a72ca */ /* 0x000fe200000e0000 */
[----:B------:R-:W-:Y:S01]  /*13500*/  UMOV UR9, UR17 ;  /* 0x0000001100097c82 */ /* 0x000fe20008000000 */
[----:B------:R-:W-:Y:S01]  /*13510*/  R2UR UR11, R9 ;  /* 0x00000000090b72ca */ /* 0x000fe200000e0000 */
[----:B------:R-:W-:Y:S01]  /*13520*/  VIADD R8, R2, 0x700 ;  /* 0x0000070002087836 */ /* 0x000fe20000000000 */
[----:B------:R-:W-:Y:S02]  /*13530*/  MOV R9, 0x40000040 ;  /* 0x4000004000097802 */ /* 0x000fe40000000f00 */
[----:B------:R-:W-:Y:S02]  /*13540*/  UMOV UR16, UR8 ;  /* 0x0000000800107c82 */ /* 0x000fe40008000000 */
[----:B------:R-:W-:Y:S01]  /*13550*/  UMOV UR8, UR16 ;  /* 0x0000001000087c82 */ /* 0x000fe20008000000 */
[----:B------:R-:W-:-:S05]  /*13560*/  MOV R10, UR16 ;  /* 0x00000010000a7c02 */ /* 0x000fca0008000f00 */
[----:B------:R0:W-:Y:S01]  /*13570*/  STL.64 [R1+0x28], R10 ;  /* 0x0000280a01007387 */ /* 0x0001e20000100a00 */
[----:B------:R-:W-:Y:S02]  /*13580*/  WARPGROUP.DEPBAR.LE gsb0, 0x0 ;  /* 0x00008000000079c5 */ /* 0x000fe40000010000 */
[----:B------:R-:W-:-:S06]  /*13590*/  WARPGROUP.ARRIVE ;  /* 0x00000000000079c5 */ /* 0x000fcc0000000000 */
[----:B------:R-:W-:Y:S01]  /*135a0*/  HGMMA.64x16x16.F32 R24, gdesc[UR4], R24, gsb0 ;  /* 0x00200000041879f0 */ /* 0x000fe20008000818 */
[----:B------:R-:W-:Y:S01]  /*135b0*/  R2UR UR6, R6 ;  /* 0x00000000060672ca */ /* 0x000fe200000e0000 */
[----:B------:R-:W-:Y:S01]  /*135c0*/  UMOV UR4, UR8 ;  /* 0x0000000800047c82 */ /* 0x000fe20008000000 */
[----:B------:R-:W-:Y:S01]  /*135d0*/  R2UR UR7, R7 ;  /* 0x00000000070772ca */ /* 0x000fe200000e0000 */
[----:B------:R-:W-:Y:S01]  /*135e0*/  UMOV UR5, UR9 ;  /* 0x0000000900057c82 */ /* 0x000fe20008000000 */
[----:B------:R-:W-:Y:S01]  /*135f0*/  IMAD.MOV.U32 R7, RZ, RZ, 0x40000040 ;  /* 0x40000040ff077424 */ /* 0x000fe200078e00ff */
[----:B------:R-:W-:Y:S01]  /*13600*/  IADD3 R6, R2, 0x386, RZ ;  /* 0x0000038602067810 */ /* 0x000fe20007ffe0ff */
        /* <DEDUP_REMOVED lines=147> */
[----:B------:R-:W-:Y:S03]  /*13f40*/  HGMMA.64x16x16.F32 R56, gdesc[UR16], R56, gsb0 ;  /* 0x00200000103879f0 */ /* 0x000fe60008000838 */
        /* <DEDUP_REMOVED lines=41> */
[----:B------:R-:W-:Y:S02]  /*141e0*/  R2UR UR54, R6 ;  /* 0x00000000063672ca */ /* 0x000fe400000e0000 */
[----:B------:R-:W-:Y:S02]  /*141f0*/  R2UR UR55, R7 ;  /* 0x00000000073772ca */ /* 0x000fe400000e0000 */
        /* <DEDUP_REMOVED lines=19> */
[----:B------:R-:W-:Y:S01]  /*14330*/  VIADD R8, R2, 0x980 ;  /* 0x0000098002087836 */ /* 0x000fe20000000000 */
[----:B------:R-:W-:Y:S02]  /*14340*/  R2UR UR55, R9 ;  /* 0x00000000093772ca */ /* 0x000fe400000e0000 */
        /* <DEDUP_REMOVED lines=12> */
[----:B------:R-:W-:Y:S03]  /*14410*/  HGMMA.64x16x16.F32 R24, gdesc[UR52], R24, gsb0 ;  /* 0x00200000341879f0 */ /* 0x000fe60008000818 */
        /* <DEDUP_REMOVED lines=101> */
[----:B------:R-:W-:Y:S02]  /*14a70*/  R2UR UR42, R8 ;  /* 0x00000000082a72ca */ /* 0x000fe400000e0000 */
[----:B------:R-:W-:Y:S01]  /*14a80*/  R2UR UR43, R9 ;  /* 0x00000000092b72ca */ /* 0x000fe200000e0000 */
        /* <DEDUP_REMOVED lines=16> */
[----:B------:R-:W-:Y:S01]  /*14b90*/  R2UR UR39, R7 ;  /* 0x00000000072772ca */ /* 0x000fe200000e0000 */
[----:B------:R-:W-:Y:S01]  /*14ba0*/  IMAD.MOV.U32 R7, RZ, RZ, 0x40000040 ;  /* 0x40000040ff077424 */ /* 0x000fe200078e00ff */
[C---:B------:R-:W-:Y:S01]  /*14bb0*/  IADD3 R6, R2.reuse, 0x906, RZ ;  /* 0x0000090602067810 */ /* 0x040fe20007ffe0ff */
[----:B------:R-:W-:Y:S01]  /*14bc0*/  VIADD R2, R2, 0x986 ;  /* 0x0000098602027836 */ /* 0x000fe20000000000 */
[----:B------:R-:W-:Y:S02]  /*14bd0*/  WARPGROUP.DEPBAR.LE gsb0, 0x0 ;  /* 0x00008000000079c5 */ /* 0x000fe40000010000 */
[----:B------:R-:W-:Y:S01]  /*14be0*/  WARPGROUP.ARRIVE ;  /* 0x00000000000079c5 */ /* 0x000fe20000000000 */
[----:B------:R-:W-:Y:S01]  /*14bf0*/  FSEL R9, R56, -INF , P6 ;  /* 0xff80000038097808 */ /* 0x000fe20003000000 */
[----:B------:R-:W-:Y:S01]  /*14c00*/  IMAD.MOV.U32 R56, RZ, RZ, R151 ;  /* 0x000000ffff387224 */ /* 0x000fe200078e0097 */
[----:B------:R-:W-:-:S02]  /*14c10*/  FSEL R57, R57, -INF , P5 ;  /* 0xff80000039397808 */ /* 0x000fc40002800000 */
[----:B0-----:R-:W-:Y:S01]  /*14c20*/  FSEL R11, R60, -INF , P4 ;  /* 0xff8000003c0b7808 */ /* 0x001fe20002000000 */
[----:B------:R-:W-:Y:S01]  /*14c30*/  HGMMA.64x16x16.F32 R48, gdesc[UR4], R48, gsb0 ;  /* 0x00200000043079f0 */ /* 0x000fe20008000830 */
[----:B------:R-:W-:Y:S01]  /*14c40*/  FSEL R61, R61, -INF , P3 ;  /* 0xff8000003d3d7808 */ /* 0x000fe20001800000 */
[----:B------:R-:W-:Y:S01]  /*14c50*/  ULDC UR4, c[0x0][0x988] ;  /* 0x0002620000047ab9 */ /* 0x000fe20000000800 */
[----:B------:R-:W-:Y:S01]  /*14c60*/  FSEL R59, R59, -INF , P5 ;  /* 0xff8000003b3b7808 */ /* 0x000fe20002800000 */
[----:B------:R-:W-:Y:S01]  /*14c70*/  IMAD.MOV.U32 R60, RZ, RZ, R151 ;  /* 0x000000ffff3c7224 */ /* 0x000fe200078e0097 */
[----:B------:R-:W-:Y:S02]  /*14c80*/  ISETP.GT.AND P5, PT, R5, 0x18, PT ;  /* 0x000000180500780c */ /* 0x000fe40003fa4270 */
[----:B------:R-:W-:Y:S02]  /*14c90*/  FSEL R63, R63, -INF , P3 ;  /* 0xff8000003f3f7808 */ /* 0x000fe40001800000 */
[----:B------:R-:W-:Y:S01]  /*14ca0*/  ISETP.GT.AND P3, PT, R5, 0x20, PT ;  /* 0x000000200500780c */ /* 0x000fe20003f64270 */
[----:B------:R-:W-:-:S02]  /*14cb0*/  WARPGROUP.DEPBAR.LE gsb0, 0x0 ;  /* 0x00008000000079c5 */ /* 0x000fc40000010000 */
[----:B------:R-:W-:Y:S01]  /*14cc0*/  WARPGROUP.ARRIVE ;  /* 0x00000000000079c5 */ /* 0x000fe20000000000 */
[----:B------:R-:W-:Y:S01]  /*14cd0*/  FSEL R15, R48, -INF , P2 ;  /* 0xff800000300f7808 */ /* 0x000fe20001000000 */
[--C-:B------:R-:W-:Y:S01]  /*14ce0*/  IMAD.MOV.U32 R48, RZ, RZ, R151.reuse ;  /* 0x000000ffff307224 */ /* 0x100fe200078e0097 */
[----:B------:R-:W-:Y:S01]  /*14cf0*/  FSEL R65, R52, -INF , P5 ;  /* 0xff80000034417808 */ /* 0x000fe20002800000 */
[--C-:B------:R-:W-:Y:S01]  /*14d00*/  IMAD.MOV.U32 R52, RZ, RZ, R151.reuse ;  /* 0x000000ffff347224 */ /* 0x100fe200078e0097 */
[----:B------:R-:W-:Y:S01]  /*14d10*/  FSEL R13, R50, -INF , P2 ;  /* 0xff800000320d7808 */ /* 0x000fe20001000000 */
[----:B------:R-:W-:Y:S01]  /*14d20*/  HGMMA.64x16x16.F32 R40, gdesc[UR36], R40, gsb0 ;  /* 0x00200000242879f0 */ /* 0x000fe20008000828 */
[----:B------:R-:W-:Y:S01]  /*14d30*/  R2UR UR38, R6 ;  /* 0x00000000062672ca */ /* 0x000fe200000e0000 */
[--C-:B------:R-:W-:Y:S01]  /*14d40*/  IMAD.MOV.U32 R50, RZ, RZ, R151.reuse ;  /* 0x000000ffff327224 */ /* 0x100fe200078e0097 */
[----:B------:R-:W-:Y:S02]  /*14d50*/  R2UR UR39, R7 ;  /* 0x00000000072772ca */ /* 0x000fe400000e0000 */
[----:B------:R-:W-:Y:S01]  /*14d60*/  FSEL R7, R62, -INF , P4 ;  /* 0xff8000003e077808 */ /* 0x000fe20002000000 */
[----:B------:R-:W-:Y:S01]  /*14d70*/  IMAD.MOV.U32 R62, RZ, RZ, R151 ;  /* 0x000000ffff3e7224 */ /* 0x000fe200078e0097 */
[----:B------:R-:W-:-:S02]  /*14d80*/  ISETP.GT.AND P4, PT, R5, 0x19, PT ;  /* 0x000000190500780c */ /* 0x000fc40003f84270 */
[----:B------:R-:W-:Y:S02]  /*14d90*/  ISETP.GT.AND P2, PT, R5, 0x21, PT ;  /* 0x000000210500780c */ /* 0x000fe40003f44270 */
[----:B------:R-:W-:Y:S02]  /*14da0*/  FSEL R53, R53, -INF , P4 ;  /* 0xff80000035357808 */ /* 0x000fe40002000000 */
        /* <DEDUP_REMOVED lines=8> */
[----:B------:R-:W-:Y:S01]  /*14e30*/  IMAD.MOV.U32 R40, RZ, RZ, R151 ;  /* 0x000000ffff287224 */ /* 0x000fe200078e0097 */
[----:B------:R-:W-:Y:S02]  /*14e40*/  FSEL R69, R41, -INF , P2 ;  /* 0xff80000029457808 */ /* 0x000fe40001000000 */
[----:B------:R-:W-:Y:S01]  /*14e50*/  FSEL R45, R45, -INF , P5 ;  /* 0xff8000002d2d7808 */ /* 0x000fe20002800000 */
[----:B------:R-:W-:Y:S01]  /*14e60*/  HGMMA.64x16x16.F32 R32, gdesc[UR36], R32, gsb0 ;  /* 0x00200000242079f0 */ /* 0x000fe20008000820 */
[----:B------:R-:W-:Y:S02]  /*14e70*/  R2UR UR38, R2 ;  /* 0x00000000022672ca */ /* 0x000fe400000e0000 */
[----:B------:R-:W-:Y:S02]  /*14e80*/  R2UR UR39, R3 ;  /* 0x00000000032772ca */ /* 0x000fe400000e0000 */
[----:B------:R-:W-:-:S02]  /*14e90*/  FMNMX.FTZ R2, R9, R57, !PT ;  /* 0x0000003909027209 */ /* 0x000fc40007810000 */
[----:B------:R-:W-:Y:S01]  /*14ea0*/  FSEL R3, R58, -INF , P6 ;  /* 0xff8000003a037808 */ /* 0x000fe20003000000 */
[----:B------:R-:W-:Y:S01]  /*14eb0*/  IMAD.MOV.U32 R58, RZ, RZ, R151 ;  /* 0x000000ffff3a7224 */ /* 0x000fe200078e0097 */
[----:B------:R-:W-:Y:S02]  /*14ec0*/  FMNMX.FTZ R2, R11, R2, !PT ;  /* 0x000000020b027209 */ /* 0x000fe40007810000 */
[----:B------:R-:W-:Y:S02]  /*14ed0*/  ISETP.GT.AND P6, PT, R5, 0x11, PT ;  /* 0x000000110500780c */ /* 0x000fe40003fc4270 */
[----:B------:R-:W-:Y:S02]  /*14ee0*/  FMNMX.FTZ R2, R61, R2, !PT ;  /* 0x000000023d027209 */ /* 0x000fe40007810000 */
[----:B------:R-:W-:Y:S02]  /*14ef0*/  FSEL R49, R49, -INF , P6 ;  /* 0xff80000031317808 */ /* 0x000fe40003000000 */
[----:B------:R-:W-:-:S02]  /*14f00*/  FMNMX.FTZ R2, R15, R2, !PT ;  /* 0x000000020f027209 */ /* 0x000fc40007810000 */
[----:B------:R-:W-:Y:S02]  /*14f10*/  FSEL R51, R51, -INF , P6 ;  /* 0xff80000033337808 */ /* 0x000fe40003000000 */
[----:B------:R-:W-:Y:S02]  /*14f20*/  FMNMX.FTZ R2, R49, R2, !PT ;  /* 0x0000000231027209 */ /* 0x000fe40007810000 */
[----:B------:R-:W-:Y:S02]  /*14f30*/  ISETP.GT.AND P6, PT, R5, 0x28, PT ;  /* 0x000000280500780c */ /* 0x000fe40003fc4270 */
[----:B------:R-:W-:Y:S02]  /*14f40*/  FMNMX.FTZ R2, R65, R2, !PT ;  /* 0x0000000241027209 */ /* 0x000fe40007810000 */
[----:B------:R-:W-:Y:S01]  /*14f50*/  FSEL R71, R44, -INF , P6 ;  /* 0xff8000002c477808 */ /* 0x000fe20003000000 */
[----:B------:R-:W-:Y:S01]  /*14f60*/  IMAD.MOV.U32 R44, RZ, RZ, R151 ;  /* 0x000000ffff2c7224 */ /* 0x000fe200078e0097 */
        /* <DEDUP_REMOVED lines=8> */
[----:B------:R-:W-:Y:S02]  /*14ff0*/  ISETP.GT.AND P2, PT, R5, 0x38, PT ;  /* 0x000000380500780c */ /* 0x000fe40003f44270 */
[----:B------:R-:W-:Y:S02]  /*15000*/  FMNMX.FTZ R2, R45, R2, !PT ;  /* 0x000000022d027209 */ /* 0x000fe40007810000 */
        /* <DEDUP_REMOVED lines=9> */
[--C-:B------:R-:W-:Y:S01]  /*150a0*/  IMAD.MOV.U32 R46, RZ, RZ, R151.reuse ;  /* 0x000000ffff2e7224 */ /* 0x100fe200078e0097 */
[----:B------:R-:W-:Y:S02]  /*150b0*/  ISETP.GT.AND P6, PT, R5, 0x39, PT ;  /* 0x000000390500780c */ /* 0x000fe40003fc4270 */
[----:B------:R-:W-:Y:S01]  /*150c0*/  FSEL R77, R36, -INF , P2 ;  /* 0xff800000244d7808 */ /* 0x000fe20001000000 */
[----:B------:R-:W-:Y:S01]  /*150d0*/  IMAD.MOV.U32 R36, RZ, RZ, R151 ;  /* 0x000000ffff247224 */ /* 0x000fe200078e0097 */
[----:B------:R-:W-:-:S02]  /*150e0*/  FMNMX.FTZ R2, R75, R2, !PT ;  /* 0x000000024b027209 */ /* 0x000fc40007810000 */
[----:B------:R-:W-:Y:S02]  /*150f0*/  FSEL R79, R37, -INF , P6 ;  /* 0xff800000254f7808 */ /* 0x000fe40003000000 */
[----:B------:R-:W-:Y:S02]  /*15100*/  FMNMX.FTZ R2, R77, R2, !PT ;  /* 0x000000024d027209 */ /* 0x000fe40007810000 */
[----:B------:R-:W-:Y:S01]  /*15110*/  FSEL R37, R34, -INF , P4 ;  /* 0xff80000022257808 */ /* 0x000fe20002000000 */
[----:B------:R-:W-:Y:S01]  /*15120*/  IMAD.MOV.U32 R34, RZ, RZ, R151 ;  /* 0x000000ffff227224 */ /* 0x000fe200078e0097 */
        /* <DEDUP_REMOVED lines=18> */
[----:B------:R-:W-:Y:S01]  /*15250*/  FMNMX.FTZ R6, R29, R2, !PT ;  /* 0x000000021d067209 */ /* 0x000fe20007810000 */
[----:B------:R-:W-:Y:S01]  /*15260*/  IMAD.U32 R2, RZ, RZ, UR4 ;  /* 0x00000004ff027e24 */ /* 0x000fe2000f8e00ff */
[----:B------:R-:W-:-:S03]  /*15270*/  FSEL R31, R31, -INF , P2 ;  /* 0xff8000001f1f7808 */ /* 0x000fc60001000000 */
[----:B------:R-:W1:Y:S02]  /*15280*/  SHFL.BFLY PT, R5, R6, 0x2, 0x1f ;  /* 0x0c401f0006057f89 */ /* 0x000e6400000e0000 */
[----:B-1----:R-:W-:-:S05]  /*15290*/  FMNMX.FTZ R8, R6, R5, !PT ;  /* 0x0000000506087209 */ /* 0x002fca0007810000 */
[----:B------:R-:W1:Y:S02]  /*152a0*/  SHFL.BFLY PT, R5, R8, 0x1, 0x1f ;  /* 0x0c201f0008057f89 */ /* 0x000e6400000e0000 */
[----:B-1----:R-:W-:-:S04]  /*152b0*/  FMNMX.FTZ R5, R8, R5, !PT ;  /* 0x0000000508057209 */ /* 0x002fc80007810000 */
        /* <DEDUP_REMOVED lines=8> */
[----:B------:R-:W-:Y:S01]  /*15340*/  FSEL R9, R26, -INF , P5 ;  /* 0xff8000001a097808 */ /* 0x000fe20002800000 */
[--C-:B------:R-:W-:Y:S01]  /*15350*/  FFMA.FTZ R15, R15, R2, -R10.reuse ;  /* 0x000000020f0f7223 */ /* 0x100fe2000001080a */
[----:B------:R-:W-:Y:S01]  /*15360*/  FMNMX.FTZ R4, R63, R4, !PT ;  /* 0x000000043f047209 */ /* 0x000fe20007810000 */
[----:B------:R1:W-:Y:S01]  /*15370*/  MUFU.EX2 R210, R11 ;  /* 0x0000000b00d27308 */ /* 0x0003e20000000800 */
        /* <DEDUP_REMOVED lines=8> */
[----:B-1----:R-:W-:Y:S01]  /*15400*/  FSEL R11, R30, -INF , P3 ;  /* 0xff8000001e0b7808 */ /* 0x002fe20001800000 */
[--C-:B------:R-:W-:Y:S01]  /*15410*/  FFMA.FTZ R67, R67, R2, -R10.reuse ;  /* 0x0000000243437223 */ /* 0x100fe2000001080a */
[----:B------:R-:W-:Y:S01]  /*15420*/  FMNMX.FTZ R4, R21, R4, !PT ;  /* 0x0000000415047209 */ /* 0x000fe20007810000 */
[-CC-:B------:R-:W-:Y:S01]  /*15430*/  FFMA.FTZ R69, R69, R2.reuse, -R10.reuse ;  /* 0x0000000245457223 */ /* 0x180fe2000001080a */
[-CC-:B------:R-:W-:Y:S01]  /*15440*/  FFMA.FTZ R71, R71, R2.reuse, -R10.reuse ;  /* 0x0000000247477223 */ /* 0x180fe2000001080a */
[--C-:B------:R-:W-:Y:S01]  /*15450*/  FFMA.FTZ R45, R45, R2, -R10.reuse ;  /* 0x000000022d2d7223 */ /* 0x100fe2000001080a */
[----:B------:R-:W-:Y:S01]  /*15460*/  FMNMX.FTZ R4, R55, R4, !PT ;  /* 0x0000000437047209 */ /* 0x000fe20007810000 */
[----:B------:R-:W-:Y:S01]  /*15470*/  MUFU.EX2 R208, R208 ;  /* 0x000000d000d07308 */ /* 0x000fe20000000800 */
[-CC-:B------:R-:W-:Y:S01]  /*15480*/  FFMA.FTZ R73, R73, R2.reuse, -R10.reuse ;  /* 0x0000000249497223 */ /* 0x180fe2000001080a */
[--C-:B------:R-:W-:Y:S01]  /*15490*/  FFMA.FTZ R75, R75, R2, -R10.reuse ;  /* 0x000000024b4b7223 */ /* 0x100fe2000001080a */
[----:B------:R-:W-:Y:S01]  /*154a0*/  FMNMX.FTZ R4, R41, R4, !PT ;  /* 0x0000000429047209 */ /* 0x000fe20007810000 */
[-CC-:B------:R-:W-:Y:S01]  /*154b0*/  FFMA.FTZ R77, R77, R2.reuse, -R10.reuse ;  /* 0x000000024d4d7223 */ /* 0x180fe2000001080a */
[-CC-:B------:R-:W-:Y:S01]  /*154c0*/  FFMA.FTZ R79, R79, R2.reuse, -R10.reuse ;  /* 0x000000024f4f7223 */ /* 0x180fe2000001080a */
[--C-:B------:R-:W-:Y:S01]  /*154d0*/  FFMA.FTZ R81, R81, R2, -R10.reuse ;  /* 0x0000000251517223 */ /* 0x100fe2000001080a */
[----:B------:R-:W-:Y:S01]  /*154e0*/  FMNMX.FTZ R4, R43, R4, !PT ;  /* 0x000000042b047209 */ /* 0x000fe20007810000 */
[----:B------:R-:W1:Y:S01]  /*154f0*/  MUFU.EX2 R57, R57 ;  /* 0x0000003900397308 */ /* 0x000e620000000800 */
[-CC-:B------:R-:W-:Y:S01]  /*15500*/  FFMA.FTZ R83, R83, R2.reuse, -R10.reuse ;  /* 0x0000000253537223 */ /* 0x180fe2000001080a */
[--C-:B------:R-:W-:Y:S01]  /*15510*/  FFMA.FTZ R85, R85, R2, -R10.reuse ;  /* 0x0000000255557223 */ /* 0x100fe2000001080a */
[----:B------:R-:W-:Y:S01]  /*15520*/  FMNMX.FTZ R4, R33, R4, !PT ;  /* 0x0000000421047209 */ /* 0x000fe20007810000 */
[----:B------:R-:W-:-:S03]  /*15530*/  FFMA.FTZ R10, R29, R2, -R10 ;  /* 0x000000021d0a7223 */ /* 0x000fc6000001080a */
[----:B------:R-:W-:Y:S01]  /*15540*/  FMNMX.FTZ R4, R47, R4, !PT ;  /* 0x000000042f047209 */ /* 0x000fe20007810000 */
[----:B------:R-:W2:Y:S03]  /*15550*/  MUFU.EX2 R61, R61 ;  /* 0x0000003d003d7308 */ /* 0x000ea60000000800 */
[----:B------:R-:W-:-:S04]  /*15560*/  FMNMX.FTZ R4, R37, R4, !PT ;  /* 0x0000000425047209 */ /* 0x000fc80007810000 */
[----:B------:R-:W-:Y:S01]  /*15570*/  FMNMX.FTZ R4, R35, R4, !PT ;  /* 0x0000000423047209 */ /* 0x000fe20007810000 */
[----:B------:R-:W3:Y:S03]  /*15580*/  MUFU.EX2 R49, R49 ;  /* 0x0000003100317308 */ /* 0x000ee60000000800 */
[----:B------:R-:W-:-:S04]  /*15590*/  FMNMX.FTZ R4, R25, R4, !PT ;  /* 0x0000000419047209 */ /* 0x000fc80007810000 */
[----:B------:R-:W-:Y:S01]  /*155a0*/  FMNMX.FTZ R4, R39, R4, !PT ;  /* 0x0000000427047209 */ /* 0x000fe20007810000 */
[----:B------:R-:W4:Y:S03]  /*155b0*/  MUFU.EX2 R65, R65 ;  /* 0x0000004100417308 */ /* 0x000f260000000800 */
[----:B------:R-:W-:-:S04]  /*155c0*/  FMNMX.FTZ R4, R9, R4, !PT ;  /* 0x0000000409047209 */ /* 0x000fc80007810000 */
[----:B------:R-:W-:Y:S01]  /*155d0*/  FMNMX.FTZ R4, R27, R4, !PT ;  /* 0x000000041b047209 */ /* 0x000fe20007810000 */
[----:B------:R0:W4:Y:S03]  /*155e0*/  MUFU.EX2 R206, R53 ;  /* 0x0000003500ce7308 */ /* 0x0001260000000800 */
[----:B------:R-:W-:-:S04]  /*155f0*/  FMNMX.FTZ R4, R11, R4, !PT ;  /* 0x000000040b047209 */ /* 0x000fc80007810000 */
[----:B------:R-:W-:Y:S01]  /*15600*/  FMNMX.FTZ R4, R31, R4, !PT ;  /* 0x000000041f047209 */ /* 0x000fe20007810000 */
[----:B------:R-:W4:Y:S01]  /*15610*/  MUFU.EX2 R67, R67 ;  /* 0x0000004300437308 */ /* 0x000f220000000800 */
[----:B0-----:R-:W-:-:S03]  /*15620*/  MOV R53, R151 ;  /* 0x0000009700357202 */ /* 0x001fc60000000f00 */
[----:B------:R-:W0:Y:S04]  /*15630*/  SHFL.BFLY PT, R15, R4, 0x2, 0x1f ;  /* 0x0c401f00040f7f89 */ /* 0x000e2800000e0000 */
[----:B------:R1:W4:Y:S08]  /*15640*/  MUFU.EX2 R200, R69 ;  /* 0x0000004500c87308 */ /* 0x0003300000000800 */
[----:B------:R-:W-:Y:S01]  /*15650*/  MUFU.EX2 R71, R71 ;  /* 0x0000004700477308 */ /* 0x000fe20000000800 */
[----:B-1----:R-:W-:-:S07]  /*15660*/  MOV R69, R151 ;  /* 0x0000009700457202 */ /* 0x002fce0000000f00 */
[----:B------:R1:W-:Y:S01]  /*15670*/  MUFU.EX2 R202, R45 ;  /* 0x0000002d00ca7308 */ /* 0x0003e20000000800 */
[----:B0-----:R-:W-:-:S07]  /*15680*/  FMNMX.FTZ R15, R4, R15, !PT ;  /* 0x0000000f040f7209 */ /* 0x001fce0007810000 */
[----:B------:R-:W-:Y:S01]  /*15690*/  MUFU.EX2 R73, R73 ;  /* 0x0000004900497308 */ /* 0x000fe20000000800 */
[----:B------:R-:W0:Y:S01]  /*156a0*/  SHFL.BFLY PT, R4, R15, 0x1, 0x1f ;  /* 0x0c201f000f047f89 */ /* 0x000e2200000e0000 */
[----:B-1----:R-:W-:-:S06]  /*156b0*/  MOV R45, R151 ;  /* 0x00000097002d7202 */ /* 0x002fcc0000000f00 */
[----:B------:R1:W-:Y:S08]  /*156c0*/  MUFU.EX2 R196, R75 ;  /* 0x0000004b00c47308 */ /* 0x0003f00000000800 */
[----:B------:R-:W-:Y:S01]  /*156d0*/  MUFU.EX2 R77, R77 ;  /* 0x0000004d004d7308 */ /* 0x000fe20000000800 */
[----:B-1----:R-:W-:-:S07]  /*156e0*/  MOV R75, R151 ;  /* 0x00000097004b7202 */ /* 0x002fce0000000f00 */
[----:B------:R1:W-:Y:S01]  /*156f0*/  MUFU.EX2 R198, R79 ;  /* 0x0000004f00c67308 */ /* 0x0003e20000000800 */
[----:B0-----:R-:W-:Y:S01]  /*15700*/  FMNMX.FTZ R4, R15, R4, !PT ;  /* 0x000000040f047209 */ /* 0x001fe20007810000 */
[----:B------:R-:W-:Y:S01]  /*15710*/  FADD.FTZ R15, R208, R57 ;  /* 0x00000039d00f7221 */ /* 0x000fe20000010000 */
[----:B------:R-:W-:Y:S02]  /*15720*/  F2FP.F16.F32.PACK_AB R208, R57, R208 ;  /* 0x000000d039d0723e */ /* 0x000fe400000000ff */
[C---:B------:R-:W-:Y:S01]  /*15730*/  FSETP.NEU.FTZ.AND P2, PT, R4.reuse, -INF , PT ;  /* 0xff8000000400780b */ /* 0x040fe20003f5d000 */
[----:B------:R-:W-:Y:S01]  /*15740*/  FMUL.FTZ R6, R4, R2 ;  /* 0x0000000204067220 */ /* 0x000fe20000410000 */
[----:B------:R-:W-:Y:S01]  /*15750*/  FADD.FTZ R28, R210, R15 ;  /* 0x0000000fd21c7221 */ /* 0x000fe20000010000 */
[----:B------:R-:W-:Y:S01]  /*15760*/  MUFU.EX2 R81, R81 ;  /* 0x0000005100517308 */ /* 0x000fe20000000800 */
[C---:B--2---:R-:W-:Y:S02]  /*15770*/  F2FP.F16.F32.PACK_AB R210, R61.reuse, R210 ;  /* 0x000000d23dd2723e */ /* 0x044fe400000000ff */
[----:B------:R-:W-:Y:S01]  /*15780*/  FSEL R6, R6, RZ, P2 ;  /* 0x000000ff06067208 */ /* 0x000fe20001000000 */
[----:B------:R-:W-:Y:S01]  /*15790*/  FADD.FTZ R15, R61, R28 ;  /* 0x0000001c3d0f7221 */ /* 0x000fe20000010000 */
[----:B------:R-:W-:Y:S01]  /*157a0*/  ISETP.GE.AND P2, PT, R148, 0x51, PT ;  /* 0x000000519400780c */ /* 0x000fe20003f46270 */
[----:B------:R-:W-:Y:S01]  /*157b0*/  IMAD.MOV.U32 R148, RZ, RZ, R151 ;  /* 0x000000ffff947224 */ /* 0x000fe200078e0097 */
[----:B-1----:R-:W-:Y:S01]  /*157c0*/  MOV R79, R151 ;  /* 0x00000097004f7202 */ /* 0x002fe20000000f00 */
        /* <DEDUP_REMOVED lines=8> */
[----:B------:R-:W-:Y:S01]  /*15850*/  FADD.FTZ R30, R204, R15 ;  /* 0x0000000fcc1e7221 */ /* 0x000fe20000010000 */
[-CC-:B------:R-:W-:Y:S01]  /*15860*/  FFMA.FTZ R55, R55, R2.reuse, -R6.reuse ;  /* 0x0000000237377223 */ /* 0x180fe20000010806 */
[-CC-:B------:R-:W-:Y:S01]  /*15870*/  FFMA.FTZ R41, R41, R2.reuse, -R6.reuse ;  /* 0x0000000229297223 */ /* 0x180fe20000010806 */
[-C--:B------:R-:W-:Y:S01]  /*15880*/  FFMA.FTZ R43, R43, R2.reuse, -R6 ;  /* 0x000000022b2b7223 */ /* 0x080fe20000010806 */
[----:B---3--:R-:W-:Y:S01]  /*15890*/  FADD.FTZ R30, R49, R30 ;  /* 0x0000001e311e7221 */ /* 0x008fe20000010000 */
[----:B------:R-:W0:Y:S01]  /*158a0*/  MUFU.EX2 R3, R3 ;  /* 0x0000000300037308 */ /* 0x000e220000000800 */
[-CC-:B------:R-:W-:Y:S01]  /*158b0*/  FFMA.FTZ R33, R33, R2.reuse, -R6.reuse ;  /* 0x0000000221217223 */ /* 0x180fe20000010806 */
[-C--:B------:R-:W-:Y:S01]  /*158c0*/  FFMA.FTZ R47, R47, R2.reuse, -R6 ;  /* 0x000000022f2f7223 */ /* 0x080fe20000010806 */
[----:B----4-:R-:W-:Y:S01]  /*158d0*/  FADD.FTZ R29, R65, R30 ;  /* 0x0000001e411d7221 */ /* 0x010fe20000010000 */
[-CC-:B------:R-:W-:Y:S01]  /*158e0*/  FFMA.FTZ R37, R37, R2.reuse, -R6.reuse ;  /* 0x0000000225257223 */ /* 0x180fe20000010806 */
[-CC-:B------:R-:W-:Y:S01]  /*158f0*/  FFMA.FTZ R35, R35, R2.reuse, -R6.reuse ;  /* 0x0000000223237223 */ /* 0x180fe20000010806 */
[-CC-:B------:R-:W-:Y:S01]  /*15900*/  FFMA.FTZ R25, R25, R2.reuse, -R6.reuse ;  /* 0x0000000219197223 */ /* 0x180fe20000010806 */
[----:B------:R-:W-:Y:S01]  /*15910*/  FADD.FTZ R32, R206, R29 ;  /* 0x0000001dce207221 */ /* 0x000fe20000010000 */
[----:B------:R-:W1:Y:S01]  /*15920*/  MUFU.EX2 R7, R7 ;  /* 0x0000000700077308 */ /* 0x000e620000000800 */
[-CC-:B------:R-:W-:Y:S01]  /*15930*/  FFMA.FTZ R39, R39, R2.reuse, -R6.reuse ;  /* 0x0000000227277223 */ /* 0x180fe20000010806 */
[-C--:B------:R-:W-:Y:S01]  /*15940*/  FFMA.FTZ R9, R9, R2.reuse, -R6 ;  /* 0x0000000209097223 */ /* 0x080fe20000010806 */
[----:B------:R-:W-:Y:S01]  /*15950*/  FADD.FTZ R29, R67, R32 ;  /* 0x00000020431d7221 */ /* 0x000fe20000010000 */
[-CC-:B------:R-:W-:Y:S01]  /*15960*/  FFMA.FTZ R27, R27, R2.reuse, -R6.reuse ;  /* 0x000000021b1b7223 */ /* 0x180fe20000010806 */
[-CC-:B------:R-:W-:Y:S01]  /*15970*/  FFMA.FTZ R11, R11, R2.reuse, -R6.reuse ;  /* 0x000000020b0b7223 */ /* 0x180fe20000010806 */
[----:B------:R-:W-:Y:S01]  /*15980*/  FFMA.FTZ R31, R31, R2, -R6 ;  /* 0x000000021f1f7223 */ /* 0x000fe20000010806 */
[----:B------:R-:W-:Y:S01]  /*15990*/  FADD.FTZ R32, R200, R29 ;  /* 0x0000001dc8207221 */ /* 0x000fe20000010000 */
[----:B------:R-:W2:Y:S01]  /*159a0*/  MUFU.EX2 R12, R63 ;  /* 0x0000003f000c7308 */ /* 0x000ea20000000800 */
[----:B0-----:R-:W-:Y:S01]  /*159b0*/  FADD.FTZ R28, R3, R8 ;  /* 0x00000008031c7221 */ /* 0x001fe20000010000 */
[----:B------:R-:W-:Y:S01]  /*159c0*/  F2FP.F16.F32.PACK_AB R209, R8, R3 ;  /* 0x0000000308d1723e */ /* 0x000fe200000000ff */
[----:B------:R-:W-:Y:S01]  /*159d0*/  FADD.FTZ R29, R71, R32 ;  /* 0x00000020471d7221 */ /* 0x000fe20000010000 */
[----:B------:R-:W-:-:S02]  /*159e0*/  F2FP.F16.F32.PACK_AB R204, R49, R204 ;  /* 0x000000cc31cc723e */ /* 0x000fc400000000ff */
[----:B------:R-:W-:Y:S01]  /*159f0*/  F2FP.F16.F32.PACK_AB R206, R206, R65 ;  /* 0x00000041cece723e */ /* 0x000fe200000000ff */
[----:B------:R-:W-:Y:S01]  /*15a00*/  FADD.FTZ R32, R202, R29 ;  /* 0x0000001dca207221 */ /* 0x000fe20000010000 */
[----:B------:R-:W0:Y:S01]  /*15a10*/  MUFU.EX2 R13, R13 ;  /* 0x0000000d000d7308 */ /* 0x000e220000000800 */
[----:B-1----:R-:W-:Y:S01]  /*15a20*/  FADD.FTZ R15, R7, R28 ;  /* 0x0000001c070f7221 */ /* 0x002fe20000010000 */
[----:B------:R-:W-:Y:S01]  /*15a30*/  F2FP.F16.F32.PACK_AB R200, R200, R67 ;  /* 0x00000043c8c8723e */ /* 0x000fe200000000ff */
[----:B------:R-:W-:Y:S01]  /*15a40*/  FADD.FTZ R29, R73, R32 ;  /* 0x00000020491d7221 */ /* 0x000fe20000010000 */
[----:B------:R-:W-:Y:S02]  /*15a50*/  F2FP.F16.F32.PACK_AB R202, R202, R71 ;  /* 0x00000047caca723e */ /* 0x000fe400000000ff */
[----:B------:R-:W-:Y:S01]  /*15a60*/  MOV R71, R151 ;  /* 0x0000009700477202 */ /* 0x000fe20000000f00 */
[----:B------:R-:W-:Y:S01]  /*15a70*/  FADD.FTZ R6, R196, R29 ;  /* 0x0000001dc4067221 */ /* 0x000fe20000010000 */
[----:B------:R-:W1:Y:S01]  /*15a80*/  MUFU.EX2 R14, R51 ;  /* 0x00000033000e7308 */ /* 0x000e620000000800 */
[----:B--2---:R-:W-:Y:S01]  /*15a90*/  FADD.FTZ R30, R12, R15 ;  /* 0x0000000f0c1e7221 */ /* 0x004fe20000010000 */
[----:B------:R-:W-:Y:S01]  /*15aa0*/  F2FP.F16.F32.PACK_AB R196, R196, R73 ;  /* 0x00000049c4c4723e */ /* 0x000fe200000000ff */
[----:B------:R-:W-:Y:S01]  /*15ab0*/  FADD.FTZ R29, R77, R6 ;  /* 0x000000064d1d7221 */ /* 0x000fe20000010000 */
[----:B------:R-:W-:-:S02]  /*15ac0*/  F2FP.F16.F32.PACK_AB R211, R12, R7 ;  /* 0x000000070cd3723e */ /* 0x000fc400000000ff */
[----:B------:R-:W-:Y:S01]  /*15ad0*/  MOV R73, R151 ;  /* 0x0000009700497202 */ /* 0x000fe20000000f00 */
[C---:B------:R-:W-:Y:S01]  /*15ae0*/  FADD.FTZ R32, R198.reuse, R29 ;  /* 0x0000001dc6207221 */ /* 0x040fe20000010000 */
[----:B------:R-:W2:Y:S01]  /*15af0*/  MUFU.EX2 R21, R21 ;  /* 0x0000001500157308 */ /* 0x000ea20000000800 */
[----:B0-----:R-:W-:Y:S01]  /*15b00*/  FADD.FTZ R15, R13, R30 ;  /* 0x0000001e0d0f7221 */ /* 0x001fe20000010000 */
[----:B------:R-:W-:Y:S01]  /*15b10*/  F2FP.F16.F32.PACK_AB R198, R198, R77 ;  /* 0x0000004dc6c6723e */ /* 0x000fe200000000ff */
[----:B------:R-:W-:Y:S01]  /*15b20*/  FADD.FTZ R29, R81, R32 ;  /* 0x00000020511d7221 */ /* 0x000fe20000010000 */
[-C--:B------:R-:W-:Y:S02]  /*15b30*/  MOV R77, R151.reuse ;  /* 0x00000097004d7202 */ /* 0x080fe40000000f00 */
[----:B------:R-:W-:Y:S02]  /*15b40*/  MOV R67, R151 ;  /* 0x0000009700437202 */ /* 0x000fe40000000f00 */
[----:B------:R-:W0:Y:S01]  /*15b50*/  MUFU.EX2 R20, R55 ;  /* 0x0000003700147308 */ /* 0x000e220000000800 */
[C---:B-1----:R-:W-:Y:S01]  /*15b60*/  FADD.FTZ R30, R14.reuse, R15 ;  /* 0x0000000f0e1e7221 */ /* 0x042fe20000010000 */
[----:B------:R-:W-:-:S02]  /*15b70*/  F2FP.F16.F32.PACK_AB R205, R14, R13 ;  /* 0x0000000d0ecd723e */ /* 0x000fc400000000ff */
[-C--:B------:R-:W-:Y:S02]  /*15b80*/  MOV R65, R151.reuse ;  /* 0x0000009700417202 */ /* 0x080fe40000000f00 */
[-C--:B------:R-:W-:Y:S02]  /*15b90*/  MOV R63, R151.reuse ;  /* 0x00000097003f7202 */ /* 0x080fe40000000f00 */
[----:B------:R-:W1:Y:S01]  /*15ba0*/  MUFU.EX2 R41, R41 ;  /* 0x0000002900297308 */ /* 0x000e620000000800 */
[----:B--2---:R-:W-:Y:S01]  /*15bb0*/  FADD.FTZ R15, R21, R30 ;  /* 0x0000001e150f7221 */ /* 0x004fe20000010000 */
[-C--:B------:R-:W-:Y:S02]  /*15bc0*/  MOV R61, R151.reuse ;  /* 0x00000097003d7202 */ /* 0x080fe40000000f00 */
[-C--:B------:R-:W-:Y:S02]  /*15bd0*/  MOV R59, R151.reuse ;  /* 0x00000097003b7202 */ /* 0x080fe40000000f00 */
[----:B------:R-:W-:-:S02]  /*15be0*/  MOV R57, R151 ;  /* 0x0000009700397202 */ /* 0x000fc40000000f00 */
[----:B------:R2:W3:Y:S01]  /*15bf0*/  MUFU.EX2 R24, R43 ;  /* 0x0000002b00187308 */ /* 0x0004e20000000800 */
[C---:B0-----:R-:W-:Y:S01]  /*15c00*/  FADD.FTZ R30, R20.reuse, R15 ;  /* 0x0000000f141e7221 */ /* 0x041fe20000010000 */
[----:B------:R-:W-:Y:S02]  /*15c10*/  F2FP.F16.F32.PACK_AB R207, R20, R21 ;  /* 0x0000001514cf723e */ /* 0x000fe400000000ff */
[-C--:B------:R-:W-:Y:S02]  /*15c20*/  MOV R55, R151.reuse ;  /* 0x0000009700377202 */ /* 0x080fe40000000f00 */
[-C--:B------:R-:W-:Y:S02]  /*15c30*/  MOV R51, R151.reuse ;  /* 0x0000009700337202 */ /* 0x080fe40000000f00 */
[----:B------:R-:W0:Y:S01]  /*15c40*/  MUFU.EX2 R33, R33 ;  /* 0x0000002100217308 */ /* 0x000e220000000800 */
[----:B-1----:R-:W-:Y:S01]  /*15c50*/  FADD.FTZ R15, R41, R30 ;  /* 0x0000001e290f7221 */ /* 0x002fe20000010000 */
[----:B------:R-:W-:-:S02]  /*15c60*/  MOV R49, R151 ;  /* 0x0000009700317202 */ /* 0x000fc40000000f00 */
[----:B--2---:R-:W-:-:S04]  /*15c70*/  MOV R43, R151 ;  /* 0x00000097002b7202 */ /* 0x004fc80000000f00 */
[----:B------:R1:W2:Y:S01]  /*15c80*/  MUFU.EX2 R26, R47 ;  /* 0x0000002f001a7308 */ /* 0x0002a20000000800 */
[C---:B---3--:R-:W-:Y:S01]  /*15c90*/  FADD.FTZ R30, R24.reuse, R15 ;  /* 0x0000000f181e7221 */ /* 0x048fe20000010000 */
[----:B------:R-:W-:Y:S01]  /*15ca0*/  F2FP.F16.F32.PACK_AB R201, R24, R41 ;  /* 0x0000002918c9723e */ /* 0x000fe200000000ff */
[----:B------:R-:W-:Y:S01]  /*15cb0*/  IMAD.MOV.U32 R24, RZ, RZ, R151 ;  /* 0x000000ffff187224 */ /* 0x000fe200078e0097 */
[----:B------:R-:W-:-:S04]  /*15cc0*/  MOV R41, R151 ;  /* 0x0000009700297202 */ /* 0x000fc80000000f00 */
[----:B------:R-:W3:Y:S01]  /*15cd0*/  MUFU.EX2 R37, R37 ;  /* 0x0000002500257308 */ /* 0x000ee20000000800 */
[----:B0-----:R-:W-:Y:S01]  /*15ce0*/  FADD.FTZ R15, R33, R30 ;  /* 0x0000001e210f7221 */ /* 0x001fe20000010000 */
[----:B-1----:R-:W-:-:S06]  /*15cf0*/  MOV R47, R151 ;  /* 0x00000097002f7202 */ /* 0x002fcc0000000f00 */
[----:B------:R0:W1:Y:S01]  /*15d00*/  MUFU.EX2 R28, R35 ;  /* 0x00000023001c7308 */ /* 0x0000620000000800 */
[C---:B--2---:R-:W-:Y:S01]  /*15d10*/  FADD.FTZ R30, R26.reuse, R15 ;  /* 0x0000000f1a1e7221 */ /* 0x044fe20000010000 */
[----:B------:R-:W-:Y:S01]  /*15d20*/  F2FP.F16.F32.PACK_AB R203, R26, R33 ;  /* 0x000000211acb723e */ /* 0x000fe200000000ff */
[----:B------:R-:W-:Y:S01]  /*15d30*/  IMAD.MOV.U32 R26, RZ, RZ, R151 ;  /* 0x000000ffff1a7224 */ /* 0x000fe200078e0097 */
[----:B------:R-:W-:-:S04]  /*15d40*/  MOV R33, R151 ;  /* 0x0000009700217202 */ /* 0x000fc80000000f00 */
[----:B------:R2:W4:Y:S01]  /*15d50*/  MUFU.EX2 R192, R83 ;  /* 0x0000005300c07308 */ /* 0x0005220000000800 */
[----:B---3--:R-:W-:Y:S01]  /*15d60*/  FADD.FTZ R15, R37, R30 ;  /* 0x0000001e250f7221 */ /* 0x008fe20000010000 */
[----:B0-----:R-:W-:-:S06]  /*15d70*/  MOV R35, R151 ;  /* 0x0000009700237202 */ /* 0x001fcc0000000f00 */
[----:B------:R-:W0:Y:S01]  /*15d80*/  MUFU.EX2 R25, R25 ;  /* 0x0000001900197308 */ /* 0x000e220000000800 */
[C---:B-1----:R-:W-:Y:S01]  /*15d90*/  FADD.FTZ R30, R28.reuse, R15 ;  /* 0x0000000f1c1e7221 */ /* 0x042fe20000010000 */
[----:B------:R-:W-:Y:S01]  /*15da0*/  F2FP.F16.F32.PACK_AB R197, R28, R37 ;  /* 0x000000251cc5723e */ /* 0x000fe200000000ff */
[----:B------:R-:W-:Y:S01]  /*15db0*/  IMAD.MOV.U32 R28, RZ, RZ, R151 ;  /* 0x000000ffff1c7224 */ /* 0x000fe200078e0097 */
[-C--:B--2---:R-:W-:Y:S02]  /*15dc0*/  MOV R83, R151.reuse ;  /* 0x0000009700537202 */ /* 0x084fe40000000f00 */
[----:B------:R-:W-:Y:S02]  /*15dd0*/  MOV R37, R151 ;  /* 0x0000009700257202 */ /* 0x000fe40000000f00 */
[----:B------:R-:W1:Y:S01]  /*15de0*/  MUFU.EX2 R85, R85 ;  /* 0x0000005500557308 */ /* 0x000e620000000800 */
[C---:B----4-:R-:W-:Y:S01]  /*15df0*/  FADD.FTZ R32, R192.reuse, R29 ;  /* 0x0000001dc0207221 */ /* 0x050fe20000010000 */
[----:B------:R-:W-:-:S02]  /*15e00*/  F2FP.F16.F32.PACK_AB R192, R192, R81 ;  /* 0x00000051c0c0723e */ /* 0x000fc400000000ff */
[-C--:B------:R-:W-:Y:S02]  /*15e10*/  MOV R81, R151.reuse ;  /* 0x0000009700517202 */ /* 0x080fe40000000f00 */
[----:B------:R-:W-:Y:S02]  /*15e20*/  MOV R29, R151 ;  /* 0x00000097001d7202 */ /* 0x000fe40000000f00 */
[----:B------:R2:W3:Y:S01]  /*15e30*/  MUFU.EX2 R0, R39 ;  /* 0x0000002700007308 */ /* 0x0004e20000000800 */
[----:B0-----:R-:W-:-:S07]  /*15e40*/  FADD.FTZ R15, R25, R30 ;  /* 0x0000001e190f7221 */ /* 0x001fce0000010000 */
[----:B------:R-:W0:Y:S01]  /*15e50*/  MUFU.EX2 R9, R9 ;  /* 0x0000000900097308 */ /* 0x000e220000000800 */
[----:B-1----:R-:W-:Y:S01]  /*15e60*/  FADD.FTZ R223, R85, R32 ;  /* 0x0000002055df7221 */ /* 0x002fe20000010000 */
[----:B--2---:R-:W-:-:S06]  /*15e70*/  MOV R39, R151 ;  /* 0x0000009700277202 */ /* 0x004fcc0000000f00 */
[----:B------:R1:W2:Y:S01]  /*15e80*/  MUFU.EX2 R6, R27 ;  /* 0x0000001b00067308 */ /* 0x0002a20000000800 */
[C---:B---3--:R-:W-:Y:S01]  /*15e90*/  FADD.FTZ R32, R0.reuse, R15 ;  /* 0x0000000f00207221 */ /* 0x048fe20000010000 */
[----:B------:R-:W-:Y:S01]  /*15ea0*/  F2FP.F16.F32.PACK_AB R199, R0, R25 ;  /* 0x0000001900c7723e */ /* 0x000fe200000000ff */
[----:B------:R-:W-:Y:S01]  /*15eb0*/  IMAD.MOV.U32 R0, RZ, RZ, 0x3f800000 ;  /* 0x3f800000ff007424 */ /* 0x000fe200078e00ff */
[----:B------:R-:W-:-:S04]  /*15ec0*/  MOV R25, R151 ;  /* 0x0000009700197202 */ /* 0x000fc80000000f00 */
[----:B------:R-:W3:Y:S01]  /*15ed0*/  MUFU.EX2 R11, R11 ;  /* 0x0000000b000b7308 */ /* 0x000ee20000000800 */
[----:B0-----:R-:W-:Y:S01]  /*15ee0*/  FADD.FTZ R15, R9, R32 ;  /* 0x00000020090f7221 */ /* 0x001fe20000010000 */
[----:B------:R-:W-:Y:S01]  /*15ef0*/  IMAD.MOV.U32 R32, RZ, RZ, R151 ;  /* 0x000000ffff207224 */ /* 0x000fe200078e0097 */
[----:B-1----:R-:W-:-:S05]  /*15f00*/  MOV R27, R151 ;  /* 0x00000097001b7202 */ /* 0x002fca0000000f00 */
[----:B------:R-:W0:Y:S01]  /*15f10*/  MUFU.EX2 R10, R10 ;  /* 0x0000000a000a7308 */ /* 0x000e220000000800 */
[C---:B--2---:R-:W-:Y:S01]  /*15f20*/  FADD.FTZ R8, R6.reuse, R15 ;  /* 0x0000000f06087221 */ /* 0x044fe20000010000 */
[----:B------:R-:W-:-:S06]  /*15f30*/  F2FP.F16.F32.PACK_AB R193, R6, R9 ;  /* 0x0000000906c1723e */ /* 0x000fcc00000000ff */
[----:B------:R1:W2:Y:S01]  /*15f40*/  MUFU.EX2 R30, R31 ;  /* 0x0000001f001e7308 */ /* 0x0002a20000000800 */
[----:B---3--:R-:W-:Y:S01]  /*15f50*/  FADD.FTZ R3, R11, R8 ;  /* 0x000000080b037221 */ /* 0x008fe20000010000 */
[C---:B0-----:R-:W-:Y:S01]  /*15f60*/  F2FP.F16.F32.PACK_AB R194, R10.reuse, R85 ;  /* 0x000000550ac2723e */ /* 0x041fe200000000ff */
[----:B------:R-:W-:Y:S01]  /*15f70*/  FADD.FTZ R223, R10, R223 ;  /* 0x000000df0adf7221 */ /* 0x000fe20000010000 */
[-C--:B------:R-:W-:Y:S02]  /*15f80*/  MOV R85, R151.reuse ;  /* 0x0000009700557202 */ /* 0x080fe40000000f00 */
[----:B-1----:R-:W-:Y:S01]  /*15f90*/  MOV R31, R151 ;  /* 0x00000097001f7202 */ /* 0x002fe20000000f00 */
[C---:B--2---:R-:W-:Y:S01]  /*15fa0*/  FADD.FTZ R222, R30.reuse, R3 ;  /* 0x000000031ede7221 */ /* 0x044fe20000010000 */
[----:B------:R-:W-:Y:S01]  /*15fb0*/  F2FP.F16.F32.PACK_AB R195, R30, R11 ;  /* 0x0000000b1ec3723e */ /* 0x000fe200000000ff */
[----:B------:R-:W-:Y:S01]  /*15fc0*/  IMAD.MOV.U32 R30, RZ, RZ, R151 ;  /* 0x000000ffff1e7224 */ /* 0x000fe200078e0097 */
[----:B------:R-:W-:Y:S01]  /*15fd0*/  MOV R3, 0x3f800000 ;  /* 0x3f80000000037802 */ /* 0x000fe20000000f00 */
[----:B------:R-:W-:Y:S06]  /*15fe0*/  @!P2 BRA `(.L_x_646) ;  /* 0x0000004c0008a947 */ /* 0x000fec0003800000 */
[----:B------:R-:W-:Y:S01]  /*15ff0*/  IADD3 R6, R180, -0x2, RZ ;  /* 0xfffffffeb4067810 */ /* 0x000fe20007ffe0ff */
[----:B------:R-:W-:Y:S01]  /*16000*/  IMAD.MOV.U32 R7, RZ, RZ, R4 ;  /* 0x000000ffff077224 */ /* 0x000fe200078e0004 */
[----:B------:R-:W-:Y:S01]  /*16010*/  MOV R8, R5 ;  /* 0x0000000500087202 */ /* 0x000fe20000000f00 */
[----:B------:R-:W-:Y:S01]  /*16020*/  IMAD.MOV.U32 R9, RZ, RZ, R225 ;  /* 0x000000ffff097224 */ /* 0x000fe200078e00e1 */
[----:B------:R-:W-:Y:S01]  /*16030*/  MOV R10, R224 ;  /* 0x000000e0000a7202 */ /* 0x000fe20000000f00 */
[----:B------:R-:W-:Y:S01]  /*16040*/  IMAD.MOV.U32 R0, RZ, RZ, 0x3f800000 ;  /* 0x3f800000ff007424 */ /* 0x000fe200078e00ff */
        /* <DEDUP_REMOVED lines=63> */
[----:B------:R-:W-:-:S07]  /*16440*/  CS2R R24, SRZ ;  /* 0x0000000000187805 */ /* 0x000fce000001ff00 */
.L_x_657:
[----:B------:R-:W-:-:S04]  /*16450*/  IADD3 R2, R10, 0x1, RZ ;  /* 0x000000010a027810 */ /* 0x000fc80007ffe0ff */
[----:B------:R-:W-:-:S04]  /*16460*/  ISETP.NE.AND P2, PT, R2, 0x2, PT ;  /* 0x000000020200780c */ /* 0x000fc80003f45270 */
[----:B------:R-:W-:Y:S02]  /*16470*/  SEL R4, RZ, 0x1, P2 ;  /* 0x00000001ff047807 */ /* 0x000fe40001000000 */
[----:B------:R-:W-:Y:S02]  /*16480*/  SEL R224, R2, RZ, P2 ;  /* 0x000000ff02e07207 */ /* 0x000fe40001000000 */
[----:B------:R-:W-:Y:S01]  /*16490*/  LOP3.LUT R225, R9, R4, RZ, 0x3c, !PT ;  /* 0x0000000409e17212 */ /* 0x000fe200078e3cff */
[----:B------:R-:W-:Y:S06]  /*164a0*/  @!P0 BRA `(.L_x_647) ;  /* 0x0000000000048947 */ /* 0x000fec0003800000 */
[----:B------:R-:W-:Y:S01]  /*164b0*/  BPT.TRAP 0x1 ;  /* 0x000000040000795c */ /* 0x000fe20000300000 */
.L_x_647:
[----:B------:R-:W-:Y:S01]  /*164c0*/  IMAD R11, R224, 0x8, R16 ;  /* 0x00000008e00b7824 */ /* 0x000fe200078e0210 */
[----:B------:R-:W-:-:S04]  /*164d0*/  SHF.L.U32 R2, R225, 0x1f, RZ ;  /* 0x0000001fe1027819 */ /* 0x000fc800000006ff */
[----:B------:R0:W1:Y:S01]  /*164e0*/  SYNCS.PHASECHK.TRANS64.TRYWAIT P2, [R11+URZ+0x38830], R2 ;  /* 0x038830020b0075a7 */ /* 0x000062000804017f */
[----:B------:R-:W-:Y:S05]  /*164f0*/  @!P0 BRA `(.L_x_648) ;  /* 0x0000000000048947 */ /* 0x000fea0003800000 */
[----:B------:R-:W-:Y:S01]  /*16500*/  BPT.TRAP 0x1 ;  /* 0x000000040000795c */ /* 0x000fe20000300000 */
.L_x_648:
[----:B------:R-:W-:Y:S01]  /*16510*/  IMAD R4, R224, 0xa00, R234 ;  /* 0x00000a00e0047824 */ /* 0x000fe200078e02ea */
[----:B------:R-:W-:Y:S01]  /*16520*/  BSSY B1, `(.L_x_649) ;  /* 0x0000006000017945 */ /* 0x000fe20003800000 */
[----:B------:R-:W-:-:S03]  /*16530*/  IMAD.MOV.U32 R5, RZ, RZ, 0x40000040 ;  /* 0x40000040ff057424 */ /* 0x000fc600078e00ff */
[----:B------:R-:W-:Y:S01]  /*16540*/  IADD3 R12, R4, 0x80, RZ ;  /* 0x00000080040c7810 */ /* 0x000fe20007ffe0ff */
[----:B-1----:R-:W-:Y:S06]  /*16550*/  @P2 BRA `(.L_x_650) ;  /* 0x0000000000082947 */ /* 0x002fec0003800000 */
[----:B------:R-:W1:Y:S02]  /*16560*/  SYNCS.PHASECHK.TRANS64.TRYWAIT P2, [R11+URZ+0x38830], R2 ;  /* 0x038830020b0075a7 */ /* 0x000e64000804017f */
[----:B-1----:R-:W-:Y:S05]  /*16570*/  @!P2 BRA `(.L_x_651) ;  /* 0x000000f00020a947 */ /* 0x002fea0003800000 */
.L_x_650:
[----:B------:R-:W-:Y:S05]  /*16580*/  BSYNC B1 ;  /* 0x0000000000017941 */ /* 0x000fea0003800000 */
.L_x_649:
[----:B------:R-:W2:Y:S04]  /*16590*/  LDL.64 R152, [R1+0x50] ;  /* 0x0000500001987983 */ /* 0x000ea80000100a00 */
[----:B------:R-:W3:Y:S04]  /*165a0*/  LDL.64 R156, [R1+0x8] ;  /* 0x00000800019c7983 */ /* 0x000ee80000100a00 */
[----:B------:R-:W4:Y:S01]  /*165b0*/  LDL.64 R154, [R1] ;  /* 0x00000000019a7983 */ /* 0x000f220000100a00 */
[----:B------:R-:W-:Y:S02]  /*165c0*/  R2UR UR10, R4 ;  /* 0x00000000040a72ca */ /* 0x000fe400000e0000 */
[----:B------:R-:W-:Y:S01]  /*165d0*/  R2UR UR11, R5 ;  /* 0x00000000050b72ca */ /* 0x000fe200000e0000 */
[----:B------:R-:W-:Y:S01]  /*165e0*/  WARPGROUP.ARRIVE ;  /* 0x00000000000079c5 */ /* 0x000fe20000000000 */
[----:B------:R-:W-:-:S02]  /*165f0*/  MOV R13, 0x40000040 ;  /* 0x40000040000d7802 */ /* 0x000fc40000000f00 */
[----:B------:R-:W-:Y:S02]  /*16600*/  R2UR UR6, R12 ;  /* 0x000000000c0672ca */ /* 0x000fe400000e0000 */
[----:B------:R-:W-:Y:S01]  /*16610*/  R2UR UR7, R13 ;  /* 0x000000000d0772ca */ /* 0x000fe200000e0000 */
[----:B------:R-:W-:Y:S02]  /*16620*/  VIADD R12, R4, 0x100 ;  /* 0x00000100040c7836 */ /* 0x000fe40000000000 */
[----:B------:R-:W-:-:S03]  /*16630*/  IMAD.MOV.U32 R13, RZ, RZ, 0x40000040 ;  /* 0x40000040ff0d7424 */ /* 0x000fc600078e00ff */
[----:B------:R-:W-:Y:S02]  /*16640*/  R2UR UR26, R12 ;  /* 0x000000000c1a72ca */ /* 0x000fe400000e0000 */
[----:B------:R-:W-:Y:S02]  /*16650*/  R2UR UR27, R13 ;  /* 0x000000000d1b72ca */ /* 0x000fe400000e0000 */
[----:B------:R-:W-:Y:S02]  /*16660*/  IADD3 R14, R4, 0x180, RZ ;  /* 0x00000180040e7810 */ /* 0x000fe40007ffe0ff */
[----:B------:R-:W-:Y:S02]  /*16670*/  MOV R15, 0x40000040 ;  /* 0x40000040000f7802 */ /* 0x000fe40000000f00 */
[----:B--2---:R-:W-:Y:S02]  /*16680*/  R2UR UR46, R152 ;  /* 0x00000000982e72ca */ /* 0x004fe400000e0000 */
[----:B------:R-:W-:-:S02]  /*16690*/  R2UR UR47, R153 ;  /* 0x00000000992f72ca */ /* 0x000fc400000e0000 */
[----:B------:R-:W2:Y:S01]  /*166a0*/  LDL.64 R152, [R1+0x48] ;  /* 0x0000480001987983 */ /* 0x000ea20000100a00 */
[----:B---3--:R-:W-:Y:S02]  /*166b0*/  R2UR UR12, R156 ;  /* 0x000000009c0c72ca */ /* 0x008fe400000e0000 */
[----:B------:R-:W-:-:S11]  /*166c0*/  R2UR UR13, R157 ;  /* 0x000000009d0d72ca */ /* 0x000fd600000e0000 */
[----:B------:R-:W-:Y:S02]  /*166d0*/  UMOV UR8, UR12 ;  /* 0x0000000c00087c82 */ /* 0x000fe40008000000 */
[----:B------:R-:W-:Y:S02]  /*166e0*/  UMOV UR9, UR13 ;  /* 0x0000000d00097c82 */ /* 0x000fe40008000000 */
[----:B------:R-:W-:Y:S01]  /*166f0*/  HGMMA.64x16x16.F32 R184, gdesc[UR8], RZ, !UPT, gsb0 ;  /* 0x0020000008b879f0 */ /* 0x000fe2000c0008ff */
[----:B------:R-:W-:Y:S01]  /*16700*/  UMOV UR4, UR12 ;  /* 0x0000000c00047c82 */ /* 0x000fe20008000000 */
[----:B------:R-:W-:Y:S01]  /*16710*/  UMOV UR5, UR13 ;  /* 0x0000000d00057c82 */ /* 0x000fe20008000000 */
[----:B------:R-:W-:Y:S02]  /*16720*/  WARPGROUP.DEPBAR.LE gsb0, 0x0 ;  /* 0x00008000000079c5 */ /* 0x000fe40000010000 */
[----:B------:R-:W-:-:S06]  /*16730*/  WARPGROUP.ARRIVE ;  /* 0x00000000000079c5 */ /* 0x000fcc0000000000 */
[----:B------:R-:W-:Y:S01]  /*16740*/  HGMMA.64x16x16.F32 R176, gdesc[UR4], RZ, !UPT, gsb0 ;  /* 0x0020000004b079f0 */ /* 0x000fe2000c0008ff */
[----:B------:R-:W-:Y:S01]  /*16750*/  UMOV UR24, UR12 ;  /* 0x0000000c00187c82 */ /* 0x000fe20008000000 */
[----:B------:R-:W-:Y:S01]  /*16760*/  UMOV UR25, UR13 ;  /* 0x0000000d00197c82 */ /* 0x000fe20008000000 */
[----:B------:R-:W-:Y:S02]  /*16770*/  WARPGROUP.DEPBAR.LE gsb0, 0x0 ;  /* 0x00008000000079c5 */ /* 0x000fe40000010000 */
[----:B------:R-:W-:-:S06]  /*16780*/  WARPGROUP.ARRIVE ;  /* 0x00000000000079c5 */ /* 0x000fcc0000000000 */
[----:B------:R-:W-:Y:S01]  /*16790*/  HGMMA.64x16x16.F32 R168, gdesc[UR24], RZ, !UPT, gsb0 ;  /* 0x0020000018a879f0 */ /* 0x000fe2000c0008ff */
[----:B------:R-:W-:Y:S02]  /*167a0*/  R2UR UR6, R14 ;  /* 0x000000000e0672ca */ /* 0x000fe400000e0000 */
[----:B------:R-:W-:Y:S01]  /*167b0*/  R2UR UR7, R15 ;  /* 0x000000000f0772ca */ /* 0x000fe200000e0000 */
[----:B------:R-:W-:Y:S01]  /*167c0*/  UMOV UR4, UR12 ;  /* 0x0000000c00047c82 */ /* 0x000fe20008000000 */
[----:B------:R-:W-:Y:S01]  /*167d0*/  UMOV UR5, UR13 ;  /* 0x0000000d00057c82 */ /* 0x000fe20008000000 */
[----:B------:R-:W-:Y:S02]  /*167e0*/  WARPGROUP.DEPBAR.LE gsb0, 0x0 ;  /* 0x00008000000079c5 */ /* 0x000fe40000010000 */
[----:B------:R-:W-:-:S08]  /*167f0*/  WARPGROUP.ARRIVE ;  /* 0x00000000000079c5 */ /* 0x000fd00000000000 */
[----:B------:R-:W-:Y:S01]  /*16800*/  HGMMA.64x16x16.F32 R160, gdesc[UR4], RZ, !UPT, gsb0 ;  /* 0x0020000004a079f0 */ /* 0x000fe2000c0008ff */
[----:B------:R-:W-:Y:S02]  /*16810*/  IADD3 R12, R4, 0x200, RZ ;  /* 0x00000200040c7810 */ /* 0x000fe40007ffe0ff */
[----:B------:R-:W-:Y:S02]  /*16820*/  MOV R13, 0x40000040 ;  /* 0x40000040000d7802 */ /* 0x000fe40000000f00 */
[----:B------:R-:W-:Y:S02]  /*16830*/  R2UR UR30, R12 ;  /* 0x000000000c1e72ca */ /* 0x000fe400000e0000 */
[----:B------:R-:W-:Y:S02]  /*16840*/  R2UR UR31, R13 ;  /* 0x000000000d1f72ca */ /* 0x000fe400000e0000 */
[----:B----4-:R-:W-:Y:S02]  /*16850*/  R2UR UR32, R154 ;  /* 0x000000009a2072ca */ /* 0x010fe400000e0000 */
[----:B------:R-:W-:Y:S01]  /*16860*/  R2UR UR33, R155 ;  /* 0x000000009b2172ca */ /* 0x000fe200000e0000 */
[----:B------:R-:W-:Y:S01]  /*16870*/  UMOV UR28, UR12 ;  /* 0x0000000c001c7c82 */ /* 0x000fe20008000000 */
[----:B------:R-:W-:Y:S01]  /*16880*/  UMOV UR29, UR13 ;  /* 0x0000000d001d7c82 */ /* 0x000fe20008000000 */
[----:B------:R-:W-:-:S02]  /*16890*/  WARPGROUP.DEPBAR.LE gsb0, 0x0 ;  /* 0x00008000000079c5 */ /* 0x000fc40000010000 */
[----:B------:R-:W-:Y:S01]  /*168a0*/  VIADD R20, R4, 0x2 ;  /* 0x0000000204147836 */ /* 0x000fe20000000000 */
[----:B--2---:R-:W-:Y:S02]  /*168b0*/  R2UR UR42, R152 ;  /* 0x00000000982a72ca */ /* 0x004fe400000e0000 */
[----:B------:R-:W-:Y:S02]  /*168c0*/  R2UR UR43, R153 ;  /* 0x00000000992b72ca */ /* 0x000fe400000e0000 */
[----:B------:R-:W-:-:S06]  /*168d0*/  WARPGROUP.ARRIVE ;  /* 0x00000000000079c5 */ /* 0x000fcc0000000000 */
[----:B------:R-:W-:Y:S01]  /*168e0*/  HGMMA.64x16x16.F32 R152, gdesc[UR28], RZ, !UPT, gsb0 ;  /* 0x002000001c9879f0 */ /* 0x000fe2000c0008ff */
[----:B------:R-:W-:Y:S01]  /*168f0*/  IMAD.MOV.U32 R21, RZ, RZ, 0x40000040 ;  /* 0x40000040ff157424 */ /* 0x000fe200078e00ff */
[----:B------:R-:W-:-:S04]  /*16900*/  R2UR UR22, R20 ;  /* 0x00000000141672ca */ /* 0x000fc800000e0000 */
[----:B------:R-:W-:Y:S01]  /*16910*/  R2UR UR23, R21 ;  /* 0x00000000151772ca */ /* 0x000fe200000e0000 */
[----:B------:R-:W-:Y:S01]  /*16920*/  UMOV UR20, UR32 ;  /* 0x0000002000147c82 */ /* 0x000fe20008000000 */
[----:B------:R-:W-:Y:S01]  /*16930*/  UMOV UR21, UR33 ;  /* 0x0000002100157c82 */ /* 0x000fe20008000000 */
[----:B------:R-:W-:Y:S02]  /*16940*/  WARPGROUP.DEPBAR.LE gsb0, 0x0 ;  /* 0x00008000000079c5 */ /* 0x000fe40000010000 */
[----:B------:R-:W-:-:S08]  /*16950*/  WARPGROUP.ARRIVE ;  /* 0x00000000000079c5 */ /* 0x000fd00000000000 */
[----:B------:R-:W-:Y:S01]  /*16960*/  HGMMA.64x16x16.F32 R184, gdesc[UR20], R184, gsb0 ;  /* 0x0020000014b879f0 */ /* 0x000fe200080008b8 */
[----:B------:R-:W-:Y:S02]  /*16970*/  VIADD R14, R4, 0x82 ;  /* 0x00000082040e7836 */ /* 0x000fe40000000000 */
[----:B------:R-:W-:-:S03]  /*16980*/  IMAD.MOV.U32 R15, RZ, RZ, 0x40000040 ;  /* 0x40000040ff0f7424 */ /* 0x000fc600078e00ff */
[----:B------:R-:W-:Y:S02]  /*16990*/  R2UR UR18, R14 ;  /* 0x000000000e1272ca */ /* 0x000fe400000e0000 */
[----:B------:R-:W-:Y:S01]  /*169a0*/  R2UR UR19, R15 ;  /* 0x000000000f1372ca */ /* 0x000fe200000e0000 */
[----:B------:R-:W-:Y:S01]  /*169b0*/  UMOV UR16, UR32 ;  /* 0x0000002000107c82 */ /* 0x000fe20008000000 */
[----:B------:R-:W-:Y:S01]  /*169c0*/  UMOV UR17, UR33 ;  /* 0x0000002100117c82 */ /* 0x000fe20008000000 */
[----:B------:R-:W-:Y:S02]  /*169d0*/  WARPGROUP.DEPBAR.LE gsb0, 0x0 ;  /* 0x00008000000079c5 */ /* 0x000fe40000010000 */
[----:B------:R-:W-:-:S08]  /*169e0*/  WARPGROUP.ARRIVE ;  /* 0x00000000000079c5 */ /* 0x000fd00000000000 */
[----:B------:R-:W-:Y:S01]  /*169f0*/  HGMMA.64x16x16.F32 R176, gdesc[UR16], R176, gsb0 ;  /* 0x0020000010b079f0 */ /* 0x000fe200080008b0 */
[----:B------:R-:W-:Y:S02]  /*16a00*/  IADD3 R12, R4, 0x102, RZ ;  /* 0x00000102040c7810 */ /* 0x000fe40007ffe0ff */
[----:B------:R-:W-:Y:S02]  /*16a10*/  MOV R13, 0x40000040 ;  /* 0x40000040000d7802 */ /* 0x000fe40000000f00 */
[----:B------:R-:W-:Y:S02]  /*16a20*/  R2UR UR14, R12 ;  /* 0x000000000c0e72ca */ /* 0x000fe400000e0000 */
[----:B------:R-:W-:Y:S01]  /*16a30*/  R2UR UR15, R13 ;  /* 0x000000000d0f72ca */ /* 0x000fe200000e0000 */
[----:B------:R-:W-:Y:S01]  /*16a40*/  UMOV UR12, UR32 ;  /* 0x00000020000c7c82 */ /* 0x000fe20008000000 */
[----:B------:R-:W-:Y:S01]  /*16a50*/  UMOV UR13, UR33 ;  /* 0x00000021000d7c82 */ /* 0x000fe20008000000 */
[----:B------:R-:W-:-:S02]  /*16a60*/  WARPGROUP.DEPBAR.LE gsb0, 0x0 ;  /* 0x00008000000079c5 */ /* 0x000fc40000010000 */
        /* <DEDUP_REMOVED lines=8> */
[----:B------:R-:W-:-:S02]  /*16af0*/  VIADD R20, R4, 0x202 ;  /* 0x0000020204147836 */ /* 0x000fc40000000000 */
[----:B------:R-:W-:Y:S01]  /*16b00*/  IMAD.MOV.U32 R21, RZ, RZ, 0x40000040 ;  /* 0x40000040ff157424 */ /* 0x000fe200078e00ff */
[----:B------:R-:W-:Y:S01]  /*16b10*/  MOV R13, 0x40000040 ;  /* 0x40000040000d7802 */ /* 0x000fe20000000f00 */
[----:B------:R-:W-:Y:S01]  /*16b20*/  VIADD R12, R4, 0x4 ;  /* 0x00000004040c7836 */ /* 0x000fe20000000000 */
[----:B------:R-:W-:Y:S02]  /*16b30*/  WARPGROUP.DEPBAR.LE gsb0, 0x0 ;  /* 0x00008000000079c5 */ /* 0x000fe40000010000 */
[----:B------:R-:W-:Y:S01]  /*16b40*/  WARPGROUP.ARRIVE ;  /* 0x00000000000079c5 */ /* 0x000fe20000000000 */
[----:B------:R-:W-:Y:S01]  /*16b50*/  UMOV UR24, UR46 ;  /* 0x0000002e00187c82 */ /* 0x000fe20008000000 */
[----:B------:R-:W-:Y:S01]  /*16b60*/  UMOV UR25, UR47 ;  /* 0x0000002f00197c82 */ /* 0x000fe20008000000 */
[----:B------:R-:W-:Y:S01]  /*16b70*/  UMOV UR4, UR46 ;  /* 0x0000002e00047c82 */ /* 0x000fe20008000000 */
[----:B------:R-:W-:Y:S01]  /*16b80*/  UMOV UR5, UR47 ;  /* 0x0000002f00057c82 */ /* 0x000fe20008000000 */
[----:B------:R-:W-:Y:S01]  /*16b90*/  UMOV UR20, UR46 ;  /* 0x0000002e00147c82 */ /* 0x000fe20008000000 */
[----:B------:R-:W-:Y:S01]  /*16ba0*/  HGMMA.64x16x16.F32 R160, gdesc[UR8], R160, gsb0 ;  /* 0x0020000008a079f0 */ /* 0x000fe200080008a0 */
[----:B------:R-:W-:Y:S01]  /*16bb0*/  R2UR UR34, R20 ;  /* 0x00000000142272ca */ /* 0x000fe200000e0000 */
[----:B------:R-:W-:Y:S01]  /*16bc0*/  UMOV UR21, UR47 ;  /* 0x0000002f00157c82 */ /* 0x000fe20008000000 */
[----:B------:R-:W-:Y:S01]  /*16bd0*/  R2UR UR35, R21 ;  /* 0x00000000152372ca */ /* 0x000fe200000e0000 */
[----:B------:R-:W-:Y:S01]  /*16be0*/  UMOV UR16, UR46 ;  /* 0x0000002e00107c82 */ /* 0x000fe20008000000 */
[----:B------:R-:W-:Y:S01]  /*16bf0*/  R2UR UR26, R12 ;  /* 0x000000000c1a72ca */ /* 0x000fe200000e0000 */
[----:B------:R-:W-:Y:S01]  /*16c00*/  UMOV UR17, UR47 ;  /* 0x0000002f00117c82 */ /* 0x000fe20008000000 */
[----:B------:R-:W-:Y:S01]  /*16c10*/  UMOV UR28, UR46 ;  /* 0x0000002e001c7c82 */ /* 0x000fe20008000000 */
[----:B------:R-:W-:Y:S01]  /*16c20*/  UMOV UR29, UR47 ;  /* 0x0000002f001d7c82 */ /* 0x000fe20008000000 */
[----:B------:R-:W2:Y:S01]  /*16c30*/  LDL.64 R14, [R1+0x40] ;  /* 0x00004000010e7983 */ /* 0x000ea20000100a00 */
[----:B------:R-:W-:-:S02]  /*16c40*/  WARPGROUP.DEPBAR.LE gsb0, 0x0 ;  /* 0x00008000000079c5 */ /* 0x000fc40000010000 */
[----:B------:R-:W-:Y:S01]  /*16c50*/  WARPGROUP.ARRIVE ;  /* 0x00000000000079c5 */ /* 0x000fe20000000000 */
[----:B------:R-:W-:Y:S01]  /*16c60*/  R2UR UR27, R13 ;  /* 0x000000000d1b72ca */ /* 0x000fe200000e0000 */
[----:B------:R-:W-:Y:S01]  /*16c70*/  UMOV UR12, UR42 ;  /* 0x0000002a000c7c82 */ /* 0x000fe20008000000 */
[----:B------:R-:W-:Y:S01]  /*16c80*/  UMOV UR13, UR43 ;  /* 0x0000002b000d7c82 */ /* 0x000fe20008000000 */
[----:B------:R-:W-:Y:S01]  /*16c90*/  UMOV UR8, UR42 ;  /* 0x0000002a00087c82 */ /* 0x000fe20008000000 */
[----:B------:R-:W-:Y:S01]  /*16ca0*/  UMOV UR9, UR43 ;  /* 0x0000002b00097c82 */ /* 0x000fe20008000000 */
[----:B------:R-:W-:Y:S01]  /*16cb0*/  HGMMA.64x16x16.F32 R152, gdesc[UR32], R152, gsb0 ;  /* 0x00200000209879f0 */ /* 0x000fe20008000898 */
[----:B------:R-:W-:Y:S01]  /*16cc0*/  VIADD R12, R4, 0x84 ;  /* 0x00000084040c7836 */ /* 0x000fe20000000000 */
[----:B------:R-:W-:Y:S01]  /*16cd0*/  MOV R13, 0x40000040 ;  /* 0x40000040000d7802 */ /* 0x000fe20000000f00 */
[----:B------:R-:W3:Y:S01]  /*16ce0*/  LDL.64 R20, [R1+0x38] ;  /* 0x0000380001147983 */ /* 0x000ee20000100a00 */
[----:B------:R-:W-:-:S02]  /*16cf0*/  WARPGROUP.DEPBAR.LE gsb0, 0x0 ;  /* 0x00008000000079c5 */ /* 0x000fc40000010000 */
[----:B------:R-:W-:-:S06]  /*16d00*/  WARPGROUP.ARRIVE ;  /* 0x00000000000079c5 */ /* 0x000fcc0000000000 */
[----:B------:R-:W-:Y:S01]  /*16d10*/  HGMMA.64x16x16.F32 R184, gdesc[UR24], R184, gsb0 ;  /* 0x0020000018b879f0 */ /* 0x000fe200080008b8 */
[----:B------:R-:W-:Y:S02]  /*16d20*/  R2UR UR6, R12 ;  /* 0x000000000c0672ca */ /* 0x000fe400000e0000 */
[----:B------:R-:W-:Y:S01]  /*16d30*/  R2UR UR7, R13 ;  /* 0x000000000d0772ca */ /* 0x000fe200000e0000 */
[----:B------:R-:W-:Y:S01]  /*16d40*/  VIADD R12, R4, 0x104 ;  /* 0x00000104040c7836 */ /* 0x000fe20000000000 */
[----:B------:R-:W-:Y:S02]  /*16d50*/  WARPGROUP.DEPBAR.LE gsb0, 0x0 ;  /* 0x00008000000079c5 */ /* 0x000fe40000010000 */
[----:B------:R-:W-:-:S09]  /*16d60*/  WARPGROUP.ARRIVE ;  /* 0x00000000000079c5 */ /* 0x000fd20000000000 */
[----:B------:R-:W-:Y:S01]  /*16d70*/  HGMMA.64x16x16.F32 R176, gdesc[UR4], R176, gsb0 ;  /* 0x0020000004b079f0 */ /* 0x000fe200080008b0 */
[----:B------:R-:W-:Y:S02]  /*16d80*/  MOV R13, 0x40000040 ;  /* 0x40000040000d7802 */ /* 0x000fe40000000f00 */
[----:B------:R-:W-:Y:S02]  /*16d90*/  R2UR UR22, R12 ;  /* 0x000000000c1672ca */ /* 0x000fe400000e0000 */
[----:B------:R-:W-:Y:S01]  /*16da0*/  R2UR UR23, R13 ;  /* 0x000000000d1772ca */ /* 0x000fe200000e0000 */
[----:B------:R-:W-:Y:S02]  /*16db0*/  WARPGROUP.DEPBAR.LE gsb0, 0x0 ;  /* 0x00008000000079c5 */ /* 0x000fe40000010000 */
[----:B------:R-:W-:-:S10]  /*16dc0*/  WARPGROUP.ARRIVE ;  /* 0x00000000000079c5 */ /* 0x000fd40000000000 */
[----:B------:R-:W-:Y:S01]  /*16dd0*/  HGMMA.64x16x16.F32 R168, gdesc[UR20], R168, gsb0 ;  /* 0x0020000014a879f0 */ /* 0x000fe200080008a8 */
[----:B------:R-:W-:Y:S01]  /*16de0*/  VIADD R12, R4, 0x184 ;  /* 0x00000184040c7836 */ /* 0x000fe20000000000 */
[----:B------:R-:W-:-:S04]  /*16df0*/  MOV R13, 0x40000040 ;  /* 0x40000040000d7802 */ /* 0x000fc80000000f00 */
        /* <DEDUP_REMOVED lines=30> */
[----:B------:R-:W-:Y:S01]  /*16fe0*/  UMOV UR24, UR42 ;  /* 0x0000002a00187c82 */ /* 0x000fe20008000000 */
[----:B------:R-:W-:Y:S01]  /*16ff0*/  UMOV UR25, UR43 ;  /* 0x0000002b00197c82 */ /* 0x000fe20008000000 */
[----:B------:R-:W-:Y:S02]  /*17000*/  WARPGROUP.DEPBAR.LE gsb0, 0x0 ;  /* 0x00008000000079c5 */ /* 0x000fe40000010000 */
[----:B------:R-:W-:-:S08]  /*17010*/  WARPGROUP.ARRIVE ;  /* 0x00000000000079c5 */ /* 0x000fd00000000000 */
        /* <DEDUP_REMOVED lines=20> */
[----:B------:R-:W-:Y:S02]  /*17160*/  MOV R13, 0x40000040 ;  /* 0x40000040000d7802 */ /* 0x000fe40000000f00 */
[----:B--2---:R-:W-:Y:S02]  /*17170*/  R2UR UR38, R14 ;  /* 0x000000000e2672ca */ /* 0x004fe400000e0000 */
[----:B------:R-:W-:Y:S02]  /*17180*/  R2UR UR39, R15 ;  /* 0x000000000f2772ca */ /* 0x000fe400000e0000 */
[----:B------:R-:W-:Y:S01]  /*17190*/  R2UR UR22, R12 ;  /* 0x000000000c1672ca */ /* 0x000fe200000e0000 */
[----:B------:R-:W2:Y:S01]  /*171a0*/  LDL.64 R14, [R1+0x30] ;  /* 0x00003000010e7983 */ /* 0x000ea20000100a00 */
[----:B------:R-:W-:-:S07]  /*171b0*/  R2UR UR23, R13 ;  /* 0x000000000d1772ca */ /* 0x000fce00000e0000 */
[----:B------:R-:W-:Y:S02]  /*171c0*/  UMOV UR20, UR38 ;  /* 0x0000002600147c82 */ /* 0x000fe40008000000 */
[----:B------:R-:W-:Y:S01]  /*171d0*/  UMOV UR21, UR39 ;  /* 0x0000002700157c82 */ /* 0x000fe20008000000 */
[----:B------:R-:W-:Y:S02]  /*171e0*/  WARPGROUP.DEPBAR.LE gsb0, 0x0 ;  /* 0x00008000000079c5 */ /* 0x000fe40000010000 */
[----:B------:R-:W-:-:S06]  /*171f0*/  WARPGROUP.ARRIVE ;  /* 0x00000000000079c5 */ /* 0x000fcc0000000000 */
        /* <DEDUP_REMOVED lines=39> */
[----:B---3--:R-:W-:Y:S02]  /*17470*/  R2UR UR46, R20 ;  /* 0x00000000142e72ca */ /* 0x008fe400000e0000 */
[----:B------:R-:W-:Y:S02]  /*17480*/  R2UR UR47, R21 ;  /* 0x00000000152f72ca */ /* 0x000fe400000e0000 */
[----:B------:R-:W-:Y:S01]  /*17490*/  R2UR UR26, R12 ;  /* 0x000000000c1a72ca */ /* 0x000fe200000e0000 */
[----:B------:R-:W3:Y:S01]  /*174a0*/  LDL.64 R20, [R1+0x28] ;  /* 0x0000280001147983 */ /* 0x000ee20000100a00 */
        /* <DEDUP_REMOVED lines=190> */
[----:B------:R-:W-:Y:S02]  /*18090*/  R2UR UR14, R12 ;  /* 0x000000000c0e72ca */ /* 0x000fe400000e0000 */
        /* <DEDUP_REMOVED lines=435> */
.L_x_652:
[----:B------:R-:W-:Y:S01]  /*19bd0*/  SHF.L.U32 R0, R9, 0x1f, RZ ;  /* 0x0000001f09007819 */ /* 0x000fe200000006ff */
[----:B------:R-:W-:-:S04]  /*19be0*/  IMAD R9, R10, 0x8, R16 ;  /* 0x000000080a097824 */ /* 0x000fc800078e0210 */
[----:B------:R2:W3:Y:S01]  /*19bf0*/  SYNCS.PHASECHK.TRANS64.TRYWAIT P2, [R9+URZ+0x38850], R0 ;  /* 0x03885000090075a7 */ /* 0x0004e2000804017f */
[----:B------:R-:W-:Y:S05]  /*19c00*/  @!P0 BRA `(.L_x_653) ;  /* 0x0000000000048947 */ /* 0x000fea0003800000 */
[----:B------:R-:W-:Y:S01]  /*19c10*/  BPT.TRAP 0x1 ;  /* 0x000000040000795c */ /* 0x000fe20000300000 */
.L_x_653:
[----:B------:R-:W-:Y:S04]  /*19c20*/  BSSY B1, `(.L_x_654) ;  /* 0x0000004000017945 */ /* 0x000fe80003800000 */
[----:B---3--:R-:W-:Y:S05]  /*19c30*/  @P2 BRA `(.L_x_655) ;  /* 0x0000000000082947 */ /* 0x008fea0003800000 */
[----:B------:R-:W3:Y:S02]  /*19c40*/  SYNCS.PHASECHK.TRANS64.TRYWAIT P2, [R9+URZ+0x38850], R0 ;  /* 0x03885000090075a7 */ /* 0x000ee4000804017f */
[----:B---3--:R-:W-:Y:S05]  /*19c50*/  @!P2 BRA `(.L_x_656) ;  /* 0x000000b8007ca947 */ /* 0x008fea0003800000 */
.L_x_655:
[----:B------:R-:W-:Y:S05]  /*19c60*/  BSYNC B1 ;  /* 0x0000000000017941 */ /* 0x000fea0003800000 */
.L_x_654:
[----:B--23--:R-:W-:Y:S01]  /*19c70*/  IADD3 R0, R16, 0x400, RZ ;  /* 0x0000040010007810 */ /* 0x00cfe20007ffe0ff */
[----:B------:R-:W-:Y:S01]  /*19c80*/  IMAD.MOV.U32 R3, RZ, RZ, 0x40000040 ;  /* 0x40000040ff037424 */ /* 0x000fe200078e00ff */
[----:B------:R-:W-:Y:S01]  /*19c90*/  WARPGROUP.ARRIVE ;  /* 0x00000000000079c5 */ /* 0x000fe20000000000 */
[----:B------:R-:W-:Y:S01]  /*19ca0*/  IMAD.MOV.U32 R5, RZ, RZ, 0x40000040 ;  /* 0x40000040ff057424 */ /* 0x000fe200078e00ff */
[----:B------:R-:W-:Y:S01]  /*19cb0*/  SHF.R.U32.HI R0, RZ, 0x4, R0 ;  /* 0x00000004ff007819 */ /* 0x000fe20000011600 */
[----:B01----:R-:W-:Y:S01]  /*19cc0*/  @!P1 VIADD R11, R11, 0x38840 ;  /* 0x000388400b0b9836 */ /* 0x003fe20000000000 */
[----:B------:R-:W-:Y:S01]  /*19cd0*/  R2UR UR7, R3 ;  /* 0x00000000030772ca */ /* 0x000fe200000e0000 */
[----:B------:R-:W-:Y:S01]  /*19ce0*/  IMAD.MOV.U32 R3, RZ, RZ, 0x40000040 ;  /* 0x40000040ff037424 */ /* 0x000fe200078e00ff */
[----:B------:R-:W-:Y:S02]  /*19cf0*/  LOP3.LUT R0, R0, 0x3fff, RZ, 0xc0, !PT ;  /* 0x00003fff00007812 */ /* 0x000fe400078ec0ff */
[----:B------:R-:W-:-:S02]  /*19d00*/  @!P1 IADD3 R9, R9, 0x38860, RZ ;  /* 0x0003886009099810 */ /* 0x000fc40007ffe0ff */
[----:B------:R-:W-:Y:S02]  /*19d10*/  LOP3.LUT R0, R0, 0x2800000, RZ, 0xfc, !PT ;  /* 0x0280000000007812 */ /* 0x000fe400078efcff */
[----:B------:R-:W-:Y:S02]  /*19d20*/  @!P1 PRMT R9, RZ, 0x654, R9 ;  /* 0x00000654ff099816 */ /* 0x000fe40000000009 */
[----:B------:R-:W-:Y:S01]  /*19d30*/  ISETP.GT.AND P2, PT, R6, RZ, PT ;  /* 0x000000ff0600720c */ /* 0x000fe20003f44270 */
[----:B------:R-:W-:Y:S01]  /*19d40*/  IMAD R2, R10, 0xa00, R0 ;  /* 0x00000a000a027824 */ /* 0x000fe200078e0200 */
[----:B------:R-:W-:Y:S01]  /*19d50*/  FMNMX.FTZ R0, R184, R8, !PT ;  /* 0x00000008b8007209 */ /* 0x000fe20007810000 */
[----:B------:R-:W-:-:S03]  /*19d60*/  VIADD R6, R6, 0xffffffff ;  /* 0xffffffff06067836 */ /* 0x000fc60000000000 */
[C---:B------:R-:W-:Y:S02]  /*19d70*/  R2UR UR6, R2.reuse ;  /* 0x00000000020672ca */ /* 0x040fe400000e0000 */
[----:B------:R-:W-:Y:S02]  /*19d80*/  IADD3 R4, R2, 0x80, RZ ;  /* 0x0000008002047810 */ /* 0x000fe40007ffe0ff */
[----:B------:R-:W-:-:S04]  /*19d90*/  FMNMX.FTZ R0, R185, R0, !PT ;  /* 0x00000000b9007209 */ /* 0x000fc80007810000 */
[----:B------:R-:W-:-:S04]  /*19da0*/  FMNMX.FTZ R0, R188, R0, !PT ;  /* 0x00000000bc007209 */ /* 0x000fc80007810000 */
[----:B------:R-:W-:Y:S01]  /*19db0*/  FMNMX.FTZ R0, R189, R0, !PT ;  /* 0x00000000bd007209 */ /* 0x000fe20007810000 */
[----:B------:R-:W-:Y:S01]  /*19dc0*/  HGMMA.64x256x16.F32 R24, R208, gdesc[UR4].tnspB, R24, gsb0 ;  /* 0x43e00004d0187df0 */ /* 0x000fe20008000818 */
[----:B------:R-:W-:Y:S02]  /*19dd0*/  R2UR UR6, R4 ;  /* 0x00000000040672ca */ /* 0x000fe400000e0000 */
[----:B------:R-:W-:Y:S01]  /*19de0*/  R2UR UR7, R5 ;  /* 0x00000000050772ca */ /* 0x000fe200000e0000 */
[----:B------:R-:W-:Y:S01]  /*19df0*/  IMAD.MOV.U32 R5, RZ, RZ, 0x40000040 ;  /* 0x40000040ff057424 */ /* 0x000fe200078e00ff */
[----:B------:R-:W-:Y:S02]  /*19e00*/  IADD3 R4, R2, 0x100, RZ ;  /* 0x0000010002047810 */ /* 0x000fe40007ffe0ff */
        /* <DEDUP_REMOVED lines=14> */
[----:B------:R-:W-:Y:S01]  /*19ef0*/  FMNMX.FTZ R0, R156, R0, !PT ;  /* 0x000000009c007209 */ /* 0x000fe20007810000 */
[----:B------:R-:W-:Y:S02]  /*19f00*/  WARPGROUP.DEPBAR.LE gsb0, 0x0 ;  /* 0x00008000000079c5 */ /* 0x000fe40000010000 */
[----:B------:R-:W-:-:S06]  /*19f10*/  WARPGROUP.ARRIVE ;  /* 0x00000000000079c5 */ /* 0x000fcc0000000000 */
[----:B------:R-:W-:Y:S01]  /*19f20*/  HGMMA.64x256x16.F32 R24, R204, gdesc[UR4].tnspB, R24, gsb0 ;  /* 0x43e00004cc187df0 */ /* 0x000fe20008000818 */
[----:B------:R-:W-:Y:S02]  /*19f30*/  R2UR UR6, R4 ;  /* 0x00000000040672ca */ /* 0x000fe400000e0000 */
[----:B------:R-:W-:Y:S01]  /*19f40*/  R2UR UR7, R5 ;  /* 0x00000000050772ca */ /* 0x000fe200000e0000 */
[----:B------:R-:W-:Y:S01]  /*19f50*/  IMAD.MOV.U32 R5, RZ, RZ, 0x40000040 ;  /* 0x40000040ff057424 */ /* 0x000fe200078e00ff */
[C---:B------:R-:W-:Y:S02]  /*19f60*/  IADD3 R4, R2.reuse, 0x180, RZ ;  /* 0x0000018002047810 */ /* 0x040fe40007ffe0ff */
[----:B------:R-:W-:Y:S01]  /*19f70*/  IADD3 R2, R2, 0x200, RZ ;  /* 0x0000020002027810 */ /* 0x000fe20007ffe0ff */
[----:B------:R-:W-:Y:S02]  /*19f80*/  WARPGROUP.DEPBAR.LE gsb0, 0x0 ;  /* 0x00008000000079c5 */ /* 0x000fe40000010000 */
[----:B------:R-:W-:-:S15]  /*19f90*/  WARPGROUP.ARRIVE ;  /* 0x00000000000079c5 */ /* 0x000fde0000000000 */
[----:B------:R-:W-:-:S03]  /*19fa0*/  NOP ;  /* 0x0000000000007918 */ /* 0x000fc60000000000 */
[----:B------:R-:W-:Y:S01]  /*19fb0*/  HGMMA.64x256x16.F32 R24, R200, gdesc[UR4].tnspB, R24, gsb0 ;  /* 0x43e00004c8187df0 */ /* 0x000fe20008000818 */
[----:B------:R-:W-:Y:S02]  /*19fc0*/  R2UR UR6, R4 ;  /* 0x00000000040672ca */ /* 0x000fe400000e0000 */
[----:B------:R-:W-:Y:S02]  /*19fd0*/  R2UR UR7, R5 ;  /* 0x00000000050772ca */ /* 0x000fe400000e0000 */
[----:B------:R-:W-:-:S05]  /*19fe0*/  FMNMX.FTZ R5, R157, R0, !PT ;  /* 0x000000009d057209 */ /* 0x000fca0007810000 */
[----:B------:R-:W0:Y:S02]  /*19ff0*/  SHFL.BFLY PT, R0, R5, 0x2, 0x1f ;  /* 0x0c401f0005007f89 */ /* 0x000e2400000e0000 */
[----:B0-----:R-:W-:-:S05]  /*1a000*/  FMNMX.FTZ R5, R5, R0, !PT ;  /* 0x0000000005057209 */ /* 0x001fca0007810000 */
[----:B------:R-:W0:Y:S02]  /*1a010*/  SHFL.BFLY PT, R0, R5, 0x1, 0x1f ;  /* 0x0c201f0005007f89 */ /* 0x000e2400000e0000 */
[----:B0-----:R-:W-:Y:S02]  /*1a020*/  FMNMX.FTZ R5, R5, R0, !PT ;  /* 0x0000000005057209 */ /* 0x001fe40007810000 */
        /* <DEDUP_REMOVED lines=24> */
[----:B------:R-:W-:Y:S01]  /*1a1b0*/  FADD.FTZ R0, -R4, R7 ;  /* 0x0000000704007221 */ /* 0x000fe20000010100 */
[----:B------:R-:W-:Y:S02]  /*1a1c0*/  WARPGROUP.DEPBAR.LE gsb0, 0x0 ;  /* 0x00008000000079c5 */ /* 0x000fe40000010000 */
[----:B------:R-:W-:-:S06]  /*1a1d0*/  WARPGROUP.ARRIVE ;  /* 0x00000000000079c5 */ /* 0x000fcc0000000000 */
[----:B------:R-:W-:Y:S01]  /*1a1e0*/  HGMMA.64x256x16.F32 R24, R196, gdesc[UR4].tnspB, R24, gsb0 ;  /* 0x43e00004c4187df0 */ /* 0x000fe20008000818 */
[----:B------:R-:W-:Y:S02]  /*1a1f0*/  R2UR UR6, R2 ;  /* 0x00000000020672ca */ /* 0x000fe400000e0000 */
[----:B------:R-:W-:Y:S01]  /*1a200*/  R2UR UR7, R3 ;  /* 0x00000000030772ca */ /* 0x000fe200000e0000 */
[----:B------:R-:W-:Y:S01]  /*1a210*/  FADD.FTZ R3, -R5, R8 ;  /* 0x0000000805037221 */ /* 0x000fe20000010100 */
[----:B------:R-:W-:-:S05]  /*1a220*/  MOV R2, UR61 ;  /* 0x0000003d00027c02 */ /* 0x000fca0008000f00 */
[-C--:B------:R-:W-:Y:S01]  /*1a230*/  FMUL.FTZ R13, R5, R2.reuse ;  /* 0x00000002050d7220 */ /* 0x080fe20000410000 */
[-C--:B------:R-:W-:Y:S01]  /*1a240*/  FMUL.FTZ R3, R3, R2.reuse ;  /* 0x0000000203037220 */ /* 0x080fe20000410000 */
[-C--:B------:R-:W-:Y:S02]  /*1a250*/  FMUL.FTZ R0, R0, R2.reuse ;  /* 0x0000000200007220 */ /* 0x080fe40000410000 */
[-CC-:B------:R-:W-:Y:S01]  /*1a260*/  FFMA.FTZ R208, R184, R2.reuse, -R13.reuse ;  /* 0x00000002b8d07223 */ /* 0x180fe2000001080d */
        /* <DEDUP_REMOVED lines=12> */
[----:B------:R-:W-:Y:S01]  /*1a330*/  FFMA.FTZ R21, R165, R2, -R13 ;  /* 0x00000002a5157223 */ /* 0x000fe2000001080d */
[----:B------:R-:W-:Y:S08]  /*1a340*/  MUFU.EX2 R3, R3 ;  /* 0x0000000300037308 */ /* 0x000ff00000000800 */
[----:B------:R-:W0:Y:S08]  /*1a350*/  MUFU.EX2 R208, R208 ;  /* 0x000000d000d07308 */ /* 0x000e300000000800 */
[----:B------:R-:W-:Y:S08]  /*1a360*/  MUFU.EX2 R0, R0 ;  /* 0x0000000000007308 */ /* 0x000ff00000000800 */
[----:B------:R-:W1:Y:S01]  /*1a370*/  MUFU.EX2 R8, R8 ;  /* 0x0000000800087308 */ /* 0x000e620000000800 */
[----:B0-----:R-:W-:-:S07]  /*1a380*/  FFMA.FTZ R223, R3, R223, R208 ;  /* 0x000000df03df7223 */ /* 0x001fce00000100d0 */
[----:B------:R-:W0:Y:S08]  /*1a390*/  MUFU.EX2 R210, R210 ;  /* 0x000000d200d27308 */ /* 0x000e300000000800 */
[----:B------:R-:W2:Y:S01]  /*1a3a0*/  MUFU.EX2 R184, R184 ;  /* 0x000000b800b87308 */ /* 0x000ea20000000800 */
[C---:B-1----:R-:W-:Y:S01]  /*1a3b0*/  FADD.FTZ R223, R8.reuse, R223 ;  /* 0x000000df08df7221 */ /* 0x042fe20000010000 */
[----:B------:R-:W-:-:S06]  /*1a3c0*/  F2FP.F16.F32.PACK_AB R208, R8, R208 ;  /* 0x000000d008d0723e */ /* 0x000fcc00000000ff */
[----:B------:R-:W1:Y:S01]  /*1a3d0*/  MUFU.EX2 R204, R204 ;  /* 0x000000cc00cc7308 */ /* 0x000e620000000800 */
[----:B0-----:R-:W-:-:S07]  /*1a3e0*/  FADD.FTZ R223, R210, R223 ;  /* 0x000000dfd2df7221 */ /* 0x001fce0000010000 */
[----:B------:R-:W0:Y:S01]  /*1a3f0*/  MUFU.EX2 R10, R10 ;  /* 0x0000000a000a7308 */ /* 0x000e220000000800 */
[C---:B--2---:R-:W-:Y:S01]  /*1a400*/  FADD.FTZ R223, R184.reuse, R223 ;  /* 0x000000dfb8df7221 */ /* 0x044fe20000010000 */
[----:B------:R-:W-:-:S06]  /*1a410*/  F2FP.F16.F32.PACK_AB R210, R184, R210 ;  /* 0x000000d2b8d2723e */ /* 0x000fcc00000000ff */
[----:B------:R-:W2:Y:S01]  /*1a420*/  MUFU.EX2 R206, R206 ;  /* 0x000000ce00ce7308 */ /* 0x000ea20000000800 */
[----:B-1----:R-:W-:-:S07]  /*1a430*/  FADD.FTZ R223, R204, R223 ;  /* 0x000000dfccdf7221 */ /* 0x002fce0000010000 */
[----:B------:R-:W1:Y:S01]  /*1a440*/  MUFU.EX2 R12, R12 ;  /* 0x0000000c000c7308 */ /* 0x000e620000000800 */
[C---:B0-----:R-:W-:Y:S01]  /*1a450*/  FADD.FTZ R223, R10.reuse, R223 ;  /* 0x000000df0adf7221 */ /* 0x041fe20000010000 */
[----:B------:R-:W-:Y:S01]  /*1a460*/  F2FP.F16.F32.PACK_AB R204, R10, R204 ;  /* 0x000000cc0acc723e */ /* 0x000fe200000000ff */
[----:B------:R-:W-:-:S05]  /*1a470*/  IMAD.MOV.U32 R10, RZ, RZ, R224 ;  /* 0x000000ffff0a7224 */ /* 0x000fca00078e00e0 */
[----:B------:R-:W0:Y:S01]  /*1a480*/  MUFU.EX2 R200, R200 ;  /* 0x000000c800c87308 */ /* 0x000e220000000800 */
[----:B--2---:R-:W-:-:S07]  /*1a490*/  FADD.FTZ R223, R206, R223 ;  /* 0x000000dfcedf7221 */ /* 0x004fce0000010000 */
        /* <DEDUP_REMOVED lines=8> */
[----:B------:R-:W-:Y:S01]  /*1a520*/  MUFU.EX2 R20, R20 ;  /* 0x0000001400147308 */ /* 0x000fe20000000800 */
[----:B-1----:R-:W-:-:S07]  /*1a530*/  FADD.FTZ R223, R202, R223 ;  /* 0x000000dfcadf7221 */ /* 0x002fce0000010000 */
[----:B------:R-:W-:Y:S01]  /*1a540*/  MUFU.EX2 R21, R21 ;  /* 0x0000001500157308 */ /* 0x000fe20000000800 */
[C---:B0-----:R-:W-:Y:S01]  /*1a550*/  FADD.FTZ R223, R15.reuse, R223 ;  /* 0x000000df0fdf7221 */ /* 0x041fe20000010000 */
[----:B------:R-:W-:Y:S01]  /*1a560*/  F2FP.F16.F32.PACK_AB R202, R15, R202 ;  /* 0x000000ca0fca723e */ /* 0x000fe200000000ff */
[----:B------:R-:W-:Y:S02]  /*1a570*/  WARPGROUP.DEPBAR.LE gsb0, 0x0 ;  /* 0x00008000000079c5 */ /* 0x000fe40000010000 */
[----:B------:R-:W-:Y:S01]  /*1a580*/  WARPGROUP.ARRIVE ;  /* 0x00000000000079c5 */ /* 0x000fe20000000000 */
[-CC-:B------:R-:W-:Y:S01]  /*1a590*/  FFMA.FTZ R196, R160, R2.reuse, -R13.reuse ;  /* 0x00000002a0c47223 */ /* 0x180fe2000001080d */
[----:B------:R-:W-:Y:S01]  /*1a5a0*/  FFMA.FTZ R198, R164, R2, -R13 ;  /* 0x00000002a4c67223 */ /* 0x000fe2000001080d */
[----:B------:R-:W-:-:S03]  /*1a5b0*/  @!P1 PRMT R164, RZ, 0x654, R11 ;  /* 0x00000654ffa49816 */ /* 0x000fc6000000000b */
[----:B------:R-:W-:Y:S01]  /*1a5c0*/  HGMMA.64x256x16.F32 R24, R192, gdesc[UR4].tnspB, R24, gsb0 ;  /* 0x43e00004c0187df0 */ /* 0x000fe20008000818 */
[----:B------:R-:W0:Y:S08]  /*1a5d0*/  MUFU.EX2 R196, R196 ;  /* 0x000000c400c47308 */ /* 0x000e300000000800 */
[----:B------:R-:W1:Y:S01]  /*1a5e0*/  MUFU.EX2 R198, R198 ;  /* 0x000000c600c67308 */ /* 0x000e620000000800 */
[----:B0-----:R-:W-:Y:S01]  /*1a5f0*/  FADD.FTZ R223, R196, R223 ;  /* 0x000000dfc4df7221 */ /* 0x001fe20000010000 */
[----:B------:R-:W-:-:S03]  /*1a600*/  F2FP.F16.F32.PACK_AB R196, R20, R196 ;  /* 0x000000c414c4723e */ /* 0x000fc600000000ff */
[----:B------:R-:W-:-:S04]  /*1a610*/  FADD.FTZ R223, R20, R223 ;  /* 0x000000df14df7221 */ /* 0x000fc80000010000 */
[----:B-1----:R-:W-:Y:S01]  /*1a620*/  FADD.FTZ R223, R198, R223 ;  /* 0x000000dfc6df7221 */ /* 0x002fe20000010000 */
[----:B------:R-:W-:-:S03]  /*1a630*/  F2FP.F16.F32.PACK_AB R198, R21, R198 ;  /* 0x000000c615c6723e */ /* 0x000fc600000000ff */
[----:B------:R-:W-:Y:S01]  /*1a640*/  FADD.FTZ R223, R21, R223 ;  /* 0x000000df15df7221 */ /* 0x000fe20000010000 */
[----:B------:R-:W-:Y:S02]  /*1a650*/  WARPGROUP.DEPBAR.LE gsb0, 0x0 ;  /* 0x00008000000079c5 */ /* 0x000fe40000010000 */
[-CC-:B------:R-:W-:Y:S01]  /*1a660*/  FFMA.FTZ R192, R152, R2.reuse, -R13.reuse ;  /* 0x0000000298c07223 */ /* 0x180fe2000001080d */
[-CC-:B------:R-:W-:Y:S01]  /*1a670*/  FFMA.FTZ R152, R153, R2.reuse, -R13.reuse ;  /* 0x0000000299987223 */ /* 0x180fe2000001080d */
[-CC-:B------:R-:W-:Y:S01]  /*1a680*/  FFMA.FTZ R194, R156, R2.reuse, -R13.reuse ;  /* 0x000000029cc27223 */ /* 0x180fe2000001080d */
[-C--:B------:R-:W-:Y:S01]  /*1a690*/  FFMA.FTZ R13, R157, R2.reuse, -R13 ;  /* 0x000000029d0d7223 */ /* 0x080fe2000001080d */
[----:B------:R-:W-:Y:S02]  /*1a6a0*/  @!P1 SYNCS.ARRIVE.TRANS64.RED.A1T0 RZ, [R164+URZ], RZ ;  /* 0x000000ffa4ff99a7 */ /* 0x000fe4000810043f */
[----:B------:R-:W0:Y:S01]  /*1a6b0*/  MUFU.EX2 R192, R192 ;  /* 0x000000c000c07308 */ /* 0x000e220000000800 */
[----:B------:R1:W-:Y:S07]  /*1a6c0*/  @!P1 SYNCS.ARRIVE.TRANS64.RED.A1T0 RZ, [R9+URZ], RZ ;  /* 0x000000ff09ff99a7 */ /* 0x0003ee000810043f */
[----:B------:R2:W-:Y:S08]  /*1a6d0*/  MUFU.EX2 R7, R13 ;  /* 0x0000000d00077308 */ /* 0x0005f00000000800 */
[----:B------:R-:W-:Y:S01]  /*1a6e0*/  MUFU.EX2 R152, R152 ;  /* 0x0000009800987308 */ /* 0x000fe20000000800 */
[----:B--2---:R-:W-:Y:S01]  /*1a6f0*/  FMUL.FTZ R13, R4, R2 ;  /* 0x00000002040d7220 */ /* 0x004fe20000410000 */
[----:B0-----:R-:W-:-:S03]  /*1a700*/  FADD.FTZ R223, R192, R223 ;  /* 0x000000dfc0df7221 */ /* 0x001fc60000010000 */
[-CC-:B------:R-:W-:Y:S01]  /*1a710*/  FFMA.FTZ R209, R186, R2.reuse, -R13.reuse ;  /* 0x00000002bad17223 */ /* 0x180fe2000001080d */
[-CC-:B------:R-:W-:Y:S01]  /*1a720*/  FFMA.FTZ R153, R187, R2.reuse, -R13.reuse ;  /* 0x00000002bb997223 */ /* 0x180fe2000001080d */
[-CC-:B------:R-:W-:Y:S01]  /*1a730*/  FFMA.FTZ R211, R190, R2.reuse, -R13.reuse ;  /* 0x00000002bed37223 */ /* 0x180fe2000001080d */
[-CC-:B------:R-:W-:Y:S01]  /*1a740*/  FFMA.FTZ R157, R191, R2.reuse, -R13.reuse ;  /* 0x00000002bf9d7223 */ /* 0x180fe2000001080d */
[-CC-:B------:R-:W-:Y:S01]  /*1a750*/  FFMA.FTZ R205, R178, R2.reuse, -R13.reuse ;  /* 0x00000002b2cd7223 */ /* 0x180fe2000001080d */
[-CC-:B------:R-:W-:Y:S01]  /*1a760*/  FFMA.FTZ R160, R179, R2.reuse, -R13.reuse ;  /* 0x00000002b3a07223 */ /* 0x180fe2000001080d */
[----:B------:R-:W0:Y:S01]  /*1a770*/  MUFU.EX2 R209, R209 ;  /* 0x000000d100d17308 */ /* 0x000e220000000800 */
[-CC-:B------:R-:W-:Y:S01]  /*1a780*/  FFMA.FTZ R207, R182, R2.reuse, -R13.reuse ;  /* 0x00000002b6cf7223 */ /* 0x180fe2000001080d */
[-CC-:B------:R-:W-:Y:S01]  /*1a790*/  FFMA.FTZ R156, R183, R2.reuse, -R13.reuse ;  /* 0x00000002b79c7223 */ /* 0x180fe2000001080d */
[-CC-:B------:R-:W-:Y:S01]  /*1a7a0*/  FFMA.FTZ R201, R170, R2.reuse, -R13.reuse ;  /* 0x00000002aac97223 */ /* 0x180fe2000001080d */
[-CC-:B------:R-:W-:Y:S01]  /*1a7b0*/  FFMA.FTZ R161, R171, R2.reuse, -R13.reuse ;  /* 0x00000002aba17223 */ /* 0x180fe2000001080d */
[-CC-:B------:R-:W-:Y:S01]  /*1a7c0*/  FFMA.FTZ R203, R174, R2.reuse, -R13.reuse ;  /* 0x00000002aecb7223 */ /* 0x180fe2000001080d */
[-CC-:B------:R-:W-:Y:S01]  /*1a7d0*/  FFMA.FTZ R175, R175, R2.reuse, -R13.reuse ;  /* 0x00000002afaf7223 */ /* 0x180fe2000001080d */
[-CC-:B------:R-:W-:Y:S01]  /*1a7e0*/  FFMA.FTZ R197, R162, R2.reuse, -R13.reuse ;  /* 0x00000002a2c57223 */ /* 0x180fe2000001080d */
[----:B------:R-:W2:Y:S01]  /*1a7f0*/  MUFU.EX2 R153, R153 ;  /* 0x0000009900997308 */ /* 0x000ea20000000800 */
[-CC-:B------:R-:W-:Y:S01]  /*1a800*/  FFMA.FTZ R163, R163, R2.reuse, -R13.reuse ;  /* 0x00000002a3a37223 */ /* 0x180fe2000001080d */
[-CC-:B------:R-:W-:Y:S01]  /*1a810*/  FFMA.FTZ R199, R166, R2.reuse, -R13.reuse ;  /* 0x00000002a6c77223 */ /* 0x180fe2000001080d */
[-CC-:B------:R-:W-:Y:S01]  /*1a820*/  FFMA.FTZ R167, R167, R2.reuse, -R13.reuse ;  /* 0x00000002a7a77223 */ /* 0x180fe2000001080d */
[-CC-:B------:R-:W-:Y:S01]  /*1a830*/  FFMA.FTZ R193, R154, R2.reuse, -R13.reuse ;  /* 0x000000029ac17223 */ /* 0x180fe2000001080d */
[-CC-:B------:R-:W-:Y:S01]  /*1a840*/  FFMA.FTZ R155, R155, R2.reuse, -R13.reuse ;  /* 0x000000029b9b7223 */ /* 0x180fe2000001080d */
[-CC-:B------:R-:W-:Y:S01]  /*1a850*/  FFMA.FTZ R158, R158, R2.reuse, -R13.reuse ;  /* 0x000000029e9e7223 */ /* 0x180fe2000001080d */
[----:B------:R-:W-:Y:S01]  /*1a860*/  FFMA.FTZ R159, R159, R2, -R13 ;  /* 0x000000029f9f7223 */ /* 0x000fe2000001080d */
[----:B------:R-:W3:Y:S01]  /*1a870*/  MUFU.EX2 R211, R211 ;  /* 0x000000d300d37308 */ /* 0x000ee20000000800 */
[----:B0-----:R-:W-:Y:S01]  /*1a880*/  FFMA.FTZ R222, R0, R222, R209 ;  /* 0x000000de00de7223 */ /* 0x001fe200000100d1 */
[C---:B------:R-:W-:Y:S01]  /*1a890*/  FADD.FTZ R223, R152.reuse, R223 ;  /* 0x000000df98df7221 */ /* 0x040fe20000010000 */
[----:B------:R-:W-:-:S05]  /*1a8a0*/  F2FP.F16.F32.PACK_AB R192, R152, R192 ;  /* 0x000000c098c0723e */ /* 0x000fca00000000ff */
[----:B------:R-:W0:Y:S01]  /*1a8b0*/  MUFU.EX2 R157, R157 ;  /* 0x0000009d009d7308 */ /* 0x000e220000000800 */
[C---:B--2---:R-:W-:Y:S01]  /*1a8c0*/  FADD.FTZ R222, R153.reuse, R222 ;  /* 0x000000de99de7221 */ /* 0x044fe20000010000 */
[----:B------:R-:W-:-:S06]  /*1a8d0*/  F2FP.F16.F32.PACK_AB R209, R153, R209 ;  /* 0x000000d199d1723e */ /* 0x000fcc00000000ff */
[----:B------:R-:W2:Y:S01]  /*1a8e0*/  MUFU.EX2 R205, R205 ;  /* 0x000000cd00cd7308 */ /* 0x000ea20000000800 */
[----:B---3--:R-:W-:-:S07]  /*1a8f0*/  FADD.FTZ R222, R211, R222 ;  /* 0x000000ded3de7221 */ /* 0x008fce0000010000 */
[----:B------:R-:W3:Y:S01]  /*1a900*/  MUFU.EX2 R160, R160 ;  /* 0x000000a000a07308 */ /* 0x000ee20000000800 */
[C---:B0-----:R-:W-:Y:S01]  /*1a910*/  FADD.FTZ R222, R157.reuse, R222 ;  /* 0x000000de9dde7221 */ /* 0x041fe20000010000 */
[----:B------:R-:W-:-:S06]  /*1a920*/  F2FP.F16.F32.PACK_AB R211, R157, R211 ;  /* 0x000000d39dd3723e */ /* 0x000fcc00000000ff */
[----:B------:R-:W0:Y:S01]  /*1a930*/  MUFU.EX2 R207, R207 ;  /* 0x000000cf00cf7308 */ /* 0x000e220000000800 */
[----:B--2---:R-:W-:-:S07]  /*1a940*/  FADD.FTZ R222, R205, R222 ;  /* 0x000000decdde7221 */ /* 0x004fce0000010000 */
[----:B------:R-:W2:Y:S01]  /*1a950*/  MUFU.EX2 R156, R156 ;  /* 0x0000009c009c7308 */ /* 0x000ea20000000800 */
[C---:B---3--:R-:W-:Y:S01]  /*1a960*/  FADD.FTZ R222, R160.reuse, R222 ;  /* 0x000000dea0de7221 */ /* 0x048fe20000010000 */
[----:B------:R-:W-:-:S06]  /*1a970*/  F2FP.F16.F32.PACK_AB R205, R160, R205 ;  /* 0x000000cda0cd723e */ /* 0x000fcc00000000ff */
[----:B------:R-:W3:Y:S01]  /*1a980*/  MUFU.EX2 R201, R201 ;  /* 0x000000c900c97308 */ /* 0x000ee20000000800 */
[----:B0-----:R-:W-:-:S07]  /*1a990*/  FADD.FTZ R222, R207, R222 ;  /* 0x000000decfde7221 */ /* 0x001fce0000010000 */
        /* <DEDUP_REMOVED lines=10> */
[----:B-1----:R-:W1:Y:S01]  /*1aa40*/  MUFU.EX2 R9, R163 ;  /* 0x000000a300097308 */ /* 0x002e620000000800 */
[C---:B---3--:R-:W-:Y:S01]  /*1aa50*/  FADD.FTZ R222, R11.reuse, R222 ;  /* 0x000000de0bde7221 */ /* 0x048fe20000010000 */
[----:B------:R-:W-:-:S06]  /*1aa60*/  F2FP.F16.F32.PACK_AB R203, R11, R203 ;  /* 0x000000cb0bcb723e */ /* 0x000fcc00000000ff */
[----:B------:R-:W2:Y:S01]  /*1aa70*/  MUFU.EX2 R199, R199 ;  /* 0x000000c700c77308 */ /* 0x000ea20000000800 */
[----:B0-----:R-:W-:-:S07]  /*1aa80*/  FADD.FTZ R222, R197, R222 ;  /* 0x000000dec5de7221 */ /* 0x001fce0000010000 */
[----:B------:R-:W0:Y:S01]  /*1aa90*/  MUFU.EX2 R13, R167 ;  /* 0x000000a7000d7308 */ /* 0x000e220000000800 */
[C---:B-1----:R-:W-:Y:S01]  /*1aaa0*/  FADD.FTZ R222, R9.reuse, R222 ;  /* 0x000000de09de7221 */ /* 0x042fe20000010000 */
[----:B------:R-:W-:-:S06]  /*1aab0*/  F2FP.F16.F32.PACK_AB R197, R9, R197 ;  /* 0x000000c509c5723e */ /* 0x000fcc00000000ff */
[----:B------:R-:W1:Y:S01]  /*1aac0*/  MUFU.EX2 R193, R193 ;  /* 0x000000c100c17308 */ /* 0x000e620000000800 */
[----:B--2---:R-:W-:-:S07]  /*1aad0*/  FADD.FTZ R222, R199, R222 ;  /* 0x000000dec7de7221 */ /* 0x004fce0000010000 */
[----:B------:R-:W2:Y:S01]  /*1aae0*/  MUFU.EX2 R155, R155 ;  /* 0x0000009b009b7308 */ /* 0x000ea20000000800 */
[C---:B0-----:R-:W-:Y:S01]  /*1aaf0*/  FADD.FTZ R222, R13.reuse, R222 ;  /* 0x000000de0dde7221 */ /* 0x041fe20000010000 */
[----:B------:R-:W-:-:S06]  /*1ab00*/  F2FP.F16.F32.PACK_AB R199, R13, R199 ;  /* 0x000000c70dc7723e */ /* 0x000fcc00000000ff */
[----:B------:R-:W0:Y:S01]  /*1ab10*/  MUFU.EX2 R194, R194 ;  /* 0x000000c200c27308 */ /* 0x000e220000000800 */
[----:B-1----:R-:W-:-:S07]  /*1ab20*/  FADD.FTZ R222, R193, R222 ;  /* 0x000000dec1de7221 */ /* 0x002fce0000010000 */
[----:B------:R-:W1:Y:S01]  /*1ab30*/  MUFU.EX2 R158, R158 ;  /* 0x0000009e009e7308 */ /* 0x000e620000000800 */
[C---:B--2---:R-:W-:Y:S01]  /*1ab40*/  FADD.FTZ R9, R155.reuse, R222 ;  /* 0x000000de9b097221 */ /* 0x044fe20000010000 */
[----:B------:R-:W-:-:S06]  /*1ab50*/  F2FP.F16.F32.PACK_AB R193, R155, R193 ;  /* 0x000000c19bc1723e */ /* 0x000fcc00000000ff */
[----:B------:R-:W2:Y:S01]  /*1ab60*/  MUFU.EX2 R159, R159 ;  /* 0x0000009f009f7308 */ /* 0x000ea20000000800 */
[----:B0-----:R-:W-:Y:S01]  /*1ab70*/  FADD.FTZ R8, R194, R223 ;  /* 0x000000dfc2087221 */ /* 0x001fe20000010000 */
[----:B------:R-:W-:-:S03]  /*1ab80*/  F2FP.F16.F32.PACK_AB R194, R7, R194 ;  /* 0x000000c207c2723e */ /* 0x000fc600000000ff */
[----:B------:R-:W-:Y:S01]  /*1ab90*/  FADD.FTZ R223, R7, R8 ;  /* 0x0000000807df7221 */ /* 0x000fe20000010000 */
[----:B------:R-:W-:Y:S01]  /*1aba0*/  MOV R7, R4 ;  /* 0x0000000400077202 */ /* 0x000fe20000000f00 */
[----:B------:R-:W-:Y:S02]  /*1abb0*/  IMAD.MOV.U32 R8, RZ, RZ, R5 ;  /* 0x000000ffff087224 */ /* 0x000fe400078e0005 */
[----:B-1----:R-:W-:Y:S01]  /*1abc0*/  FADD.FTZ R222, R158, R9 ;  /* 0x000000099ede7221 */ /* 0x002fe20000010000 */
[----:B------:R-:W-:-:S03]  /*1abd0*/  MOV R9, R225 ;  /* 0x000000e100097202 */ /* 0x000fc60000000f00 */
[C---:B--2---:R-:W-:Y:S01]  /*1abe0*/  FADD.FTZ R222, R159.reuse, R222 ;  /* 0x000000de9fde7221 */ /* 0x044fe20000010000 */
[----:B------:R-:W-:Y:S01]  /*1abf0*/  F2FP.F16.F32.PACK_AB R195, R159, R158 ;  /* 0x0000009e9fc3723e */ /* 0x000fe200000000ff */
[----:B------:R-:W-:Y:S06]  /*1ac00*/  @P2 BRA `(.L_x_657) ;  /* 0xffffffb800102947 */ /* 0x000fec000383ffff */
.L_x_646:
[----:B------:R-:W-:Y:S05]  /*1ac10*/  BSYNC B0 ;  /* 0x0000000000007941 */ /* 0x000fea0003800000 */
.L_x_645:
        /* <DEDUP_REMOVED lines=131> */
.L_x_658:
[----:B------:R-:W-:Y:S02]  /*1b450*/  LEA R0, R224, R16, 0x3 ;  /* 0x00000010e0007211 */ /* 0x000fe400078e18ff */
[----:B------:R-:W-:-:S04]  /*1b460*/  SHF.L.U32 R7, R225, 0x1f, RZ ;  /* 0x0000001fe1077819 */ /* 0x000fc800000006ff */
[----:B------:R0:W1:Y:S01]  /*1b470*/  SYNCS.PHASECHK.TRANS64.TRYWAIT P2, [R0+URZ+0x38850], R7 ;  /* 0x03885007000075a7 */ /* 0x000062000804017f */
[----:B------:R-:W-:Y:S05]  /*1b480*/  @!P0 BRA `(.L_x_659) ;  /* 0x0000000000048947 */ /* 0x000fea0003800000 */
[----:B------:R-:W-:Y:S01]  /*1b490*/  BPT.TRAP 0x1 ;  /* 0x000000040000795c */ /* 0x000fe20000300000 */
.L_x_659:
[----:B------:R-:W-:Y:S01]  /*1b4a0*/  VIADD R16, R16, 0x400 ;  /* 0x0000040010107836 */ /* 0x000fe20000000000 */
[----:B------:R-:W-:Y:S04]  /*1b4b0*/  BSSY B0, `(.L_x_660) ;  /* 0x0000008000007945 */ /* 0x000fe80003800000 */
[----:B------:R-:W-:-:S04]  /*1b4c0*/  SHF.R.U32.HI R16, RZ, 0x4, R16 ;  /* 0x00000004ff107819 */ /* 0x000fc80000011610 */
[----:B------:R-:W-:-:S04]  /*1b4d0*/  LOP3.LUT R16, R16, 0x3fff, RZ, 0xc0, !PT ;  /* 0x00003fff10107812 */ /* 0x000fc800078ec0ff */
[----:B------:R-:W-:-:S05]  /*1b4e0*/  LOP3.LUT R3, R16, 0x2800000, RZ, 0xfc, !PT ;  /* 0x0280000010037812 */ /* 0x000fca00078efcff */
[----:B------:R-:W-:Y:S01]  /*1b4f0*/  IMAD R3, R224, 0xa00, R3 ;  /* 0x00000a00e0037824 */ /* 0x000fe200078e0203 */
[----:B-1----:R-:W-:Y:S06]  /*1b500*/  @P2 BRA `(.L_x_661) ;  /* 0x0000000000082947 */ /* 0x002fec0003800000 */
[----:B------:R-:W1:Y:S02]  /*1b510*/  SYNCS.PHASECHK.TRANS64.TRYWAIT P0, [R0+URZ+0x38850], R7 ;  /* 0x03885007000075a7 */ /* 0x000e64000800017f */
[----:B-1----:R-:W-:Y:S05]  /*1b520*/  @!P0 BRA `(.L_x_662) ;  /* 0x000000a0005c8947 */ /* 0x002fea0003800000 */
.L_x_661:
[----:B------:R-:W-:Y:S05]  /*1b530*/  BSYNC B0 ;  /* 0x0000000000007941 */ /* 0x000fea0003800000 */
.L_x_660:
[----:B01----:R-:W-:Y:S01]  /*1b540*/  IMAD.MOV.U32 R7, RZ, RZ, 0x40000040 ;  /* 0x40000040ff077424 */ /* 0x003fe200078e00ff */
[----:B------:R-:W-:Y:S01]  /*1b550*/  MOV R6, R3 ;  /* 0x0000000300067202 */ /* 0x000fe20000000f00 */
[----:B------:R-:W2:Y:S01]  /*1b560*/  LDL.LU R15, [R1+0x70] ;  /* 0x00007000010f7983 */ /* 0x000ea20000300800 */
[----:B------:R-:W-:Y:S01]  /*1b570*/  WARPGROUP.ARRIVE ;  /* 0x00000000000079c5 */ /* 0x000fe20000000000 */
[----:B------:R-:W-:Y:S01]  /*1b580*/  IADD3 R224, R224, 0x1, RZ ;  /* 0x00000001e0e07810 */ /* 0x000fe20007ffe0ff */
[----:B------:R-:W-:Y:S01]  /*1b590*/  IMAD.MOV.U32 R12, RZ, RZ, RZ ;  /* 0x000000ffff0c7224 */ /* 0x000fe200078e00ff */
[----:B------:R-:W-:Y:S02]  /*1b5a0*/  R2UR UR6, R6 ;  /* 0x00000000060672ca */ /* 0x000fe400000e0000 */
[----:B------:R-:W-:Y:S01]  /*1b5b0*/  R2UR UR7, R7 ;  /* 0x00000000070772ca */ /* 0x000fe200000e0000 */
[----:B------:R-:W-:Y:S01]  /*1b5c0*/  IMAD.MOV.U32 R7, RZ, RZ, 0x40000040 ;  /* 0x40000040ff077424 */ /* 0x000fe200078e00ff */
[----:B------:R-:W-:-:S02]  /*1b5d0*/  IADD3 R6, R3, 0x80, RZ ;  /* 0x0000008003067810 */ /* 0x000fc40007ffe0ff */
[----:B------:R-:W-:Y:S02]  /*1b5e0*/  ISETP.NE.AND P2, PT, R224, 0x2, PT ;  /* 0x00000002e000780c */ /* 0x000fe40003f45270 */
[----:B------:R-:W-:Y:S01]  /*1b5f0*/  @!P1 IADD3 R11, R0, 0x38860, RZ ;  /* 0x00038860000b9810 */ /* 0x000fe20007ffe0ff */
[----:B------:R-:W-:Y:S01]  /*1b600*/  IMAD.MOV.U32 R0, RZ, RZ, -0x800000 ;  /* 0xff800000ff007424 */ /* 0x000fe200078e00ff */
[----:B------:R-:W-:Y:S02]  /*1b610*/  SEL R224, R224, RZ, P2 ;  /* 0x000000ffe0e07207 */ /* 0x000fe40001000000 */
[----:B------:R-:W-:-:S03]  /*1b620*/  @!P1 PRMT R11, RZ, 0x654, R11 ;  /* 0x00000654ff0b9816 */ /* 0x000fc6000000000b */
[----:B------:R-:W-:Y:S01]  /*1b630*/  HGMMA.64x256x16.F32 R24, R208, gdesc[UR4].tnspB, R24, gsb0 ;  /* 0x43e00004d0187df0 */ /* 0x000fe20008000818 */
[----:B------:R-:W-:Y:S02]  /*1b640*/  R2UR UR6, R6 ;  /* 0x00000000060672ca */ /* 0x000fe400000e0000 */
[----:B------:R-:W-:Y:S01]  /*1b650*/  R2UR UR7, R7 ;  /* 0x00000000070772ca */ /* 0x000fe200000e0000 */
[----:B------:R-:W-:Y:S01]  /*1b660*/  IMAD.MOV.U32 R7, RZ, RZ, 0x40000040 ;  /* 0x40000040ff077424 */ /* 0x000fe200078e00ff */
[----:B------:R-:W-:Y:S01]  /*1b670*/  IADD3 R6, R3, 0x100, RZ ;  /* 0x0000010003067810 */ /* 0x000fe20007ffe0ff */
[----:B------:R-:W-:Y:S02]  /*1b680*/  WARPGROUP.DEPBAR.LE gsb0, 0x0 ;  /* 0x00008000000079c5 */ /* 0x000fe40000010000 */
[----:B------:R-:W-:-:S15]  /*1b690*/  WARPGROUP.ARRIVE ;  /* 0x00000000000079c5 */ /* 0x000fde0000000000 */
[----:B------:R-:W-:-:S05]  /*1b6a0*/  NOP ;  /* 0x0000000000007918 */ /* 0x000fca0000000000 */
[----:B------:R-:W-:Y:S01]  /*1b6b0*/  HGMMA.64x256x16.F32 R24, R204, gdesc[UR4].tnspB, R24, gsb0 ;  /* 0x43e00004cc187df0 */ /* 0x000fe20008000818 */
[----:B------:R-:W-:Y:S02]  /*1b6c0*/  R2UR UR6, R6 ;  /* 0x00000000060672ca */ /* 0x000fe400000e0000 */
[----:B------:R-:W-:Y:S01]  /*1b6d0*/  R2UR UR7, R7 ;  /* 0x00000000070772ca */ /* 0x000fe200000e0000 */
[----:B------:R-:W-:Y:S01]  /*1b6e0*/  IMAD.MOV.U32 R7, RZ, RZ, 0x40000040 ;  /* 0x40000040ff077424 */ /* 0x000fe200078e00ff */
[----:B------:R-:W-:Y:S02]  /*1b6f0*/  IADD3 R6, R3, 0x180, RZ ;  /* 0x0000018003067810 */ /* 0x000fe40007ffe0ff */
[----:B--2---:R-:W-:-:S05]  /*1b700*/  IADD3 R15, R15, 0x1, RZ ;  /* 0x000000010f0f7810 */ /* 0x004fca0007ffe0ff */
[----:B------:R-:W-:Y:S01]  /*1b710*/  STL [R1+0x70], R15 ;  /* 0x0000700f01007387 */ /* 0x000fe20000100800 */
[----:B------:R-:W-:Y:S02]  /*1b720*/  WARPGROUP.DEPBAR.LE gsb0, 0x0 ;  /* 0x00008000000079c5 */ /* 0x000fe40000010000 */
[----:B------:R-:W-:-:S13]  /*1b730*/  WARPGROUP.ARRIVE ;  /* 0x00000000000079c5 */ /* 0x000fda0000000000 */
[----:B------:R-:W-:Y:S01]  /*1b740*/  HGMMA.64x256x16.F32 R24, R200, gdesc[UR4].tnspB, R24, gsb0 ;  /* 0x43e00004c8187df0 */ /* 0x000fe20008000818 */
[----:B------:R-:W-:Y:S02]  /*1b750*/  R2UR UR6, R6 ;  /* 0x00000000060672ca */ /* 0x000fe400000e0000 */
[----:B------:R-:W-:Y:S01]  /*1b760*/  R2UR UR7, R7 ;  /* 0x00000000070772ca */ /* 0x000fe200000e0000 */
[----:B------:R-:W-:Y:S01]  /*1b770*/  IMAD.MOV.U32 R7, RZ, RZ, 0x40000040 ;  /* 0x40000040ff077424 */ /* 0x000fe200078e00ff */
[----:B------:R-:W-:Y:S02]  /*1b780*/  IADD3 R6, R3, 0x200, RZ ;  /* 0x0000020003067810 */ /* 0x000fe40007ffe0ff */
[----:B------:R-:W0:Y:S01]  /*1b790*/  SHFL.BFLY PT, R3, R222, 0x2, 0x1f ;  /* 0x0c401f00de037f89 */ /* 0x000e2200000e0000 */
[----:B------:R-:W-:Y:S02]  /*1b7a0*/  WARPGROUP.DEPBAR.LE gsb0, 0x0 ;  /* 0x00008000000079c5 */ /* 0x000fe40000010000 */
[----:B------:R-:W-:-:S15]  /*1b7b0*/  WARPGROUP.ARRIVE ;  /* 0x00000000000079c5 */ /* 0x000fde0000000000 */
[----:B------:R-:W-:-:S03]  /*1b7c0*/  NOP ;  /* 0x0000000000007918 */ /* 0x000fc60000000000 */
[----:B------:R-:W-:Y:S01]  /*1b7d0*/  HGMMA.64x256x16.F32 R24, R196, gdesc[UR4].tnspB, R24, gsb0 ;  /* 0x43e00004c4187df0 */ /* 0x000fe20008000818 */
[----:B------:R-:W-:Y:S02]  /*1b7e0*/  R2UR UR6, R6 ;  /* 0x00000000060672ca */ /* 0x000fe400000e0000 */
[----:B------:R-:W-:Y:S01]  /*1b7f0*/  R2UR UR7, R7 ;  /* 0x00000000070772ca */ /* 0x000fe200000e0000 */
[----:B------:R-:W1:Y:S01]  /*1b800*/  SHFL.BFLY PT, R6, R223, 0x2, 0x1f ;  /* 0x0c401f00df067f89 */ /* 0x000e6200000e0000 */
[----:B0-----:R-:W-:-:S05]  /*1b810*/  FADD.FTZ R7, R3, R222 ;  /* 0x000000de03077221 */ /* 0x001fca0000010000 */
[----:B------:R-:W0:Y:S01]  /*1b820*/  SHFL.BFLY PT, R8, R7, 0x1, 0x1f ;  /* 0x0c201f0007087f89 */ /* 0x000e2200000e0000 */
[----:B-1----:R-:W-:-:S05]  /*1b830*/  FADD.FTZ R6, R6, R223 ;  /* 0x000000df06067221 */ /* 0x002fca0000010000 */
[----:B------:R-:W1:Y:S01]  /*1b840*/  SHFL.BFLY PT, R3, R6, 0x1, 0x1f ;  /* 0x0c201f0006037f89 */ /* 0x000e6200000e0000 */
[----:B0-----:R-:W-:-:S05]  /*1b850*/  FADD.FTZ R14, R7, R8 ;  /* 0x00000008070e7221 */ /* 0x001fca0000010000 */
[----:B------:R-:W-:-:S13]  /*1b860*/  FSETP.NE.FTZ.AND P3, PT, R14, RZ, PT ;  /* 0x000000ff0e00720b */ /* 0x000fda0003f75000 */
[----:B------:R-:W0:Y:S01]  /*1b870*/  @P3 MUFU.LG2 R10, R14 ;  /* 0x0000000e000a3308 */ /* 0x000e220000000c00 */
[----:B-1----:R-:W-:Y:S01]  /*1b880*/  FADD.FTZ R13, R6, R3 ;  /* 0x00000003060d7221 */ /* 0x002fe20000010000 */
[----:B------:R-:W-:Y:S01]  /*1b890*/  SEL R6, RZ, 0x1, P2 ;  /* 0x00000001ff067807 */ /* 0x000fe20001000000 */
[----:B------:R-:W-:-:S03]  /*1b8a0*/  IMAD.MOV.U32 R3, RZ, RZ, -0x800000 ;  /* 0xff800000ff037424 */ /* 0x000fc600078e00ff */
[----:B------:R-:W-:Y:S02]  /*1b8b0*/  FSETP.NE.FTZ.AND P0, PT, R13, RZ, PT ;  /* 0x000000ff0d00720b */ /* 0x000fe40003f15000 */
[----:B------:R-:W-:Y:S02]  /*1b8c0*/  LOP3.LUT R225, R225, R6, RZ, 0x3c, !PT ;  /* 0x00000006e1e17212 */ /* 0x000fe400078e3cff */
[----:B------:R-:W-:Y:S01]  /*1b8d0*/  MOV R6, RZ ;  /* 0x000000ff00067202 */ /* 0x000fe20000000f00 */
[----:B0-----:R-:W-:-:S05]  /*1b8e0*/  @P3 FMUL.FTZ R7, R10, 0.69314718246459960938 ;  /* 0x3f3172180a073820 */ /* 0x001fca0000410000 */
[----:B------:R-:W-:Y:S03]  /*1b8f0*/  @P3 MUFU.RCP R6, R14 ;  /* 0x0000000e00063308 */ /* 0x000fe60000001000 */
[C---:B------:R-:W-:Y:S01]  /*1b900*/  @P0 FMUL.FTZ R8, R2.reuse, 0.69314718246459960938 ;  /* 0x3f31721802080820 */ /* 0x040fe20000410000 */
[----:B------:R-:W-:-:S04]  /*1b910*/  @P3 FMUL.FTZ R2, R2, 0.69314718246459960938 ;  /* 0x3f31721802023820 */ /* 0x000fc80000410000 */
[----:B------:R-:W0:Y:S01]  /*1b920*/  @P0 MUFU.LG2 R9, R13 ;  /* 0x0000000d00090308 */ /* 0x000e220000000c00 */
[----:B------:R-:W-:-:S07]  /*1b930*/  @P3 FFMA.FTZ R3, R2, R4, R7 ;  /* 0x0000000402033223 */ /* 0x000fce0000010007 */
[----:B------:R-:W1:Y:S01]  /*1b940*/  @P0 MUFU.RCP R12, R13 ;  /* 0x0000000d000c0308 */ /* 0x000e620000001000 */
[----:B0-----:R-:W-:-:S04]  /*1b950*/  @P0 FMUL.FTZ R9, R9, 0.69314718246459960938 ;  /* 0x3f31721809090820 */ /* 0x001fc80000410000 */
[----:B------:R-:W-:Y:S01]  /*1b960*/  @P0 FFMA.FTZ R0, R8, R5, R9 ;  /* 0x0000000508000223 */ /* 0x000fe20000010009 */
[----:B------:R-:W-:Y:S01]  /*1b970*/  PLOP3.LUT P0, PT, PT, PT, PT, 0x8, 0x0 ;  /* 0x000000000000781c */ /* 0x000fe20003f0e170 */
[----:B------:R-:W-:Y:S02]  /*1b980*/  WARPGROUP.DEPBAR.LE gsb0, 0x0 ;  /* 0x00008000000079c5 */ /* 0x000fe40000010000 */
[----:B------:R-:W-:-:S06]  /*1b990*/  WARPGROUP.ARRIVE ;  /* 0x00000000000079c5 */ /* 0x000fcc0000000000 */
[----:B------:R-:W-:Y:S03]  /*1b9a0*/  HGMMA.64x256x16.F32 R24, R192, gdesc[UR4].tnspB, R24, gsb0 ;  /* 0x43e00004c0187df0 */ /* 0x000fe60008000818 */
[----:B------:R-:W-:Y:S02]  /*1b9b0*/  WARPGROUP.DEPBAR.LE gsb0, 0x0 ;  /* 0x00008000000079c5 */ /* 0x000fe40000010000 */
[-C--:B-1----:R-:W-:Y:S01]  /*1b9c0*/  FMUL.FTZ R4, R24, R12.reuse ;  /* 0x0000000c18047220 */ /* 0x082fe20000410000 */
[-C--:B------:R-:W-:Y:S01]  /*1b9d0*/  FMUL.FTZ R160, R44, R12.reuse ;  /* 0x0000000c2ca07220 */ /* 0x080fe20000410000 */
[-C--:B------:R-:W-:Y:S01]  /*1b9e0*/  FMUL.FTZ R163, R56, R12.reuse ;  /* 0x0000000c38a37220 */ /* 0x080fe20000410000 */
[----:B------:R-:W-:Y:S01]  /*1b9f0*/  FMUL.FTZ R169, R80, R12 ;  /* 0x0000000c50a97220 */ /* 0x000fe20000410000 */
[-C--:B------:R-:W-:Y:S01]  /*1ba00*/  FMUL.FTZ R10, R27, R6.reuse ;  /* 0x000000061b0a7220 */ /* 0x080fe20000410000 */
[----:B------:R-:W-:Y:S01]  /*1ba10*/  FMUL.FTZ R8, R31, R6 ;  /* 0x000000061f087220 */ /* 0x000fe20000410000 */
[----:B------:R0:W-:Y:S01]  /*1ba20*/  @!P1 SYNCS.ARRIVE.TRANS64.RED.A1T0 RZ, [R11+URZ], RZ ;  /* 0x000000ff0bff99a7 */ /* 0x0001e2000810043f */
        /* <DEDUP_REMOVED lines=61> */
[----:B------:R-:W-:Y:S01]  /*1be00*/  FMUL.FTZ R31, R63, R6 ;  /* 0x000000063f1f7220 */ /* 0x000fe20000410000 */
        /* <DEDUP_REMOVED lines=8> */
[-C--:B0-----:R-:W-:Y:S01]  /*1be90*/  FMUL.FTZ R11, R46, R6.reuse ;  /* 0x000000062e0b7220 */ /* 0x081fe20000410000 */
        /* <DEDUP_REMOVED lines=50> */
[----:B------:R-:W-:-:S07]  /*1c1c0*/  FMUL.FTZ R76, R151, R6 ;  /* 0x00000006974c7220 */ /* 0x000fce0000410000 */
.L_x_570:
[----:B------:R-:W0:Y:S08]  /*1c1d0*/  S2UR UR5, SR_CgaCtaId ;  /* 0x00000000000579c3 */ /* 0x000e300000008800 */
[----:B------:R-:W-:Y:S06]  /*1c1e0*/  BAR.SYNC.DEFER_BLOCKING 0x5, 0x120 ;  /* 0x0144800000007b1d */ /* 0x000fec0000010000 */
[----:B------:R-:W-:Y:S01]  /*1c1f0*/  UMOV UR4, 0x400 ;  /* 0x0000040000047882 */ /* 0x000fe20000000000 */
[----:B------:R-:W-:Y:S01]  /*1c200*/  BSSY B0, `(.L_x_663) ;  /* 0x0000293000007945 */ /* 0x000fe20003800000 */
[----:B0-----:R-:W-:-:S06]  /*1c210*/  ULEA UR4, UR5, UR4, 0x18 ;  /* 0x0000000405047291 */ /* 0x001fcc000f8ec03f */
[----:B------:R-:W-:-:S05]  /*1c220*/  IMAD.U32 R16, RZ, RZ, UR4 ;  /* 0x00000004ff107e24 */ /* 0x000fca000f8e00ff */
[----:B------:R0:W1:Y:S01]  /*1c230*/  LDS.128 R148, [R16+0x388d0] ;  /* 0x0388d00010947984 */ /* 0x0000620000000c00 */
[----:B------:R-:W-:Y:S06]  /*1c240*/  BAR.ARV 0x4, 0x120 ;  /* 0x0104800000007b1d */ /* 0x000fec0000002000 */
[----:B------:R-:W-:Y:S05]  /*1c250*/  @P0 BRA `(.L_x_664) ;  /* 0x0000001c00580947 */ /* 0x000fea0003800000 */
[----:B------:R-:W2:Y:S04]  /*1c260*/  LDL R6, [R1+0x98] ;  /* 0x0000980001067983 */ /* 0x000ea80000100800 */
[----:B-1----:R-:W3:Y:S01]  /*1c270*/  LDL R148, [R1+0x64] ;  /* 0x0000640001947983 */ /* 0x002ee20000100800 */
[----:B------:R-:W1:Y:S01]  /*1c280*/  S2R R21, SR_SWINHI ;  /* 0x0000000000157919 */ /* 0x000e620000002f00 */
[----:B------:R-:W-:Y:S01]  /*1c290*/  F2FP.F16.F32.PACK_AB R5, R10, R5 ;  /* 0x000000050a05723e */ /* 0x000fe200000000ff */
[----:B------:R-:W-:Y:S01]  /*1c2a0*/  ULDC.64 UR4, c[0x0][0xbd8] ;  /* 0x0002f60000047ab9 */ /* 0x000fe20000000a00 */
[----:B------:R-:W-:Y:S02]  /*1c2b0*/  MOV R14, R16 ;  /* 0x00000010000e7202 */ /* 0x000fe40000000f00 */
[----:B-1----:R-:W-:-:S02]  /*1c2c0*/  MOV R15, R21 ;  /* 0x00000015000f7202 */ /* 0x002fc40000000f00 */
        /* <DEDUP_REMOVED lines=11> */
[----:B-----5:R-:W-:Y:S01]  /*1c380*/  F2FP.F16.F32.PACK_AB R147, R76, R72 ;  /* 0x000000484c93723e */ /* 0x020fe200000000ff */
[----:B------:R-:W-:Y:S01]  /*1c390*/  ULDC.64 UR6, c[0x0][0x208] ;  /* 0x0000820000067ab9 */ /* 0x000fe20000000a00 */
[----:B------:R-:W-:Y:S01]  /*1c3a0*/  BAR.SYNC.DEFER_BLOCKING 0x1, 0x100 ;  /* 0x0044000000007b1d */ /* 0x000fe20000010000 */
[----:B--2---:R-:W-:-:S03]  /*1c3b0*/  IMAD.WIDE R120, R6, 0x2, R14 ;  /* 0x0000000206787825 */ /* 0x004fc600078e020e */
[C---:B------:R-:W-:Y:S02]  /*1c3c0*/  IADD3 R6, P1, R120.reuse, 0x20, RZ ;  /* 0x0000002078067810 */ /* 0x040fe40007f3e0ff */
[----:B------:R-:W-:Y:S02]  /*1c3d0*/  IADD3 R46, P0, R120, 0x40, RZ ;  /* 0x00000040782e7810 */ /* 0x000fe40007f1e0ff */
[----:B------:R-:W-:Y:S02]  /*1c3e0*/  LOP3.LUT R88, R6, 0x380, RZ, 0xc0, !PT ;  /* 0x0000038006587812 */ /* 0x000fe400078ec0ff */
[----:B------:R-:W-:Y:S02]  /*1c3f0*/  IADD3 R100, P3, R120, 0x4000, RZ ;  /* 0x0000400078647810 */ /* 0x000fe40007f7e0ff */
[----:B------:R-:W-:Y:S02]  /*1c400*/  LOP3.LUT R92, R46, 0x380, RZ, 0xc0, !PT ;  /* 0x000003802e5c7812 */ /* 0x000fe400078ec0ff */
[----:B------:R-:W-:-:S02]  /*1c410*/  IADD3.X R89, RZ, R121, RZ, P1, !PT ;  /* 0x00000079ff597210 */ /* 0x000fc40000ffe4ff */
[----:B------:R-:W-:Y:S02]  /*1c420*/  SHF.R.U64 R88, R88, 0x3, RZ ;  /* 0x0000000358587819 */ /* 0x000fe400000012ff */
[C---:B------:R-:W-:Y:S02]  /*1c430*/  IADD3 R108, P1, R120.reuse, 0x8000, RZ ;  /* 0x00008000786c7810 */ /* 0x040fe40007f3e0ff */
[----:B------:R-:W-:Y:S02]  /*1c440*/  IADD3 R84, P4, R120, 0x60, RZ ;  /* 0x0000006078547810 */ /* 0x000fe40007f9e0ff */
[----:B------:R-:W-:Y:S02]  /*1c450*/  LOP3.LUT R118, R100, 0x380, RZ, 0xc0, !PT ;  /* 0x0000038064767812 */ /* 0x000fe400078ec0ff */
[----:B------:R-:W-:Y:S02]  /*1c460*/  SHF.R.U64 R92, R92, 0x3, RZ ;  /* 0x000000035c5c7819 */ /* 0x000fe400000012ff */
[----:B------:R-:W-:-:S02]  /*1c470*/  IADD3 R106, P2, R120, 0x4060, RZ ;  /* 0x00004060786a7810 */ /* 0x000fc40007f5e0ff */
[----:B------:R-:W-:Y:S02]  /*1c480*/  LOP3.LUT R88, R88, R6, RZ, 0x3c, !PT ;  /* 0x0000000658587212 */ /* 0x000fe400078e3cff */
[----:B------:R-:W-:Y:S02]  /*1c490*/  LOP3.LUT R6, R108, 0x380, RZ, 0xc0, !PT ;  /* 0x000003806c067812 */ /* 0x000fe400078ec0ff */
[----:B------:R-:W-:Y:S02]  /*1c4a0*/  LOP3.LUT R96, R84, 0x380, RZ, 0xc0, !PT ;  /* 0x0000038054607812 */ /* 0x000fe400078ec0ff */
[----:B------:R-:W-:Y:S02]  /*1c4b0*/  SHF.R.U64 R118, R118, 0x3, RZ ;  /* 0x0000000376767819 */ /* 0x000fe400000012ff */
[----:B------:R-:W-:Y:S02]  /*1c4c0*/  LOP3.LUT R92, R92, R46, RZ, 0x3c, !PT ;  /* 0x0000002e5c5c7212 */ /* 0x000fe400078e3cff */
[----:B------:R-:W-:-:S02]  /*1c4d0*/  IADD3 R102, P6, R120, 0x4020, RZ ;  /* 0x0000402078667810 */ /* 0x000fc40007fde0ff */
[----:B------:R-:W-:Y:S01]  /*1c4e0*/  LOP3.LUT R46, R106, 0x380, RZ, 0xc0, !PT ;  /* 0x000003806a2e7812 */ /* 0x000fe200078ec0ff */
[----:B------:R-:W-:Y:S01]  /*1c4f0*/  IMAD.X R101, RZ, RZ, R121, P3 ;  /* 0x000000ffff657224 */ /* 0x000fe200018e0679 */
[----:B------:R-:W-:Y:S02]  /*1c500*/  SHF.R.U64 R6, R6, 0x3, RZ ;  /* 0x0000000306067819 */ /* 0x000fe400000012ff */
[----:B------:R-:W-:Y:S02]  /*1c510*/  IADD3 R114, P3, R120, 0x8060, RZ ;  /* 0x0000806078727810 */ /* 0x000fe40007f7e0ff */
[----:B------:R-:W-:Y:S02]  /*1c520*/  SHF.R.U64 R96, R96, 0x3, RZ ;  /* 0x0000000360607819 */ /* 0x000fe400000012ff */
[----:B------:R-:W-:Y:S02]  /*1c530*/  LOP3.LUT R100, R118, R100, RZ, 0x3c, !PT ;  /* 0x0000006476647212 */ /* 0x000fe400078e3cff */
[----:B------:R-:W-:-:S02]  /*1c540*/  LOP3.LUT R21, R120, 0x380, RZ, 0xc0, !PT ;  /* 0x0000038078157812 */ /* 0x000fc400078ec0ff */
[----:B------:R-:W-:Y:S02]  /*1c550*/  IADD3 R104, P5, R120, 0x4040, RZ ;  /* 0x0000404078687810 */ /* 0x000fe40007fbe0ff */
[----:B------:R-:W-:Y:S02]  /*1c560*/  IADD3.X R103, RZ, R121, RZ, P6, !PT ;  /* 0x00000079ff677210 */ /* 0x000fe400037fe4ff */
[----:B------:R-:W-:Y:S02]  /*1c570*/  LOP3.LUT R118, R102, 0x380, RZ, 0xc0, !PT ;  /* 0x0000038066767812 */ /* 0x000fe400078ec0ff */
[----:B------:R-:W-:Y:S02]  /*1c580*/  SHF.R.U64 R46, R46, 0x3, RZ ;  /* 0x000000032e2e7819 */ /* 0x000fe400000012ff */
[----:B------:R-:W-:Y:S02]  /*1c590*/  IADD3 R116, P6, R120, 0xc000, RZ ;  /* 0x0000c00078747810 */ /* 0x000fe40007fde0ff */
[----:B------:R-:W-:-:S02]  /*1c5a0*/  LOP3.LUT R108, R6, R108, RZ, 0x3c, !PT ;  /* 0x0000006c066c7212 */ /* 0x000fc400078e3cff */
[----:B------:R-:W-:Y:S02]  /*1c5b0*/  LOP3.LUT R96, R96, R84, RZ, 0x3c, !PT ;  /* 0x0000005460607212 */ /* 0x000fe400078e3cff */
[----:B------:R-:W-:Y:S01]  /*1c5c0*/  LOP3.LUT R6, R114, 0x380, RZ, 0xc0, !PT ;  /* 0x0000038072067812 */ /* 0x000fe200078ec0ff */
[----:B------:R-:W-:Y:S01]  /*1c5d0*/  IMAD.X R105, RZ, RZ, R121, P5 ;  /* 0x000000ffff697224 */ /* 0x000fe200028e0679 */
[----:B------:R-:W-:Y:S02]  /*1c5e0*/  IADD3.X R97, RZ, R121, RZ, P4, !PT ;  /* 0x00000079ff617210 */ /* 0x000fe400027fe4ff */
[----:B------:R-:W-:Y:S02]  /*1c5f0*/  SHF.R.U64 R21, R21, 0x3, RZ ;  /* 0x0000000315157819 */ /* 0x000fe400000012ff */
[----:B------:R-:W-:Y:S02]  /*1c600*/  LOP3.LUT R84, R104, 0x380, RZ, 0xc0, !PT ;  /* 0x0000038068547812 */ /* 0x000fe400078ec0ff */
[----:B------:R-:W-:-:S02]  /*1c610*/  SHF.R.U64 R118, R118, 0x3, RZ ;  /* 0x0000000376767819 */ /* 0x000fc400000012ff */
[----:B------:R-:W-:Y:S01]  /*1c620*/  LOP3.LUT R106, R46, R106, RZ, 0x3c, !PT ;  /* 0x0000006a2e6a7212 */ /* 0x000fe200078e3cff */
[--C-:B------:R-:W-:Y:S01]  /*1c630*/  IMAD.X R93, RZ, RZ, R121.reuse, P0 ;  /* 0x000000ffff5d7224 */ /* 0x100fe200000e0679 */
[----:B------:R-:W-:Y:S01]  /*1c640*/  IADD3 R112, P4, R120, 0x8040, RZ ;  /* 0x0000804078707810 */ /* 0x000fe20007f9e0ff */
[----:B------:R-:W-:Y:S01]  /*1c650*/  IMAD.X R109, RZ, RZ, R121, P1 ;  /* 0x000000ffff6d7224 */ /* 0x000fe200008e0679 */
[----:B------:R-:W-:Y:S02]  /*1c660*/  LOP3.LUT R46, R116, 0x380, RZ, 0xc0, !PT ;  /* 0x00000380742e7812 */ /* 0x000fe400078ec0ff */
[C---:B------:R-:W-:Y:S02]  /*1c670*/  IADD3 R20, P5, R120.reuse, 0xc020, RZ ;  /* 0x0000c02078147810 */ /* 0x040fe40007fbe0ff */
[----:B------:R-:W-:Y:S02]  /*1c680*/  IADD3.X R107, RZ, R121, RZ, P2, !PT ;  /* 0x00000079ff6b7210 */ /* 0x000fe400017fe4ff */
[----:B------:R-:W-:-:S02]  /*1c690*/  IADD3 R110, P0, R120, 0x8020, RZ ;  /* 0x00008020786e7810 */ /* 0x000fc40007f1e0ff */
[C---:B------:R-:W-:Y:S02]  /*1c6a0*/  IADD3 R26, P2, R120.reuse, 0xc040, RZ ;  /* 0x0000c040781a7810 */ /* 0x040fe40007f5e0ff */
[----:B------:R-:W-:Y:S02]  /*1c6b0*/  IADD3 R30, P1, R120, 0xc060, RZ ;  /* 0x0000c060781e7810 */ /* 0x000fe40007f3e0ff */
[----:B------:R-:W-:Y:S02]  /*1c6c0*/  SHF.R.U64 R6, R6, 0x3, RZ ;  /* 0x0000000306067819 */ /* 0x000fe400000012ff */
[----:B------:R-:W-:Y:S02]  /*1c6d0*/  LOP3.LUT R120, R21, R120, RZ, 0x3c, !PT ;  /* 0x0000007815787212 */ /* 0x000fe400078e3cff */
[----:B------:R-:W-:Y:S02]  /*1c6e0*/  SHF.R.U64 R84, R84, 0x3, RZ ;  /* 0x0000000354547819 */ /* 0x000fe400000012ff */
[----:B------:R-:W-:-:S02]  /*1c6f0*/  LOP3.LUT R102, R118, R102, RZ, 0x3c, !PT ;  /* 0x0000006676667212 */ /* 0x000fc400078e3cff */
[----:B------:R-:W-:Y:S02]  /*1c700*/  LOP3.LUT R118, R112, 0x380, RZ, 0xc0, !PT ;  /* 0x0000038070767812 */ /* 0x000fe400078ec0ff */
[----:B------:R-:W-:Y:S02]  /*1c710*/  SHF.R.U64 R46, R46, 0x3, RZ ;  /* 0x000000032e2e7819 */ /* 0x000fe400000012ff */
[----:B------:R-:W-:Y:S02]  /*1c720*/  LOP3.LUT R10, R20, 0x380, RZ, 0xc0, !PT ;  /* 0x00000380140a7812 */ /* 0x000fe400078ec0ff */
[----:B------:R-:W-:Y:S02]  /*1c730*/  LOP3.LUT R114, R6, R114, RZ, 0x3c, !PT ;  /* 0x0000007206727212 */ /* 0x000fe400078e3cff */
[----:B------:R-:W-:Y:S02]  /*1c740*/  LOP3.LUT R104, R84, R104, RZ, 0x3c, !PT ;  /* 0x0000006854687212 */ /* 0x000fe400078e3cff */
[----:B------:R-:W-:-:S02]  /*1c750*/  MOV R120, R120 ;  /* 0x0000007800787202 */ /* 0x000fc40000000f00 */
[----:B------:R-:W-:Y:S02]  /*1c760*/  F2FP.F16.F32.PACK_AB R6, R29, R28 ;  /* 0x0000001c1d06723e */ /* 0x000fe400000000ff */
[----:B------:R-:W-:Y:S02]  /*1c770*/  LOP3.LUT R84, R110, 0x380, RZ, 0xc0, !PT ;  /* 0x000003806e547812 */ /* 0x000fe400078ec0ff */
[----:B------:R-:W-:Y:S02]  /*1c780*/  SHF.R.U64 R118, R118, 0x3, RZ ;  /* 0x0000000376767819 */ /* 0x000fe400000012ff */
[----:B------:R-:W-:Y:S02]  /*1c790*/  LOP3.LUT R116, R46, R116, RZ, 0x3c, !PT ;  /* 0x000000742e747212 */ /* 0x000fe400078e3cff */
[----:B------:R-:W-:Y:S02]  /*1c7a0*/  LOP3.LUT R25, R26, 0x380, RZ, 0xc0, !PT ;  /* 0x000003801a197812 */ /* 0x000fe400078ec0ff */
[----:B------:R-:W-:-:S02]  /*1c7b0*/  LOP3.LUT R46, R30, 0x380, RZ, 0xc0, !PT ;  /* 0x000003801e2e7812 */ /* 0x000fc400078ec0ff */
[----:B------:R-:W-:Y:S01]  /*1c7c0*/  SHF.R.U64 R10, R10, 0x3, RZ ;  /* 0x000000030a0a7819 */ /* 0x000fe200000012ff */
[----:B------:R1:W-:Y:S01]  /*1c7d0*/  STSM.16.M88.4 [R120], R4 ;  /* 0x0000000478007844 */ /* 0x0003e20000000200 */
[----:B------:R-:W-:Y:S02]  /*1c7e0*/  SHF.R.U64 R84, R84, 0x3, RZ ;  /* 0x0000000354547819 */ /* 0x000fe400000012ff */
[----:B------:R-:W-:Y:S02]  /*1c7f0*/  LOP3.LUT R112, R118, R112, RZ, 0x3c, !PT ;  /* 0x0000007076707212 */ /* 0x000fe400078e3cff */
[----:B------:R-:W-:Y:S02]  /*1c800*/  SHF.R.U64 R25, R25, 0x3, RZ ;  /* 0x0000000319197819 */ /* 0x000fe400000012ff */
[----:B------:R-:W-:Y:S02]  /*1c810*/  SHF.R.U64 R46, R46, 0x3, RZ ;  /* 0x000000032e2e7819 */ /* 0x000fe400000012ff */
[----:B------:R-:W-:-:S02]  /*1c820*/  LOP3.LUT R118, R10, R20, RZ, 0x3c, !PT ;  /* 0x000000140a767212 */ /* 0x000fc400078e3cff */
[----:B------:R-:W-:Y:S02]  /*1c830*/  MOV R88, R88 ;  /* 0x0000005800587202 */ /* 0x000fe40000000f00 */
[----:B------:R-:W-:Y:S02]  /*1c840*/  MOV R92, R92 ;  /* 0x0000005c005c7202 */ /* 0x000fe40000000f00 */
[----:B------:R-:W-:Y:S02]  /*1c850*/  F2FP.F16.F32.PACK_AB R10, R45, R160 ;  /* 0x000000a02d0a723e */ /* 0x000fe400000000ff */
[----:B-1----:R-:W-:Y:S02]  /*1c860*/  F2FP.F16.F32.PACK_AB R4, R33, R32 ;  /* 0x000000202104723e */ /* 0x002fe400000000ff */
[----:B------:R-:W-:Y:S02]  /*1c870*/  F2FP.F16.F32.PACK_AB R5, R35, R34 ;  /* 0x000000222305723e */ /* 0x000fe400000000ff */
[----:B------:R-:W-:-:S02]  /*1c880*/  F2FP.F16.F32.PACK_AB R6, R37, R24 ;  /* 0x000000182506723e */ /* 0x000fc400000000ff */
[----:B------:R-:W-:Y:S02]  /*1c890*/  F2FP.F16.F32.PACK_AB R7, R39, R38 ;  /* 0x000000262707723e */ /* 0x000fe400000000ff */
[----:B------:R-:W-:Y:S02]  /*1c8a0*/  LOP3.LUT R110, R84, R110, RZ, 0x3c, !PT ;  /* 0x0000006e546e7212 */ /* 0x000fe400078e3cff */
[----:B------:R-:W-:Y:S01]  /*1c8b0*/  LOP3.LUT R20, R25, R26, RZ, 0x3c, !PT ;  /* 0x0000001a19147212 */ /* 0x000fe200078e3cff */
[----:B------:R1:W-:Y:S01]  /*1c8c0*/  STSM.16.M88.4 [R88], R4 ;  /* 0x0000000458007844 */ /* 0x0003e20000000200 */
[----:B------:R-:W-:Y:S02]  /*1c8d0*/  LOP3.LUT R84, R46, R30, RZ, 0x3c, !PT ;  /* 0x0000001e2e547212 */ /* 0x000fe400078e3cff */
[----:B------:R-:W-:Y:S02]  /*1c8e0*/  MOV R96, R96 ;  /* 0x0000006000607202 */ /* 0x000fe40000000f00 */
[----:B------:R-:W-:-:S02]  /*1c8f0*/  F2FP.F16.F32.PACK_AB R24, R49, R161 ;  /* 0x000000a13118723e */ /* 0x000fc400000000ff */
[----:B------:R-:W-:Y:S02]  /*1c900*/  F2FP.F16.F32.PACK_AB R25, R51, R50 ;  /* 0x000000323319723e */ /* 0x000fe400000000ff */
[----:B------:R-:W-:Y:S01]  /*1c910*/  F2FP.F16.F32.PACK_AB R26, R53, R162 ;  /* 0x000000a2351a723e */ /* 0x000fe200000000ff */
[----:B------:R2:W-:Y:S01]  /*1c920*/  STSM.16.M88.4 [R92], R8 ;  /* 0x000000085c007844 */ /* 0x0005e20000000200 */
[----:B------:R-:W-:Y:S02]  /*1c930*/  MOV R100, R100 ;  /* 0x0000006400647202 */ /* 0x000fe40000000f00 */
[----:B------:R-:W-:Y:S02]  /*1c940*/  F2FP.F16.F32.PACK_AB R28, R57, R163 ;  /* 0x000000a3391c723e */ /* 0x000fe400000000ff */
[----:B------:R-:W-:Y:S02]  /*1c950*/  F2FP.F16.F32.PACK_AB R29, R59, R58 ;  /* 0x0000003a3b1d723e */ /* 0x000fe400000000ff */
[----:B------:R-:W-:Y:S01]  /*1c960*/  F2FP.F16.F32.PACK_AB R30, R61, R164 ;  /* 0x000000a43d1e723e */ /* 0x000fe200000000ff */
[----:B------:R-:W-:Y:S01]  /*1c970*/  IMAD.X R113, RZ, RZ, R121, P4 ;  /* 0x000000ffff717224 */ /* 0x000fe200020e0679 */
[----:B------:R-:W-:-:S02]  /*1c980*/  MOV R102, R102 ;  /* 0x0000006600667202 */ /* 0x000fc40000000f00 */
[----:B-1----:R-:W-:Y:S02]  /*1c990*/  F2FP.F16.F32.PACK_AB R4, R65, R165 ;  /* 0x000000a54104723e */ /* 0x002fe400000000ff */
[----:B------:R-:W-:Y:S02]  /*1c9a0*/  F2FP.F16.F32.PACK_AB R5, R67, R66 ;  /* 0x000000424305723e */ /* 0x000fe400000000ff */
[----:B------:R-:W-:Y:S02]  /*1c9b0*/  F2FP.F16.F32.PACK_AB R6, R69, R166 ;  /* 0x000000a64506723e */ /* 0x000fe400000000ff */
[----:B------:R-:W-:Y:S02]  /*1c9c0*/  F2FP.F16.F32.PACK_AB R7, R71, R70 ;  /* 0x000000464707723e */ /* 0x000fe400000000ff */
[----:B------:R-:W-:Y:S02]  /*1c9d0*/  IADD3.X R111, RZ, R121, RZ, P0, !PT ;  /* 0x00000079ff6f7210 */ /* 0x000fe400007fe4ff */
[----:B------:R-:W-:-:S02]  /*1c9e0*/  MOV R104, R104 ;  /* 0x0000006800687202 */ /* 0x000fc40000000f00 */
[----:B--2---:R-:W-:Y:S02]  /*1c9f0*/  F2FP.F16.F32.PACK_AB R8, R73, R167 ;  /* 0x000000a74908723e */ /* 0x004fe400000000ff */
[----:B------:R-:W-:Y:S02]  /*1ca00*/  F2FP.F16.F32.PACK_AB R9, R75, R74 ;  /* 0x0000004a4b09723e */ /* 0x000fe400000000ff */
[----:B------:R-:W-:Y:S02]  /*1ca10*/  F2FP.F16.F32.PACK_AB R10, R77, R168 ;  /* 0x000000a84d0a723e */ /* 0x000fe400000000ff */
[----:B------:R-:W-:Y:S01]  /*1ca20*/  F2FP.F16.F32.PACK_AB R11, R79, R78 ;  /* 0x0000004e4f0b723e */ /* 0x000fe200000000ff */
[----:B------:R-:W-:Y:S01]  /*1ca30*/  STSM.16.M88.4 [R96], R24 ;  /* 0x0000001860007844 */ /* 0x000fe20000000200 */
[----:B------:R-:W-:Y:S02]  /*1ca40*/  IADD3.X R115, RZ, R121, RZ, P3, !PT ;  /* 0x00000079ff737210 */ /* 0x000fe40001ffe4ff */
[----:B------:R-:W-:Y:S01]  /*1ca50*/  MOV R106, R106 ;  /* 0x0000006a006a7202 */ /* 0x000fe20000000f00 */
[----:B------:R-:W-:Y:S01]  /*1ca60*/  STSM.16.M88.4 [R100], R28 ;  /* 0x0000001c64007844 */ /* 0x000fe20000000200 */
        /* <DEDUP_REMOVED lines=8> */
[----:B------:R-:W-:Y:S01]  /*1caf0*/  F2FP.F16.F32.PACK_AB R46, R80, R172 ;  /* 0x000000ac502e723e */ /* 0x000fe200000000ff */
[----:B------:R2:W-:Y:S01]  /*1cb00*/  STSM.16.M88.4 [R104], R8 ;  /* 0x0000000868007844 */ /* 0x0005e20000000200 */
[----:B------:R-:W-:Y:S02]  /*1cb10*/  MOV R110, R110 ;  /* 0x0000006e006e7202 */ /* 0x000fe40000000f00 */
[----:B------:R-:W-:Y:S02]  /*1cb20*/  F2FP.F16.F32.PACK_AB R56, R152, R173 ;  /* 0x000000ad9838723e */ /* 0x000fe400000000ff */
[----:B------:R-:W-:Y:S02]  /*1cb30*/  F2FP.F16.F32.PACK_AB R57, R99, R98 ;  /* 0x000000626339723e */ /* 0x000fe400000000ff */
[----:B------:R-:W-:Y:S02]  /*1cb40*/  F2FP.F16.F32.PACK_AB R58, R153, R174 ;  /* 0x000000ae993a723e */ /* 0x000fe400000000ff */
[----:B------:R-:W-:-:S02]  /*1cb50*/  F2FP.F16.F32.PACK_AB R59, R36, R13 ;  /* 0x0000000d243b723e */ /* 0x000fc400000000ff */
[----:B------:R-:W-:Y:S02]  /*1cb60*/  MOV R112, R112 ;  /* 0x0000007000707202 */ /* 0x000fe40000000f00 */
[----:B-1----:R-:W-:Y:S02]  /*1cb70*/  F2FP.F16.F32.PACK_AB R4, R154, R175 ;  /* 0x000000af9a04723e */ /* 0x002fe400000000ff */
[----:B------:R-:W-:Y:S02]  /*1cb80*/  F2FP.F16.F32.PACK_AB R5, R42, R40 ;  /* 0x000000282a05723e */ /* 0x000fe400000000ff */
[----:B------:R-:W-:Y:S02]  /*1cb90*/  F2FP.F16.F32.PACK_AB R6, R155, R176 ;  /* 0x000000b09b06723e */ /* 0x000fe400000000ff */
[----:B------:R-:W-:Y:S01]  /*1cba0*/  F2FP.F16.F32.PACK_AB R7, R52, R48 ;  /* 0x000000303407723e */ /* 0x000fe200000000ff */
[----:B------:R-:W-:Y:S01]  /*1cbb0*/  STSM.16.M88.4 [R106], R32 ;  /* 0x000000206a007844 */ /* 0x000fe20000000200 */
[----:B------:R-:W-:-:S02]  /*1cbc0*/  MOV R114, R114 ;  /* 0x0000007200727202 */ /* 0x000fc40000000f00 */
[----:B--2---:R-:W-:Y:S02]  /*1cbd0*/  F2FP.F16.F32.PACK_AB R8, R156, R177 ;  /* 0x000000b19c08723e */ /* 0x004fe400000000ff */
[----:B------:R-:W-:Y:S02]  /*1cbe0*/  F2FP.F16.F32.PACK_AB R9, R60, R55 ;  /* 0x000000373c09723e */ /* 0x000fe400000000ff */
[----:B------:R-:W-:Y:S02]  /*1cbf0*/  F2FP.F16.F32.PACK_AB R10, R157, R178 ;  /* 0x000000b29d0a723e */ /* 0x000fe400000000ff */
[----:B------:R-:W-:Y:S01]  /*1cc00*/  F2FP.F16.F32.PACK_AB R11, R64, R63 ;  /* 0x0000003f400b723e */ /* 0x000fe200000000ff */
[----:B------:R-:W-:Y:S01]  /*1cc10*/  STSM.16.M88.4 [R108], R44 ;  /* 0x0000002c6c007844 */ /* 0x000fe20000000200 */
[----:B------:R-:W-:-:S03]  /*1cc20*/  IMAD.X R117, RZ, RZ, R121, P6 ;  /* 0x000000ffff757224 */ /* 0x000fc600030e0679 */
[----:B------:R-:W-:Y:S01]  /*1cc30*/  STSM.16.M88.4 [R110], R56 ;  /* 0x000000386e007844 */ /* 0x000fe20000000200 */
[----:B------:R-:W-:-:S03]  /*1cc40*/  IADD3.X R119, RZ, R121, RZ, P5, !PT ;  /* 0x00000079ff777210 */ /* 0x000fc60002ffe4ff */
[----:B------:R3:W-:Y:S01]  /*1cc50*/  STSM.16.M88.4 [R112], R4 ;  /* 0x0000000470007844 */ /* 0x0007e20000000200 */
[----:B------:R-:W-:-:S03]  /*1cc60*/  IMAD.X R21, RZ, RZ, R121, P2 ;  /* 0x000000ffff157224 */ /* 0x000fc600010e0679 */
[----:B------:R1:W-:Y:S01]  /*1cc70*/  STSM.16.M88.4 [R114], R8 ;  /* 0x0000000872007844 */ /* 0x0003e20000000200 */
[----:B------:R-:W-:Y:S02]  /*1cc80*/  IADD3.X R85, RZ, R121, RZ, P1, !PT ;  /* 0x00000079ff557210 */ /* 0x000fe40000ffe4ff */
[----:B------:R-:W-:Y:S02]  /*1cc90*/  MOV R116, R116 ;  /* 0x0000007400747202 */ /* 0x000fe40000000f00 */
[----:B------:R-:W-:Y:S02]  /*1cca0*/  F2FP.F16.F32.PACK_AB R24, R158, R179 ;  /* 0x000000b39e18723e */ /* 0x000fe400000000ff */
[----:B------:R-:W-:Y:S01]  /*1ccb0*/  F2FP.F16.F32.PACK_AB R25, R123, R122 ;  /* 0x0000007a7b19723e */ /* 0x000fe200000000ff */
[----:B---3--:R-:W-:Y:S01]  /*1ccc0*/  IMAD.SHL.U32 R4, R148, 0x4, RZ ;  /* 0x0000000494047824 */ /* 0x008fe200078e00ff */
[----:B-1----:R-:W-:Y:S02]  /*1ccd0*/  SHF.R.S32.HI R10, RZ, 0x1f, R148 ;  /* 0x0000001fff0a7819 */ /* 0x002fe40000011494 */
[----:B------:R-:W-:-:S02]  /*1cce0*/  F2FP.F16.F32.PACK_AB R26, R125, R124 ;  /* 0x0000007c7d1a723e */ /* 0x000fc400000000ff */
[----:B------:R-:W-:Y:S02]  /*1ccf0*/  F2FP.F16.F32.PACK_AB R27, R127, R126 ;  /* 0x0000007e7f1b723e */ /* 0x000fe400000000ff */
[----:B------:R-:W-:Y:S02]  /*1cd00*/  ISETP.NE.U32.AND P3, PT, RZ, UR4, PT ;  /* 0x00000004ff007c0c */ /* 0x000fe4000bf65070 */
[----:B------:R-:W-:Y:S02]  /*1cd10*/  SHF.L.U64.HI R8, R148, 0x2, R10 ;  /* 0x0000000294087819 */ /* 0x000fe4000001020a */
[----:B------:R-:W-:Y:S02]  /*1cd20*/  IADD3 R6, P0, R4, UR4, RZ ;  /* 0x0000000404067c10 */ /* 0x000fe4000ff1e0ff */
[----:B------:R-:W-:Y:S02]  /*1cd30*/  MOV R118, R118 ;  /* 0x0000007600767202 */ /* 0x000fe40000000f00 */
[----:B------:R-:W-:-:S02]  /*1cd40*/  F2FP.F16.F32.PACK_AB R28, R129, R128 ;  /* 0x00000080811c723e */ /* 0x000fc400000000ff */
[----:B------:R-:W-:Y:S02]  /*1cd50*/  F2FP.F16.F32.PACK_AB R29, R131, R130 ;  /* 0x00000082831d723e */ /* 0x000fe400000000ff */
[----:B------:R-:W-:Y:S02]  /*1cd60*/  F2FP.F16.F32.PACK_AB R30, R133, R132 ;  /* 0x00000084851e723e */ /* 0x000fe400000000ff */
[----:B------:R-:W-:Y:S02]  /*1cd70*/  F2FP.F16.F32.PACK_AB R31, R135, R134 ;  /* 0x00000086871f723e */ /* 0x000fe400000000ff */
[----:B------:R-:W-:Y:S02]  /*1cd80*/  MOV R20, R20 ;  /* 0x0000001400147202 */ /* 0x000fe40000000f00 */
[----:B------:R-:W-:Y:S02]  /*1cd90*/  F2FP.F16.F32.PACK_AB R32, R137, R136 ;  /* 0x000000888920723e */ /* 0x000fe400000000ff */
[----:B------:R-:W-:-:S02]  /*1cda0*/  F2FP.F16.F32.PACK_AB R33, R139, R138 ;  /* 0x0000008a8b21723e */ /* 0x000fc400000000ff */
[----:B------:R-:W-:Y:S02]  /*1cdb0*/  F2FP.F16.F32.PACK_AB R34, R141, R140 ;  /* 0x0000008c8d22723e */ /* 0x000fe400000000ff */
[----:B------:R-:W-:Y:S02]  /*1cdc0*/  F2FP.F16.F32.PACK_AB R35, R143, R142 ;  /* 0x0000008e8f23723e */ /* 0x000fe400000000ff */
[----:B------:R-:W-:Y:S01]  /*1cdd0*/  MOV R84, R84 ;  /* 0x0000005400547202 */ /* 0x000fe20000000f00 */
[----:B------:R1:W-:Y:S01]  /*1cde0*/  STSM.16.M88.4 [R116], R24 ;  /* 0x0000001874007844 */ /* 0x0003e20000000200 */
[----:B------:R-:W-:Y:S02]  /*1cdf0*/  ISETP.NE.AND.EX P3, PT, RZ, UR5, PT, P3 ;  /* 0x00000005ff007c0c */ /* 0x000fe4000bf65330 */
[----:B------:R-:W-:Y:S01]  /*1ce00*/  IADD3.X R7, R8, UR5, RZ, P0, !PT ;  /* 0x0000000508077c10 */ /* 0x000fe200087fe4ff */
[----:B------:R-:W-:Y:S01]  /*1ce10*/  ULDC.64 UR4, c[0x0][0xbe0] ;  /* 0x0002f80000047ab9 */ /* 0x000fe20000000a00 */
[----:B------:R1:W-:Y:S01]  /*1ce20*/  STSM.16.M88.4 [R118], R28 ;  /* 0x0000001c76007844 */ /* 0x0003e20000000200 */
[----:B------:R-:W-:-:S03]  /*1ce30*/  ISETP.NE.U32.AND P1, PT, RZ, UR4, PT ;  /* 0x00000004ff007c0c */ /* 0x000fc6000bf25070 */
[----:B------:R1:W-:Y:S01]  /*1ce40*/  STSM.16.M88.4 [R20], R32 ;  /* 0x0000002014007844 */ /* 0x0003e20000000200 */
[----:B------:R-:W-:-:S03]  /*1ce50*/  ISETP.NE.AND.EX P1, PT, RZ, UR5, PT, P1 ;  /* 0x00000005ff007c0c */ /* 0x000fc6000bf25310 */
[----:B------:R1:W-:Y:S01]  /*1ce60*/  STSM.16.M88.4 [R84], R144 ;  /* 0x0000009054007844 */ /* 0x0003e20000000200 */
[----:B------:R-:W-:-:S05]  /*1ce70*/  IMAD R5, R18, 0x8, R220 ;  /* 0x0000000812057824 */ /* 0x000fca00078e02dc */
[----:B------:R-:W-:Y:S01]  /*1ce80*/  SHF.L.U32 R5, R5, 0x3, RZ ;  /* 0x0000000305057819 */ /* 0x000fe200000006ff */
[----:B------:R-:W-:Y:S03]  /*1ce90*/  BAR.SYNC.DEFER_BLOCKING 0x1, 0x100 ;  /* 0x0044000000007b1d */ /* 0x000fe60000010000 */
[----:B------:R-:W-:Y:S01]  /*1cea0*/  @P1 IADD3 R4, P0, R4, UR4, RZ ;  /* 0x0000000404041c10 */ /* 0x000fe2000ff1e0ff */
[----:B------:R-:W-:Y:S02]  /*1ceb0*/  IMAD.WIDE R14, R5, 0x2, R14 ;  /* 0x00000002050e7825 */ /* 0x000fe400078e020e */
[----:B------:R-:W-:Y:S01]  /*1cec0*/  ULDC UR4, c[0x0][0xa88] ;  /* 0x0002a20000047ab9 */ /* 0x000fe20000000800 */
[----:B------:R-:W-:Y:S01]  /*1ced0*/  MOV R77, RZ ;  /* 0x000000ff004d7202 */ /* 0x000fe20000000f00 */
[----:B------:R-:W-:Y:S01]  /*1cee0*/  IMAD.U32 R2, RZ, RZ, UR4 ;  /* 0x00000004ff027e24 */ /* 0x000fe2000f8e00ff */
[----:B------:R-:W-:-:S02]  /*1cef0*/  @P1 IADD3.X R5, R8, UR5, RZ, P0, !PT ;  /* 0x0000000508051c10 */ /* 0x000fc400087fe4ff */
[----:B------:R-:W-:-:S04]  /*1cf00*/  IADD3 R9, P0, R14, 0x1000, RZ ;  /* 0x000010000e097810 */ /* 0x000fc80007f1e0ff */
[----:B------:R-:W-:Y:S01]  /*1cf10*/  LOP3.LUT R8, R9, 0x380, RZ, 0xc0, !PT ;  /* 0x0000038009087812 */ /* 0x000fe200078ec0ff */
[----:B------:R1:W5:Y:S04]  /*1cf20*/  @P3 LDG.E R77, desc[UR6][R6.64] ;  /* 0x00000006064d3981 */ /* 0x000368000c1e1900 */
[----:B------:R1:W5:Y:S01]  /*1cf30*/  @P1 LDG.E R2, desc[UR6][R4.64] ;  /* 0x0000000604021981 */ /* 0x000362000c1e1900 */
[----:B------:R-:W-:Y:S05]  /*1cf40*/  @P1 BRA `(.L_x_665) ;  /* 0x0000000000141947 */ /* 0x000fea0003800000 */
[----:B------:R-:W-:Y:S05]  /*1cf50*/  @!P3 BRA `(.L_x_665) ;  /* 0x000000000010b947 */ /* 0x000fea0003800000 */
[----:B------:R-:W-:Y:S02]  /*1cf60*/  ULDC.64 UR4, c[0x0][0x208] ;  /* 0x0000820000047ab9 */ /* 0x000fe40000000a00 */
[----:B-1----:R-:W2:Y:S04]  /*1cf70*/  LDG.E R5, desc[UR4][R6.64] ;  /* 0x0000000406057981 */ /* 0x002ea8000c1e1900 */
[----:B-----5:R-:W2:Y:S02]  /*1cf80*/  LDG.E R2, desc[UR4][R6.64+0x4] ;  /* 0x0000040406027981 */ /* 0x020ea4000c1e1900 */
[----:B--2---:R-:W-:-:S07]  /*1cf90*/  IADD3 R2, -R5, R2, RZ ;  /* 0x0000000205027210 */ /* 0x004fce0007ffe1ff */
.L_x_665:
[----:B-1----:R-:W2:Y:S01]  /*1cfa0*/  LDL R6, [R1+0x94] ;  /* 0x0000940001067983 */ /* 0x002ea20000100800 */
[----:B------:R-:W-:-:S03]  /*1cfb0*/  ULDC.64 UR4, c[0x0][0xb70] ;  /* 0x0002dc0000047ab9 */ /* 0x000fc60000000a00 */
[----:B------:R-:W3:Y:S04]  /*1cfc0*/  LDL.LU R82, [R1+0x68] ;  /* 0x0000680001527983 */ /* 0x000ee80000300800 */
[----:B------:R-:W2:Y:S01]  /*1cfd0*/  LDL.LU R80, [R1+0x74] ;  /* 0x0000740001507983 */ /* 0x000ea20000300800 */
[----:B------:R-:W-:Y:S01]  /*1cfe0*/  SEL R19, R10, RZ, !P3 ;  /* 0x000000ff0a137207 */ /* 0x000fe20005800000 */
[--C-:B-----5:R-:W-:Y:S01]  /*1cff0*/  IMAD.MOV.U32 R20, RZ, RZ, R77.reuse ;  /* 0x000000ffff147224 */ /* 0x120fe200078e004d */
[----:B------:R-:W-:Y:S01]  /*1d000*/  SHF.R.S32.HI R21, RZ, 0x1f, R77 ;  /* 0x0000001fff157819 */ /* 0x000fe2000001144d */
[----:B------:R-:W4:Y:S01]  /*1d010*/  LDL R10, [R1+0x78] ;  /* 0x00007800010a7983 */ /* 0x000f220000100800 */
[C---:B------:R-:W-:Y:S02]  /*1d020*/  IADD3 R25, P2, R14.reuse, 0x3000, RZ ;  /* 0x000030000e197810 */ /* 0x040fe40007f5e0ff */
[----:B------:R-:W-:Y:S01]  /*1d030*/  IADD3 R13, P1, R14, 0x2000, RZ ;  /* 0x000020000e0d7810 */ /* 0x000fe20007f3e0ff */
[----:B------:R-:W4:Y:S01]  /*1d040*/  LDL R81, [R1+0x7c] ;  /* 0x00007c0001517983 */ /* 0x000f220000100800 */
[----:B------:R-:W-:-:S02]  /*1d050*/  LOP3.LUT R24, R25, 0x380, RZ, 0xc0, !PT ;  /* 0x0000038019187812 */ /* 0x000fc400078ec0ff */
[----:B------:R-:W-:Y:S02]  /*1d060*/  SHF.R.U64 R8, R8, 0x3, RZ ;  /* 0x0000000308087819 */ /* 0x000fe400000012ff */
[----:B------:R-:W-:Y:S02]  /*1d070*/  LOP3.LUT R12, R13, 0x380, RZ, 0xc0, !PT ;  /* 0x000003800d0c7812 */ /* 0x000fe400078ec0ff */
[----:B------:R-:W-:Y:S02]  /*1d080*/  SHF.R.U64 R24, R24, 0x3, RZ ;  /* 0x0000000318187819 */ /* 0x000fe400000012ff */
[----:B------:R-:W-:Y:S02]  /*1d090*/  LOP3.LUT R8, R8, R9, RZ, 0x3c, !PT ;  /* 0x0000000908087212 */ /* 0x000fe400078e3cff */
[----:B------:R-:W-:Y:S02]  /*1d0a0*/  SHF.R.U64 R12, R12, 0x3, RZ ;  /* 0x000000030c0c7819 */ /* 0x000fe400000012ff */
[----:B------:R-:W-:-:S02]  /*1d0b0*/  IADD3.X R9, RZ, R15, RZ, P0, !PT ;  /* 0x0000000fff097210 */ /* 0x000fc400007fe4ff */
[----:B------:R-:W-:Y:S02]  /*1d0c0*/  LOP3.LUT R24, R24, R25, RZ, 0x3c, !PT ;  /* 0x0000001918187212 */ /* 0x000fe400078e3cff */
[C---:B------:R-:W-:Y:S02]  /*1d0d0*/  IADD3 R45, P0, R14.reuse, 0x8000, RZ ;  /* 0x000080000e2d7810 */ /* 0x040fe40007f1e0ff */
[C---:B------:R-:W-:Y:S02]  /*1d0e0*/  IADD3 R33, P4, R14.reuse, 0x5000, RZ ;  /* 0x000050000e217810 */ /* 0x040fe40007f9e0ff */
[----:B------:R-:W-:Y:S02]  /*1d0f0*/  IADD3 R37, P5, R14, 0x6000, RZ ;  /* 0x000060000e257810 */ /* 0x000fe40007fbe0ff */
[----:B------:R-:W-:Y:S02]  /*1d100*/  IADD3.X R25, RZ, R15, RZ, P2, !PT ;  /* 0x0000000fff197210 */ /* 0x000fe400017fe4ff */
[----:B------:R-:W-:Y:S01]  /*1d110*/  LOP3.LUT R12, R12, R13, RZ, 0x3c, !PT ;  /* 0x0000000d0c0c7212 */ /* 0x000fe200078e3cff */
[----:B------:R-:W-:Y:S01]  /*1d120*/  IMAD.X R13, RZ, RZ, R15, P1 ;  /* 0x000000ffff0d7224 */ /* 0x000fe200008e060f */
[----:B------:R-:W-:-:S02]  /*1d130*/  IADD3 R53, P2, R14, 0xa000, RZ ;  /* 0x0000a0000e357810 */ /* 0x000fc40007f5e0ff */
[----:B------:R-:W-:Y:S02]  /*1d140*/  IADD3 R49, P1, R14, 0x9000, RZ ;  /* 0x000090000e317810 */ /* 0x000fe40007f3e0ff */
[----:B------:R-:W-:Y:S02]  /*1d150*/  LOP3.LUT R44, R45, 0x380, RZ, 0xc0, !PT ;  /* 0x000003802d2c7812 */ /* 0x000fe400078ec0ff */
[----:B------:R-:W-:Y:S02]  /*1d160*/  LOP3.LUT R32, R33, 0x380, RZ, 0xc0, !PT ;  /* 0x0000038021207812 */ /* 0x000fe400078ec0ff */
[----:B------:R-:W-:Y:S02]  /*1d170*/  LOP3.LUT R36, R37, 0x380, RZ, 0xc0, !PT ;  /* 0x0000038025247812 */ /* 0x000fe400078ec0ff */
[----:B------:R-:W-:Y:S02]  /*1d180*/  LOP3.LUT R52, R53, 0x380, RZ, 0xc0, !PT ;  /* 0x0000038035347812 */ /* 0x000fe400078ec0ff */
[----:B------:R-:W-:-:S02]  /*1d190*/  LOP3.LUT R48, R49, 0x380, RZ, 0xc0, !PT ;  /* 0x0000038031307812 */ /* 0x000fc400078ec0ff */
[----:B------:R-:W-:Y:S02]  /*1d1a0*/  SHF.R.U64 R44, R44, 0x3, RZ ;  /* 0x000000032c2c7819 */ /* 0x000fe400000012ff */
[----:B------:R-:W-:Y:S02]  /*1d1b0*/  SHF.R.U64 R32, R32, 0x3, RZ ;  /* 0x0000000320207819 */ /* 0x000fe400000012ff */
[----:B------:R-:W-:Y:S02]  /*1d1c0*/  SHF.R.U64 R36, R36, 0x3, RZ ;  /* 0x0000000324247819 */ /* 0x000fe400000012ff */
[----:B------:R-:W-:Y:S02]  /*1d1d0*/  SHF.R.U64 R52, R52, 0x3, RZ ;  /* 0x0000000334347819 */ /* 0x000fe400000012ff */
[----:B------:R-:W-:Y:S02]  /*1d1e0*/  SHF.R.U64 R48, R48, 0x3, RZ ;  /* 0x0000000330307819 */ /* 0x000fe400000012ff */
[----:B------:R-:W-:Y:S01]  /*1d1f0*/  LOP3.LUT R44, R44, R45, RZ, 0x3c, !PT ;  /* 0x0000002d2c2c7212 */ /* 0x000fe200078e3cff */
[----:B------:R-:W-:Y:S01]  /*1d200*/  IMAD.X R45, RZ, RZ, R15, P0 ;  /* 0x000000ffff2d7224 */ /* 0x000fe200000e060f */
[----:B------:R-:W-:-:S02]  /*1d210*/  LOP3.LUT R32, R32, R33, RZ, 0x3c, !PT ;  /* 0x0000002120207212 */ /* 0x000fc400078e3cff */
[----:B------:R-:W-:Y:S01]  /*1d220*/  LOP3.LUT R36, R36, R37, RZ, 0x3c, !PT ;  /* 0x0000002524247212 */ /* 0x000fe200078e3cff */
[----:B------:R-:W-:Y:S01]  /*1d230*/  IMAD.X R37, RZ, RZ, R15, P5 ;  /* 0x000000ffff257224 */ /* 0x000fe200028e060f */
[----:B------:R-:W-:Y:S02]  /*1d240*/  LOP3.LUT R52, R52, R53, RZ, 0x3c, !PT ;  /* 0x0000003534347212 */ /* 0x000fe400078e3cff */
[-C--:B------:R-:W-:Y:S02]  /*1d250*/  IADD3.X R33, RZ, R15.reuse, RZ, P4, !PT ;  /* 0x0000000fff217210 */ /* 0x080fe400027fe4ff */
[C---:B------:R-:W-:Y:S02]  /*1d260*/  IADD3 R61, P4, R14.reuse, 0xc000, RZ ;  /* 0x0000c0000e3d7810 */ /* 0x040fe40007f9e0ff */
[----:B------:R-:W-:Y:S02]  /*1d270*/  IADD3 R65, P5, R14, 0xd000, RZ ;  /* 0x0000d0000e417810 */ /* 0x000fe40007fbe0ff */
[----:B------:R-:W-:-:S02]  /*1d280*/  IADD3.X R53, RZ, R15, RZ, P2, !PT ;  /* 0x0000000fff357210 */ /* 0x000fc400017fe4ff */
[----:B------:R-:W-:Y:S02]  /*1d290*/  LOP3.LUT R48, R48, R49, RZ, 0x3c, !PT ;  /* 0x0000003130307212 */ /* 0x000fe400078e3cff */
[----:B------:R-:W-:Y:S02]  /*1d2a0*/  IADD3.X R49, RZ, R15, RZ, P1, !PT ;  /* 0x0000000fff317210 */ /* 0x000fe40000ffe4ff */
[----:B------:R-:W-:Y:S02]  /*1d2b0*/  LOP3.LUT R60, R61, 0x380, RZ, 0xc0, !PT ;  /* 0x000003803d3c7812 */ /* 0x000fe400078ec0ff */
[----:B------:R-:W-:Y:S02]  /*1d2c0*/  LOP3.LUT R64, R65, 0x380, RZ, 0xc0, !PT ;  /* 0x0000038041407812 */ /* 0x000fe400078ec0ff */
[----:B------:R-:W-:Y:S02]  /*1d2d0*/  SHF.R.U64 R60, R60, 0x3, RZ ;  /* 0x000000033c3c7819 */ /* 0x000fe400000012ff */
[----:B------:R-:W-:-:S02]  /*1d2e0*/  SHF.R.U64 R64, R64, 0x3, RZ ;  /* 0x0000000340407819 */ /* 0x000fc400000012ff */
[----:B------:R-:W-:Y:S02]  /*1d2f0*/  LOP3.LUT R60, R60, R61, RZ, 0x3c, !PT ;  /* 0x0000003d3c3c7212 */ /* 0x000fe400078e3cff */
[----:B------:R-:W-:Y:S01]  /*1d300*/  LOP3.LUT R64, R64, R65, RZ, 0x3c, !PT ;  /* 0x0000004140407212 */ /* 0x000fe200078e3cff */
[----:B------:R-:W-:Y:S01]  /*1d310*/  IMAD.X R65, RZ, RZ, R15, P5 ;  /* 0x000000ffff417224 */ /* 0x000fe200028e060f */
[----:B------:R-:W-:Y:S01]  /*1d320*/  IADD3.X R61, RZ, R15, RZ, P4, !PT ;  /* 0x0000000fff3d7210 */ /* 0x000fe200027fe4ff */
[----:B------:R-:W-:Y:S01]  /*1d330*/  ULDC.64 UR6, c[0x0][0x208] ;  /* 0x0000820000067ab9 */ /* 0x000fe20000000a00 */
[--C-:B------:R-:W-:Y:S01]  /*1d340*/  SHF.R.S32.HI R79, RZ, 0x1f, R212.reuse ;  /* 0x0000001fff4f7819 */ /* 0x100fe200000114d4 */
[----:B------:R-:W-:Y:S01]  /*1d350*/  IMAD.MOV.U32 R78, RZ, RZ, R212 ;  /* 0x000000ffff4e7224 */ /* 0x000fe200078e00d4 */
[----:B------:R-:W-:Y:S01]  /*1d360*/  BSSY B1, `(.L_x_666) ;  /* 0x0000079000017945 */ /* 0x000fe20003800000 */
[----:B---3--:R-:W-:Y:S01]  /*1d370*/  SHF.R.S32.HI R76, RZ, 0x1f, R82 ;  /* 0x0000001fff4c7819 */ /* 0x008fe20000011452 */
[----:B--2---:R-:W-:-:S04]  /*1d380*/  IMAD R11, R80, 0x80, R6 ;  /* 0x00000080500b7824 */ /* 0x004fc800078e0206 */
[----:B------:R-:W-:-:S04]  /*1d390*/  IMAD R4, R76, UR4, RZ ;  /* 0x000000044c047c24 */ /* 0x000fc8000f8e02ff */
[C---:B------:R-:W-:Y:S02]  /*1d3a0*/  IMAD R7, R82.reuse, UR5, R4 ;  /* 0x0000000552077c24 */ /* 0x040fe4000f8e0204 */
[----:B------:R-:W-:Y:S01]  /*1d3b0*/  IMAD.WIDE.U32 R4, R82, UR4, R20 ;  /* 0x0000000452047c25 */ /* 0x000fe2000f8e0014 */
[----:B------:R-:W-:Y:S01]  /*1d3c0*/  SEL R20, R148, RZ, !P3 ;  /* 0x000000ff94147207 */ /* 0x000fe20005800000 */
[----:B------:R-:W-:-:S03]  /*1d3d0*/  ULDC.64 UR4, c[0x0][0xb78] ;  /* 0x0002de0000047ab9 */ /* 0x000fc60000000a00 */
[----:B------:R-:W-:Y:S01]  /*1d3e0*/  IADD3 R5, R5, R7, RZ ;  /* 0x0000000705057210 */ /* 0x000fe20007ffe0ff */
[----:B------:R-:W-:Y:S02]  /*1d3f0*/  IMAD R7, R19, UR4, RZ ;  /* 0x0000000413077c24 */ /* 0x000fe4000f8e02ff */
[----:B------:R-:W-:-:S04]  /*1d400*/  IMAD.WIDE.U32 R4, R20, UR4, R4 ;  /* 0x0000000414047c25 */ /* 0x000fc8000f8e0004 */
[----:B------:R-:W-:Y:S01]  /*1d410*/  IMAD R6, R20, UR5, R7 ;  /* 0x0000000514067c24 */ /* 0x000fe2000f8e0207 */
[----:B------:R-:W-:Y:S01]  /*1d420*/  SHF.R.S32.HI R7, RZ, 0x1f, R11 ;  /* 0x0000001fff077819 */ /* 0x000fe2000001140b */
[----:B------:R-:W-:Y:S01]  /*1d430*/  ULDC.64 UR4, c[0x0][0xb40] ;  /* 0x0002d00000047ab9 */ /* 0x000fe20000000a00 */
[----:B------:R-:W-:-:S04]  /*1d440*/  IADD3 R4, P6, R11, R4, RZ ;  /* 0x000000040b047210 */ /* 0x000fc80007fde0ff */
[----:B------:R-:W-:Y:S02]  /*1d450*/  IADD3.X R7, R7, R5, R6, P6, !PT ;  /* 0x0000000507077210 */ /* 0x000fe400037fe406 */
[----:B------:R-:W-:Y:S02]  /*1d460*/  LEA R54, P6, R4, UR4, 0x2 ;  /* 0x0000000404367c11 */ /* 0x000fe4000f8c10ff */
[----:B------:R-:W-:Y:S02]  /*1d470*/  IADD3 R29, P3, R14, 0x4000, RZ ;  /* 0x000040000e1d7810 */ /* 0x000fe40007f7e0ff */
[----:B------:R-:W-:Y:S01]  /*1d480*/  LEA.HI.X R55, R4, UR5, R7, 0x2, P6 ;  /* 0x0000000504377c11 */ /* 0x000fe2000b0f1407 */
[----:B------:R-:W-:Y:S01]  /*1d490*/  VIADD R5, R11, 0x8 ;  /* 0x000000080b057836 */ /* 0x000fe20000000000 */
[----:B------:R-:W-:Y:S01]  /*1d4a0*/  IADD3 R41, P6, R14, 0x7000, RZ ;  /* 0x000070000e297810 */ /* 0x000fe20007fde0ff */
[----:B------:R-:W-:Y:S01]  /*1d4b0*/  ULDC.64 UR4, c[0x0][0xaa0] ;  /* 0x0002a80000047ab9 */ /* 0x000fe20000000a00 */
[----:B------:R-:W-:-:S02]  /*1d4c0*/  LOP3.LUT R28, R29, 0x380, RZ, 0xc0, !PT ;  /* 0x000003801d1c7812 */ /* 0x000fc400078ec0ff */
[----:B------:R-:W-:Y:S02]  /*1d4d0*/  LOP3.LUT R40, R41, 0x380, RZ, 0xc0, !PT ;  /* 0x0000038029287812 */ /* 0x000fe400078ec0ff */
[----:B------:R-:W-:Y:S02]  /*1d4e0*/  SHF.R.U64 R28, R28, 0x3, RZ ;  /* 0x000000031c1c7819 */ /* 0x000fe400000012ff */
[----:B------:R-:W-:Y:S02]  /*1d4f0*/  SHF.R.U64 R40, R40, 0x3, RZ ;  /* 0x0000000328287819 */ /* 0x000fe400000012ff */
[----:B------:R-:W-:Y:S01]  /*1d500*/  LOP3.LUT R28, R28, R29, RZ, 0x3c, !PT ;  /* 0x0000001d1c1c7212 */ /* 0x000fe200078e3cff */
[----:B------:R-:W-:Y:S01]  /*1d510*/  IMAD.X R29, RZ, RZ, R15, P3 ;  /* 0x000000ffff1d7224 */ /* 0x000fe200018e060f */
[----:B------:R-:W-:Y:S02]  /*1d520*/  LOP3.LUT R40, R40, R41, RZ, 0x3c, !PT ;  /* 0x0000002928287212 */ /* 0x000fe400078e3cff */
[----:B------:R-:W-:-:S02]  /*1d530*/  IADD3.X R41, RZ, R15, RZ, P6, !PT ;  /* 0x0000000fff297210 */ /* 0x000fc400037fe4ff */
[----:B----4-:R-:W-:Y:S02]  /*1d540*/  LOP3.LUT P0, RZ, R10, 0x3, RZ, 0xc0, !PT ;  /* 0x000000030aff7812 */ /* 0x010fe4000780c0ff */
[C---:B------:R-:W-:Y:S02]  /*1d550*/  IADD3 R57, P3, R14.reuse, 0xb000, RZ ;  /* 0x0000b0000e397810 */ /* 0x040fe40007f7e0ff */
[C---:B------:R-:W-:Y:S02]  /*1d560*/  IADD3 R69, P6, R14.reuse, 0xe000, RZ ;  /* 0x0000e0000e457810 */ /* 0x040fe40007fde0ff */
[----:B------:R-:W-:Y:S02]  /*1d570*/  IADD3 R7, P2, R14, 0xf000, RZ ;  /* 0x0000f0000e077810 */ /* 0x000fe40007f5e0ff */
[----:B------:R-:W-:Y:S02]  /*1d580*/  ISETP.GE.OR P1, PT, R11, R2, P0 ;  /* 0x000000020b00720c */ /* 0x000fe40000726670 */
[----:B------:R-:W-:-:S02]  /*1d590*/  LOP3.LUT R56, R57, 0x380, RZ, 0xc0, !PT ;  /* 0x0000038039387812 */ /* 0x000fc400078ec0ff */
[----:B------:R-:W-:Y:S02]  /*1d5a0*/  LOP3.LUT R68, R69, 0x380, RZ, 0xc0, !PT ;  /* 0x0000038045447812 */ /* 0x000fe400078ec0ff */
[----:B------:R-:W-:Y:S02]  /*1d5b0*/  LOP3.LUT R4, R14, 0x380, RZ, 0xc0, !PT ;  /* 0x000003800e047812 */ /* 0x000fe400078ec0ff */
[----:B------:R-:W-:Y:S02]  /*1d5c0*/  ISETP.GE.OR P0, PT, R5, R2, P0 ;  /* 0x000000020500720c */ /* 0x000fe40000706670 */
[----:B------:R-:W-:Y:S02]  /*1d5d0*/  LOP3.LUT R6, R7, 0x380, RZ, 0xc0, !PT ;  /* 0x0000038007067812 */ /* 0x000fe400078ec0ff */
[----:B------:R-:W-:Y:S02]  /*1d5e0*/  SHF.R.U64 R56, R56, 0x3, RZ ;  /* 0x0000000338387819 */ /* 0x000fe400000012ff */
[----:B------:R-:W-:-:S02]  /*1d5f0*/  SHF.R.U64 R68, R68, 0x3, RZ ;  /* 0x0000000344447819 */ /* 0x000fc400000012ff */
[----:B------:R-:W-:Y:S02]  /*1d600*/  SHF.R.U64 R5, R4, 0x3, RZ ;  /* 0x0000000304057819 */ /* 0x000fe400000012ff */
[----:B------:R-:W-:Y:S01]  /*1d610*/  SHF.R.U64 R6, R6, 0x3, RZ ;  /* 0x0000000306067819 */ /* 0x000fe200000012ff */
[--C-:B------:R-:W-:Y:S01]  /*1d620*/  IMAD.X R73, RZ, RZ, R15.reuse, P2 ;  /* 0x000000ffff497224 */ /* 0x100fe200010e060f */
[----:B------:R-:W-:Y:S01]  /*1d630*/  LOP3.LUT R56, R56, R57, RZ, 0x3c, !PT ;  /* 0x0000003938387212 */ /* 0x000fe200078e3cff */
[----:B------:R-:W-:Y:S01]  /*1d640*/  IMAD.X R57, RZ, RZ, R15, P3 ;  /* 0x000000ffff397224 */ /* 0x000fe200018e060f */
[----:B------:R-:W-:Y:S02]  /*1d650*/  LOP3.LUT R68, R68, R69, RZ, 0x3c, !PT ;  /* 0x0000004544447212 */ /* 0x000fe400078e3cff */
[----:B------:R-:W-:Y:S02]  /*1d660*/  LOP3.LUT R4, R5, R14, RZ, 0x3c, !PT ;  /* 0x0000000e05047212 */ /* 0x000fe400078e3cff */
[----:B------:R-:W-:-:S02]  /*1d670*/  IADD3.X R69, RZ, R15, RZ, P6, !PT ;  /* 0x0000000fff457210 */ /* 0x000fc400037fe4ff */
[----:B------:R-:W-:Y:S02]  /*1d680*/  MOV R5, R15 ;  /* 0x0000000f00057202 */ /* 0x000fe40000000f00 */
[----:B------:R-:W-:Y:S01]  /*1d690*/  LOP3.LUT R72, R6, R7, RZ, 0x3c, !PT ;  /* 0x0000000706487212 */ /* 0x000fe200078e3cff */
[----:B------:R1:W-:Y:S01]  /*1d6a0*/  @!P1 STG.E desc[UR6][R54.64], R0 ;  /* 0x0000000036009986 */ /* 0x0003e2000c101906 */
[----:B------:R-:W-:-:S03]  /*1d6b0*/  IMAD.WIDE.U32 R78, R77, UR4, R78 ;  /* 0x000000044d4e7c25 */ /* 0x000fc6000f8e004e */
[----:B------:R2:W-:Y:S04]  /*1d6c0*/  @!P0 STG.E desc[UR6][R54.64+0x20], R3 ;  /* 0x0000200336008986 */ /* 0x0005e8000c101906 */
[----:B------:R-:W5:Y:S01]  /*1d6d0*/  LD.E.128 R4, desc[UR6][R4.64] ;  /* 0x0000000604047980 */ /* 0x000f62000c101d00 */
[----:B-1----:R-:W-:-:S03]  /*1d6e0*/  IMAD R0, R21, UR4, RZ ;  /* 0x0000000415007c24 */ /* 0x002fc6000f8e02ff */
[----:B------:R-:W5:Y:S04]  /*1d6f0*/  LD.E.128 R8, desc[UR6][R8.64] ;  /* 0x0000000608087980 */ /* 0x000f68000c101d00 */
[----:B------:R-:W5:Y:S01]  /*1d700*/  LD.E.128 R12, desc[UR6][R12.64] ;  /* 0x000000060c0c7980 */ /* 0x000f62000c101d00 */
[----:B------:R-:W-:Y:S01]  /*1d710*/  IMAD R77, R77, UR5, R0 ;  /* 0x000000054d4d7c24 */ /* 0x000fe2000f8e0200 */
[----:B------:R-:W-:Y:S02]  /*1d720*/  ULDC.64 UR4, c[0x0][0xae0] ;  /* 0x0002b80000047ab9 */ /* 0x000fe40000000a00 */
[----:B------:R-:W5:Y:S04]  /*1d730*/  LD.E.128 R24, desc[UR6][R24.64] ;  /* 0x0000000618187980 */ /* 0x000f68000c101d00 */
[----:B------:R-:W5:Y:S04]  /*1d740*/  LD.E.128 R28, desc[UR6][R28.64] ;  /* 0x000000061c1c7980 */ /* 0x000f68000c101d00 */
[----:B------:R-:W5:Y:S04]  /*1d750*/  LD.E.128 R32, desc[UR6][R32.64] ;  /* 0x0000000620207980 */ /* 0x000f68000c101d00 */
[----:B------:R-:W5:Y:S04]  /*1d760*/  LD.E.128 R36, desc[UR6][R36.64] ;  /* 0x0000000624247980 */ /* 0x000f68000c101d00 */
[----:B------:R-:W5:Y:S04]  /*1d770*/  LD.E.128 R40, desc[UR6][R40.64] ;  /* 0x0000000628287980 */ /* 0x000f68000c101d00 */
[----:B------:R-:W5:Y:S04]  /*1d780*/  LD.E.128 R44, desc[UR6][R44.64] ;  /* 0x000000062c2c7980 */ /* 0x000f68000c101d00 */
[----:B------:R-:W5:Y:S04]  /*1d790*/  LD.E.128 R48, desc[UR6][R48.64] ;  /* 0x0000000630307980 */ /* 0x000f68000c101d00 */
[----:B--2---:R-:W5:Y:S04]  /*1d7a0*/  LD.E.128 R52, desc[UR6][R52.64] ;  /* 0x0000000634347980 */ /* 0x004f68000c101d00 */
[----:B------:R-:W5:Y:S04]  /*1d7b0*/  LD.E.128 R56, desc[UR6][R56.64] ;  /* 0x0000000638387980 */ /* 0x000f68000c101d00 */
[----:B------:R-:W5:Y:S04]  /*1d7c0*/  LD.E.128 R60, desc[UR6][R60.64] ;  /* 0x000000063c3c7980 */ /* 0x000f68000c101d00 */
[----:B------:R-:W5:Y:S04]  /*1d7d0*/  LD.E.128 R64, desc[UR6][R64.64] ;  /* 0x0000000640407980 */ /* 0x000f68000c101d00 */
[----:B------:R-:W5:Y:S04]  /*1d7e0*/  LD.E.128 R68, desc[UR6][R68.64] ;  /* 0x0000000644447980 */ /* 0x000f68000c101d00 */
[----:B------:R-:W5:Y:S01]  /*1d7f0*/  LD.E.128 R72, desc[UR6][R72.64] ;  /* 0x0000000648487980 */ /* 0x000f62000c101d00 */
[----:B------:R-:W-:Y:S01]  /*1d800*/  @!PT LDS RZ, [RZ] ;  /* 0x00000000fffff984 */ /* 0x000fe20000000800 */
[----:B------:R-:W-:Y:S01]  /*1d810*/  @!PT LDS RZ, [RZ] ;  /* 0x00000000fffff984 */ /* 0x000fe20000000800 */
[----:B------:R-:W-:Y:S01]  /*1d820*/  @!PT LDS RZ, [RZ] ;  /* 0x00000000fffff984 */ /* 0x000fe20000000800 */
[----:B------:R-:W-:Y:S01]  /*1d830*/  @!PT LDS RZ, [RZ] ;  /* 0x00000000fffff984 */ /* 0x000fe20000000800 */
[----:B------:R1:W-:Y:S06]  /*1d840*/  MEMBAR.ALL.CTA ;  /* 0x0000000000007992 */ /* 0x0003ec0000008000 */
[----:B-1----:R-:W1:Y:S01]  /*1d850*/  FENCE.VIEW.ASYNC.S ;  /* 0x00000000000073c6 */ /* 0x002e620000000000 */
[----:B------:R-:W-:Y:S01]  /*1d860*/  IADD3 R79, R79, R77, RZ ;  /* 0x0000004d4f4f7210 */ /* 0x000fe20007ffe0ff */
[----:B------:R-:W-:-:S02]  /*1d870*/  IMAD R77, R80, -0x80, R2 ;  /* 0xffffff80504d7824 */ /* 0x000fc400078e0202 */
[----:B------:R-:W-:Y:S02]  /*1d880*/  IMAD R76, R76, UR4, RZ ;  /* 0x000000044c4c7c24 */ /* 0x000fe4000f8e02ff */
[----:B------:R-:W-:Y:S01]  /*1d890*/  IMAD.WIDE.U32 R2, R82, UR4, R78 ;  /* 0x0000000452027c25 */ /* 0x000fe2000f8e004e */
[----:B------:R-:W-:-:S03]  /*1d8a0*/  ISETP.GE.AND P3, PT, R18, R77, PT ;  /* 0x0000004d1200720c */ /* 0x000fc60003f66270 */
[----:B------:R-:W-:Y:S01]  /*1d8b0*/  IMAD R21, R82, UR5, R76 ;  /* 0x0000000552157c24 */ /* 0x000fe2000f8e024c */
[----:B------:R-:W-:Y:S01]  /*1d8c0*/  ULDC.64 UR4, c[0x0][0xae8] ;  /* 0x0002ba0000047ab9 */ /* 0x000fe20000000a00 */
[----:B------:R-:W-:Y:S02]  /*1d8d0*/  IADD3 R0, R16, 0x38820, RZ ;  /* 0x0003882010007810 */ /* 0x000fe40007ffe0ff */
[----:B------:R-:W-:Y:S02]  /*1d8e0*/  IMAD.IADD R3, R3, 0x1, R21 ;  /* 0x0000000103037824 */ /* 0x000fe400078e0215 */
[----:B------:R-:W-:Y:S01]  /*1d8f0*/  IMAD R21, R19, UR4, RZ ;  /* 0x0000000413157c24 */ /* 0x000fe2000f8e02ff */
[----:B------:R-:W-:Y:S02]  /*1d900*/  PRMT R0, RZ, 0x654, R0 ;  /* 0x00000654ff007816 */ /* 0x000fe40000000000 */
[----:B------:R-:W-:Y:S01]  /*1d910*/  SHF.R.S32.HI R19, RZ, 0x1f, R18 ;  /* 0x0000001fff137819 */ /* 0x000fe20000011412 */
[----:B------:R-:W-:-:S02]  /*1d920*/  IMAD R79, R20, UR5, R21 ;  /* 0x00000005144f7c24 */ /* 0x000fc4000f8e0215 */
[----:B------:R-:W-:Y:S01]  /*1d930*/  IMAD.WIDE.U32 R20, R20, UR4, R2 ;  /* 0x0000000414147c25 */ /* 0x000fe2000f8e0002 */
[----:B-1----:R1:W-:Y:S01]  /*1d940*/  SYNCS.ARRIVE.TRANS64.RED.A1T0 RZ, [R0+URZ], RZ ;  /* 0x000000ff00ff79a7 */ /* 0x0023e2000810043f */
[-C--:B------:R-:W-:Y:S02]  /*1d950*/  ISETP.GE.AND P0, PT, R217, R77.reuse, PT ;  /* 0x0000004dd900720c */ /* 0x080fe40003f06270 */
[-C--:B------:R-:W-:Y:S02]  /*1d960*/  ISETP.GE.AND P1, PT, R218, R77.reuse, PT ;  /* 0x0000004dda00720c */ /* 0x080fe40003f26270 */
[----:B------:R-:W-:Y:S01]  /*1d970*/  ISETP.GE.AND P2, PT, R81, R77, PT ;  /* 0x0000004d5100720c */ /* 0x000fe20003f46270 */
[----:B------:R-:W-:-:S04]  /*1d980*/  IMAD.WIDE R76, R80, 0x80, R18 ;  /* 0x00000080504c7825 */ /* 0x000fc800078e0212 */
[----:B------:R-:W-:Y:S01]  /*1d990*/  IMAD.IADD R81, R21, 0x1, R79 ;  /* 0x0000000115517824 */ /* 0x000fe200078e024f */
[----:B-1----:R-:W-:Y:S07]  /*1d9a0*/  @P3 BRA `(.L_x_667) ;  /* 0x0000000000503947 */ /* 0x002fee0003800000 */
[----:B------:R-:W-:Y:S01]  /*1d9b0*/  ULDC.64 UR4, c[0x0][0xad8] ;  /* 0x0002b60000047ab9 */ /* 0x000fe20000000a00 */
[----:B------:R-:W-:Y:S01]  /*1d9c0*/  MOV R2, R20 ;  /* 0x0000001400027202 */ /* 0x000fe20000000f00 */
[----:B------:R-:W-:Y:S01]  /*1d9d0*/  IMAD R79, R77, UR4, RZ ;  /* 0x000000044d4f7c24 */ /* 0x000fe2000f8e02ff */
[----:B------:R-:W-:Y:S01]  /*1d9e0*/  ULDC.64 UR6, c[0x0][0xa80] ;  /* 0x0002a00000067ab9 */ /* 0x000fe20000000a00 */
[----:B------:R-:W-:Y:S01]  /*1d9f0*/  IMAD.MOV.U32 R3, RZ, RZ, R81 ;  /* 0x000000ffff037224 */ /* 0x000fe200078e0051 */
[----:B------:R-:W-:Y:S01]  /*1da00*/  ULDC.64 UR8, c[0x0][0x208] ;  /* 0x0000820000087ab9 */ /* 0x000fe20000000a00 */
[C---:B------:R-:W-:Y:S02]  /*1da10*/  IMAD R79, R76.reuse, UR5, R79 ;  /* 0x000000054c4f7c24 */ /* 0x040fe4000f8e024f */
[----:B------:R-:W-:Y:S01]  /*1da20*/  IMAD.WIDE.U32 R2, R76, UR4, R2 ;  /* 0x000000044c027c25 */ /* 0x000fe2000f8e0002 */
[----:B------:R-:W-:Y:S02]  /*1da30*/  ULDC UR4, c[0x0][0xa8c] ;  /* 0x0002a30000047ab9 */ /* 0x000fe40000000800 */
[----:B------:R-:W-:-:S02]  /*1da40*/  ISETP.GE.AND P3, PT, R212, UR4, PT ;  /* 0x00000004d4007c0c */ /* 0x000fc4000bf66270 */
[C---:B------:R-:W-:Y:S02]  /*1da50*/  LEA R78, P5, R2.reuse, UR6, 0x1 ;  /* 0x00000006024e7c11 */ /* 0x040fe4000f8a08ff */
[----:B------:R-:W-:Y:S02]  /*1da60*/  IADD3 R3, R3, R79, RZ ;  /* 0x0000004f03037210 */ /* 0x000fe40007ffe0ff */
[----:B------:R-:W-:Y:S02]  /*1da70*/  ISETP.GE.AND P4, PT, R213, UR4, PT ;  /* 0x00000004d5007c0c */ /* 0x000fe4000bf86270 */
[----:B------:R-:W-:Y:S02]  /*1da80*/  LEA.HI.X R79, R2, UR7, R3, 0x1, P5 ;  /* 0x00000007024f7c11 */ /* 0x000fe4000a8f0c03 */
[----:B------:R-:W-:Y:S02]  /*1da90*/  ISETP.GE.AND P5, PT, R227, UR4, PT ;  /* 0x00000004e3007c0c */ /* 0x000fe4000bfa6270 */
[----:B------:R-:W-:Y:S01]  /*1daa0*/  ISETP.GE.AND P6, PT, R226, UR4, PT ;  /* 0x00000004e2007c0c */ /* 0x000fe2000bfc6270 */
[----:B-----5:R1:W-:Y:S06]  /*1dab0*/  @!P3 STG.E.128 desc[UR8][R78.64], R4 ;  /* 0x000000044e00b986 */ /* 0x0203ec000c101d08 */
[----:B------:R1:W-:Y:S04]  /*1dac0*/  @!P4 STG.E.128 desc[UR8][R78.64+0x80], R28 ;  /* 0x0000801c4e00c986 */ /* 0x0003e8000c101d08 */
[----:B------:R1:W-:Y:S04]  /*1dad0*/  @!P5 STG.E.128 desc[UR8][R78.64+0x100], R44 ;  /* 0x0001002c4e00d986 */ /* 0x0003e8000c101d08 */
[----:B------:R1:W-:Y:S02]  /*1dae0*/  @!P6 STG.E.128 desc[UR8][R78.64+0x180], R60 ;  /* 0x0001803c4e00e986 */ /* 0x0003e4000c101d08 */
.L_x_667:
[----:B------:R-:W-:Y:S05]  /*1daf0*/  BSYNC B1 ;  /* 0x0000000000017941 */ /* 0x000fea0003800000 */
.L_x_666:
[----:B------:R-:W-:Y:S04]  /*1db00*/  BSSY B1, `(.L_x_668) ;  /* 0x0000018000017945 */ /* 0x000fe80003800000 */
[----:B------:R-:W-:Y:S05]  /*1db10*/  @P0 BRA `(.L_x_669) ;  /* 0x0000000000580947 */ /* 0x000fea0003800000 */
[----:B-1---5:R-:W-:Y:S01]  /*1db20*/  IADD3 R5, P0, R76, 0x20, RZ ;  /* 0x000000204c057810 */ /* 0x022fe20007f1e0ff */
[----:B------:R-:W-:Y:S01]  /*1db30*/  ULDC.64 UR6, c[0x0][0xad8] ;  /* 0x0002b60000067ab9 */ /* 0x000fe20000000a00 */
[----:B------:R-:W-:Y:S01]  /*1db40*/  MOV R2, R20 ;  /* 0x0000001400027202 */ /* 0x000fe20000000f00 */
[----:B------:R-:W-:Y:S01]  /*1db50*/  IMAD.MOV.U32 R3, RZ, RZ, R81 ;  /* 0x000000ffff037224 */ /* 0x000fe200078e0051 */
[----:B------:R-:W-:Y:S01]  /*1db60*/  ULDC UR4, c[0x0][0xa8c] ;  /* 0x0002a30000047ab9 */ /* 0x000fe20000000800 */
[----:B------:R-:W-:Y:S01]  /*1db70*/  IMAD.X R0, RZ, RZ, R77, P0 ;  /* 0x000000ffff007224 */ /* 0x000fe200000e064d */
[----:B------:R-:W-:Y:S01]  /*1db80*/  ISETP.GE.AND P3, PT, R212, UR4, PT ;  /* 0x00000004d4007c0c */ /* 0x000fe2000bf66270 */
[----:B------:R-:W-:Y:S01]  /*1db90*/  IMAD.WIDE.U32 R2, R5, UR6, R2 ;  /* 0x0000000605027c25 */ /* 0x000fe2000f8e0002 */
[----:B------:R-:W-:Y:S01]  /*1dba0*/  ISETP.GE.AND P4, PT, R213, UR4, PT ;  /* 0x00000004d5007c0c */ /* 0x000fe2000bf86270 */
[----:B------:R-:W-:Y:S01]  /*1dbb0*/  ULDC.64 UR8, c[0x0][0x208] ;  /* 0x0000820000087ab9 */ /* 0x000fe20000000a00 */
[----:B------:R-:W-:Y:S01]  /*1dbc0*/  ISETP.GE.AND P5, PT, R227, UR4, PT ;  /* 0x00000004e3007c0c */ /* 0x000fe2000bfa6270 */
[----:B------:R-:W-:Y:S01]  /*1dbd0*/  IMAD R0, R0, UR6, RZ ;  /* 0x0000000600007c24 */ /* 0x000fe2000f8e02ff */
[----:B------:R-:W-:-:S03]  /*1dbe0*/  ISETP.GE.AND P6, PT, R226, UR4, PT ;  /* 0x00000004e2007c0c */ /* 0x000fc6000bfc6270 */
[----:B------:R-:W-:Y:S01]  /*1dbf0*/  IMAD R5, R5, UR7, R0 ;  /* 0x0000000705057c24 */ /* 0x000fe2000f8e0200 */
[----:B------:R-:W-:Y:S02]  /*1dc00*/  ULDC.64 UR6, c[0x0][0xa80] ;  /* 0x0002a00000067ab9 */ /* 0x000fe40000000a00 */
[----:B------:R-:W-:Y:S02]  /*1dc10*/  LEA R4, P0, R2, UR6, 0x1 ;  /* 0x0000000602047c11 */ /* 0x000fe4000f8008ff */
[----:B------:R-:W-:-:S04]  /*1dc20*/  IADD3 R3, R3, R5, RZ ;  /* 0x0000000503037210 */ /* 0x000fc80007ffe0ff */
[----:B------:R-:W-:-:S05]  /*1dc30*/  LEA.HI.X R5, R2, UR7, R3, 0x1, P0 ;  /* 0x0000000702057c11 */ /* 0x000fca00080f0c03 */
[----:B------:R2:W-:Y:S04]  /*1dc40*/  @!P3 STG.E.128 desc[UR8][R4.64], R8 ;  /* 0x000000080400b986 */ /* 0x0005e8000c101d08 */
[----:B------:R2:W-:Y:S04]  /*1dc50*/  @!P4 STG.E.128 desc[UR8][R4.64+0x80], R32 ;  /* 0x000080200400c986 */ /* 0x0005e8000c101d08 */
[----:B------:R2:W-:Y:S04]  /*1dc60*/  @!P5 STG.E.128 desc[UR8][R4.64+0x100], R48 ;  /* 0x000100300400d986 */ /* 0x0005e8000c101d08 */
[----:B------:R2:W-:Y:S02]  /*1dc70*/  @!P6 STG.E.128 desc[UR8][R4.64+0x180], R64 ;  /* 0x000180400400e986 */ /* 0x0005e4000c101d08 */
.L_x_669:
[----:B------:R-:W-:Y:S05]  /*1dc80*/  BSYNC B1 ;  /* 0x0000000000017941 */ /* 0x000fea0003800000 */
.L_x_668:
[----:B------:R-:W-:Y:S04]  /*1dc90*/  BSSY B1, `(.L_x_670) ;  /* 0x0000018000017945 */ /* 0x000fe80003800000 */
[----:B------:R-:W-:Y:S05]  /*1dca0*/  @P1 BRA `(.L_x_671) ;  /* 0x0000000000581947 */ /* 0x000fea0003800000 */
[----:B-12--5:R-:W-:Y:S01]  /*1dcb0*/  IADD3 R5, P0, R76, 0x40, RZ ;  /* 0x000000404c057810 */ /* 0x026fe20007f1e0ff */
        /* <DEDUP_REMOVED lines=21> */
.L_x_671:
[----:B------:R-:W-:Y:S05]  /*1de10*/  BSYNC B1 ;  /* 0x0000000000017941 */ /* 0x000fea0003800000 */
.L_x_670:
[----:B------:R-:W-:Y:S05]  /*1de20*/  @P2 BRA `(.L_x_672) ;  /* 0x0000000c00402947 */ /* 0x000fea0003800000 */
[----:B-123-5:R-:W-:Y:S01]  /*1de30*/  IADD3 R5, P0, R76, 0x60, RZ ;  /* 0x000000604c057810 */ /* 0x02efe20007f1e0ff */
        /* <DEDUP_REMOVED lines=10> */
[----:B------:R-:W-:-:S04]  /*1dee0*/  IMAD R76, R76, UR6, RZ ;  /* 0x000000064c4c7c24 */ /* 0x000fc8000f8e02ff */
[----:B------:R-:W-:Y:S01]  /*1def0*/  IMAD R5, R5, UR7, R76 ;  /* 0x0000000705057c24 */ /* 0x000fe2000f8e024c */
[----:B------:R-:W-:Y:S02]  /*1df00*/  ULDC.64 UR6, c[0x0][0xa80] ;  /* 0x0002a00000067ab9 */ /* 0x000fe40000000a00 */
[----:B------:R-:W-:Y:S02]  /*1df10*/  LEA R4, P0, R2, UR6, 0x1 ;  /* 0x0000000602047c11 */ /* 0x000fe4000f8008ff */
[----:B------:R-:W-:-:S04]  /*1df20*/  IADD3 R3, R3, R5, RZ ;  /* 0x0000000503037210 */ /* 0x000fc80007ffe0ff */
        /* <DEDUP_REMOVED lines=9> */
.L_x_664:
[----:B------:R-:W2:Y:S01]  /*1dfc0*/  LDL R13, [R1+0x64] ;  /* 0x00006400010d7983 */ /* 0x000ea20000100800 */
[----:B------:R-:W-:Y:S01]  /*1dfd0*/  ULDC.64 UR4, c[0x0][0xbd8] ;  /* 0x0002f60000047ab9 */ /* 0x000fe20000000a00 */
[----:B------:R-:W-:Y:S01]  /*1dfe0*/  MOV R7, RZ ;  /* 0x000000ff00077202 */ /* 0x000fe20000000f00 */
[----:B------:R-:W-:Y:S01]  /*1dff0*/  ULDC.64 UR6, c[0x0][0x208] ;  /* 0x0000820000067ab9 */ /* 0x000fe20000000a00 */
[----:B------:R-:W-:Y:S01]  /*1e000*/  ISETP.NE.U32.AND P0, PT, RZ, UR4, PT ;  /* 0x00000004ff007c0c */ /* 0x000fe2000bf05070 */
[----:B------:R-:W3:Y:S03]  /*1e010*/  S2R R8, SR_TID.X ;  /* 0x0000000000087919 */ /* 0x000ee60000002100 */
[----:B------:R-:W-:Y:S02]  /*1e020*/  ISETP.NE.AND.EX P0, PT, RZ, UR5, PT, P0 ;  /* 0x00000005ff007c0c */ /* 0x000fe4000bf05300 */
[----:B---3--:R-:W-:Y:S01]  /*1e030*/  IADD3 R6, R8, -0x80, RZ ;  /* 0xffffff8008067810 */ /* 0x008fe20007ffe0ff */
[----:B--2---:R-:W-:Y:S01]  /*1e040*/  IMAD.SHL.U32 R4, R13, 0x4, RZ ;  /* 0x000000040d047824 */ /* 0x004fe200078e00ff */
[----:B------:R-:W-:-:S04]  /*1e050*/  SHF.R.S32.HI R10, RZ, 0x1f, R13 ;  /* 0x0000001fff0a7819 */ /* 0x000fc8000001140d */
[----:B------:R-:W-:Y:S02]  /*1e060*/  IADD3 R2, P1, R4, UR4, RZ ;  /* 0x0000000404027c10 */ /* 0x000fe4000ff3e0ff */
[----:B------:R-:W-:-:S04]  /*1e070*/  SHF.L.U64.HI R0, R13, 0x2, R10 ;  /* 0x000000020d007819 */ /* 0x000fc8000001020a */
[----:B------:R-:W-:Y:S01]  /*1e080*/  IADD3.X R3, R0, UR5, RZ, P1, !PT ;  /* 0x0000000500037c10 */ /* 0x000fe20008ffe4ff */
[----:B------:R-:W-:Y:S02]  /*1e090*/  ULDC.64 UR4, c[0x0][0xbe0] ;  /* 0x0002f80000047ab9 */ /* 0x000fe40000000a00 */
[----:B------:R-:W-:Y:S02]  /*1e0a0*/  ISETP.NE.U32.AND P1, PT, RZ, UR4, PT ;  /* 0x00000004ff007c0c */ /* 0x000fe4000bf25070 */
[----:B------:R2:W5:Y:S02]  /*1e0b0*/  @P0 LDG.E R7, desc[UR6][R2.64] ;  /* 0x0000000602070981 */ /* 0x000564000c1e1900 */
[----:B------:R-:W-:-:S13]  /*1e0c0*/  ISETP.NE.AND.EX P1, PT, RZ, UR5, PT, P1 ;  /* 0x00000005ff007c0c */ /* 0x000fda000bf25310 */
[----:B------:R-:W-:Y:S01]  /*1e0d0*/  @P1 IADD3 R4, P2, R4, UR4, RZ ;  /* 0x0000000404041c10 */ /* 0x000fe2000ff5e0ff */
[----:B------:R-:W-:-:S03]  /*1e0e0*/  ULDC UR4, c[0x0][0xa88] ;  /* 0x0002a20000047ab9 */ /* 0x000fc60000000800 */
[----:B------:R-:W-:Y:S01]  /*1e0f0*/  @P1 IADD3.X R5, R0, UR5, RZ, P2, !PT ;  /* 0x0000000500051c10 */ /* 0x000fe200097fe4ff */
[----:B------:R-:W-:Y:S01]  /*1e100*/  IMAD.U32 R0, RZ, RZ, UR4 ;  /* 0x00000004ff007e24 */ /* 0x000fe2000f8e00ff */
[----:B------:R-:W-:-:S05]  /*1e110*/  ISETP.GE.AND P2, PT, R6, 0x80, PT ;  /* 0x000000800600780c */ /* 0x000fca0003f46270 */
[----:B------:R2:W5:Y:S01]  /*1e120*/  @P1 LDG.E R0, desc[UR6][R4.64] ;  /* 0x0000000604001981 */ /* 0x000562000c1e1900 */
[----:B------:R-:W-:Y:S07]  /*1e130*/  @P1 BRA `(.L_x_673) ;  /* 0x0000000000141947 */ /* 0x000fee0003800000 */
[----:B------:R-:W-:Y:S05]  /*1e140*/  @!P0 BRA `(.L_x_673) ;  /* 0x0000000000108947 */ /* 0x000fea0003800000 */
[----:B------:R-:W-:Y:S02]  /*1e150*/  ULDC.64 UR4, c[0x0][0x208] ;  /* 0x0000820000047ab9 */ /* 0x000fe40000000a00 */
[----:B--2---:R-:W2:Y:S04]  /*1e160*/  LDG.E R5, desc[UR4][R2.64] ;  /* 0x0000000402057981 */ /* 0x004ea8000c1e1900 */
[----:B-----5:R-:W2:Y:S02]  /*1e170*/  LDG.E R0, desc[UR4][R2.64+0x4] ;  /* 0x0000040402007981 */ /* 0x020ea4000c1e1900 */
[----:B--2---:R-:W-:-:S07]  /*1e180*/  IMAD.IADD R0, R0, 0x1, -R5 ;  /* 0x0000000100007824 */ /* 0x004fce00078e0a05 */
.L_x_673:
[----:B------:R-:W3:Y:S04]  /*1e190*/  LDL R14, [R1+0x68] ;  /* 0x00006800010e7983 */ /* 0x000ee80000100800 */
[----:B------:R4:W5:Y:S01]  /*1e1a0*/  LDL R12, [R1+0x74] ;  /* 0x00007400010c7983 */ /* 0x0009620000100800 */
[----:B------:R-:W-:Y:S01]  /*1e1b0*/  BSSY B1, `(.L_x_674) ;  /* 0x000001d000017945 */ /* 0x000fe20003800000 */
[----:B------:R-:W-:Y:S02]  /*1e1c0*/  SHF.R.S32.HI R11, RZ, 0x1f, R212 ;  /* 0x0000001fff0b7819 */ /* 0x000fe400000114d4 */
[----:B------:R-:W-:Y:S02]  /*1e1d0*/  SEL R13, R13, RZ, !P0 ;  /* 0x000000ff0d0d7207 */ /* 0x000fe40004000000 */
[----:B------:R-:W-:-:S02]  /*1e1e0*/  SEL R10, R10, RZ, !P0 ;  /* 0x000000ff0a0a7207 */ /* 0x000fc40004000000 */
[----:B-----5:R-:W-:Y:S02]  /*1e1f0*/  SHF.R.S32.HI R6, RZ, 0x1f, R7 ;  /* 0x0000001fff067819 */ /* 0x020fe40000011407 */
[----:B---3--:R-:W-:Y:S01]  /*1e200*/  SHF.R.S32.HI R9, RZ, 0x1f, R14 ;  /* 0x0000001fff097819 */ /* 0x008fe2000001140e */
[----:B----4-:R-:W-:Y:S06]  /*1e210*/  @P2 BRA `(.L_x_675) ;  /* 0x0000000000582947 */ /* 0x010fec0003800000 */
[----:B--2---:R-:W-:-:S05]  /*1e220*/  LEA R2, R12, R8, 0x7 ;  /* 0x000000080c027211 */ /* 0x004fca00078e38ff */
[----:B------:R-:W-:-:S05]  /*1e230*/  VIADD R3, R2, 0xffffff80 ;  /* 0xffffff8002037836 */ /* 0x000fca0000000000 */
[----:B------:R-:W-:-:S13]  /*1e240*/  ISETP.GE.AND P0, PT, R3, R0, PT ;  /* 0x000000000300720c */ /* 0x000fda0003f06270 */
[----:B------:R-:W-:Y:S05]  /*1e250*/  @P0 BRA `(.L_x_675) ;  /* 0x0000000000480947 */ /* 0x000fea0003800000 */
[----:B------:R-:W-:Y:S01]  /*1e260*/  IADD3 R2, P0, R3, R7, RZ ;  /* 0x0000000703027210 */ /* 0x000fe20007f1e0ff */
[----:B------:R-:W-:Y:S01]  /*1e270*/  ULDC.64 UR4, c[0x0][0xb70] ;  /* 0x0002dc0000047ab9 */ /* 0x000fe20000000a00 */
[----:B------:R-:W-:Y:S01]  /*1e280*/  ULDC.64 UR6, c[0x0][0x208] ;  /* 0x0000820000067ab9 */ /* 0x000fe20000000a00 */
[----:B------:R-:W-:Y:S01]  /*1e290*/  IMAD R4, R9, UR4, RZ ;  /* 0x0000000409047c24 */ /* 0x000fe2000f8e02ff */
[----:B------:R-:W-:-:S03]  /*1e2a0*/  LEA.HI.X.SX32 R3, R3, R6, 0x1, P0 ;  /* 0x0000000603037211 */ /* 0x000fc600000f0eff */
[C---:B------:R-:W-:Y:S02]  /*1e2b0*/  IMAD R5, R14.reuse, UR5, R4 ;  /* 0x000000050e057c24 */ /* 0x040fe4000f8e0204 */
[----:B------:R-:W-:Y:S01]  /*1e2c0*/  IMAD.WIDE.U32 R2, R14, UR4, R2 ;  /* 0x000000040e027c25 */ /* 0x000fe2000f8e0002 */
[----:B------:R-:W-:-:S03]  /*1e2d0*/  ULDC.64 UR4, c[0x0][0xb78] ;  /* 0x0002de0000047ab9 */ /* 0x000fc60000000a00 */
[----:B------:R-:W-:Y:S01]  /*1e2e0*/  IMAD R4, R10, UR4, RZ ;  /* 0x000000040a047c24 */ /* 0x000fe2000f8e02ff */
[----:B------:R-:W-:-:S03]  /*1e2f0*/  IADD3 R3, R3, R5, RZ ;  /* 0x0000000503037210 */ /* 0x000fc60007ffe0ff */
[C---:B------:R-:W-:Y:S02]  /*1e300*/  IMAD R5, R13.reuse, UR5, R4 ;  /* 0x000000050d057c24 */ /* 0x040fe4000f8e0204 */
[----:B------:R-:W-:Y:S01]  /*1e310*/  IMAD.WIDE.U32 R2, R13, UR4, R2 ;  /* 0x000000040d027c25 */ /* 0x000fe2000f8e0002 */
[----:B------:R-:W-:-:S03]  /*1e320*/  ULDC.64 UR4, c[0x0][0xb40] ;  /* 0x0002d00000047ab9 */ /* 0x000fc60000000a00 */
[----:B------:R-:W-:Y:S01]  /*1e330*/  IMAD.IADD R3, R3, 0x1, R5 ;  /* 0x0000000103037824 */ /* 0x000fe200078e0205 */
[----:B------:R-:W-:-:S04]  /*1e340*/  LEA R4, P0, R2, UR4, 0x2 ;  /* 0x0000000402047c11 */ /* 0x000fc8000f8010ff */
[----:B------:R-:W-:Y:S02]  /*1e350*/  LEA.HI.X R5, R2, UR5, R3, 0x2, P0 ;  /* 0x0000000502057c11 */ /* 0x000fe400080f1403 */
[----:B------:R-:W-:-:S05]  /*1e360*/  MOV R3, 0xff800000 ;  /* 0xff80000000037802 */ /* 0x000fca0000000f00 */
[----:B------:R3:W-:Y:S02]  /*1e370*/  STG.E desc[UR6][R4.64], R3 ;  /* 0x0000000304007986 */ /* 0x0007e4000c101906 */
.L_x_675:
[----:B------:R-:W-:Y:S05]  /*1e380*/  BSYNC B1 ;  /* 0x0000000000017941 */ /* 0x000fea0003800000 */
.L_x_674:
[----:B------:R-:W-:Y:S01]  /*1e390*/  ULDC.64 UR4, c[0x0][0xaa0] ;  /* 0x0002a80000047ab9 */ /* 0x000fe20000000a00 */
[----:B--23--:R-:W-:Y:S01]  /*1e3a0*/  MOV R3, R11 ;  /* 0x0000000b00037202 */ /* 0x00cfe20000000f00 */
[----:B------:R-:W-:Y:S01]  /*1e3b0*/  IMAD.MOV.U32 R2, RZ, RZ, R212 ;  /* 0x000000ffff027224 */ /* 0x000fe200078e00d4 */
[----:B------:R-:W-:Y:S01]  /*1e3c0*/  BSSY B1, `(.L_x_676) ;  /* 0x000002b000017945 */ /* 0x000fe20003800000 */
[----:B------:R-:W-:Y:S02]  /*1e3d0*/  IMAD R4, R6, UR4, RZ ;  /* 0x0000000406047c24 */ /* 0x000fe4000f8e02ff */
[----:B------:R-:W-:-:S04]  /*1e3e0*/  IMAD.WIDE.U32 R2, R7, UR4, R2 ;  /* 0x0000000407027c25 */ /* 0x000fc8000f8e0002 */
[----:B------:R-:W-:Y:S01]  /*1e3f0*/  IMAD R7, R7, UR5, R4 ;  /* 0x0000000507077c24 */ /* 0x000fe2000f8e0204 */
[----:B------:R-:W-:Y:S01]  /*1e400*/  ULDC.64 UR4, c[0x0][0xae0] ;  /* 0x0002b80000047ab9 */ /* 0x000fe20000000a00 */
[----:B------:R-:W-:Y:S02]  /*1e410*/  IMAD R11, R12, -0x80, R0 ;  /* 0xffffff800c0b7824 */ /* 0x000fe400078e0200 */
[----:B------:R-:W-:Y:S02]  /*1e420*/  IMAD R4, R9, UR4, RZ ;  /* 0x0000000409047c24 */ /* 0x000fe4000f8e02ff */
[----:B------:R-:W-:Y:S01]  /*1e430*/  IMAD.IADD R3, R3, 0x1, R7 ;  /* 0x0000000103037824 */ /* 0x000fe200078e0207 */
[-C--:B------:R-:W-:Y:S01]  /*1e440*/  ISETP.GE.AND P2, PT, R18, R11.reuse, PT ;  /* 0x0000000b1200720c */ /* 0x080fe20003f46270 */
[C---:B------:R-:W-:Y:S01]  /*1e450*/  IMAD R5, R14.reuse, UR5, R4 ;  /* 0x000000050e057c24 */ /* 0x040fe2000f8e0204 */
[----:B------:R-:W-:Y:S01]  /*1e460*/  SHF.R.S32.HI R7, RZ, 0x1f, R18 ;  /* 0x0000001fff077819 */ /* 0x000fe20000011412 */
[----:B------:R-:W-:Y:S01]  /*1e470*/  IMAD.WIDE.U32 R2, R14, UR4, R2 ;  /* 0x000000040e027c25 */ /* 0x000fe2000f8e0002 */
[----:B------:R-:W-:Y:S01]  /*1e480*/  ULDC.64 UR4, c[0x0][0xae8] ;  /* 0x0002ba0000047ab9 */ /* 0x000fe20000000a00 */
[----:B------:R-:W-:-:S02]  /*1e490*/  ISETP.GE.AND P1, PT, R217, R11, PT ;  /* 0x0000000bd900720c */ /* 0x000fc40003f26270 */
[----:B------:R-:W-:Y:S01]  /*1e4a0*/  IMAD R0, R10, UR4, RZ ;  /* 0x000000040a007c24 */ /* 0x000fe2000f8e02ff */
[----:B------:R-:W-:Y:S01]  /*1e4b0*/  IADD3 R3, R3, R5, RZ ;  /* 0x0000000503037210 */ /* 0x000fe20007ffe0ff */
[----:B------:R-:W-:Y:S01]  /*1e4c0*/  IMAD.MOV.U32 R6, RZ, RZ, R18 ;  /* 0x000000ffff067224 */ /* 0x000fe200078e0012 */
[----:B------:R-:W-:Y:S01]  /*1e4d0*/  ISETP.GE.AND P0, PT, R218, R11, PT ;  /* 0x0000000bda00720c */ /* 0x000fe20003f06270 */
[C---:B------:R-:W-:Y:S02]  /*1e4e0*/  IMAD R9, R13.reuse, UR5, R0 ;  /* 0x000000050d097c24 */ /* 0x040fe4000f8e0200 */
[----:B------:R-:W-:-:S04]  /*1e4f0*/  IMAD.WIDE.U32 R4, R13, UR4, R2 ;  /* 0x000000040d047c25 */ /* 0x000fc8000f8e0002 */
[----:B------:R-:W-:Y:S01]  /*1e500*/  IMAD.WIDE R6, R12, 0x80, R6 ;  /* 0x000000800c067825 */ /* 0x000fe200078e0206 */
[----:B------:R-:W-:Y:S01]  /*1e510*/  IADD3 R13, R5, R9, RZ ;  /* 0x00000009050d7210 */ /* 0x000fe20007ffe0ff */
[----:B------:R-:W-:Y:S06]  /*1e520*/  @P2 BRA `(.L_x_677) ;  /* 0x0000000000502947 */ /* 0x000fec0003800000 */
[----:B------:R-:W-:Y:S01]  /*1e530*/  ULDC.64 UR6, c[0x0][0xad8] ;  /* 0x0002b60000067ab9 */ /* 0x000fe20000000a00 */
[----:B------:R-:W-:Y:S01]  /*1e540*/  MOV R3, R13 ;  /* 0x0000000d00037202 */ /* 0x000fe20000000f00 */
[----:B------:R-:W-:Y:S01]  /*1e550*/  IMAD R9, R7, UR6, RZ ;  /* 0x0000000607097c24 */ /* 0x000fe2000f8e02ff */
[----:B------:R-:W-:Y:S01]  /*1e560*/  ULDC UR4, c[0x0][0xa8c] ;  /* 0x0002a30000047ab9 */ /* 0x000fe20000000800 */
[----:B------:R-:W-:Y:S01]  /*1e570*/  IMAD.MOV.U32 R2, RZ, RZ, R4 ;  /* 0x000000ffff027224 */ /* 0x000fe200078e0004 */
[----:B------:R-:W-:Y:S01]  /*1e580*/  ISETP.GE.AND P3, PT, R212, UR4, PT ;  /* 0x00000004d4007c0c */ /* 0x000fe2000bf66270 */
[C---:B------:R-:W-:Y:S01]  /*1e590*/  IMAD R9, R6.reuse, UR7, R9 ;  /* 0x0000000706097c24 */ /* 0x040fe2000f8e0209 */
[----:B------:R-:W-:Y:S01]  /*1e5a0*/  ISETP.GE.AND P4, PT, R213, UR4, PT ;  /* 0x00000004d5007c0c */ /* 0x000fe2000bf86270 */
[----:B------:R-:W-:Y:S01]  /*1e5b0*/  IMAD.WIDE.U32 R2, R6, UR6, R2 ;  /* 0x0000000606027c25 */ /* 0x000fe2000f8e0002 */
[----:B------:R-:W-:Y:S01]  /*1e5c0*/  ISETP.GE.AND P5, PT, R227, UR4, PT ;  /* 0x00000004e3007c0c */ /* 0x000fe2000bfa6270 */
[----:B------:R-:W-:Y:S01]  /*1e5d0*/  ULDC.64 UR6, c[0x0][0xa80] ;  /* 0x0002a00000067ab9 */ /* 0x000fe20000000a00 */
[----:B------:R-:W-:Y:S01]  /*1e5e0*/  ISETP.GE.AND P6, PT, R226, UR4, PT ;  /* 0x00000004e2007c0c */ /* 0x000fe2000bfc6270 */
[----:B------:R-:W-:Y:S01]  /*1e5f0*/  IMAD.IADD R3, R3, 0x1, R9 ;  /* 0x0000000103037824 */ /* 0x000fe200078e0209 */
[----:B------:R-:W-:Y:S01]  /*1e600*/  LEA R8, P2, R2, UR6, 0x1 ;  /* 0x0000000602087c11 */ /* 0x000fe2000f8408ff */
[----:B------:R-:W-:-:S03]  /*1e610*/  ULDC.64 UR8, c[0x0][0x208] ;  /* 0x0000820000087ab9 */ /* 0x000fc60000000a00 */
[----:B------:R-:W-:-:S05]  /*1e620*/  LEA.HI.X R9, R2, UR7, R3, 0x1, P2 ;  /* 0x0000000702097c11 */ /* 0x000fca00090f0c03 */
[----:B------:R2:W-:Y:S04]  /*1e630*/  @!P3 STG.E.128 desc[UR8][R8.64], RZ ;  /* 0x000000ff0800b986 */ /* 0x0005e8000c101d08 */
[----:B------:R2:W-:Y:S04]  /*1e640*/  @!P4 STG.E.128 desc[UR8][R8.64+0x80], RZ ;  /* 0x000080ff0800c986 */ /* 0x0005e8000c101d08 */
[----:B------:R2:W-:Y:S04]  /*1e650*/  @!P5 STG.E.128 desc[UR8][R8.64+0x100], RZ ;  /* 0x000100ff0800d986 */ /* 0x0005e8000c101d08 */
[----:B------:R2:W-:Y:S02]  /*1e660*/  @!P6 STG.E.128 desc[UR8][R8.64+0x180], RZ ;  /* 0x000180ff0800e986 */ /* 0x0005e4000c101d08 */
.L_x_677:
[----:B------:R-:W-:Y:S05]  /*1e670*/  BSYNC B1 ;  /* 0x0000000000017941 */ /* 0x000fea0003800000 */
.L_x_676:
[----:B------:R-:W3:Y:S01]  /*1e680*/  LDL R0, [R1+0x7c] ;  /* 0x00007c0001007983 */ /* 0x000ee20000100800 */
[----:B------:R-:W-:Y:S01]  /*1e690*/  BSSY B1, `(.L_x_678) ;  /* 0x0000019000017945 */ /* 0x000fe20003800000 */
[----:B---3--:R-:W-:-:S03]  /*1e6a0*/  ISETP.GE.AND P2, PT, R0, R11, PT ;  /* 0x0000000b0000720c */ /* 0x008fc60003f46270 */
[----:B------:R-:W-:Y:S10]  /*1e6b0*/  @P1 BRA `(.L_x_679) ;  /* 0x0000000000581947 */ /* 0x000ff40003800000 */
[----:B--2---:R-:W-:Y:S01]  /*1e6c0*/  IADD3 R9, P1, R6, 0x20, RZ ;  /* 0x0000002006097810 */ /* 0x004fe20007f3e0ff */
[----:B------:R-:W-:Y:S01]  /*1e6d0*/  ULDC.64 UR6, c[0x0][0xad8] ;  /* 0x0002b60000067ab9 */ /* 0x000fe20000000a00 */
[----:B------:R-:W-:Y:S01]  /*1e6e0*/  MOV R3, R13 ;  /* 0x0000000d00037202 */ /* 0x000fe20000000f00 */
[----:B------:R-:W-:Y:S01]  /*1e6f0*/  IMAD.MOV.U32 R2, RZ, RZ, R4 ;  /* 0x000000ffff027224 */ /* 0x000fe200078e0004 */
[----:B------:R-:W-:Y:S01]  /*1e700*/  IADD3.X R0, RZ, R7, RZ, P1, !PT ;  /* 0x00000007ff007210 */ /* 0x000fe20000ffe4ff */
[----:B------:R-:W-:Y:S01]  /*1e710*/  ULDC UR4, c[0x0][0xa8c] ;  /* 0x0002a30000047ab9 */ /* 0x000fe20000000800 */
[----:B------:R-:W-:Y:S01]  /*1e720*/  ULDC.64 UR8, c[0x0][0x208] ;  /* 0x0000820000087ab9 */ /* 0x000fe20000000a00 */
[----:B------:R-:W-:Y:S01]  /*1e730*/  IMAD.WIDE.U32 R2, R9, UR6, R2 ;  /* 0x0000000609027c25 */ /* 0x000fe2000f8e0002 */
[----:B------:R-:W-:Y:S02]  /*1e740*/  ISETP.GE.AND P3, PT, R212, UR4, PT ;  /* 0x00000004d4007c0c */ /* 0x000fe4000bf66270 */
[----:B------:R-:W-:Y:S01]  /*1e750*/  ISETP.GE.AND P4, PT, R213, UR4, PT ;  /* 0x00000004d5007c0c */ /* 0x000fe2000bf86270 */
[----:B------:R-:W-:Y:S01]  /*1e760*/  IMAD R0, R0, UR6, RZ ;  /* 0x0000000600007c24 */ /* 0x000fe2000f8e02ff */
[----:B------:R-:W-:-:S02]  /*1e770*/  ISETP.GE.AND P5, PT, R227, UR4, PT ;  /* 0x00000004e3007c0c */ /* 0x000fc4000bfa6270 */
        /* <DEDUP_REMOVED lines=10> */
.L_x_679:
[----:B------:R-:W-:Y:S05]  /*1e820*/  BSYNC B1 ;  /* 0x0000000000017941 */ /* 0x000fea0003800000 */
.L_x_678:
[----:B------:R-:W-:Y:S04]  /*1e830*/  BSSY B1, `(.L_x_680) ;  /* 0x0000018000017945 */ /* 0x000fe80003800000 */
[----:B------:R-:W-:Y:S05]  /*1e840*/  @P0 BRA `(.L_x_681) ;  /* 0x0000000000580947 */ /* 0x000fea0003800000 */
[----:B--23--:R-:W-:Y:S01]  /*1e850*/  IADD3 R9, P0, R6, 0x40, RZ ;  /* 0x0000004006097810 */ /* 0x00cfe20007f1e0ff */
        /* <DEDUP_REMOVED lines=21> */
.L_x_681:
[----:B------:R-:W-:Y:S05]  /*1e9b0*/  BSYNC B1 ;  /* 0x0000000000017941 */ /* 0x000fea0003800000 */
.L_x_680:
[----:B------:R-:W-:Y:S05]  /*1e9c0*/  @P2 BRA `(.L_x_672) ;  /* 0x0000000000582947 */ /* 0x000fea0003800000 */
[----:B------:R-:W-:Y:S01]  /*1e9d0*/  IADD3 R5, P0, R6, 0x60, RZ ;  /* 0x0000006006057810 */ /* 0x000fe20007f1e0ff */
        /* <DEDUP_REMOVED lines=21> */
.L_x_672:
[----:B------:R-:W-:Y:S05]  /*1eb30*/  BSYNC B0 ;  /* 0x0000000000007941 */ /* 0x000fea0003800000 */
.L_x_663:
[----:B------:R-:W-:Y:S02]  /*1eb40*/  ULDC UR4, c[0x0][0xc14] ;  /* 0x0003050000047ab9 */ /* 0x000fe40000000800 */
[----:B-1----:R-:W-:-:S13]  /*1eb50*/  ISETP.GE.AND P0, PT, R151, UR4, PT ;  /* 0x0000000497007c0c */ /* 0x002fda000bf06270 */
[----:B------:R-:W-:Y:S05]  /*1eb60*/  @!P0 BRA `(.L_x_682) ;  /* 0xfffffe2400888947 */ /* 0x000fea000383ffff */
[----:B------:R-:W-:Y:S05]  /*1eb70*/  BRA `(.L_x_451) ;  /* 0x0000006000cc7947 */ /* 0x000fea0003800000 */
.L_x_449:
[----:B------:R-:W-:-:S08]  /*1eb80*/  NOP ;  /* 0x0000000000007918 */ /* 0x000fd00000000000 */
[----:B0-----:R-:W0:-:S00]  /*1eb90*/  USETMAXREG.DEALLOC.CTAPOOL 0x18 ;  /* 0x00000018000079c8 */ /* 0x001e0000080e0500 */
[----:B0-----:R-:W-:-:S06]  /*1eba0*/  LOP3.LUT R0, R0, 0x3, RZ, 0xc0, !PT ;  /* 0x0000000300007812 */ /* 0x001fcc00078ec0ff */
[----:B------:R-:W0:Y:S02]  /*1ebb0*/  SHFL.IDX PT, R0, R0, RZ, 0x1f ;  /* 0x00001fff00007589 */ /* 0x000e2400000e0000 */
[----:B0-----:R-:W-:-:S13]  /*1ebc0*/  ISETP.NE.AND P0, PT, R0, RZ, PT ;  /* 0x000000ff0000720c */ /* 0x001fda0003f05270 */
[----:B------:R-:W-:Y:S05]  /*1ebd0*/  @P0 BRA `(.L_x_451) ;  /* 0x0000006000b40947 */ /* 0x000fea0003800000 */
[----:B------:R-:W-:Y:S01]  /*1ebe0*/  LOP3.LUT R8, R3, 0x1f, RZ, 0xc0, !PT ;  /* 0x0000001f03087812 */ /* 0x000fe200078ec0ff */
[----:B------:R-:W-:Y:S01]  /*1ebf0*/  ULDC UR5, c[0x0][0xc14] ;  /* 0x0003050000057ab9 */ /* 0x000fe20000000800 */
[----:B------:R-:W-:Y:S01]  /*1ec00*/  LOP3.LUT R4, R4, 0xffffffdf, RZ, 0xc0, !PT ;  /* 0xffffffdf04047812 */ /* 0x000fe200078ec0ff */
[----:B------:R-:W-:Y:S01]  /*1ec10*/  ULDC.64 UR6, c[0x0][0x208] ;  /* 0x0000820000067ab9 */ /* 0x000fe20000000a00 */
[----:B------:R-:W-:Y:S01]  /*1ec20*/  ISETP.NE.AND P0, PT, R8, 0x1f, PT ;  /* 0x0000001f0800780c */ /* 0x000fe20003f05270 */
[----:B------:R-:W-:Y:S01]  /*1ec30*/  ULDC UR4, c[0x0][0xc10] ;  /* 0x0003040000047ab9 */ /* 0x000fe20000000800 */
[----:B------:R-:W-:-:S11]  /*1ec40*/  MOV R0, RZ ;  /* 0x000000ff00007202 */ /* 0x000fd60000000f00 */
        /* <DEDUP_REMOVED lines=9> */
[----:B------:R-:W-:Y:S02]  /*1ece0*/  LOP3.LUT R4, R4, 0xfffffffe, RZ, 0xc0, !PT ;  /* 0xfffffffe04047812 */ /* 0x000fe400078ec0ff */
[----:B------:R-:W-:-:S07]  /*1ecf0*/  MOV R16, RZ ;  /* 0x000000ff00107202 */ /* 0x000fce0000000f00 */
        /* <DEDUP_REMOVED lines=9> */
[----:B------:R-:W-:Y:S02]  /*1ed90*/  ISETP.GE.U32.AND P0, PT, R8, 0x4, PT ;  /* 0x000000040800780c */ /* 0x000fe40003f06070 */
[----:B------:R-:W-:-:S05]  /*1eda0*/  IADD3 R6, R5, R6, RZ ;  /* 0x0000000605067210 */ /* 0x000fca0007ffe0ff */
[----:B------:R-:W1:Y:S06]  /*1edb0*/  SHFL.UP PT, R7, R6, 0x4, RZ ;  /* 0x0480000006077989 */ /* 0x000e6c00000e00ff */
        /* <DEDUP_REMOVED lines=16> */
[----:B-1----:R-:W-:-:S05]  /*1eec0*/  IMAD R5, R5, UR4, RZ ;  /* 0x0000000405057c24 */ /* 0x002fca000f8e02ff */
[----:B0-----:R-:W-:Y:S02]  /*1eed0*/  ISETP.GT.AND P0, PT, R5, UR6, PT ;  /* 0x0000000605007c0c */ /* 0x001fe4000bf04270 */
[----:B------:R-:W-:-:S11]  /*1eee0*/  MOV R6, R5 ;  /* 0x0000000500067202 */ /* 0x000fd60000000f00 */
[----:B------:R-:W-:Y:S05]  /*1eef0*/  @P0 BRA `(.L_x_683) ;  /* 0x0000000000c40947 */ /* 0x000fea0003800000 */
[----:B------:R-:W-:Y:S01]  /*1ef00*/  IMAD.MOV.U32 R5, RZ, RZ, R6 ;  /* 0x000000ffff057224 */ /* 0x000fe200078e0006 */
[----:B------:R-:W-:Y:S01]  /*1ef10*/  MOV R19, RZ ;  /* 0x000000ff00137202 */ /* 0x000fe20000000f00 */
[----:B------:R-:W-:Y:S01]  /*1ef20*/  ULDC UR5, c[0x0][0xc14] ;  /* 0x0003050000057ab9 */ /* 0x000fe20000000800 */
[----:B------:R-:W-:Y:S01]  /*1ef30*/  ULDC UR7, c[0x0][0xc14] ;  /* 0x0003050000077ab9 */ /* 0x000fe20000000800 */
[----:B------:R-:W-:-:S05]  /*1ef40*/  ULDC UR4, c[0x0][0xc10] ;  /* 0x0003040000047ab9 */ /* 0x000fca0000000800 */
.L_x_687:
[----:B------:R-:W-:Y:S01]  /*1ef50*/  VIADD R0, R19, 0x1f ;  /* 0x0000001f13007836 */ /* 0x000fe20000000000 */
[----:B------:R-:W-:-:S04]  /*1ef60*/  MOV R19, UR7 ;  /* 0x0000000700137c02 */ /* 0x000fc80008000f00 */
        /* <DEDUP_REMOVED lines=15> */
.L_x_686:
[----:B------:R-:W-:Y:S05]  /*1f060*/  BSYNC B0 ;  /* 0x0000000000007941 */ /* 0x000fea0003800000 */
.L_x_685:
[----:B0----5:R-:W0:Y:S01]  /*1f070*/  SHFL.UP PT, R2, R0, 0x1, RZ ;  /* 0x0420000000027989 */ /* 0x021e2200000e00ff */
[C---:B------:R-:W-:Y:S02]  /*1f080*/  ISETP.NE.AND P0, PT, R8.reuse, RZ, PT ;  /* 0x000000ff0800720c */ /* 0x040fe40003f05270 */
[----:B------:R-:W-:Y:S02]  /*1f090*/  ISETP.GE.U32.AND P1, PT, R8, 0x2, PT ;  /* 0x000000020800780c */ /* 0x000fe40003f26070 */
        /* <DEDUP_REMOVED lines=8> */
[----:B0-----:R-:W-:Y:S02]  /*1f120*/  SEL R7, R6, RZ, P0 ;  /* 0x000000ff06077207 */ /* 0x001fe40000000000 */
[----:B------:R-:W-:Y:S02]  /*1f130*/  ISETP.GE.U32.AND P0, PT, R8, 0x10, PT ;  /* 0x000000100800780c */ /* 0x000fe40003f06070 */
[----:B------:R-:W-:-:S05]  /*1f140*/  IADD3 R7, R2, R7, RZ ;  /* 0x0000000702077210 */ /* 0x000fca0007ffe0ff */
[----:B------:R-:W0:Y:S02]  /*1f150*/  SHFL.UP PT, R6, R7, 0x8, RZ ;  /* 0x0500000007067989 */ /* 0x000e2400000e00ff */
[----:B0-----:R-:W-:-:S05]  /*1f160*/  SEL R6, R6, RZ, P1 ;  /* 0x000000ff06067207 */ /* 0x001fca0000800000 */
[----:B------:R-:W-:-:S05]  /*1f170*/  IMAD.IADD R6, R7, 0x1, R6 ;  /* 0x0000000107067824 */ /* 0x000fca00078e0206 */
[----:B------:R-:W0:Y:S02]  /*1f180*/  SHFL.UP PT, R8, R6, 0x10, RZ ;  /* 0x0600000006087989 */ /* 0x000e2400000e00ff */
[----:B0-----:R-:W-:-:S04]  /*1f190*/  SEL R9, R8, RZ, P0 ;  /* 0x000000ff08097207 */ /* 0x001fc80000000000 */
[----:B------:R-:W-:-:S05]  /*1f1a0*/  IADD3 R9, R6, R9, RZ ;  /* 0x0000000906097210 */ /* 0x000fca0007ffe0ff */
[----:B------:R-:W0:Y:S02]  /*1f1b0*/  SHFL.IDX PT, R3, R9, 0x1f, 0x1f ;  /* 0x03e01f0009037f89 */ /* 0x000e2400000e0000 */
[----:B0-----:R-:W-:-:S04]  /*1f1c0*/  IMAD R6, R3, UR4, RZ ;  /* 0x0000000403067c24 */ /* 0x001fc8000f8e02ff */
[----:B------:R-:W-:-:S05]  /*1f1d0*/  IMAD.IADD R5, R6, 0x1, R5 ;  /* 0x0000000106057824 */ /* 0x000fca00078e0205 */
[----:B------:R-:W-:-:S13]  /*1f1e0*/  ISETP.GT.AND P0, PT, R5, UR6, PT ;  /* 0x0000000605007c0c */ /* 0x000fda000bf04270 */
[----:B------:R-:W-:Y:S05]  /*1f1f0*/  @!P0 BRA `(.L_x_687) ;  /* 0xfffffffc00548947 */ /* 0x000fea000383ffff */
[----:B------:R-:W-:-:S07]  /*1f200*/  MOV R2, R9 ;  /* 0x0000000900027202 */ /* 0x000fce0000000f00 */
.L_x_683:
        /* <DEDUP_REMOVED lines=14> */
[----:B------:R-:W-:-:S05]  /*1f2f0*/  IADD3 R9, R5, -0x1, RZ ;  /* 0xffffffff05097810 */ /* 0x000fca0007ffe0ff */
[----:B------:R0:W1:Y:S02]  /*1f300*/  SHFL.IDX PT, R16, R2, R9, 0x1f ;  /* 0x00001f0902107589 */ /* 0x00006400000e0000 */
.L_x_688:
[----:B-1----:R-:W-:Y:S01]  /*1f310*/  IMAD R16, R16, UR4, R7 ;  /* 0x0000000410107c24 */ /* 0x002fe2000f8e0207 */
[----:B------:R-:W-:Y:S01]  /*1f320*/  IADD3 R19, R5, R19, RZ ;  /* 0x0000001305137210 */ /* 0x000fe20007ffe0ff */
[----:B------:R-:W-:Y:S02]  /*1f330*/  IMAD R7, R11, R6, RZ ;  /* 0x000000060b077224 */ /* 0x000fe400078e02ff */
[----:B0-----:R-:W-:Y:S01]  /*1f340*/  IMAD.MOV.U32 R2, RZ, RZ, RZ ;  /* 0x000000ffff027224 */ /* 0x001fe200078e00ff */
[----:B------:R-:W-:-:S03]  /*1f350*/  IADD3 R17, -R16, UR6, RZ ;  /* 0x0000000610117c10 */ /* 0x000fc6000fffe1ff */
[----:B------:R-:W-:Y:S01]  /*1f360*/  IMAD.HI.U32 R2, R3, R7, R2 ;  /* 0x0000000703027227 */ /* 0x000fe200078e0002 */
[----:B------:R-:W-:Y:S02]  /*1f370*/  IABS R7, R0 ;  /* 0x0000000000077213 */ /* 0x000fe40000000000 */
[----:B------:R-:W-:Y:S02]  /*1f380*/  IABS R3, R17 ;  /* 0x0000001100037213 */ /* 0x000fe40000000000 */
[----:B------:R-:W-:-:S03]  /*1f390*/  IADD3 R7, RZ, -R7, RZ ;  /* 0x80000007ff077210 */ /* 0x000fc60007ffe0ff */
[----:B------:R-:W-:-:S04]  /*1f3a0*/  IMAD.HI.U32 R2, R2, R3, RZ ;  /* 0x0000000302027227 */ /* 0x000fc800078e00ff */
[----:B------:R-:W-:-:S05]  /*1f3b0*/  IMAD R3, R2, R7, R3 ;  /* 0x0000000702037224 */ /* 0x000fca00078e0203 */
[----:B------:R-:W-:-:S13]  /*1f3c0*/  ISETP.GT.U32.AND P0, PT, R6, R3, PT ;  /* 0x000000030600720c */ /* 0x000fda0003f04070 */
[----:B------:R-:W-:Y:S01]  /*1f3d0*/  @!P0 IADD3 R3, R3, -R6, RZ ;  /* 0x8000000603038210 */ /* 0x000fe20007ffe0ff */
[----:B------:R-:W-:-:S03]  /*1f3e0*/  @!P0 VIADD R2, R2, 0x1 ;  /* 0x0000000102028836 */ /* 0x000fc60000000000 */
[----:B------:R-:W-:Y:S02]  /*1f3f0*/  ISETP.GE.U32.AND P0, PT, R3, R6, PT ;  /* 0x000000060300720c */ /* 0x000fe40003f06070 */
[----:B------:R-:W-:-:S11]  /*1f400*/  LOP3.LUT R3, R17, R0, RZ, 0x3c, !PT ;  /* 0x0000000011037212 */ /* 0x000fd600078e3cff */
[----:B------:R-:W-:Y:S01]  /*1f410*/  @P0 VIADD R2, R2, 0x1 ;  /* 0x0000000102020836 */ /* 0x000fe20000000000 */
[----:B------:R-:W-:-:S13]  /*1f420*/  ISETP.GE.AND P0, PT, R3, RZ, PT ;  /* 0x000000ff0300720c */ /* 0x000fda0003f06270 */
[----:B------:R-:W-:Y:S02]  /*1f430*/  @!P0 IADD3 R2, -R2, RZ, RZ ;  /* 0x000000ff02028210 */ /* 0x000fe40007ffe1ff */
[----:B------:R-:W-:-:S13]  /*1f440*/  ISETP.NE.AND P0, PT, R0, RZ, PT ;  /* 0x000000ff0000720c */ /* 0x000fda0003f05270 */
[----:B------:R-:W-:-:S05]  /*1f450*/  @!P0 LOP3.LUT R2, RZ, R0, RZ, 0x33, !PT ;  /* 0x00000000ff028212 */ /* 0x000fca00078e33ff */
[--C-:B------:R-:W-:Y:S02]  /*1f460*/  IMAD.MOV R3, RZ, RZ, -R2.reuse ;  /* 0x000000ffff037224 */ /* 0x100fe400078e0a02 */
[----:B------:R-:W-:Y:S02]  /*1f470*/  IMAD.MOV.U32 R18, RZ, RZ, R2 ;  /* 0x000000ffff127224 */ /* 0x000fe400078e0002 */
[----:B------:R-:W-:Y:S01]  /*1f480*/  IMAD R17, R0, R3, R17 ;  /* 0x0000000300117224 */ /* 0x000fe200078e0211 */
[----:B------:R-:W-:Y:S06]  /*1f490*/  BRA `(.L_x_689) ;  /* 0x00000000000c7947 */ /* 0x000fec0003800000 */
.L_x_684:
[----:B------:R-:W-:Y:S01]  /*1f4a0*/  MOV R17, RZ ;  /* 0x000000ff00117202 */ /* 0x000fe20000000f00 */
[----:B------:R-:W-:Y:S01]  /*1f4b0*/  IMAD.U32 R16, RZ, RZ, UR6 ;  /* 0x00000006ff107e24 */ /* 0x000fe2000f8e00ff */
[----:B------:R-:W-:-:S07]  /*1f4c0*/  MOV R18, RZ ;  /* 0x000000ff00127202 */ /* 0x000fce0000000f00 */
.L_x_689:
        /* <DEDUP_REMOVED lines=14> */
[----:B0-----:R-:W-:Y:S01]  /*1f5b0*/  MOV R0, 0x1 ;  /* 0x0000000100007802 */ /* 0x001fe20000000f00 */
[----:B------:R0:W-:Y:S01]  /*1f5c0*/  STL [R1], RZ ;  /* 0x000000ff01007387 */ /* 0x0001e20000100800 */
[----:B------:R-:W-:Y:S01]  /*1f5d0*/  ULDC.64 UR38, c[0x0][0x198] ;  /* 0x0000660000267ab9 */ /* 0x000fe20000000a00 */
[----:B------:R-:W-:Y:S02]  /*1f5e0*/  ULDC UR36, c[0x0][0xc] ;  /* 0x0000030000247ab9 */ /* 0x000fe40000000800 */
[----:B------:R0:W-:Y:S04]  /*1f5f0*/  STL [R1+0x8], R0 ;  /* 0x0000080001007387 */ /* 0x0001e80000100800 */
[----:B------:R0:W-:Y:S04]  /*1f600*/  STL [R1+0x10], RZ ;  /* 0x000010ff01007387 */ /* 0x0001e80000100800 */
[----:B------:R0:W-:Y:S04]  /*1f610*/  STL [R1+0x14], R0 ;  /* 0x0000140001007387 */ /* 0x0001e80000100800 */
[----:B------:R0:W-:Y:S02]  /*1f620*/  STL [R1+0x30], RZ ;  /* 0x000030ff01007387 */ /* 0x0001e40000100800 */
.L_x_775:
[----:B-12---:R-:W1:Y:S01]  /*1f630*/  LDC.64 R2, c[0x0][0xc60] ;  /* 0x00031800ff027b82 */ /* 0x006e620000000a00 */
[----:B------:R-:W-:Y:S01]  /*1f640*/  ULDC.64 UR4, c[0x0][0x208] ;  /* 0x0000820000047ab9 */ /* 0x000fe20000000a00 */
[----:B-1----:R-:W-:-:S05]  /*1f650*/  IMAD.WIDE R2, R19, 0x4, R2 ;  /* 0x0000000413027825 */ /* 0x002fca00078e0202 */
[----:B------:R-:W0:Y:S01]  /*1f660*/  LDG.E R11, desc[UR4][R2.64] ;  /* 0x00000004020b7981 */ /* 0x000e22000c1e1900 */
[----:B------:R-:W-:Y:S05]  /*1f670*/  YIELD ;  /* 0x0000000000007946 */ /* 0x000fea0003800000 */
[----:B------:R-:W-:Y:S01]  /*1f680*/  ULDC.64 UR4, c[0x0][0xa28] ;  /* 0x00028a0000047ab9 */ /* 0x000fe20000000a00 */
[----:B------:R-:W-:Y:S01]  /*1f690*/  IMAD.MOV.U32 R6, RZ, RZ, RZ ;  /* 0x000000ffff067224 */ /* 0x000fe200078e00ff */
[----:B------:R-:W-:Y:S01]  /*1f6a0*/  ISETP.NE.U32.AND P0, PT, RZ, UR4, PT ;  /* 0x00000004ff007c0c */ /* 0x000fe2000bf05070 */
[----:B------:R-:W-:Y:S01]  /*1f6b0*/  ULDC.64 UR8, c[0x0][0x208] ;  /* 0x0000820000087ab9 */ /* 0x000fe20000000a00 */
[----:B------:R-:W-:Y:S01]  /*1f6c0*/  MOV R4, RZ ;  /* 0x000000ff00047202 */ /* 0x000fe20000000f00 */
[----:B------:R-:W-:Y:S01]  /*1f6d0*/  ULDC.64 UR6, c[0x0][0xa10] ;  /* 0x0002840000067ab9 */ /* 0x000fe20000000a00 */
[----:B------:R-:W-:-:S02]  /*1f6e0*/  ISETP.NE.AND.EX P0, PT, RZ, UR5, PT, P0 ;  /* 0x00000005ff007c0c */ /* 0x000fc4000bf05300 */
[----:B0-----:R-:W-:Y:S01]  /*1f6f0*/  SHF.R.S32.HI R0, RZ, 0x1f, R11 ;  /* 0x0000001fff007819 */ /* 0x001fe2000001140b */
[----:B------:R-:W-:Y:S10]  /*1f700*/  STL [R1+0x20], R11 ;  /* 0x0000200b01007387 */ /* 0x000ff40000100800 */
[----:B------:R-:W-:-:S04]  /*1f710*/  @P0 LEA R2, P1, R11, UR4, 0x2 ;  /* 0x000000040b020c11 */ /* 0x000fc8000f8210ff */
        /* <DEDUP_REMOVED lines=9> */
[----:B------:R-:W-:Y:S02]  /*1f7b0*/  ISETP.NE.U32.AND P1, PT, RZ, UR4, PT ;  /* 0x00000004ff007c0c */ /* 0x000fe4000bf25070 */
[C---:B------:R-:W-:Y:S02]  /*1f7c0*/  SHF.L.U64.HI R0, R11.reuse, 0x2, R0 ;  /* 0x000000020b007819 */ /* 0x040fe40000010200 */
[----:B------:R-:W-:Y:S02]  /*1f7d0*/  ISETP.NE.AND.EX P1, PT, RZ, UR5, PT, P1 ;  /* 0x00000005ff007c0c */ /* 0x000fe4000bf25310 */
[----:B------:R-:W-:Y:S01]  /*1f7e0*/  MOV R10, RZ ;  /* 0x000000ff000a7202 */ /* 0x000fe20000000f00 */
[----:B--2---:R0:W-:Y:S02]  /*1f7f0*/  STL [R1+0x38], R4 ;  /* 0x0000380401007387 */ /* 0x0041e40000100800 */
[----:B0-----:R-:W-:-:S08]  /*1f800*/  IMAD.SHL.U32 R4, R11, 0x4, RZ ;  /* 0x000000040b047824 */ /* 0x001fd000078e00ff */
[----:B------:R-:W-:Y:S01]  /*1f810*/  @P1 IADD3 R8, P0, R4, UR4, RZ ;  /* 0x0000000404081c10 */ /* 0x000fe2000ff1e0ff */
[----:B------:R0:W-:Y:S03]  /*1f820*/  STL [R1+0x28], R4 ;  /* 0x0000280401007387 */ /* 0x0001e60000100800 */
[----:B------:R-:W-:Y:S01]  /*1f830*/  @P1 IADD3.X R9, R0, UR5, RZ, P0, !PT ;  /* 0x0000000500091c10 */ /* 0x000fe200087fe4ff */
[----:B------:R-:W-:Y:S01]  /*1f840*/  ULDC.64 UR4, c[0x0][0xa08] ;  /* 0x0002820000047ab9 */ /* 0x000fe20000000a00 */
[----:B------:R1:W-:Y:S01]  /*1f850*/  STL [R1+0x2c], R0 ;  /* 0x00002c0001007387 */ /* 0x0003e20000100800 */
[----:B------:R-:W-:Y:S02]  /*1f860*/  IADD3 R2, P0, R4, UR4, RZ ;  /* 0x0000000404027c10 */ /* 0x000fe4000ff1e0ff */
[----:B------:R-:W-:Y:S02]  /*1f870*/  ISETP.NE.U32.AND P2, PT, RZ, UR4, PT ;  /* 0x00000004ff007c0c */ /* 0x000fe4000bf45070 */
[----:B------:R-:W-:-:S02]  /*1f880*/  IADD3.X R3, R0, UR5, RZ, P0, !PT ;  /* 0x0000000500037c10 */ /* 0x000fc400087fe4ff */
[----:B------:R-:W-:Y:S01]  /*1f890*/  ISETP.NE.AND.EX P2, PT, RZ, UR5, PT, P2 ;  /* 0x00000005ff007c0c */ /* 0x000fe2000bf45320 */
[----:B------:R-:W-:Y:S01]  /*1f8a0*/  ULDC.64 UR4, c[0x0][0x3f8] ;  /* 0x0000fe0000047ab9 */ /* 0x000fe20000000a00 */
[----:B0-----:R-:W-:Y:S01]  /*1f8b0*/  IADD3 R4, P0, R4, UR6, RZ ;  /* 0x0000000604047c10 */ /* 0x001fe2000ff1e0ff */
[----:B------:R-:W-:-:S03]  /*1f8c0*/  UISETP.NE.U32.AND UP0, UPT, UR4, URZ, UPT ;  /* 0x0000003f0400728c */ /* 0x000fc6000bf05070 */
[----:B------:R-:W-:Y:S01]  /*1f8d0*/  ULDC UR4, c[0x0][0x404] ;  /* 0x0001010000047ab9 */ /* 0x000fe20000000800 */
[----:B------:R-:W-:Y:S01]  /*1f8e0*/  UISETP.NE.AND.EX UP0, UPT, UR5, URZ, UPT, UP0 ;  /* 0x0000003f0500728c */ /* 0x000fe2000bf05300 */
[----:B------:R-:W-:Y:S02]  /*1f8f0*/  IADD3.X R5, R0, UR7, RZ, P0, !PT ;  /* 0x0000000700057c10 */ /* 0x000fe400087fe4ff */
[----:B------:R-:W-:Y:S01]  /*1f900*/  ULDC UR5, c[0x0][0x2e0] ;  /* 0x0000b80000057ab9 */ /* 0x000fe20000000800 */
[----:B------:R-:W-:Y:S02]  /*1f910*/  USEL UR4, UR4, 0x1, UP0 ;  /* 0x0000000104047887 */ /* 0x000fe40008000000 */
[----:B------:R0:W5:Y:S02]  /*1f920*/  @P2 LDG.E R10, desc[UR8][R2.64] ;  /* 0x00000008020a2981 */ /* 0x000164000c1e1900 */
[----:B------:R-:W-:Y:S01]  /*1f930*/  UIMAD UR4, UR4, UR5, URZ ;  /* 0x00000005040472a4 */ /* 0x000fe2000f8e023f */
[----:B------:R-:W-:-:S05]  /*1f940*/  ISETP.NE.U32.AND P0, PT, RZ, UR6, PT ;  /* 0x00000006ff007c0c */ /* 0x000fca000bf05070 */
[----:B------:R-:W-:Y:S01]  /*1f950*/  IMAD.U32 R7, RZ, RZ, UR4 ;  /* 0x00000004ff077e24 */ /* 0x000fe2000f8e00ff */
[----:B------:R-:W-:Y:S01]  /*1f960*/  ULDC UR4, c[0x0][0x338] ;  /* 0x0000ce0000047ab9 */ /* 0x000fe20000000800 */
[----:B------:R-:W-:Y:S02]  /*1f970*/  ISETP.NE.AND.EX P0, PT, RZ, UR7, PT, P0 ;  /* 0x00000007ff007c0c */ /* 0x000fe4000bf05300 */
[----:B-1----:R-:W-:Y:S02]  /*1f980*/  MOV R0, UR4 ;  /* 0x0000000400007c02 */ /* 0x002fe40008000f00 */
[----:B------:R0:W5:Y:S01]  /*1f990*/  @P1 LDG.E R7, desc[UR8][R8.64] ;  /* 0x0000000808071981 */ /* 0x000162000c1e1900 */
[----:B------:R-:W-:Y:S08]  /*1f9a0*/  @P1 BRA `(.L_x_691) ;  /* 0x0000000000141947 */ /* 0x000ff00003800000 */
[----:B------:R-:W-:Y:S05]  /*1f9b0*/  @!P2 BRA `(.L_x_691) ;  /* 0x000000000010a947 */ /* 0x000fea0003800000 */
[----:B------:R-:W-:Y:S02]  /*1f9c0*/  ULDC.64 UR4, c[0x0][0x208] ;  /* 0x0000820000047ab9 */ /* 0x000fe40000000a00 */
[----:B-----5:R-:W2:Y:S04]  /*1f9d0*/  LDG.E R7, desc[UR4][R2.64] ;  /* 0x0000000402077981 */ /* 0x020ea8000c1e1900 */
[----:B0-----:R-:W2:Y:S02]  /*1f9e0*/  LDG.E R2, desc[UR4][R2.64+0x4] ;  /* 0x0000040402027981 */ /* 0x001ea4000c1e1900 */
[----:B--2---:R-:W-:-:S07]  /*1f9f0*/  IMAD.IADD R7, R2, 0x1, -R7 ;  /* 0x0000000102077824 */ /* 0x004fce00078e0a07 */
.L_x_691:
[----:B------:R-:W-:Y:S02]  /*1fa00*/  ULDC.64 UR4, c[0x0][0x208] ;  /* 0x0000820000047ab9 */ /* 0x000fe40000000a00 */
[----:B0-----:R-:W2:Y:S04]  /*1fa10*/  @P0 LDG.E R2, desc[UR4][R4.64] ;  /* 0x0000000404020981 */ /* 0x001ea8000c1e1900 */
[----:B------:R-:W2:Y:S01]  /*1fa20*/  @P0 LDG.E R3, desc[UR4][R4.64+0x4] ;  /* 0x0000040404030981 */ /* 0x000ea2000c1e1900 */
[----:B-----5:R-:W-:Y:S01]  /*1fa30*/  IMAD.IADD R7, R7, 0x1, -R6 ;  /* 0x0000000107077824 */ /* 0x020fe200078e0a06 */
[----:B------:R-:W-:Y:S01]  /*1fa40*/  BSSY B0, `(.L_x_692) ;  /* 0x0000108000007945 */ /* 0x000fe20003800000 */
[----:B------:R-:W-:Y:S02]  /*1fa50*/  PLOP3.LUT P2, PT, PT, PT, PT, 0x80, 0x0 ;  /* 0x000000000000781c */ /* 0x000fe40003f4f070 */
[----:B--2---:R-:W-:-:S04]  /*1fa60*/  @P0 IADD3 R0, -R2, R3, RZ ;  /* 0x0000000302000210 */ /* 0x004fc80007ffe1ff */
[----:B------:R-:W-:-:S05]  /*1fa70*/  IADD3 R8, R7, R0, RZ ;  /* 0x0000000007087210 */ /* 0x000fca0007ffe0ff */
[----:B------:R-:W-:Y:S01]  /*1fa80*/  VIADD R2, R8, 0x4f ;  /* 0x0000004f08027836 */ /* 0x000fe20000000000 */
[----:B------:R0:W-:Y:S03]  /*1fa90*/  STL [R1+0x34], R8 ;  /* 0x0000340801007387 */ /* 0x0001e60000100800 */
[----:B------:R-:W-:-:S05]  /*1faa0*/  IMAD.HI R2, R2, 0x66666667, RZ ;  /* 0x6666666702027827 */ /* 0x000fca00078e02ff */
[----:B------:R-:W-:-:S04]  /*1fab0*/  SHF.R.U32.HI R3, RZ, 0x1f, R2 ;  /* 0x0000001fff037819 */ /* 0x000fc80000011602 */
[----:B0-----:R-:W-:-:S05]  /*1fac0*/  LEA.HI.SX32 R8, R2, R3, 0x1b ;  /* 0x0000000302087211 */ /* 0x001fca00078fdaff */
[----:B------:R-:W-:Y:S01]  /*1fad0*/  IMAD R2, R8, 0x50, -R7 ;  /* 0x0000005008027824 */ /* 0x000fe200078e0a07 */
[----:B------:R-:W-:Y:S01]  /*1fae0*/  IADD3 R7, -R7, RZ, RZ ;  /* 0x000000ff07077210 */ /* 0x000fe20007ffe1ff */
[----:B------:R0:W-:Y:S03]  /*1faf0*/  STL [R1+0x24], R8 ;  /* 0x0000240801007387 */ /* 0x0001e60000100800 */
[----:B------:R-:W-:Y:S02]  /*1fb00*/  VIMNMX R0, R2, R0, PT ;  /* 0x0000000002007248 */ /* 0x000fe40003fe0100 */
[----:B------:R-:W-:-:S04]  /*1fb10*/  VIMNMX R2, RZ, R7, !PT ;  /* 0x00000007ff027248 */ /* 0x000fc80007fe0100 */
[----:B------:R-:W-:Y:S01]  /*1fb20*/  ISETP.GT.AND P1, PT, R0, R2, PT ;  /* 0x000000020000720c */ /* 0x000fe20003f24270 */
[----:B0-----:R-:W-:-:S12]  /*1fb30*/  IMAD.WIDE.U32 R8, R2, -0x33333333, RZ ;  /* 0xcccccccd02087825 */ /* 0x001fd800078e00ff */
[----:B------:R-:W-:Y:S01]  /*1fb40*/  @P1 VIADD R3, R0, 0x4f ;  /* 0x0000004f00031836 */ /* 0x000fe20000000000 */
[----:B------:R-:W-:-:S03]  /*1fb50*/  SHF.R.U32.HI R0, RZ, 0x6, R9 ;  /* 0x00000006ff007819 */ /* 0x000fc60000011609 */
[----:B------:R-:W-:Y:S01]  /*1fb60*/  @P1 IMAD.HI R3, R3, 0x66666667, RZ ;  /* 0x6666666703031827 */ /* 0x000fe200078e02ff */
[----:B------:R-:W-:-:S04]  /*1fb70*/  MOV R2, R0 ;  /* 0x0000000000027202 */ /* 0x000fc80000000f00 */
[----:B------:R-:W-:-:S04]  /*1fb80*/  @P1 SHF.R.U32.HI R7, RZ, 0x1f, R3 ;  /* 0x0000001fff071819 */ /* 0x000fc80000011603 */
[----:B------:R-:W-:Y:S01]  /*1fb90*/  @P1 LEA.HI.SX32 R2, R3, R7, 0x1b ;  /* 0x0000000703021211 */ /* 0x000fe200078fdaff */
[----:B------:R-:W-:Y:S01]  /*1fba0*/  IMAD.MOV.U32 R7, RZ, RZ, RZ ;  /* 0x000000ffff077224 */ /* 0x000fe200078e00ff */
[----:B------:R-:W-:-:S05]  /*1fbb0*/  IADD3 R3, R10, R6, RZ ;  /* 0x000000060a037210 */ /* 0x000fca0007ffe0ff */
[----:B------:R0:W-:Y:S01]  /*1fbc0*/  STL [R1+0x4], R3 ;  /* 0x0000040301007387 */ /* 0x0001e20000100800 */
[----:B------:R-:W-:-:S03]  /*1fbd0*/  ISETP.GT.AND P1, PT, R2, R0, PT ;  /* 0x000000000200720c */ /* 0x000fc60003f24270 */
[----:B------:R0:W5:Y:S10]  /*1fbe0*/  @P0 LDG.E R7, desc[UR4][R4.64] ;  /* 0x0000000404070981 */ /* 0x000174000c1e1900 */
[----:B0-----:R-:W-:Y:S05]  /*1fbf0*/  @!P1 BRA `(.L_x_693) ;  /* 0x0000000c00b09947 */ /* 0x001fea0003800000 */
[----:B------:R-:W0:Y:S01]  /*1fc00*/  LDC R3, c[0x0][0x428] ;  /* 0x00010a00ff037b82 */ /* 0x000e220000000800 */
[----:B------:R-:W-:Y:S01]  /*1fc10*/  UMOV UR4, 0xffffffff ;  /* 0xffffffff00047882 */ /* 0x000fe20000000000 */
[----:B0-----:R-:W-:Y:S01]  /*1fc20*/  ISETP.NE.AND P1, PT, R3, 0x1, PT ;  /* 0x000000010300780c */ /* 0x001fe20003f25270 */
[----:B------:R-:W-:-:S12]  /*1fc30*/  IMAD.MOV.U32 R3, RZ, RZ, R18 ;  /* 0x000000ffff037224 */ /* 0x000fd800078e0012 */
[----:B------:R-:W0:Y:S08]  /*1fc40*/  @P1 LDC R4, c[0x0][0x42c] ;  /* 0x00010b00ff041b82 */ /* 0x000e300000000800 */
[----:B------:R-:W1:Y:S01]  /*1fc50*/  @P1 LDC R5, c[0x0][0x430] ;  /* 0x00010c00ff051b82 */ /* 0x000e620000000800 */
[----:B0-----:R-:W-:-:S05]  /*1fc60*/  @P1 IMAD.HI.U32 R4, R18, R4, RZ ;  /* 0x0000000412041227 */ /* 0x001fca00078e00ff */
[----:B-1----:R-:W-:Y:S02]  /*1fc70*/  @P1 SHF.R.U32.HI R3, RZ, R5, R4 ;  /* 0x00000005ff031219 */ /* 0x002fe40000011604 */
[----:B------:R-:W-:Y:S01]  /*1fc80*/  SEL R4, R11, RZ, !P0 ;  /* 0x000000ff0b047207 */ /* 0x000fe20004000000 */
[----:B------:R-:W-:Y:S06]  /*1fc90*/  BRA.DIV UR4, `(.L_x_694) ;  /* 0x0000005a04947947 */ /* 0x000fec000b800000 */
.L_x_818:
[----:B------:R-:W-:-:S03]  /*1fca0*/  UMOV UR4, 0xffffffff ;  /* 0xffffffff00047882 */ /* 0x000fc60000000000 */
[----:B------:R-:W-:Y:S05]  /*1fcb0*/  BRA.DIV UR4, `(.L_x_695) ;  /* 0x0000005a04c07947 */ /* 0x000fea000b800000 */
[----:B------:R-:W-:-:S13]  /*1fcc0*/  ELECT P6, URZ, PT ;  /* 0x00000000003f782f */ /* 0x000fda00038c0000 */
.L_x_821:
[----:B------:R-:W2:Y:S01]  /*1fcd0*/  LDL R5, [R1+0x30] ;  /* 0x0000300001057983 */ /* 0x000ea20000100800 */
[----:B------:R-:W-:Y:S01]  /*1fce0*/  BSSY B1, `(.L_x_696) ;  /* 0x000000b000017945 */ /* 0x000fe20003800000 */
[----:B------:R-:W0:Y:S01]  /*1fcf0*/  S2R R9, SR_CgaCtaId ;  /* 0x0000000000097919 */ /* 0x000e220000008800 */
[----:B--2---:R-:W-:-:S04]  /*1fd00*/  IADD3 R5, R5, 0x1, RZ ;  /* 0x0000000105057810 */ /* 0x004fc80007ffe0ff */
[----:B------:R-:W-:-:S04]  /*1fd10*/  LEA.HI R6, R5, R5, RZ, 0x1 ;  /* 0x0000000505067211 */ /* 0x000fc800078f08ff */
[----:B------:R-:W-:-:S05]  /*1fd20*/  LOP3.LUT R6, R6, 0xfffffffe, RZ, 0xc0, !PT ;  /* 0xfffffffe06067812 */ /* 0x000fca00078ec0ff */
[----:B------:R-:W-:Y:S01]  /*1fd30*/  IMAD.IADD R5, R5, 0x1, -R6 ;  /* 0x0000000105057824 */ /* 0x000fe200078e0a06 */
[----:B------:R-:W-:-:S04]  /*1fd40*/  MOV R6, 0x400 ;  /* 0x0000040000067802 */ /* 0x000fc80000000f00 */
[----:B0-----:R-:W-:Y:S02]  /*1fd50*/  LEA R9, R9, R6, 0x18 ;  /* 0x0000000609097211 */ /* 0x001fe400078ec0ff */
[----:B------:R-:W-:-:S04]  /*1fd60*/  SHF.L.U32 R5, R5, 0x1f, RZ ;  /* 0x0000001f05057819 */ /* 0x000fc800000006ff */
[----:B------:R-:W0:Y:S02]  /*1fd70*/  SYNCS.PHASECHK.TRANS64.TRYWAIT P0, [R9+URZ+0x38820], R5 ;  /* 0x03882005090075a7 */ /* 0x000e24000800017f */
[----:B0-----:R-:W-:Y:S05]  /*1fd80*/  @!P0 BRA `(.L_x_697) ;  /* 0x0000005800ac8947 */ /* 0x001fea0003800000 */
.L_x_822:
[----:B------:R-:W-:Y:S05]  /*1fd90*/  BSYNC B1 ;  /* 0x0000000000017941 */ /* 0x000fea0003800000 */
.L_x_696:
[----:B------:R-:W-:Y:S04]  /*1fda0*/  BSSY B1, `(.L_x_698) ;  /* 0x000005a000017945 */ /* 0x000fe80003800000 */
[----:B------:R-:W-:Y:S05]  /*1fdb0*/  @!P6 BRA `(.L_x_699) ;  /* 0x000000040060e947 */ /* 0x000fea0003800000 */
[----:B------:R-:W0:Y:S04]  /*1fdc0*/  LDL R8, [R1+0x10] ;  /* 0x0000100001087983 */ /* 0x000e280000100800 */
[----:B------:R-:W2:Y:S01]  /*1fdd0*/  LDL R6, [R1+0x14] ;  /* 0x0000140001067983 */ /* 0x000ea20000100800 */
[----:B0-----:R-:W-:Y:S02]  /*1fde0*/  LEA R5, R8, R9, 0x3 ;  /* 0x0000000908057211 */ /* 0x001fe400078e18ff */
[----:B--2---:R-:W-:-:S04]  /*1fdf0*/  SHF.L.U32 R10, R6, 0x1f, RZ ;  /* 0x0000001f060a7819 */ /* 0x004fc800000006ff */
[----:B------:R-:W0:Y:S02]  /*1fe00*/  SYNCS.PHASECHK.TRANS64.TRYWAIT P0, [R5+URZ+0x388a0], R10 ;  /* 0x0388a00a050075a7 */ /* 0x000e24000800017f */
[----:B0-----:R-:W-:Y:S05]  /*1fe10*/  @!P0 BRA `(.L_x_700) ;  /* 0x00000058009c8947 */ /* 0x001fea0003800000 */
.L_x_823:
[----:B------:R-:W1:Y:S02]  /*1fe20*/  S2R R6, SR_TID.X ;  /* 0x0000000000067919 */ /* 0x000e640000002100 */
[----:B-1----:R-:W-:-:S04]  /*1fe30*/  LOP3.LUT R6, R6, 0x7f, RZ, 0xc0, !PT ;  /* 0x0000007f06067812 */ /* 0x002fc800078ec0ff */
[----:B------:R-:W-:-:S13]  /*1fe40*/  ISETP.NE.AND P1, PT, R6, RZ, PT ;  /* 0x000000ff0600720c */ /* 0x000fda0003f25270 */
        /* <DEDUP_REMOVED lines=8> */
.L_x_701:
[----:B-1----:R-:W2:Y:S01]  /*1fed0*/  LDL R6, [R1+0x10] ;  /* 0x0000100001067983 */ /* 0x002ea20000100800 */
[----:B------:R-:W-:Y:S01]  /*1fee0*/  R2UR UR9, R5 ;  /* 0x00000000050972ca */ /* 0x000fe200000e0000 */
[----:B-----5:R-:W-:Y:S01]  /*1fef0*/  IMAD R8, R2, 0x50, R7 ;  /* 0x0000005002087824 */ /* 0x020fe200078e0207 */
[----:B------:R-:W-:Y:S01]  /*1ff00*/  UIADD3 UR4, UP0, UR38, 0x570, URZ ;  /* 0x0000057026047890 */ /* 0x000fe2000ff1e03f */
[----:B------:R-:W-:Y:S01]  /*1ff10*/  R2UR UR12, R3 ;  /* 0x00000000030c72ca */ /* 0x000fe200000e0000 */
[----:B------:R-:W-:Y:S01]  /*1ff20*/  UMOV UR10, URZ ;  /* 0x0000003f000a7c82 */ /* 0x000fe20008000000 */
[----:B------:R-:W-:Y:S01]  /*1ff30*/  R2UR UR13, R4 ;  /* 0x00000000040d72ca */ /* 0x000fe200000e0000 */
[----:B------:R-:W-:Y:S01]  /*1ff40*/  UIADD3.X UR5, URZ, UR39, URZ, UP0, !UPT ;  /* 0x000000273f057290 */ /* 0x000fe200087fe43f */
[----:B------:R-:W-:Y:S01]  /*1ff50*/  IADD3 R8, R8, -0x50, RZ ;  /* 0xffffffb008087810 */ /* 0x000fe20007ffe0ff */
[----:B------:R-:W-:Y:S01]  /*1ff60*/  UMOV UR6, 0x0 ;  /* 0x0000000000067882 */ /* 0x000fe20000000000 */
[----:B------:R-:W-:Y:S01]  /*1ff70*/  UMOV UR7, 0x12f00000 ;  /* 0x12f0000000077882 */ /* 0x000fe20000000000 */
[----:B------:R-:W-:Y:S01]  /*1ff80*/  UMOV UR17, 0x40 ;  /* 0x0000004000117882 */ /* 0x000fe20000000000 */
[----:B------:R-:W-:-:S02]  /*1ff90*/  R2UR UR11, R8 ;  /* 0x00000000080b72ca */ /* 0x000fc400000e0000 */
[----:B------:R-:W-:Y:S01]  /*1ffa0*/  UIADD3 UR9, UR9, 0x38890, URZ ;  /* 0x0003889009097890 */ /* 0x000fe2000fffe03f */
[----:B--2---:R-:W-:-:S05]  /*1ffb0*/  IMAD R6, R6, 0xa000, R9 ;  /* 0x0000a00006067824 */ /* 0x004fca00078e0209 */
[----:B------:R-:W-:-:S13]  /*1ffc0*/  R2UR UR16, R6 ;  /* 0x00000000061072ca */ /* 0x000fda00000e0000 */
[----:B------:R-:W-:Y:S02]  /*1ffd0*/  UIADD3 UR8, UR16, 0x24400, URZ ;  /* 0x0002440010087890 */ /* 0x000fe4000fffe03f */
        /* <DEDUP_REMOVED lines=14> */
[----:B------:R1:W-:Y:S01]  /*200c0*/  UTMALDG.4D [UR8], [UR4], desc[UR6] ;  /* 0x00000608040075b4 */ /* 0x0003e20008019000 */
[----:B------:R-:W2:Y:S02]  /*200d0*/  SYNCS.PHASECHK.TRANS64.TRYWAIT P0, [R5+URZ+0x388c0], R10 ;  /* 0x0388c00a050075a7 */ /* 0x000ea4000800017f */
[----:B-12---:R-:W-:Y:S05]  /*200e0*/  @!P0 BRA `(.L_x_702) ;  /* 0x0000005400fc8947 */ /* 0x006fea0003800000 */
.L_x_824:
[----:B------:R-:W-:Y:S05]  /*200f0*/  @P1 BRA `(.L_x_703) ;  /* 0x00000000001c1947 */ /* 0x000fea0003800000 */
[----:B------:R-:W2:Y:S01]  /*20100*/  S2R R11, SR_TID.X ;  /* 0x00000000000b7919 */ /* 0x000ea20000002100 */
[----:B01----:R-:W-:-:S04]  /*20110*/  IMAD.MOV.U32 R10, RZ, RZ, 0xa000 ;  /* 0x0000a000ff0a7424 */ /* 0x003fc800078e00ff */
[----:B------:R3:W-:Y:S01]  /*20120*/  SYNCS.ARRIVE.TRANS64 RZ, [R5+URZ+0x388b0], R10 ;  /* 0x0388b00a05ff79a7 */ /* 0x0007e2000800003f */
[----:B--2---:R-:W-:-:S04]  /*20130*/  LOP3.LUT R11, R11, 0x1f, RZ, 0xc0, !PT ;  /* 0x0000001f0b0b7812 */ /* 0x004fc800078ec0ff */
[----:B------:R-:W-:-:S13]  /*20140*/  ISETP.NE.AND P0, PT, R11, RZ, PT ;  /* 0x000000ff0b00720c */ /* 0x000fda0003f05270 */
[----:B---3--:R-:W-:Y:S05]  /*20150*/  @!P0 BRA `(.L_x_703) ;  /* 0x0000000000048947 */ /* 0x008fea0003800000 */
[----:B------:R-:W-:Y:S01]  /*20160*/  BPT.TRAP 0x1 ;  /* 0x000000040000795c */ /* 0x000fe20000300000 */
.L_x_703:
[----:B------:R-:W-:Y:S01]  /*20170*/  R2UR UR16, R6 ;  /* 0x00000000061072ca */ /* 0x000fe200000e0000 */
[----:B------:R-:W-:Y:S01]  /*20180*/  UIADD3 UR4, UP0, UR38, 0x670, URZ ;  /* 0x0000067026047890 */ /* 0x000fe2000ff1e03f */
[----:B------:R-:W-:Y:S01]  /*20190*/  R2UR UR9, R5 ;  /* 0x00000000050972ca */ /* 0x000fe200000e0000 */
[----:B------:R-:W-:Y:S01]  /*201a0*/  UMOV UR10, URZ ;  /* 0x0000003f000a7c82 */ /* 0x000fe20008000000 */
[----:B------:R-:W-:Y:S01]  /*201b0*/  R2UR UR11, R8 ;  /* 0x00000000080b72ca */ /* 0x000fe200000e0000 */
[----:B------:R-:W-:Y:S01]  /*201c0*/  UIADD3.X UR5, URZ, UR39, URZ, UP0, !UPT ;  /* 0x000000273f057290 */ /* 0x000fe200087fe43f */
[----:B------:R-:W-:Y:S01]  /*201d0*/  R2UR UR12, R3 ;  /* 0x00000000030c72ca */ /* 0x000fe200000e0000 */
[----:B------:R-:W-:Y:S01]  /*201e0*/  UMOV UR6, 0x0 ;  /* 0x0000000000067882 */ /* 0x000fe20000000000 */
[----:B------:R-:W-:Y:S01]  /*201f0*/  R2UR UR13, R4 ;  /* 0x00000000040d72ca */ /* 0x000fe200000e0000 */
[----:B------:R-:W-:Y:S01]  /*20200*/  UMOV UR7, 0x12f00000 ;  /* 0x12f0000000077882 */ /* 0x000fe20000000000 */
[----:B------:R-:W-:-:S03]  /*20210*/  UMOV UR17, 0x40 ;  /* 0x0000004000117882 */ /* 0x000fc60000000000 */
[----:B------:R-:W-:Y:S02]  /*20220*/  UIADD3 UR8, UR16, 0x400, URZ ;  /* 0x0000040010087890 */ /* 0x000fe4000fffe03f */
[----:B------:R-:W-:Y:S02]  /*20230*/  UIADD3 UR9, UR9, 0x388b0, URZ ;  /* 0x000388b009097890 */ /* 0x000fe4000fffe03f */
[----:B------:R-:W-:Y:S02]  /*20240*/  UIADD3 UR14, UR16, 0x2c00, URZ ;  /* 0x00002c00100e7890 */ /* 0x000fe4000fffe03f */
[----:B------:R-:W-:Y:S02]  /*20250*/  UIADD3 UR15, UR16, 0x5400, URZ ;  /* 0x00005400100f7890 */ /* 0x000fe4000fffe03f */
[----:B------:R-:W-:-:S03]  /*20260*/  UIADD3 UR16, UR16, 0x7c00, URZ ;  /* 0x00007c0010107890 */ /* 0x000fc6000fffe03f */
        /* <DEDUP_REMOVED lines=13> */
.L_x_699:
[----:B------:R-:W-:Y:S05]  /*20340*/  BSYNC B1 ;  /* 0x0000000000017941 */ /* 0x000fea0003800000 */
.L_x_698:
[----:B01----:R-:W2:Y:S04]  /*20350*/  LDL.LU R5, [R1+0x10] ;  /* 0x0000100001057983 */ /* 0x003ea80000300800 */
[----:B------:R-:W3:Y:S01]  /*20360*/  LDL.LU R8, [R1+0x14] ;  /* 0x0000140001087983 */ /* 0x000ee20000300800 */
[----:B------:R-:W-:Y:S02]  /*20370*/  PLOP3.LUT P2, PT, PT, PT, PT, 0x8, 0x0 ;  /* 0x000000000000781c */ /* 0x000fe40003f4e170 */
[----:B--2---:R-:W-:-:S04]  /*20380*/  IADD3 R5, R5, 0x1, RZ ;  /* 0x0000000105057810 */ /* 0x004fc80007ffe0ff */
[----:B------:R-:W-:-:S04]  /*20390*/  ISETP.NE.AND P0, PT, R5, 0x2, PT ;  /* 0x000000020500780c */ /* 0x000fc80003f05270 */
[----:B------:R-:W-:Y:S02]  /*203a0*/  SEL R6, RZ, 0x1, P0 ;  /* 0x00000001ff067807 */ /* 0x000fe40000000000 */
[----:B------:R-:W-:Y:S01]  /*203b0*/  SEL R10, R5, RZ, P0 ;  /* 0x000000ff050a7207 */ /* 0x000fe20000000000 */
[----:B------:R-:W-:Y:S01]  /*203c0*/  VIADD R5, R2, 0xfffffffe ;  /* 0xfffffffe02057836 */ /* 0x000fe20000000000 */
[----:B---3--:R-:W-:-:S03]  /*203d0*/  LOP3.LUT R8, R8, R6, RZ, 0x3c, !PT ;  /* 0x0000000608087212 */ /* 0x008fc600078e3cff */
[----:B------:R0:W-:Y:S01]  /*203e0*/  STL [R1+0x10], R10 ;  /* 0x0000100a01007387 */ /* 0x0001e20000100800 */
[----:B------:R-:W-:-:S03]  /*203f0*/  ISETP.GE.AND P0, PT, R5, R0, PT ;  /* 0x000000000500720c */ /* 0x000fc60003f06270 */
[----:B------:R0:W-:Y:S10]  /*20400*/  STL [R1+0x14], R8 ;  /* 0x0000140801007387 */ /* 0x0001f40000100800 */
[----:B0-----:R-:W-:Y:S05]  /*20410*/  @!P0 BRA `(.L_x_693) ;  /* 0x0000000400a88947 */ /* 0x001fea0003800000 */
[C---:B-----5:R-:W-:Y:S01]  /*20420*/  IMAD R5, R2.reuse, 0x50, R7 ;  /* 0x0000005002057824 */ /* 0x060fe200078e0207 */
[----:B------:R-:W-:-:S03]  /*20430*/  IADD3 R2, R2, -0x1, RZ ;  /* 0xffffffff02027810 */ /* 0x000fc60007ffe0ff */
[----:B------:R-:W-:-:S07]  /*20440*/  VIADD R5, R5, 0xffffff60 ;  /* 0xffffff6005057836 */ /* 0x000fce0000000000 */
.L_x_710:
[----:B------:R-:W-:Y:S05]  /*20450*/  YIELD ;  /* 0x0000000000007946 */ /* 0x000fea0003800000 */
[----:B------:R-:W-:Y:S04]  /*20460*/  BSSY B1, `(.L_x_704) ;  /* 0x0000058000017945 */ /* 0x000fe80003800000 */
[----:B0-----:R-:W-:Y:S05]  /*20470*/  @!P6 BRA `(.L_x_705) ;  /* 0x000000040058e947 */ /* 0x001fea0003800000 */
[----:B------:R-:W2:Y:S04]  /*20480*/  LDL R6, [R1+0x10] ;  /* 0x0000100001067983 */ /* 0x000ea80000100800 */
[----:B------:R-:W3:Y:S01]  /*20490*/  LDL R7, [R1+0x14] ;  /* 0x0000140001077983 */ /* 0x000ee20000100800 */
[----:B--2---:R-:W-:Y:S02]  /*204a0*/  LEA R6, R6, R9, 0x3 ;  /* 0x0000000906067211 */ /* 0x004fe400078e18ff */
[----:B---3--:R-:W-:-:S04]  /*204b0*/  SHF.L.U32 R7, R7, 0x1f, RZ ;  /* 0x0000001f07077819 */ /* 0x008fc800000006ff */
[----:B------:R-:W0:Y:S02]  /*204c0*/  SYNCS.PHASECHK.TRANS64.TRYWAIT P0, [R6+URZ+0x388a0], R7 ;  /* 0x0388a007060075a7 */ /* 0x000e24000800017f */
[----:B0-----:R-:W-:Y:S05]  /*204d0*/  @!P0 BRA `(.L_x_706) ;  /* 0x0000005400148947 */ /* 0x001fea0003800000 */
.L_x_825:
        /* <DEDUP_REMOVED lines=11> */
.L_x_707:
[----:B-1----:R-:W2:Y:S01]  /*20590*/  LDL R8, [R1+0x10] ;  /* 0x0000100001087983 */ /* 0x002ea20000100800 */
        /* <DEDUP_REMOVED lines=8> */
[----:B------:R-:W-:Y:S01]  /*20620*/  UMOV UR7, 0x12f00000 ;  /* 0x12f0000000077882 */ /* 0x000fe20000000000 */
[----:B------:R-:W-:-:S04]  /*20630*/  UMOV UR17, 0x40 ;  /* 0x0000004000117882 */ /* 0x000fc80000000000 */
        /* <DEDUP_REMOVED lines=21> */
.L_x_826:
[----:B------:R-:W-:Y:S05]  /*20790*/  @P0 BRA `(.L_x_709) ;  /* 0x00000000001c0947 */ /* 0x000fea0003800000 */
[----:B------:R-:W2:Y:S01]  /*207a0*/  S2R R10, SR_TID.X ;  /* 0x00000000000a7919 */ /* 0x000ea20000002100 */
[----:B01----:R-:W-:-:S04]  /*207b0*/  MOV R7, 0xa000 ;  /* 0x0000a00000077802 */ /* 0x003fc80000000f00 */
[----:B------:R3:W-:Y:S01]  /*207c0*/  SYNCS.ARRIVE.TRANS64 RZ, [R6+URZ+0x388b0], R7 ;  /* 0x0388b00706ff79a7 */ /* 0x0007e2000800003f */
[----:B--2---:R-:W-:-:S04]  /*207d0*/  LOP3.LUT R10, R10, 0x1f, RZ, 0xc0, !PT ;  /* 0x0000001f0a0a7812 */ /* 0x004fc800078ec0ff */
[----:B------:R-:W-:-:S13]  /*207e0*/  ISETP.NE.AND P1, PT, R10, RZ, PT ;  /* 0x000000ff0a00720c */ /* 0x000fda0003f25270 */
[----:B---3--:R-:W-:Y:S05]  /*207f0*/  @!P1 BRA `(.L_x_709) ;  /* 0x0000000000049947 */ /* 0x008fea0003800000 */
[----:B------:R-:W-:Y:S01]  /*20800*/  BPT.TRAP 0x1 ;  /* 0x000000040000795c */ /* 0x000fe20000300000 */
.L_x_709:
        /* <DEDUP_REMOVED lines=29> */
.L_x_705:
[----:B------:R-:W-:Y:S05]  /*209e0*/  BSYNC B1 ;  /* 0x0000000000017941 */ /* 0x000fea0003800000 */
.L_x_704:
[----:B01----:R-:W2:Y:S04]  /*209f0*/  LDL.LU R6, [R1+0x10] ;  /* 0x0000100001067983 */ /* 0x003ea80000300800 */
[----:B------:R-:W3:Y:S01]  /*20a00*/  LDL.LU R7, [R1+0x14] ;  /* 0x0000140001077983 */ /* 0x000ee20000300800 */
[----:B------:R-:W-:Y:S01]  /*20a10*/  IADD3 R2, R2, -0x1, RZ ;  /* 0xffffffff02027810 */ /* 0x000fe20007ffe0ff */
[----:B------:R-:W-:Y:S02]  /*20a20*/  VIADD R5, R5, 0xffffffb0 ;  /* 0xffffffb005057836 */ /* 0x000fe40000000000 */
[----:B--2---:R-:W-:-:S05]  /*20a30*/  VIADD R6, R6, 0x1 ;  /* 0x0000000106067836 */ /* 0x004fca0000000000 */
[----:B------:R-:W-:-:S04]  /*20a40*/  ISETP.NE.AND P0, PT, R6, 0x2, PT ;  /* 0x000000020600780c */ /* 0x000fc80003f05270 */
[----:B------:R-:W-:Y:S02]  /*20a50*/  SEL R8, R6, RZ, P0 ;  /* 0x000000ff06087207 */ /* 0x000fe40000000000 */
[----:B------:R-:W-:Y:S02]  /*20a60*/  SEL R6, RZ, 0x1, P0 ;  /* 0x00000001ff067807 */ /* 0x000fe40000000000 */
[----:B------:R-:W-:Y:S01]  /*20a70*/  ISETP.GT.AND P0, PT, R2, R0, PT ;  /* 0x000000000200720c */ /* 0x000fe20003f04270 */
[----:B------:R0:W-:Y:S01]  /*20a80*/  STL [R1+0x10], R8 ;  /* 0x0000100801007387 */ /* 0x0001e20000100800 */
[----:B---3--:R-:W-:-:S05]  /*20a90*/  LOP3.LUT R7, R7, R6, RZ, 0x3c, !PT ;  /* 0x0000000607077212 */ /* 0x008fca00078e3cff */
[----:B------:R0:W-:Y:S06]  /*20aa0*/  STL [R1+0x14], R7 ;  /* 0x0000140701007387 */ /* 0x0001ec0000100800 */
[----:B------:R-:W-:Y:S05]  /*20ab0*/  @P0 BRA `(.L_x_710) ;  /* 0xfffffff800640947 */ /* 0x000fea000383ffff */
.L_x_693:
[----:B------:R-:W-:Y:S05]  /*20ac0*/  BSYNC B0 ;  /* 0x0000000000007941 */ /* 0x000fea0003800000 */
.L_x_692:
[----:B------:R-:W2:Y:S01]  /*20ad0*/  LDL R6, [R1+0x34] ;  /* 0x0000340001067983 */ /* 0x000ea20000100800 */
[----:B------:R-:W-:Y:S05]  /*20ae0*/  @!P2 WARPSYNC.ALL ;  /* 0x000000000000a948 */ /* 0x000fea0003800000 */
[----:B------:R-:W-:Y:S01]  /*20af0*/  BSSY B6, `(.L_x_711) ;  /* 0x0000362000067945 */ /* 0x000fe20003800000 */
[----:B------:R-:W-:Y:S01]  /*20b00*/  @!P2 BAR.SYNC.DEFER_BLOCKING 0xc, 0x120 ;  /* 0x030480000000ab1d */ /* 0x000fe20000010000 */
[----:B--2---:R-:W-:-:S13]  /*20b10*/  ISETP.GT.AND P0, PT, R6, RZ, PT ;  /* 0x000000ff0600720c */ /* 0x004fda0003f04270 */
[----:B------:R-:W-:Y:S05]  /*20b20*/  @P0 BRA `(.L_x_712) ;  /* 0x0000000000480947 */ /* 0x000fea0003800000 */
[----:B------:R-:W1:Y:S02]  /*20b30*/  S2R R6, SR_TID.X ;  /* 0x0000000000067919 */ /* 0x000e640000002100 */
[----:B-1----:R-:W-:-:S04]  /*20b40*/  LOP3.LUT R6, R6, 0x1f, RZ, 0xc0, !PT ;  /* 0x0000001f06067812 */ /* 0x002fc800078ec0ff */
[----:B------:R-:W-:-:S13]  /*20b50*/  ISETP.NE.AND P1, PT, R6, RZ, PT ;  /* 0x000000ff0600720c */ /* 0x000fda0003f25270 */
[----:B------:R-:W-:Y:S05]  /*20b60*/  @P1 BRA `(.L_x_713) ;  /* 0x0000003400681947 */ /* 0x000fea0003800000 */
[----:B0----5:R-:W0:Y:S01]  /*20b70*/  S2R R7, SR_LANEID ;  /* 0x0000000000077919 */ /* 0x021e220000000000 */
[----:B------:R-:W-:Y:S01]  /*20b80*/  VOTEU.ANY UR4, UPT, PT ;  /* 0x0000000000047886 */ /* 0x000fe200038e0100 */
[----:B------:R-:W1:Y:S01]  /*20b90*/  LDC.64 R2, c[0x0][0xc38] ;  /* 0x00030e00ff027b82 */ /* 0x000e620000000a00 */
[----:B------:R-:W0:Y:S01]  /*20ba0*/  FLO.U32 R0, UR4 ;  /* 0x0000000400007d00 */ /* 0x000e2200080e0000 */
[----:B------:R-:W-:-:S07]  /*20bb0*/  ULDC.64 UR6, c[0x0][0x208] ;  /* 0x0000820000067ab9 */ /* 0x000fce0000000a00 */
[----:B------:R-:W1:Y:S01]  /*20bc0*/  POPC R5, UR4 ;  /* 0x0000000400057d09 */ /* 0x000e620008000000 */
[----:B0-----:R-:W-:-:S13]  /*20bd0*/  ISETP.EQ.U32.AND P0, PT, R0, R7, PT ;  /* 0x000000070000720c */ /* 0x001fda0003f02070 */
[----:B-1----:R-:W2:Y:S01]  /*20be0*/  @P0 ATOMG.E.ADD.STRONG.GPU PT, R3, desc[UR6][R2.64], R5 ;  /* 0x00000005020309a8 */ /* 0x002ea200081ee1c6 */
[----:B------:R-:W0:Y:S02]  /*20bf0*/  S2R R4, SR_LTMASK ;  /* 0x0000000000047919 */ /* 0x000e240000003900 */
[----:B0-----:R-:W-:-:S04]  /*20c00*/  LOP3.LUT R4, R4, UR4, RZ, 0xc0, !PT ;  /* 0x0000000404047c12 */ /* 0x001fc8000f8ec0ff */
[----:B------:R-:W0:Y:S01]  /*20c10*/  POPC R7, R4 ;  /* 0x0000000400077309 */ /* 0x000e220000000000 */
[----:B--2---:R-:W0:Y:S02]  /*20c20*/  SHFL.IDX PT, R0, R3, R0, 0x1f ;  /* 0x00001f0003007589 */ /* 0x004e2400000e0000 */
[----:B0-----:R-:W-:Y:S01]  /*20c30*/  IADD3 R16, R0, UR36, R7 ;  /* 0x0000002400107c10 */ /* 0x001fe2000fffe007 */
[----:B------:R-:W-:Y:S06]  /*20c40*/  BRA `(.L_x_713) ;  /* 0x0000003400307947 */ /* 0x000fec0003800000 */
.L_x_712:
[----:B------:R-:W1:Y:S01]  /*20c50*/  S2R R0, SR_CgaCtaId ;  /* 0x0000000000007919 */ /* 0x000e620000008800 */
[----:B------:R-:W-:-:S04]  /*20c60*/  MOV R2, 0x400 ;  /* 0x0000040000027802 */ /* 0x000fc80000000f00 */
[----:B-1----:R-:W-:-:S04]  /*20c70*/  LEA R3, R0, R2, 0x18 ;  /* 0x0000000200037211 */ /* 0x002fc800078ec0ff */
[----:B------:R-:W-:Y:S01]  /*20c80*/  IADD3 R0, R3, 0x24400, RZ ;  /* 0x0002440003007810 */ /* 0x000fe20007ffe0ff */
[----:B------:R1:W-:Y:S03]  /*20c90*/  STL [R1+0x18], R3 ;  /* 0x0000180301007387 */ /* 0x0003e60000100800 */
[----:B------:R-:W-:-:S13]  /*20ca0*/  LOP3.LUT P0, RZ, R0, 0x3ff, RZ, 0xc0, !PT ;  /* 0x000003ff00ff7812 */ /* 0x000fda000780c0ff */
[----:B-1----:R-:W-:Y:S05]  /*20cb0*/  @!P0 BRA `(.L_x_714) ;  /* 0x0000000000408947 */ /* 0x002fea0003800000 */
        /* <DEDUP_REMOVED lines=8> */
[----:B0----5:R-:W-:Y:S01]  /*20d40*/  MOV R7, UR9 ;  /* 0x0000000900077c02 */ /* 0x021fe20008000f00 */
[----:B------:R-:W-:Y:S01]  /*20d50*/  IMAD.U32 R10, RZ, RZ, UR4 ;  /* 0x00000004ff0a7e24 */ /* 0x000fe2000f8e00ff */
[----:B------:R-:W-:Y:S01]  /*20d60*/  MOV R11, UR5 ;  /* 0x00000005000b7c02 */ /* 0x000fe20008000f00 */
[----:B------:R-:W-:Y:S01]  /*20d70*/  IMAD.MOV.U32 R8, RZ, RZ, 0x70 ;  /* 0x00000070ff087424 */ /* 0x000fe200078e00ff */
[----:B------:R-:W-:Y:S01]  /*20d80*/  MOV R12, 0x1 ;  /* 0x00000001000c7802 */ /* 0x000fe20000000f00 */
[----:B------:R-:W-:-:S07]  /*20d90*/  IMAD.MOV.U32 R13, RZ, RZ, RZ ;  /* 0x000000ffff0d7224 */ /* 0x000fce00078e00ff */
[----:B------:R-:W-:-:S07]  /*20da0*/  LEPC R20, `(.L_x_714) ;  /* 0x000000001014794e */ /* 0x000fce0000000000 */
[----:B-1----:R-:W-:Y:S05]  /*20db0*/  CALL.ABS.NOINC R2 ;  /* 0x0000000002007343 */ /* 0x002fea0003c00000 */
.L_x_714:
        /* <DEDUP_REMOVED lines=12> */
[----:B0----5:R-:W-:Y:S01]  /*20e80*/  MOV R7, UR9 ;  /* 0x0000000900077c02 */ /* 0x021fe20008000f00 */
[----:B------:R-:W-:Y:S01]  /*20e90*/  IMAD.U32 R10, RZ, RZ, UR4 ;  /* 0x00000004ff0a7e24 */ /* 0x000fe2000f8e00ff */
[----:B------:R-:W-:Y:S01]  /*20ea0*/  MOV R11, UR5 ;  /* 0x00000005000b7c02 */ /* 0x000fe20008000f00 */
[----:B------:R-:W-:Y:S01]  /*20eb0*/  IMAD.MOV.U32 R8, RZ, RZ, 0x70 ;  /* 0x00000070ff087424 */ /* 0x000fe200078e00ff */
[----:B------:R-:W-:Y:S01]  /*20ec0*/  MOV R12, 0x1 ;  /* 0x00000001000c7802 */ /* 0x000fe20000000f00 */
[----:B-1----:R-:W-:-:S07]  /*20ed0*/  IMAD.MOV.U32 R13, RZ, RZ, RZ ;  /* 0x000000ffff0d7224 */ /* 0x002fce00078e00ff */
[----:B------:R-:W-:-:S07]  /*20ee0*/  LEPC R20, `(.L_x_716) ;  /* 0x000000001014794e */ /* 0x000fce0000000000 */
[----:B--2---:R-:W-:Y:S05]  /*20ef0*/  CALL.ABS.NOINC R2 ;  /* 0x0000000002007343 */ /* 0x004fea0003c00000 */
.L_x_716:
[----:B------:R-:W-:Y:S01]  /*20f00*/  MOV R2, 0x0 ;  /* 0x0000000000027802 */ /* 0x000fe20000000f00 */
[----:B------:R-:W-:Y:S01]  /*20f10*/  ULDC.64 UR4, c[0x4][0xa8] ;  /* 0x01002a0000047ab9 */ /* 0x000fe20000000a00 */
[----:B------:R-:W-:Y:S01]  /*20f20*/  ULDC.64 UR6, c[0x4][0xb0] ;  /* 0x01002c0000067ab9 */ /* 0x000fe20000000a00 */
[----:B------:R-:W-:Y:S01]  /*20f30*/  ULDC.64 UR8, c[0x4][0x18] ;  /* 0x0100060000087ab9 */ /* 0x000fe20000000a00 */
[----:B------:R-:W-:Y:S01]  /*20f40*/  MOV R4, UR4 ;  /* 0x0000000400047c02 */ /* 0x000fe20008000f00 */
[----:B------:R-:W-:Y:S01]  /*20f50*/  IMAD.U32 R5, RZ, RZ, UR5 ;  /* 0x00000005ff057e24 */ /* 0x000fe2000f8e00ff */
[----:B------:R-:W0:Y:S01]  /*20f60*/  LDC.64 R2, c[0x4][R2] ;  /* 0x0100000002027b82 */ /* 0x000e220000000a00 */
[----:B------:R-:W-:Y:S01]  /*20f70*/  MOV R6, UR6 ;  /* 0x0000000600067c02 */ /* 0x000fe20008000f00 */
[----:B------:R-:W-:Y:S01]  /*20f80*/  IMAD.U32 R7, RZ, RZ, UR7 ;  /* 0x00000007ff077e24 */ /* 0x000fe2000f8e00ff */
[----:B------:R-:W-:Y:S01]  /*20f90*/  MOV R10, UR8 ;  /* 0x00000008000a7c02 */ /* 0x000fe20008000f00 */
[----:B------:R-:W-:Y:S01]  /*20fa0*/  IMAD.U32 R11, RZ, RZ, UR9 ;  /* 0x00000009ff0b7e24 */ /* 0x000fe2000f8e00ff */
[----:B------:R-:W-:Y:S01]  /*20fb0*/  MOV R8, 0x70 ;  /* 0x0000007000087802 */ /* 0x000fe20000000f00 */
[----:B------:R-:W-:Y:S01]  /*20fc0*/  IMAD.MOV.U32 R12, RZ, RZ, 0x1 ;  /* 0x00000001ff0c7424 */ /* 0x000fe200078e00ff */
[----:B------:R-:W-:-:S07]  /*20fd0*/  MOV R13, RZ ;  /* 0x000000ff000d7202 */ /* 0x000fce0000000f00 */
[----:B------:R-:W-:-:S07]  /*20fe0*/  LEPC R20, `(.L_x_715) ;  /* 0x000000001014794e */ /* 0x000fce0000000000 */
[----:B0-----:R-:W-:Y:S05]  /*20ff0*/  CALL.ABS.NOINC R2 ;  /* 0x0000000002007343 */ /* 0x001fea0003c00000 */
.L_x_715:
        /* <DEDUP_REMOVED lines=8> */
[----:B------:R-:W1:Y:S02]  /*21080*/  S2R R6, SR_TID.X ;  /* 0x0000000000067919 */ /* 0x000e640000002100 */
[----:B-1----:R-:W-:-:S04]  /*21090*/  LOP3.LUT R6, R6, 0x1f, RZ, 0xc0, !PT ;  /* 0x0000001f06067812 */ /* 0x002fc800078ec0ff */
        /* <DEDUP_REMOVED lines=8> */
[----:B----4-:R-:W-:Y:S02]  /*21120*/  LEA R17, R17, R4, 0x7 ;  /* 0x0000000411117211 */ /* 0x010fe400078e38ff */
[----:B------:R-:W1:Y:S01]  /*21130*/  LDC R4, c[0x0][0x428] ;  /* 0x00010a00ff047b82 */ /* 0x000e620000000800 */
[----:B------:R-:W-:-:S06]  /*21140*/  IMAD.MOV.U32 R0, RZ, RZ, R5 ;  /* 0x000000ffff007224 */ /* 0x000fcc00078e0005 */
[----:B------:R2:W5:Y:S01]  /*21150*/  @P0 LDG.E R0, desc[UR6][R2.64] ;  /* 0x0000000602000981 */ /* 0x000562000c1e1900 */
[----:B------:R-:W-:Y:S02]  /*21160*/  PLOP3.LUT P1, PT, P6, PT, PT, 0x8, 0x0 ;  /* 0x000000000000781c */ /* 0x000fe4000372e170 */
[----:B-1----:R-:W-:Y:S01]  /*21170*/  ISETP.NE.AND P0, PT, R4, 0x1, PT ;  /* 0x000000010400780c */ /* 0x002fe20003f05270 */
[----:B------:R-:W-:-:S12]  /*21180*/  IMAD.MOV.U32 R4, RZ, RZ, R18 ;  /* 0x000000ffff047224 */ /* 0x000fd800078e0012 */
[----:B--2---:R-:W1:Y:S08]  /*21190*/  @P0 LDC R3, c[0x0][0x42c] ;  /* 0x00010b00ff030b82 */ /* 0x004e700000000800 */
[----:B------:R-:W2:Y:S01]  /*211a0*/  @P0 LDC R2, c[0x0][0x430] ;  /* 0x00010c00ff020b82 */ /* 0x000ea20000000800 */
[----:B-1----:R-:W-:-:S05]  /*211b0*/  @P0 IMAD.HI.U32 R3, R18, R3, RZ ;  /* 0x0000000312030227 */ /* 0x002fca00078e00ff */
[----:B--2---:R-:W-:Y:S02]  /*211c0*/  @P0 SHF.R.U32.HI R4, RZ, R2, R3 ;  /* 0x00000002ff040219 */ /* 0x004fe40000011603 */
[----:B------:R-:W-:-:S04]  /*211d0*/  ISETP.NE.U32.AND P0, PT, RZ, UR4, PT ;  /* 0x00000004ff007c0c */ /* 0x000fc8000bf05070 */
[----:B------:R-:W-:-:S04]  /*211e0*/  ISETP.NE.AND.EX P0, PT, RZ, UR5, PT, P0 ;  /* 0x00000005ff007c0c */ /* 0x000fc8000bf05300 */
[----:B------:R-:W-:-:S09]  /*211f0*/  SEL R2, R5, RZ, !P0 ;  /* 0x000000ff05027207 */ /* 0x000fd20004000000 */
.L_x_717:
        /* <DEDUP_REMOVED lines=10> */
[----:B------:R-:W1:Y:S01]  /*212a0*/  S2R R3, SR_TID.X ;  /* 0x0000000000037919 */ /* 0x000e620000002100 */
[----:B------:R-:W-:Y:S01]  /*212b0*/  UMOV UR4, 0x40 ;  /* 0x0000004000047882 */ /* 0x000fe20000000000 */
[----:B-1----:R-:W-:-:S04]  /*212c0*/  LOP3.LUT R3, R3, 0x1f, RZ, 0xc0, !PT ;  /* 0x0000001f03037812 */ /* 0x002fc800078ec0ff */
[----:B------:R-:W-:-:S04]  /*212d0*/  ISETP.NE.AND P2, PT, R3, RZ, PT ;  /* 0x000000ff0300720c */ /* 0x000fc80003f45270 */
[----:B------:R-:W-:-:S09]  /*212e0*/  PLOP3.LUT P1, PT, P2, PT, PT, 0x8, 0x0 ;  /* 0x000000000000781c */ /* 0x000fd2000172e170 */
[----:B------:R-:W-:-:S05]  /*212f0*/  VOTEU.ALL UP0, P2 ;  /* 0x00000000003f7886 */ /* 0x000fca0001000000 */
.L_x_718:
        /* <DEDUP_REMOVED lines=15> */
.L_x_719:
        /* <DEDUP_REMOVED lines=15> */
.L_x_720:
        /* <DEDUP_REMOVED lines=9> */
[----:B0-----:R-:W0:Y:S01]  /*21570*/  LDC.64 R8, c[0x0][0x3f8] ;  /* 0x0000fe00ff087b82 */ /* 0x001e220000000a00 */
[----:B------:R-:W-:Y:S02]  /*21580*/  ULDC.64 UR4, c[0x0][0xa08] ;  /* 0x0002820000047ab9 */ /* 0x000fe40000000a00 */
[----:B0-----:R-:W-:Y:S01]  /*21590*/  LOP3.LUT P0, RZ, R8, UR4, RZ, 0xfc, !PT ;  /* 0x0000000408ff7c12 */ /* 0x001fe2000f80fcff */
[----:B------:R-:W-:-:S03]  /*215a0*/  UMOV UR4, 0xffffffff ;  /* 0xffffffff00047882 */ /* 0x000fc60000000000 */
[----:B------:R-:W-:-:S04]  /*215b0*/  LOP3.LUT P0, RZ, R9, UR5, RZ, 0xfc, P0 ;  /* 0x0000000509ff7c12 */ /* 0x000fc8000800fcff */
[----:B-----5:R-:W-:Y:S01]  /*215c0*/  SEL R5, R0, RZ, !P0 ;  /* 0x000000ff00057207 */ /* 0x020fe20004000000 */
[----:B------:R-:W-:Y:S08]  /*215d0*/  BRA.DIV UR4, `(.L_x_721) ;  /* 0x0000004204fc7947 */ /* 0x000ff0000b800000 */
.L_x_829:
[----:B------:R-:W2:Y:S01]  /*215e0*/  LDL R3, [R1+0x24] ;  /* 0x0000240001037983 */ /* 0x000ea20000100800 */
[----:B------:R-:W-:Y:S01]  /*215f0*/  UMOV UR4, 0xffffffff ;  /* 0xffffffff00047882 */ /* 0x000fe20000000000 */
[----:B------:R-:W-:Y:S02]  /*21600*/  SHF.R.S32.HI R12, RZ, 0x1f, R0 ;  /* 0x0000001fff0c7819 */ /* 0x000fe40000011400 */
[----:B--2---:R-:W-:Y:S01]  /*21610*/  IADD3 R3, R3, -0x1, RZ ;  /* 0xffffffff03037810 */ /* 0x004fe20007ffe0ff */
[----:B------:R-:W-:Y:S06]  /*21620*/  BRA.DIV UR4, `(.L_x_722) ;  /* 0x00000046041c7947 */ /* 0x000fec000b800000 */
[----:B------:R-:W-:-:S13]  /*21630*/  ELECT P6, URZ, PT ;  /* 0x00000000003f782f */ /* 0x000fda00038c0000 */
.L_x_832:
        /* <DEDUP_REMOVED lines=20> */
[----:B------:R-:W-:-:S05]  /*21780*/  IMAD.WIDE.U32 R6, R0, UR4, R6 ;  /* 0x0000000400067c25 */ /* 0x000fca000f8e0006 */
[----:B------:R-:W-:Y:S02]  /*21790*/  IADD3 R5, R7, R10, RZ ;  /* 0x0000000a07057210 */ /* 0x000fe40007ffe0ff */
[----:B------:R-:W-:-:S04]  /*217a0*/  LEA R10, P0, R6, R8, 0x2 ;  /* 0x00000008060a7211 */ /* 0x000fc800078010ff */
[----:B------:R-:W-:-:S05]  /*217b0*/  LEA.HI.X R11, R6, R9, R5, 0x2, P0 ;  /* 0x00000009060b7211 */ /* 0x000fca00000f1405 */
[----:B------:R0:W5:Y:S04]  /*217c0*/  LDG.E R5, desc[UR6][R10.64] ;  /* 0x000000060a057981 */ /* 0x000168000c1e1900 */
.L_x_724:
        /* <DEDUP_REMOVED lines=9> */
.L_x_833:
[----:B------:R-:W1:Y:S02]  /*21860*/  S2R R10, SR_TID.X ;  /* 0x00000000000a7919 */ /* 0x000e640000002100 */
[----:B-1----:R-:W-:-:S04]  /*21870*/  LOP3.LUT R10, R10, 0x7f, RZ, 0xc0, !PT ;  /* 0x0000007f0a0a7812 */ /* 0x002fc800078ec0ff */
[----:B------:R-:W-:-:S13]  /*21880*/  ISETP.NE.AND P0, PT, R10, RZ, PT ;  /* 0x000000ff0a00720c */ /* 0x000fda0003f05270 */
[----:B------:R-:W-:Y:S05]  /*21890*/  @P0 BRA `(.L_x_726) ;  /* 0x00000000001c0947 */ /* 0x000fea0003800000 */
[----:B------:R-:W1:Y:S01]  /*218a0*/  S2R R10, SR_TID.X ;  /* 0x00000000000a7919 */ /* 0x000e620000002100 */
[----:B0-----:R-:W-:-:S04]  /*218b0*/  MOV R7, 0xa000 ;  /* 0x0000a00000077802 */ /* 0x001fc80000000f00 */
[----:B------:R2:W-:Y:S01]  /*218c0*/  SYNCS.ARRIVE.TRANS64 RZ, [R6+URZ+0x38830], R7 ;  /* 0x0388300706ff79a7 */ /* 0x0005e2000800003f */
[----:B-1----:R-:W-:-:S04]  /*218d0*/  LOP3.LUT R10, R10, 0x1f, RZ, 0xc0, !PT ;  /* 0x0000001f0a0a7812 */ /* 0x002fc800078ec0ff */
[----:B------:R-:W-:-:S13]  /*218e0*/  ISETP.NE.AND P1, PT, R10, RZ, PT ;  /* 0x000000ff0a00720c */ /* 0x000fda0003f25270 */
[----:B--2---:R-:W-:Y:S05]  /*218f0*/  @!P1 BRA `(.L_x_726) ;  /* 0x0000000000049947 */ /* 0x004fea0003800000 */
[----:B------:R-:W-:Y:S01]  /*21900*/  BPT.TRAP 0x1 ;  /* 0x000000040000795c */ /* 0x000fe20000300000 */
.L_x_726:
        /* <DEDUP_REMOVED lines=38> */
.L_x_723:
        /* <DEDUP_REMOVED lines=11> */
[C---:B------:R-:W-:Y:S01]  /*21c20*/  @P0 R2UR UR29, R2.reuse ;  /* 0x00000000021d02ca */ /* 0x040fe200000e0000 */
[----:B------:R-:W-:Y:S01]  /*21c30*/  UMOV UR7, 0x12f00000 ;  /* 0x12f0000000077882 */ /* 0x000fe20000000000 */
[----:B------:R-:W-:Y:S01]  /*21c40*/  UMOV UR10, URZ ;  /* 0x0000003f000a7c82 */ /* 0x000fe20008000000 */
[----:B------:R-:W-:Y:S01]  /*21c50*/  @P0 R2UR UR21, R2 ;  /* 0x00000000021502ca */ /* 0x000fe200000e0000 */
[----:B------:R-:W-:Y:S01]  /*21c60*/  UMOV UR14, 0x0 ;  /* 0x00000000000e7882 */ /* 0x000fe20000000000 */
[C---:B------:R-:W-:Y:S01]  /*21c70*/  @P0 R2UR UR28, R18.reuse ;  /* 0x00000000121c02ca */ /* 0x040fe200000e0000 */
[----:B------:R-:W-:Y:S01]  /*21c80*/  @P0 IMAD.MOV.U32 R6, RZ, RZ, 0x10000 ;  /* 0x00010000ff060424 */ /* 0x000fe200078e00ff */
[C---:B------:R-:W-:Y:S01]  /*21c90*/  @P0 R2UR UR27, R17.reuse ;  /* 0x00000000111b02ca */ /* 0x040fe200000e0000 */
[----:B------:R-:W-:Y:S01]  /*21ca0*/  UMOV UR15, 0x12f00000 ;  /* 0x12f00000000f7882 */ /* 0x000fe20000000000 */
[----:B------:R-:W-:Y:S01]  /*21cb0*/  @P0 R2UR UR20, R18 ;  /* 0x00000000121402ca */ /* 0x000fe200000e0000 */
[----:B------:R-:W-:Y:S01]  /*21cc0*/  UMOV UR26, 0x40 ;  /* 0x00000040001a7882 */ /* 0x000fe20000000000 */
[----:B------:R-:W-:Y:S01]  /*21cd0*/  @P0 R2UR UR19, R17 ;  /* 0x00000000111302ca */ /* 0x000fe200000e0000 */
        /* <DEDUP_REMOVED lines=9> */
[----:B------:R-:W-:Y:S02]  /*21d70*/  UIADD3 UR24, UR30, 0x18400, URZ ;  /* 0x000184001e187890 */ /* 0x000fe4000fffe03f */
[----:B------:R-:W-:Y:S01]  /*21d80*/  UIADD3 UR16, UR30, 0x1c400, URZ ;  /* 0x0001c4001e107890 */ /* 0x000fe2000fffe03f */
[----:B------:R0:W-:Y:S02]  /*21d90*/  @P0 SYNCS.ARRIVE.TRANS64 RZ, [R7+URZ+0x38800], R6 ;  /* 0x0388000607ff09a7 */ /* 0x0001e4000800003f */
[----:B------:R-:W-:Y:S01]  /*21da0*/  UMOV UR25, UR9 ;  /* 0x0000000900197c82 */ /* 0x000fe20008000000 */
[----:B------:R-:W-:Y:S01]  /*21db0*/  UMOV UR17, UR9 ;  /* 0x0000000900117c82 */ /* 0x000fe20008000000 */
[----:B------:R1:W-:Y:S02]  /*21dc0*/  UTMALDG.4D [UR8], [UR4], desc[UR6] ;  /* 0x00000608040075b4 */ /* 0x0003e40008019000 */
[----:B------:R0:W-:Y:S02]  /*21dd0*/  UTMALDG.4D [UR24], [UR4], desc[UR14] ;  /* 0x00000e18040075b4 */ /* 0x0001e40008019000 */
[----:B------:R0:W-:Y:S01]  /*21de0*/  UTMALDG.4D [UR16], [UR4], desc[UR22] ;  /* 0x00001610040075b4 */ /* 0x0001e20008019000 */
[----:B-1----:R-:W-:Y:S01]  /*21df0*/  @P0 R2UR UR13, R2 ;  /* 0x00000000020d02ca */ /* 0x002fe200000e0000 */
[----:B------:R-:W-:Y:S01]  /*21e00*/  UIADD3 UR8, UR30, 0x20400, URZ ;  /* 0x000204001e087890 */ /* 0x000fe2000fffe03f */
[----:B------:R-:W-:Y:S01]  /*21e10*/  @P0 R2UR UR12, R18 ;  /* 0x00000000120c02ca */ /* 0x000fe200000e0000 */
[----:B------:R-:W-:Y:S01]  /*21e20*/  UMOV UR6, 0x0 ;  /* 0x0000000000067882 */ /* 0x000fe20000000000 */
[----:B------:R-:W-:Y:S01]  /*21e30*/  @P0 R2UR UR11, R17 ;  /* 0x00000000110b02ca */ /* 0x000fe200000e0000 */
[----:B------:R-:W-:Y:S01]  /*21e40*/  UMOV UR7, 0x12f00000 ;  /* 0x12f0000000077882 */ /* 0x000fe20000000000 */
[----:B------:R-:W-:-:S11]  /*21e50*/  UMOV UR10, 0xc0 ;  /* 0x000000c0000a7882 */ /* 0x000fd60000000000 */
[----:B------:R0:W-:Y:S01]  /*21e60*/  UTMALDG.4D [UR8], [UR4], desc[UR6] ;  /* 0x00000608040075b4 */ /* 0x0001e20008019000 */
[----:B--2---:R-:W-:-:S04]  /*21e70*/  IADD3 R11, R11, 0x1, RZ ;  /* 0x000000010b0b7810 */ /* 0x004fc80007ffe0ff */
[----:B------:R-:W-:Y:S01]  /*21e80*/  LEA.HI R2, R11, R11, RZ, 0x1 ;  /* 0x0000000b0b027211 */ /* 0x000fe200078f08ff */
[----:B------:R0:W-:Y:S03]  /*21e90*/  STL [R1+0x30], R11 ;  /* 0x0000300b01007387 */ /* 0x0001e60000100800 */
[----:B------:R-:W-:-:S05]  /*21ea0*/  LOP3.LUT R2, R2, 0xfffffffe, RZ, 0xc0, !PT ;  /* 0xfffffffe02027812 */ /* 0x000fca00078ec0ff */
[----:B------:R-:W-:-:S05]  /*21eb0*/  IMAD.IADD R2, R11, 0x1, -R2 ;  /* 0x000000010b027824 */ /* 0x000fca00078e0a02 */
[----:B------:R-:W-:-:S04]  /*21ec0*/  SHF.L.U32 R2, R2, 0x1f, RZ ;  /* 0x0000001f02027819 */ /* 0x000fc800000006ff */
[----:B------:R-:W1:Y:S02]  /*21ed0*/  SYNCS.PHASECHK.TRANS64.TRYWAIT P0, [R7+URZ+0x38820], R2 ;  /* 0x03882002070075a7 */ /* 0x000e64000800017f */
[----:B01----:R-:W-:Y:S05]  /*21ee0*/  @!P0 BRA `(.L_x_728) ;  /* 0x0000003c00208947 */ /* 0x003fea0003800000 */
.L_x_834:
[----:B------:R-:W-:Y:S05]  /*21ef0*/  BSYNC B0 ;  /* 0x0000000000007941 */ /* 0x000fea0003800000 */
.L_x_727:
[----:B0-----:R-:W2:Y:S01]  /*21f00*/  LDL.LU R6, [R1+0x34] ;  /* 0x0000340001067983 */ /* 0x001ea20000300800 */
[----:B------:R-:W-:Y:S01]  /*21f10*/  BSSY B0, `(.L_x_729) ;  /* 0x00001c6000007945 */ /* 0x000fe20003800000 */
[----:B--2---:R-:W-:-:S13]  /*21f20*/  ISETP.GE.AND P0, PT, R6, 0x51, PT ;  /* 0x000000510600780c */ /* 0x004fda0003f06270 */
[----:B------:R-:W-:Y:S05]  /*21f30*/  @!P0 BRA `(.L_x_730) ;  /* 0x0000001c000c8947 */ /* 0x000fea0003800000 */
[----:B------:R-:W2:Y:S01]  /*21f40*/  LDL R6, [R1+0x24] ;  /* 0x0000240001067983 */ /* 0x000ea20000100800 */
[----:B------:R-:W-:Y:S01]  /*21f50*/  IMAD.MOV.U32 R2, RZ, RZ, 0x1 ;  /* 0x00000001ff027424 */ /* 0x000fe200078e00ff */
[----:B------:R-:W-:Y:S01]  /*21f60*/  BSSY B1, `(.L_x_731) ;  /* 0x000009f000017945 */ /* 0x000fe20003800000 */
[----:B--2---:R-:W-:-:S04]  /*21f70*/  IADD3 R13, -R6, RZ, RZ ;  /* 0x000000ff060d7210 */ /* 0x004fc80007ffe1ff */
[----:B------:R-:W-:-:S04]  /*21f80*/  VIADDMNMX R13, R13, R2, 0xffffffff, !PT ;  /* 0xffffffff0d0d7446 */ /* 0x000fc80007800102 */
[C---:B------:R-:W-:Y:S01]  /*21f90*/  IADD3 R2, R6.reuse, R13, RZ ;  /* 0x0000000d06027210 */ /* 0x040fe20007ffe0ff */
[----:B------:R-:W-:-:S03]  /*21fa0*/  VIADD R6, R6, 0xfffffffe ;  /* 0xfffffffe06067836 */ /* 0x000fc60000000000 */
[----:B------:R-:W-:-:S04]  /*21fb0*/  LOP3.LUT R2, R2, 0x1, RZ, 0xc0, !PT ;  /* 0x0000000102027812 */ /* 0x000fc800078ec0ff */
[----:B------:R-:W-:-:S13]  /*21fc0*/  ISETP.NE.U32.AND P0, PT, R2, 0x1, PT ;  /* 0x000000010200780c */ /* 0x000fda0003f05070 */
[----:B------:R-:W-:Y:S05]  /*21fd0*/  @P0 BRA `(.L_x_732) ;  /* 0x00000008005c0947 */ /* 0x000fea0003800000 */
[----:B------:R-:W2:Y:S04]  /*21fe0*/  LDL R7, [R1] ;  /* 0x0000000001077983 */ /* 0x000ea80000100800 */
[----:B------:R-:W3:Y:S01]  /*21ff0*/  LDL R10, [R1+0x8] ;  /* 0x00000800010a7983 */ /* 0x000ee20000100800 */
[----:B------:R-:W-:Y:S01]  /*22000*/  BSSY B2, `(.L_x_733) ;  /* 0x0000090000027945 */ /* 0x000fe20003800000 */
[----:B--2---:R-:W-:-:S04]  /*22010*/  IADD3 R7, R7, 0x1, RZ ;  /* 0x0000000107077810 */ /* 0x004fc80007ffe0ff */
        /* <DEDUP_REMOVED lines=10> */
[----:B------:R-:W-:Y:S01]  /*220c0*/  MOV R2, R6 ;  /* 0x0000000600027202 */ /* 0x000fe20000000f00 */
[----:B------:R-:W-:Y:S01]  /*220d0*/  ULDC.64 UR4, c[0x0][0x408] ;  /* 0x0001020000047ab9 */ /* 0x000fe20000000a00 */
[----:B------:R-:W-:Y:S01]  /*220e0*/  ULDC.64 UR6, c[0x0][0x208] ;  /* 0x0000820000067ab9 */ /* 0x000fe20000000a00 */
[----:B0-----:R-:W-:-:S13]  /*220f0*/  ISETP.NE.AND P0, PT, R17, 0x1, PT ;  /* 0x000000011100780c */ /* 0x001fda0003f05270 */
[----:B------:R-:W0:Y:S02]  /*22100*/  @P0 LDC.64 R10, c[0x0][0x420] ;  /* 0x00010800ff0a0b82 */ /* 0x000e240000000a00 */
[----:B0-----:R-:W-:-:S05]  /*22110*/  @P0 IMAD.HI.U32 R10, R6, R10, RZ ;  /* 0x0000000a060a0227 */ /* 0x001fca00078e00ff */
[----:B------:R-:W-:Y:S01]  /*22120*/  @P0 SHF.R.U32.HI R2, RZ, R11, R10 ;  /* 0x0000000bff020219 */ /* 0x000fe2000001160a */
[----:B------:R-:W-:-:S03]  /*22130*/  IMAD R10, R12, UR4, RZ ;  /* 0x000000040c0a7c24 */ /* 0x000fc6000f8e02ff */
[----:B------:R-:W-:Y:S01]  /*22140*/  SHF.R.S32.HI R11, RZ, 0x1f, R2 ;  /* 0x0000001fff0b7819 */ /* 0x000fe20000011402 */
[C---:B------:R-:W-:Y:S02]  /*22150*/  IMAD R15, R0.reuse, UR5, R10 ;  /* 0x00000005000f7c24 */ /* 0x040fe4000f8e020a */
[--C-:B------:R-:W-:Y:S02]  /*22160*/  IMAD.MOV.U32 R10, RZ, RZ, R2.reuse ;  /* 0x000000ffff0a7224 */ /* 0x100fe400078e0002 */
[----:B------:R-:W-:Y:S02]  /*22170*/  IMAD.MOV R2, RZ, RZ, -R2 ;  /* 0x000000ffff027224 */ /* 0x000fe400078e0a02 */
[----:B------:R-:W-:-:S04]  /*22180*/  IMAD.WIDE.U32 R10, R0, UR4, R10 ;  /* 0x00000004000a7c25 */ /* 0x000fc8000f8e000a */
[----:B------:R-:W-:Y:S01]  /*22190*/  IMAD R6, R17, R2, R6 ;  /* 0x0000000211067224 */ /* 0x000fe200078e0206 */
[----:B------:R-:W-:Y:S02]  /*221a0*/  IADD3 R15, R15, R11, RZ ;  /* 0x0000000b0f0f7210 */ /* 0x000fe40007ffe0ff */
[----:B------:R-:W-:-:S04]  /*221b0*/  LEA R8, P0, R10, R8, 0x2 ;  /* 0x000000080a087211 */ /* 0x000fc800078010ff */
[----:B------:R-:W-:-:S05]  /*221c0*/  LEA.HI.X R9, R10, R9, R15, 0x2, P0 ;  /* 0x000000090a097211 */ /* 0x000fca00000f140f */
[----:B------:R0:W5:Y:S04]  /*221d0*/  LDG.E R2, desc[UR6][R8.64] ;  /* 0x0000000608027981 */ /* 0x000168000c1e1900 */
.L_x_735:
[----:B0-----:R-:W0:Y:S01]  /*221e0*/  S2R R9, SR_CgaCtaId ;  /* 0x0000000000097919 */ /* 0x001e220000008800 */
[----:B------:R-:W-:-:S04]  /*221f0*/  MOV R8, 0x400 ;  /* 0x0000040000087802 */ /* 0x000fc80000000f00 */
[----:B0-----:R-:W-:Y:S02]  /*22200*/  LEA R8, R9, R8, 0x18 ;  /* 0x0000000809087211 */ /* 0x001fe400078ec0ff */
[----:B------:R-:W-:Y:S02]  /*22210*/  SHF.L.U32 R9, R14, 0x1f, RZ ;  /* 0x0000001f0e097819 */ /* 0x000fe400000006ff */
[----:B------:R-:W-:-:S04]  /*22220*/  LEA R8, R7, R8, 0x3 ;  /* 0x0000000807087211 */ /* 0x000fc800078e18ff */
[----:B------:R-:W0:Y:S02]  /*22230*/  SYNCS.PHASECHK.TRANS64.TRYWAIT P0, [R8+URZ+0x38840], R9 ;  /* 0x03884009080075a7 */ /* 0x000e24000800017f */
[----:B0-----:R-:W-:Y:S05]  /*22240*/  @!P0 BRA `(.L_x_736) ;  /* 0x0000003800688947 */ /* 0x001fea0003800000 */
.L_x_835:
        /* <DEDUP_REMOVED lines=11> */
.L_x_737:
        /* <DEDUP_REMOVED lines=22> */
[----:B------:R-:W-:Y:S01]  /*22460*/  IADD3 R9, R9, 0x38800, RZ ;  /* 0x0003880009097810 */ /* 0x000fe20007ffe0ff */
        /* <DEDUP_REMOVED lines=19> */
.L_x_836:
[----:B------:R-:W-:Y:S05]  /*225a0*/  @P1 BRA `(.L_x_739) ;  /* 0x0000000000301947 */ /* 0x000fea0003800000 */
[----:B------:R-:W2:Y:S01]  /*225b0*/  LDL R10, [R1] ;  /* 0x00000000010a7983 */ /* 0x000ea20000100800 */
[----:B------:R-:W-:Y:S01]  /*225c0*/  MOV R11, 0x400 ;  /* 0x00000400000b7802 */ /* 0x000fe20000000f00 */
[----:B------:R-:W1:Y:S01]  /*225d0*/  S2R R17, SR_TID.X ;  /* 0x0000000000117919 */ /* 0x000e620000002100 */
[----:B------:R-:W3:Y:S01]  /*225e0*/  S2R R15, SR_CgaCtaId ;  /* 0x00000000000f7919 */ /* 0x000ee20000008800 */
[----:B0-----:R-:W-:Y:S01]  /*225f0*/  IMAD.MOV.U32 R9, RZ, RZ, 0xa000 ;  /* 0x0000a000ff097424 */ /* 0x001fe200078e00ff */
[----:B-1----:R-:W-:-:S04]  /*22600*/  LOP3.LUT R17, R17, 0x1f, RZ, 0xc0, !PT ;  /* 0x0000001f11117812 */ /* 0x002fc800078ec0ff */
[----:B------:R-:W-:Y:S02]  /*22610*/  ISETP.NE.AND P0, PT, R17, RZ, PT ;  /* 0x000000ff1100720c */ /* 0x000fe40003f05270 */
[----:B---3--:R-:W-:-:S04]  /*22620*/  LEA R11, R15, R11, 0x18 ;  /* 0x0000000b0f0b7211 */ /* 0x008fc800078ec0ff */
[----:B--2---:R-:W-:-:S04]  /*22630*/  LEA R8, R10, R11, 0x3 ;  /* 0x0000000b0a087211 */ /* 0x004fc800078e18ff */
[----:B------:R1:W-:Y:S03]  /*22640*/  SYNCS.ARRIVE.TRANS64 RZ, [R8+URZ+0x38850], R9 ;  /* 0x0388500908ff79a7 */ /* 0x0003e6000800003f */
[----:B------:R-:W-:Y:S05]  /*22650*/  @!P0 BRA `(.L_x_739) ;  /* 0x0000000000048947 */ /* 0x000fea0003800000 */
[----:B------:R-:W-:Y:S01]  /*22660*/  BPT.TRAP 0x1 ;  /* 0x000000040000795c */ /* 0x000fe20000300000 */
.L_x_739:
        /* <DEDUP_REMOVED lines=15> */
[----:B--2---:R-:W-:-:S02]  /*22760*/  R2UR UR11, R8 ;  /* 0x00000000080b72ca */ /* 0x004fc400000e0000 */
[----:B---3--:R-:W-:-:S04]  /*22770*/  LEA R8, R10, R11, 0x3 ;  /* 0x0000000b0a087211 */ /* 0x008fc800078e18ff */
        /* <DEDUP_REMOVED lines=24> */
.L_x_734:
[----:B------:R-:W-:Y:S05]  /*22900*/  BSYNC B2 ;  /* 0x0000000000027941 */ /* 0x000fea0003800000 */
.L_x_733:
[----:B------:R-:W2:Y:S04]  /*22910*/  LDL.LU R2, [R1+0x24] ;  /* 0x0000240001027983 */ /* 0x000ea80000300800 */
[----:B------:R0:W-:Y:S04]  /*22920*/  STL [R1], R7 ;  /* 0x0000000701007387 */ /* 0x0001e80000100800 */
[----:B------:R0:W-:Y:S02]  /*22930*/  STL [R1+0x8], R14 ;  /* 0x0000080e01007387 */ /* 0x0001e40000100800 */
[----:B0-2---:R-:W-:-:S07]  /*22940*/  IADD3 R6, R2, -0x3, RZ ;  /* 0xfffffffd02067810 */ /* 0x005fce0007ffe0ff */
.L_x_732:
[----:B------:R-:W-:Y:S05]  /*22950*/  BSYNC B1 ;  /* 0x0000000000017941 */ /* 0x000fea0003800000 */
.L_x_731:
[----:B------:R-:W-:-:S05]  /*22960*/  IMAD.MOV R2, RZ, RZ, -R13 ;  /* 0x000000ffff027224 */ /* 0x000fca00078e0a0d */
[----:B------:R-:W-:-:S13]  /*22970*/  ISETP.NE.AND P0, PT, R3, R2, PT ;  /* 0x000000020300720c */ /* 0x000fda0003f05270 */
[----:B------:R-:W-:Y:S05]  /*22980*/  @!P0 BRA `(.L_x_730) ;  /* 0x0000001000788947 */ /* 0x000fea0003800000 */
[----:B------:R-:W-:-:S07]  /*22990*/  MOV R10, R5 ;  /* 0x00000005000a7202 */ /* 0x000fce0000000f00 */
.L_x_754:
        /* <DEDUP_REMOVED lines=11> */
[----:B------:R-:W-:Y:S02]  /*22a50*/  MOV R9, R6 ;  /* 0x0000000600097202 */ /* 0x000fe40000000f00 */
        /* <DEDUP_REMOVED lines=10> */
[----:B------:R-:W-:-:S04]  /*22b00*/  @P0 SHF.R.U32.HI R2, RZ, R3, R9 ;  /* 0x00000003ff020219 */ /* 0x000fc80000011609 */
[----:B------:R-:W-:Y:S02]  /*22b10*/  IADD3 R9, -R2, RZ, RZ ;  /* 0x000000ff02097210 */ /* 0x000fe40007ffe1ff */
[----:B------:R-:W-:-:S03]  /*22b20*/  SHF.R.S32.HI R3, RZ, 0x1f, R2 ;  /* 0x0000001fff037819 */ /* 0x000fc60000011402 */
[----:B------:R-:W-:Y:S02]  /*22b30*/  IMAD R9, R10, R9, R6 ;  /* 0x000000090a097224 */ /* 0x000fe400078e0206 */
[----:B------:R-:W-:Y:S02]  /*22b40*/  IMAD R10, R12, UR6, RZ ;  /* 0x000000060c0a7c24 */ /* 0x000fe4000f8e02ff */
[----:B------:R-:W-:-:S04]  /*22b50*/  IMAD.WIDE.U32 R2, R0, UR6, R2 ;  /* 0x0000000600027c25 */ /* 0x000fc8000f8e0002 */
[----:B------:R-:W-:-:S04]  /*22b60*/  IMAD R10, R0, UR7, R10 ;  /* 0x00000007000a7c24 */ /* 0x000fc8000f8e020a */
[----:B------:R-:W-:Y:S01]  /*22b70*/  IMAD.IADD R3, R10, 0x1, R3 ;  /* 0x000000010a037824 */ /* 0x000fe200078e0203 */
[----:B------:R-:W-:-:S04]  /*22b80*/  LEA R10, P0, R2, UR4, 0x2 ;  /* 0x00000004020a7c11 */ /* 0x000fc8000f8010ff */
[----:B------:R-:W-:-:S05]  /*22b90*/  LEA.HI.X R11, R2, UR5, R3, 0x2, P0 ;  /* 0x00000005020b7c11 */ /* 0x000fca00080f1403 */
[----:B------:R0:W5:Y:S04]  /*22ba0*/  LDG.E R10, desc[UR8][R10.64] ;  /* 0x000000080a0a7981 */ /* 0x000168000c1e1900 */
.L_x_742:
[----:B------:R-:W1:Y:S01]  /*22bb0*/  S2R R3, SR_CgaCtaId ;  /* 0x0000000000037919 */ /* 0x000e620000008800 */
[----:B------:R-:W-:-:S04]  /*22bc0*/  MOV R2, 0x400 ;  /* 0x0000040000027802 */ /* 0x000fc80000000f00 */
[----:B-1----:R-:W-:Y:S02]  /*22bd0*/  LEA R2, R3, R2, 0x18 ;  /* 0x0000000203027211 */ /* 0x002fe400078ec0ff */
[----:B------:R-:W-:Y:S02]  /*22be0*/  SHF.L.U32 R3, R8, 0x1f, RZ ;  /* 0x0000001f08037819 */ /* 0x000fe400000006ff */
[----:B------:R-:W-:-:S04]  /*22bf0*/  LEA R2, R7, R2, 0x3 ;  /* 0x0000000207027211 */ /* 0x000fc800078e18ff */
[----:B------:R-:W1:Y:S02]  /*22c00*/  SYNCS.PHASECHK.TRANS64.TRYWAIT P0, [R2+URZ+0x38840], R3 ;  /* 0x03884003020075a7 */ /* 0x000e64000800017f */
[----:B-1----:R-:W-:Y:S05]  /*22c10*/  @!P0 BRA `(.L_x_743) ;  /* 0x00000030001c8947 */ /* 0x002fea0003800000 */
.L_x_837:
        /* <DEDUP_REMOVED lines=11> */
.L_x_744:
[----:B------:R-:W2:Y:S04]  /*22cd0*/  LDL R15, [R1+0x4] ;  /* 0x00000400010f7983 */ /* 0x000ea80000100800 */
[----:B------:R-:W3:Y:S01]  /*22ce0*/  LDL.LU R14, [R1+0x8] ;  /* 0x00000800010e7983 */ /* 0x000ee20000300800 */
[----:B-1----:R-:W-:-:S03]  /*22cf0*/  MOV R3, 0x400 ;  /* 0x0000040000037802 */ /* 0x002fc60000000f00 */
        /* <DEDUP_REMOVED lines=39> */
.L_x_838:
        /* <DEDUP_REMOVED lines=8> */
.L_x_746:
        /* <DEDUP_REMOVED lines=40> */
.L_x_741:
[----:B------:R-:W-:Y:S05]  /*23270*/  BSYNC B1 ;  /* 0x0000000000017941 */ /* 0x000fea0003800000 */
.L_x_740:
[----:B------:R-:W-:Y:S01]  /*23280*/  IADD3 R3, R7, 0x1, RZ ;  /* 0x0000000107037810 */ /* 0x000fe20007ffe0ff */
[----:B------:R-:W-:Y:S03]  /*23290*/  BSSY B1, `(.L_x_747) ;  /* 0x000008a000017945 */ /* 0x000fe60003800000 */
        /* <DEDUP_REMOVED lines=8> */
[----:B------:R-:W-:Y:S01]  /*23320*/  VIADD R9, R6, 0xffffffff ;  /* 0xffffffff06097836 */ /* 0x000fe20000000000 */
        /* <DEDUP_REMOVED lines=8> */
[----:B-1----:R-:W-:Y:S01]  /*233b0*/  @P0 IMAD.HI.U32 R10, R9, R2, RZ ;  /* 0x00000002090a0227 */ /* 0x002fe200078e00ff */
[----:B------:R-:W-:-:S04]  /*233c0*/  MOV R2, R9 ;  /* 0x0000000900027202 */ /* 0x000fc80000000f00 */
[----:B------:R-:W-:Y:S01]  /*233d0*/  @P0 SHF.R.U32.HI R2, RZ, R3, R10 ;  /* 0x00000003ff020219 */ /* 0x000fe2000001160a */
[----:B------:R-:W-:-:S04]  /*233e0*/  IMAD R10, R12, UR6, RZ ;  /* 0x000000060c0a7c24 */ /* 0x000fc8000f8e02ff */
[----:B------:R-:W-:Y:S02]  /*233f0*/  IMAD.MOV R3, RZ, RZ, -R2 ;  /* 0x000000ffff037224 */ /* 0x000fe400078e0a02 */
[----:B------:R-:W-:Y:S02]  /*23400*/  IMAD R10, R0, UR7, R10 ;  /* 0x00000007000a7c24 */ /* 0x000fe4000f8e020a */
[----:B------:R-:W-:Y:S01]  /*23410*/  IMAD R9, R11, R3, R9 ;  /* 0x000000030b097224 */ /* 0x000fe200078e0209 */
[----:B------:R-:W-:-:S03]  /*23420*/  SHF.R.S32.HI R3, RZ, 0x1f, R2 ;  /* 0x0000001fff037819 */ /* 0x000fc60000011402 */
[----:B------:R-:W-:-:S05]  /*23430*/  IMAD.WIDE.U32 R2, R0, UR6, R2 ;  /* 0x0000000600027c25 */ /* 0x000fca000f8e0002 */
[----:B------:R-:W-:Y:S02]  /*23440*/  IADD3 R3, R10, R3, RZ ;  /* 0x000000030a037210 */ /* 0x000fe40007ffe0ff */
[----:B------:R-:W-:-:S04]  /*23450*/  LEA R10, P0, R2, UR4, 0x2 ;  /* 0x00000004020a7c11 */ /* 0x000fc8000f8010ff */
[----:B------:R-:W-:-:S05]  /*23460*/  LEA.HI.X R11, R2, UR5, R3, 0x2, P0 ;  /* 0x00000005020b7c11 */ /* 0x000fca00080f1403 */
[----:B------:R1:W5:Y:S04]  /*23470*/  LDG.E R10, desc[UR8][R10.64] ;  /* 0x000000080a0a7981 */ /* 0x000368000c1e1900 */
.L_x_749:
[----:B------:R-:W2:Y:S01]  /*23480*/  S2R R3, SR_CgaCtaId ;  /* 0x0000000000037919 */ /* 0x000ea20000008800 */
[----:B------:R-:W-:-:S04]  /*23490*/  MOV R2, 0x400 ;  /* 0x0000040000027802 */ /* 0x000fc80000000f00 */
[----:B--2---:R-:W-:Y:S02]  /*234a0*/  LEA R2, R3, R2, 0x18 ;  /* 0x0000000203027211 */ /* 0x004fe400078ec0ff */
[----:B------:R-:W-:-:S03]  /*234b0*/  SHF.L.U32 R3, R13, 0x1f, RZ ;  /* 0x0000001f0d037819 */ /* 0x000fc600000006ff */
[----:B------:R-:W-:-:S04]  /*234c0*/  IMAD R2, R14, 0x8, R2 ;  /* 0x000000080e027824 */ /* 0x000fc800078e0202 */
[----:B------:R-:W2:Y:S02]  /*234d0*/  SYNCS.PHASECHK.TRANS64.TRYWAIT P0, [R2+URZ+0x38840], R3 ;  /* 0x03884003020075a7 */ /* 0x000ea4000800017f */
[----:B--2---:R-:W-:Y:S05]  /*234e0*/  @!P0 BRA `(.L_x_750) ;  /* 0x0000002800108947 */ /* 0x004fea0003800000 */
.L_x_839:
        /* <DEDUP_REMOVED lines=11> */
.L_x_751:
        /* <DEDUP_REMOVED lines=16> */
[----:B------:R-:W-:Y:S02]  /*236a0*/  SHF.L.U32 R8, R8, 0x1f, RZ ;  /* 0x0000001f08087819 */ /* 0x000fe400000006ff */
        /* <DEDUP_REMOVED lines=25> */
.L_x_840:
[----:B------:R-:W-:Y:S05]  /*23840*/  @P0 BRA `(.L_x_753) ;  /* 0x00000000001c0947 */ /* 0x000fea0003800000 */
[----:B------:R-:W1:Y:S02]  /*23850*/  S2R R3, SR_TID.X ;  /* 0x0000000000037919 */ /* 0x000e640000002100 */
[----:B-1----:R-:W-:-:S04]  /*23860*/  LOP3.LUT R3, R3, 0x1f, RZ, 0xc0, !PT ;  /* 0x0000001f03037812 */ /* 0x002fc800078ec0ff */
[----:B------:R-:W-:Y:S02]  /*23870*/  ISETP.NE.AND P1, PT, R3, RZ, PT ;  /* 0x000000ff0300720c */ /* 0x000fe40003f25270 */
[----:B------:R-:W-:-:S04]  /*23880*/  MOV R3, 0xa000 ;  /* 0x0000a00000037802 */ /* 0x000fc80000000f00 */
[----:B------:R1:W-:Y:S07]  /*23890*/  SYNCS.ARRIVE.TRANS64 RZ, [R2+URZ+0x50], R3 ;  /* 0x0000500302ff79a7 */ /* 0x0003ee000800003f */
[----:B------:R-:W-:Y:S05]  /*238a0*/  @!P1 BRA `(.L_x_753) ;  /* 0x0000000000049947 */ /* 0x000fea0003800000 */
[----:B------:R-:W-:Y:S01]  /*238b0*/  BPT.TRAP 0x1 ;  /* 0x000000040000795c */ /* 0x000fe20000300000 */
.L_x_753:
        /* <DEDUP_REMOVED lines=21> */
[----:B------:R-:W-:Y:S01]  /*23a10*/  IMAD.MOV.U32 R5, RZ, RZ, R10 ;  /* 0x000000ffff057224 */ /* 0x000fe200078e000a */
[----:B--2---:R-:W-:Y:S02]  /*23a20*/  R2UR UR11, R13 ;  /* 0x000000000d0b72ca */ /* 0x004fe400000e0000 */
        /* <DEDUP_REMOVED lines=16> */
.L_x_748:
[----:B------:R-:W-:Y:S05]  /*23b30*/  BSYNC B1 ;  /* 0x0000000000017941 */ /* 0x000fea0003800000 */
.L_x_747:
[C---:B------:R-:W-:Y:S02]  /*23b40*/  ISETP.GT.AND P0, PT, R6.reuse, 0x1, PT ;  /* 0x000000010600780c */ /* 0x040fe40003f04270 */
[----:B------:R-:W-:-:S11]  /*23b50*/  IADD3 R6, R6, -0x2, RZ ;  /* 0xfffffffe06067810 */ /* 0x000fd60007ffe0ff */
[----:B------:R-:W-:Y:S05]  /*23b60*/  @P0 BRA `(.L_x_754) ;  /* 0xffffffec008c0947 */ /* 0x000fea000383ffff */
.L_x_730:
[----:B------:R-:W-:Y:S05]  /*23b70*/  BSYNC B0 ;  /* 0x0000000000007941 */ /* 0x000fea0003800000 */
.L_x_729:
[----:B------:R-:W1:Y:S01]  /*23b80*/  S2R R2, SR_TID.X ;  /* 0x0000000000027919 */ /* 0x000e620000002100 */
[----:B------:R-:W-:Y:S01]  /*23b90*/  BSSY B0, `(.L_x_755) ;  /* 0x0000011000007945 */ /* 0x000fe20003800000 */
[----:B-1----:R-:W-:-:S04]  /*23ba0*/  LOP3.LUT R2, R2, 0x1f, RZ, 0xc0, !PT ;  /* 0x0000001f02027812 */ /* 0x002fc800078ec0ff */
[----:B------:R-:W-:-:S13]  /*23bb0*/  ISETP.NE.AND P0, PT, R2, RZ, PT ;  /* 0x000000ff0200720c */ /* 0x000fda0003f05270 */
[----:B------:R-:W-:Y:S05]  /*23bc0*/  @P0 BRA `(.L_x_756) ;  /* 0x0000000000340947 */ /* 0x000fea0003800000 */
[----:B------:R-:W1:Y:S01]  /*23bd0*/  S2R R3, SR_LANEID ;  /* 0x0000000000037919 */ /* 0x000e620000000000 */
[----:B------:R-:W-:Y:S01]  /*23be0*/  VOTEU.ANY UR4, UPT, PT ;  /* 0x0000000000047886 */ /* 0x000fe200038e0100 */
[----:B------:R-:W-:Y:S01]  /*23bf0*/  ULDC.64 UR6, c[0x0][0x208] ;  /* 0x0000820000067ab9 */ /* 0x000fe20000000a00 */
[----:B------:R-:W1:Y:S08]  /*23c00*/  FLO.U32 R0, UR4 ;  /* 0x0000000400007d00 */ /* 0x000e7000080e0000 */
[----:B------:R-:W2:Y:S01]  /*23c10*/  POPC R7, UR4 ;  /* 0x0000000400077d09 */ /* 0x000ea20008000000 */
[----:B-1----:R-:W-:-:S02]  /*23c20*/  ISETP.EQ.U32.AND P0, PT, R0, R3, PT ;  /* 0x000000030000720c */ /* 0x002fc40003f02070 */
[----:B------:R-:W2:Y:S11]  /*23c30*/  LDC.64 R2, c[0x0][0xc38] ;  /* 0x00030e00ff027b82 */ /* 0x000eb60000000a00 */
[----:B--2---:R-:W2:Y:S01]  /*23c40*/  @P0 ATOMG.E.ADD.STRONG.GPU PT, R3, desc[UR6][R2.64], R7 ;  /* 0x00000007020309a8 */ /* 0x004ea200081ee1c6 */
[----:B------:R-:W1:Y:S02]  /*23c50*/  S2R R6, SR_LTMASK ;  /* 0x0000000000067919 */ /* 0x000e640000003900 */
[----:B-1----:R-:W-:-:S04]  /*23c60*/  LOP3.LUT R6, R6, UR4, RZ, 0xc0, !PT ;  /* 0x0000000406067c12 */ /* 0x002fc8000f8ec0ff */
[----:B------:R-:W1:Y:S01]  /*23c70*/  POPC R9, R6 ;  /* 0x0000000600097309 */ /* 0x000e620000000000 */
[----:B--2---:R-:W1:Y:S02]  /*23c80*/  SHFL.IDX PT, R0, R3, R0, 0x1f ;  /* 0x00001f0003007589 */ /* 0x004e6400000e0000 */
[----:B-1----:R-:W-:-:S07]  /*23c90*/  IADD3 R16, R0, UR36, R9 ;  /* 0x0000002400107c10 */ /* 0x002fce000fffe009 */
.L_x_756:
[----:B------:R-:W-:Y:S05]  /*23ca0*/  BSYNC B0 ;  /* 0x0000000000007941 */ /* 0x000fea0003800000 */
.L_x_755:
        /* <DEDUP_REMOVED lines=11> */
.L_x_841:
        /* <DEDUP_REMOVED lines=11> */
.L_x_760:
        /* <DEDUP_REMOVED lines=38> */
.L_x_758:
[----:B------:R-:W-:Y:S05]  /*24070*/  BSYNC B0 ;  /* 0x0000000000007941 */ /* 0x000fea0003800000 */
.L_x_757:
        /* <DEDUP_REMOVED lines=9> */
.L_x_713:
[----:B------:R-:W-:Y:S05]  /*24110*/  BSYNC B6 ;  /* 0x0000000000067941 */ /* 0x000fea0003800000 */
.L_x_711:
[----:B------:R-:W-:-:S03]  /*24120*/  UMOV UR4, 0xffffffff ;  /* 0xffffffff00047882 */ /* 0x000fc60000000000 */
[----:B------:R-:W-:Y:S05]  /*24130*/  BRA.DIV UR4, `(.L_x_761) ;  /* 0x0000001e04387947 */ /* 0x000fea000b800000 */
[----:B------:R2:W3:Y:S04]  /*24140*/  SHFL.IDX PT, R4, R16, RZ, 0x1f ;  /* 0x00001fff10047589 */ /* 0x0004e800000e0000 */
[----:B------:R2:W4:Y:S02]  /*24150*/  SHFL.IDX PT, R6, R16, 0x1, 0x1f ;  /* 0x00201f0010067f89 */ /* 0x00052400000e0000 */
.L_x_845:
[----:B0-----:R-:W0:Y:S01]  /*24160*/  S2R R8, SR_TID.X ;  /* 0x0000000000087919 */ /* 0x001e220000002100 */
[----:B------:R-:W-:Y:S01]  /*24170*/  ULDC UR4, c[0x0][0xc14] ;  /* 0x0003050000047ab9 */ /* 0x000fe20000000800 */
[----:B------:R-:W-:Y:S01]  /*24180*/  BSSY B0, `(.L_x_762) ;  /* 0x000000c000007945 */ /* 0x000fe20003800000 */
[----:B-1----:R-:W-:Y:S01]  /*24190*/  IMAD.U32 R0, RZ, RZ, UR4 ;  /* 0x00000004ff007e24 */ /* 0x002fe2000f8e00ff */
[----:B------:R-:W-:Y:S02]  /*241a0*/  MOV R17, RZ ;  /* 0x000000ff00117202 */ /* 0x000fe40000000f00 */
[----:B0-----:R-:W-:-:S04]  /*241b0*/  LOP3.LUT R8, R8, 0x1f, RZ, 0xc0, !PT ;  /* 0x0000001f08087812 */ /* 0x001fc800078ec0ff */
[C---:B------:R-:W-:Y:S02]  /*241c0*/  ISETP.NE.AND P0, PT, R8.reuse, 0x1f, PT ;  /* 0x0000001f0800780c */ /* 0x040fe40003f05270 */
[----:B------:R-:W-:-:S04]  /*241d0*/  IADD3 R5, R8, R19, RZ ;  /* 0x0000001308057210 */ /* 0x000fc80007ffe0ff */
[----:B------:R-:W-:-:S13]  /*241e0*/  ISETP.GE.OR P0, PT, R5, R0, !P0 ;  /* 0x000000000500720c */ /* 0x000fda0004706670 */
[----:B------:R-:W-:Y:S05]  /*241f0*/  @P0 BRA `(.L_x_763) ;  /* 0x0000000000100947 */ /* 0x000fea0003800000 */
[----:B------:R-:W0:Y:S01]  /*24200*/  LDC.64 R2, c[0x0][0xc58] ;  /* 0x00031600ff027b82 */ /* 0x000e220000000a00 */
[----:B------:R-:W-:Y:S01]  /*24210*/  ULDC.64 UR4, c[0x0][0x208] ;  /* 0x0000820000047ab9 */ /* 0x000fe20000000a00 */
[----:B0-----:R-:W-:-:S05]  /*24220*/  IMAD.WIDE R2, R5, 0x4, R2 ;  /* 0x0000000405027825 */ /* 0x001fca00078e0202 */
[----:B------:R0:W5:Y:S02]  /*24230*/  LDG.E R17, desc[UR4][R2.64] ;  /* 0x0000000402117981 */ /* 0x000164000c1e1900 */
.L_x_763:
[----:B------:R-:W-:Y:S05]  /*24240*/  BSYNC B0 ;  /* 0x0000000000007941 */ /* 0x000fea0003800000 */
.L_x_762:
        /* <DEDUP_REMOVED lines=8> */
[----:B------:R-:W1:Y:S02]  /*242d0*/  SHFL.UP PT, R14, R13, 0x2, RZ ;  /* 0x044000000d0e7989 */ /* 0x000e6400000e00ff */
[----:B-1----:R-:W-:Y:S02]  /*242e0*/  SEL R14, R14, RZ, P1 ;  /* 0x000000ff0e0e7207 */ /* 0x002fe40000800000 */
[----:B------:R-:W-:Y:S02]  /*242f0*/  ISETP.GE.U32.AND P1, PT, R8, 0x8, PT ;  /* 0x000000080800780c */ /* 0x000fe40003f26070 */
[----:B0-----:R-:W-:-:S05]  /*24300*/  IADD3 R3, R13, R14, RZ ;  /* 0x0000000e0d037210 */ /* 0x001fca0007ffe0ff */
[----:B------:R-:W0:Y:S02]  /*24310*/  SHFL.UP PT, R14, R3, 0x4, RZ ;  /* 0x04800000030e7989 */ /* 0x000e2400000e00ff */
[----:B0-----:R-:W-:Y:S02]  /*24320*/  SEL R14, R14, RZ, P0 ;  /* 0x000000ff0e0e7207 */ /* 0x001fe40000000000 */
[----:B------:R-:W-:-:S03]  /*24330*/  ISETP.GE.U32.AND P0, PT, R8, 0x10, PT ;  /* 0x000000100800780c */ /* 0x000fc60003f06070 */
[----:B------:R-:W-:-:S05]  /*24340*/  IMAD.IADD R5, R3, 0x1, R14 ;  /* 0x0000000103057824 */ /* 0x000fca00078e020e */
[----:B------:R-:W0:Y:S02]  /*24350*/  SHFL.UP PT, R14, R5, 0x8, RZ ;  /* 0x05000000050e7989 */ /* 0x000e2400000e00ff */
[----:B0-----:R-:W-:-:S04]  /*24360*/  SEL R14, R14, RZ, P1 ;  /* 0x000000ff0e0e7207 */ /* 0x001fc80000800000 */
[----:B------:R-:W-:-:S05]  /*24370*/  IADD3 R7, R5, R14, RZ ;  /* 0x0000000e05077210 */ /* 0x000fca0007ffe0ff */
[----:B------:R-:W0:Y:S02]  /*24380*/  SHFL.UP PT, R14, R7, 0x10, RZ ;  /* 0x06000000070e7989 */ /* 0x000e2400000e00ff */
[----:B0-----:R-:W-:-:S05]  /*24390*/  SEL R2, R14, RZ, P0 ;  /* 0x000000ff0e027207 */ /* 0x001fca0000000000 */
[----:B------:R-:W-:-:S05]  /*243a0*/  IMAD.IADD R2, R7, 0x1, R2 ;  /* 0x0000000107027824 */ /* 0x000fca00078e0202 */
[----:B------:R0:W1:Y:S02]  /*243b0*/  SHFL.IDX PT, R14, R2, 0x1f, 0x1f ;  /* 0x03e01f00020e7f89 */ /* 0x00006400000e0000 */
.L_x_853:
[----:B------:R-:W-:Y:S02]  /*243c0*/  ULDC UR4, c[0x0][0xc10] ;  /* 0x0003040000047ab9 */ /* 0x000fe40000000800 */
[----:B--2---:R-:W-:-:S05]  /*243d0*/  MOV R16, UR4 ;  /* 0x0000000400107c02 */ /* 0x004fca0008000f00 */
[----:B-1----:R-:W-:-:S04]  /*243e0*/  IMAD R3, R14, R16, RZ ;  /* 0x000000100e037224 */ /* 0x002fc800078e02ff */
[----:B----4-:R-:W-:-:S05]  /*243f0*/  IMAD.IADD R6, R6, 0x1, R3 ;  /* 0x0000000106067824 */ /* 0x010fca00078e0203 */
[----:B---3--:R-:W-:-:S13]  /*24400*/  ISETP.GT.AND P0, PT, R6, R4, PT ;  /* 0x000000040600720c */ /* 0x008fda0003f04270 */
[----:B------:R-:W-:Y:S05]  /*24410*/  @P0 BRA `(.L_x_765) ;  /* 0x0000000000b80947 */ /* 0x000fea0003800000 */
[----:B------:R-:W1:Y:S02]  /*24420*/  LDC R0, c[0x0][0xc14] ;  /* 0x00030500ff007b82 */ /* 0x000e640000000800 */
.L_x_770:
[----:B------:R-:W-:-:S04]  /*24430*/  IADD3 R19, R19, 0x1f, RZ ;  /* 0x0000001f13137810 */ /* 0x000fc80007ffe0ff */
[----:B-1----:R-:W-:-:S13]  /*24440*/  ISETP.GE.AND P0, PT, R19, R0, PT ;  /* 0x000000001300720c */ /* 0x002fda0003f06270 */
[----:B------:R-:W-:Y:S05]  /*24450*/  @P0 BRA `(.L_x_766) ;  /* 0x0000000400600947 */ /* 0x000fea0003800000 */
[----:B------:R-:W1:Y:S01]  /*24460*/  S2R R8, SR_TID.X ;  /* 0x0000000000087919 */ /* 0x000e620000002100 */
[----:B------:R-:W-:Y:S01]  /*24470*/  BSSY B0, `(.L_x_767) ;  /* 0x000000b000007945 */ /* 0x000fe20003800000 */
[----:B------:R-:W-:Y:S02]  /*24480*/  MOV R17, RZ ;  /* 0x000000ff00117202 */ /* 0x000fe40000000f00 */
[----:B-1----:R-:W-:-:S04]  /*24490*/  LOP3.LUT R8, R8, 0x1f, RZ, 0xc0, !PT ;  /* 0x0000001f08087812 */ /* 0x002fc800078ec0ff */
[C---:B------:R-:W-:Y:S01]  /*244a0*/  ISETP.NE.AND P1, PT, R8.reuse, 0x1f, PT ;  /* 0x0000001f0800780c */ /* 0x040fe20003f25270 */
[----:B------:R-:W-:-:S05]  /*244b0*/  IMAD.IADD R5, R8, 0x1, R19 ;  /* 0x0000000108057824 */ /* 0x000fca00078e0213 */
[----:B------:R-:W-:-:S13]  /*244c0*/  ISETP.GE.OR P0, PT, R5, R0, !P1 ;  /* 0x000000000500720c */ /* 0x000fda0004f06670 */
[----:B------:R-:W-:Y:S05]  /*244d0*/  @P0 BRA `(.L_x_768) ;  /* 0x0000000000100947 */ /* 0x000fea0003800000 */
[----:B0-----:R-:W0:Y:S01]  /*244e0*/  LDC.64 R2, c[0x0][0xc58] ;  /* 0x00031600ff027b82 */ /* 0x001e220000000a00 */
[----:B------:R-:W-:Y:S01]  /*244f0*/  ULDC.64 UR4, c[0x0][0x208] ;  /* 0x0000820000047ab9 */ /* 0x000fe20000000a00 */
[----:B0-----:R-:W-:-:S05]  /*24500*/  IMAD.WIDE R2, R5, 0x4, R2 ;  /* 0x0000000405027825 */ /* 0x001fca00078e0202 */
[----:B------:R1:W5:Y:S02]  /*24510*/  LDG.E R17, desc[UR4][R2.64] ;  /* 0x0000000402117981 */ /* 0x000364000c1e1900 */
.L_x_768:
[----:B------:R-:W-:Y:S05]  /*24520*/  BSYNC B0 ;  /* 0x0000000000007941 */ /* 0x000fea0003800000 */
.L_x_767:
[----:B------:R-:W-:-:S03]  /*24530*/  UMOV UR4, 0xffffffff ;  /* 0xffffffff00047882 */ /* 0x000fc60000000000 */
[----:B------:R-:W-:Y:S05]  /*24540*/  BRA.DIV UR4, `(.L_x_769) ;  /* 0x0000001e04507947 */ /* 0x000fea000b800000 */
[----:B-----5:R-:W2:Y:S01]  /*24550*/  SHFL.UP PT, R14, R17, 0x1, RZ ;  /* 0x04200000110e7989 */ /* 0x020ea200000e00ff */
[C---:B------:R-:W-:Y:S02]  /*24560*/  ISETP.NE.AND P0, PT, R8.reuse, RZ, PT ;  /* 0x000000ff0800720c */ /* 0x040fe40003f05270 */
[----:B------:R-:W-:Y:S02]  /*24570*/  ISETP.GE.U32.AND P1, PT, R8, 0x2, PT ;  /* 0x000000020800780c */ /* 0x000fe40003f26070 */
[----:B--2---:R-:W-:Y:S02]  /*24580*/  SEL R14, R14, RZ, P0 ;  /* 0x000000ff0e0e7207 */ /* 0x004fe40000000000 */
[----:B------:R-:W-:-:S03]  /*24590*/  ISETP.GE.U32.AND P0, PT, R8, 0x4, PT ;  /* 0x000000040800780c */ /* 0x000fc60003f06070 */
[----:B------:R-:W-:-:S05]  /*245a0*/  IMAD.IADD R13, R17, 0x1, R14 ;  /* 0x00000001110d7824 */ /* 0x000fca00078e020e */
[----:B------:R-:W2:Y:S02]  /*245b0*/  SHFL.UP PT, R14, R13, 0x2, RZ ;  /* 0x044000000d0e7989 */ /* 0x000ea400000e00ff */
[----:B--2---:R-:W-:Y:S02]  /*245c0*/  SEL R14, R14, RZ, P1 ;  /* 0x000000ff0e0e7207 */ /* 0x004fe40000800000 */
[----:B------:R-:W-:Y:S02]  /*245d0*/  ISETP.GE.U32.AND P1, PT, R8, 0x8, PT ;  /* 0x000000080800780c */ /* 0x000fe40003f26070 */
[----:B-1----:R-:W-:-:S05]  /*245e0*/  IADD3 R3, R13, R14, RZ ;  /* 0x0000000e0d037210 */ /* 0x002fca0007ffe0ff */
[----:B------:R-:W1:Y:S02]  /*245f0*/  SHFL.UP PT, R14, R3, 0x4, RZ ;  /* 0x04800000030e7989 */ /* 0x000e6400000e00ff */
[----:B-1----:R-:W-:Y:S02]  /*24600*/  SEL R14, R14, RZ, P0 ;  /* 0x000000ff0e0e7207 */ /* 0x002fe40000000000 */
[----:B------:R-:W-:-:S03]  /*24610*/  ISETP.GE.U32.AND P0, PT, R8, 0x10, PT ;  /* 0x000000100800780c */ /* 0x000fc60003f06070 */
[----:B------:R-:W-:-:S05]  /*24620*/  IMAD.IADD R5, R3, 0x1, R14 ;  /* 0x0000000103057824 */ /* 0x000fca00078e020e */
[----:B------:R-:W1:Y:S02]  /*24630*/  SHFL.UP PT, R14, R5, 0x8, RZ ;  /* 0x05000000050e7989 */ /* 0x000e6400000e00ff */
[----:B-1----:R-:W-:-:S04]  /*24640*/  SEL R14, R14, RZ, P1 ;  /* 0x000000ff0e0e7207 */ /* 0x002fc80000800000 */
[----:B------:R-:W-:-:S05]  /*24650*/  IADD3 R7, R5, R14, RZ ;  /* 0x0000000e05077210 */ /* 0x000fca0007ffe0ff */
[----:B------:R-:W0:Y:S02]  /*24660*/  SHFL.UP PT, R14, R7, 0x10, RZ ;  /* 0x06000000070e7989 */ /* 0x000e2400000e00ff */
[----:B0-----:R-:W-:-:S05]  /*24670*/  SEL R2, R14, RZ, P0 ;  /* 0x000000ff0e027207 */ /* 0x001fca0000000000 */
[----:B------:R-:W-:-:S05]  /*24680*/  IMAD.IADD R2, R7, 0x1, R2 ;  /* 0x0000000107027824 */ /* 0x000fca00078e0202 */
[----:B------:R0:W1:Y:S02]  /*24690*/  SHFL.IDX PT, R14, R2, 0x1f, 0x1f ;  /* 0x03e01f00020e7f89 */ /* 0x00006400000e0000 */
.L_x_861:
[----:B------:R-:W-:Y:S02]  /*246a0*/  ULDC UR4, c[0x0][0xc10] ;  /* 0x0003040000047ab9 */ /* 0x000fe40000000800 */
[----:B------:R-:W-:-:S05]  /*246b0*/  MOV R16, UR4 ;  /* 0x0000000400107c02 */ /* 0x000fca0008000f00 */
[----:B-1----:R-:W-:-:S04]  /*246c0*/  IMAD R3, R14, R16, RZ ;  /* 0x000000100e037224 */ /* 0x002fc800078e02ff */
[----:B------:R-:W-:-:S05]  /*246d0*/  IMAD.IADD R6, R3, 0x1, R6 ;  /* 0x0000000103067824 */ /* 0x000fca00078e0206 */
[----:B------:R-:W-:-:S13]  /*246e0*/  ISETP.GT.AND P0, PT, R6, R4, PT ;  /* 0x000000040600720c */ /* 0x000fda0003f04270 */
[----:B------:R-:W-:Y:S05]  /*246f0*/  @!P0 BRA `(.L_x_770) ;  /* 0xfffffffc004c8947 */ /* 0x000fea000383ffff */
.L_x_765:
[----:B------:R-:W-:Y:S01]  /*24700*/  IADD3 R6, -R3, R6, RZ ;  /* 0x0000000603067210 */ /* 0x000fe20007ffe1ff */
[----:B------:R-:W-:-:S04]  /*24710*/  UMOV UR4, 0xffffffff ;  /* 0xffffffff00047882 */ /* 0x000fc80000000000 */
[----:B------:R-:W-:-:S05]  /*24720*/  IMAD R3, R2, R16, R6 ;  /* 0x0000001002037224 */ /* 0x000fca00078e0206 */
[----:B------:R-:W-:Y:S01]  /*24730*/  ISETP.GT.AND P6, PT, R3, R4, PT ;  /* 0x000000040300720c */ /* 0x000fe20003fc4270 */
[----:B------:R-:W-:-:S12]  /*24740*/  BRA.DIV UR4, `(.L_x_771) ;  /* 0x0000001e04a07947 */ /* 0x000fd8000b800000 */
[----:B------:R-:W-:-:S04]  /*24750*/  VOTE.ANY R3, PT, !P6 ;  /* 0x0000000000037806 */ /* 0x000fc800070e0100 */
[----:B------:R-:W1:Y:S02]  /*24760*/  POPC R5, R3 ;  /* 0x0000000300057309 */ /* 0x000e640000000000 */
[----:B-1----:R1:W2:Y:S02]  /*24770*/  SHFL.IDX PT, R17, R17, R5, 0x1f ;  /* 0x00001f0511117589 */ /* 0x0022a400000e0000 */
.L_x_865:
[----:B------:R-:W-:Y:S01]  /*24780*/  ISETP.NE.AND P0, PT, R3, RZ, PT ;  /* 0x000000ff0300720c */ /* 0x000fe20003f05270 */
[----:B------:R-:W-:-:S12]  /*24790*/  IMAD.MOV.U32 R14, RZ, RZ, RZ ;  /* 0x000000ffff0e7224 */ /* 0x000fd800078e00ff */
[----:B------:R-:W-:Y:S05]  /*247a0*/  @!P0 BRA `(.L_x_772) ;  /* 0x0000000000108947 */ /* 0x000fea0003800000 */
[----:B------:R-:W-:Y:S01]  /*247b0*/  UMOV UR4, 0xffffffff ;  /* 0xffffffff00047882 */ /* 0x000fe20000000000 */
[----:B------:R-:W-:Y:S02]  /*247c0*/  IADD3 R12, R5, -0x1, RZ ;  /* 0xffffffff050c7810 */ /* 0x000fe40007ffe0ff */
[----:B------:R-:W-:Y:S05]  /*247d0*/  BRA.DIV UR4, `(.L_x_773) ;  /* 0x0000001e04c47947 */ /* 0x000fea000b800000 */
[----:B------:R3:W4:Y:S02]  /*247e0*/  SHFL.IDX PT, R14, R2, R12, 0x1f ;  /* 0x00001f0c020e7589 */ /* 0x00072400000e0000 */
.L_x_772:
[----:B----4-:R-:W-:Y:S01]  /*247f0*/  IMAD R16, R14, R16, R6 ;  /* 0x000000100e107224 */ /* 0x010fe200078e0206 */
[----:B--2---:R-:W-:Y:S01]  /*24800*/  IABS R6, R17 ;  /* 0x0000001100067213 */ /* 0x004fe20000000000 */
[----:B0--3--:R-:W-:Y:S02]  /*24810*/  IMAD.MOV.U32 R2, RZ, RZ, RZ ;  /* 0x000000ffff027224 */ /* 0x009fe400078e00ff */
[----:B------:R-:W-:Y:S01]  /*24820*/  IMAD.IADD R19, R5, 0x1, R19 ;  /* 0x0000000105137824 */ /* 0x000fe200078e0213 */
[----:B------:R-:W0:Y:S08]  /*24830*/  I2F.RP R7, R6 ;  /* 0x0000000600077306 */ /* 0x000e300000209400 */
[----:B0-----:R-:W0:Y:S02]  /*24840*/  MUFU.RCP R7, R7 ;  /* 0x0000000700077308 */ /* 0x001e240000001000 */
[----:B0-----:R-:W-:-:S06]  /*24850*/  VIADD R8, R7, 0xffffffe ;  /* 0x0ffffffe07087836 */ /* 0x001fcc0000000000 */
[----:B------:R-:W0:Y:S02]  /*24860*/  F2I.FTZ.U32.TRUNC.NTZ R3, R8 ;  /* 0x0000000800037305 */ /* 0x000e24000021f000 */
[----:B0-----:R-:W-:-:S05]  /*24870*/  IADD3 R9, RZ, -R3, RZ ;  /* 0x80000003ff097210 */ /* 0x001fca0007ffe0ff */
[----:B------:R-:W-:-:S04]  /*24880*/  IMAD R9, R9, R6, RZ ;  /* 0x0000000609097224 */ /* 0x000fc800078e02ff */
[----:B------:R-:W-:Y:S01]  /*24890*/  IMAD.HI.U32 R3, R3, R9, R2 ;  /* 0x0000000903037227 */ /* 0x000fe200078e0002 */
[----:B------:R-:W-:Y:S02]  /*248a0*/  IADD3 R2, R4, -R16, RZ ;  /* 0x8000001004027210 */ /* 0x000fe40007ffe0ff */
[----:B------:R-:W-:Y:S02]  /*248b0*/  IABS R9, R17 ;  /* 0x0000001100097213 */ /* 0x000fe40000000000 */
[----:B------:R-:W-:-:S03]  /*248c0*/  IABS R4, R2 ;  /* 0x0000000200047213 */ /* 0x000fc60000000000 */
[----:B------:R-:W-:Y:S02]  /*248d0*/  IMAD.MOV R7, RZ, RZ, -R9 ;  /* 0x000000ffff077224 */ /* 0x000fe400078e0a09 */
[----:B------:R-:W-:-:S04]  /*248e0*/  IMAD.HI.U32 R3, R3, R4, RZ ;  /* 0x0000000403037227 */ /* 0x000fc800078e00ff */
[----:B------:R-:W-:Y:S01]  /*248f0*/  IMAD R7, R3, R7, R4 ;  /* 0x0000000703077224 */ /* 0x000fe200078e0204 */
[----:B------:R-:W-:-:S04]  /*24900*/  LOP3.LUT R4, R2, R17, RZ, 0x3c, !PT ;  /* 0x0000001102047212 */ /* 0x000fc800078e3cff */
[----:B------:R-:W-:-:S13]  /*24910*/  ISETP.GT.U32.AND P0, PT, R6, R7, PT ;  /* 0x000000070600720c */ /* 0x000fda0003f04070 */
[----:B------:R-:W-:Y:S01]  /*24920*/  @!P0 IADD3 R7, R7, -R6, RZ ;  /* 0x8000000607078210 */ /* 0x000fe20007ffe0ff */
[----:B------:R-:W-:-:S03]  /*24930*/  @!P0 VIADD R3, R3, 0x1 ;  /* 0x0000000103038836 */ /* 0x000fc60000000000 */
[----:B------:R-:W-:-:S13]  /*24940*/  ISETP.GE.U32.AND P0, PT, R7, R6, PT ;  /* 0x000000060700720c */ /* 0x000fda0003f06070 */
[----:B------:R-:W-:Y:S02]  /*24950*/  @P0 IADD3 R3, R3, 0x1, RZ ;  /* 0x0000000103030810 */ /* 0x000fe40007ffe0ff */
[----:B------:R-:W-:-:S13]  /*24960*/  ISETP.GE.AND P0, PT, R4, RZ, PT ;  /* 0x000000ff0400720c */ /* 0x000fda0003f06270 */
[----:B------:R-:W-:Y:S01]  /*24970*/  @!P0 IMAD.MOV R3, RZ, RZ, -R3 ;  /* 0x000000ffff038224 */ /* 0x000fe200078e0a03 */
[----:B------:R-:W-:-:S13]  /*24980*/  ISETP.NE.AND P0, PT, R17, RZ, PT ;  /* 0x000000ff1100720c */ /* 0x000fda0003f05270 */
[----:B------:R-:W-:-:S04]  /*24990*/  @!P0 LOP3.LUT R3, RZ, R17, RZ, 0x33, !PT ;  /* 0x00000011ff038212 */ /* 0x000fc800078e33ff */
[----:B------:R-:W-:Y:S02]  /*249a0*/  IADD3 R4, -R3, RZ, RZ ;  /* 0x000000ff03047210 */ /* 0x000fe40007ffe1ff */
[----:B------:R-:W-:-:S03]  /*249b0*/  MOV R18, R3 ;  /* 0x0000000300127202 */ /* 0x000fc60000000f00 */
[----:B------:R-:W-:Y:S01]  /*249c0*/  IMAD R17, R17, R4, R2 ;  /* 0x0000000411117224 */ /* 0x000fe200078e0202 */
[----:B------:R-:W-:Y:S06]  /*249d0*/  BRA `(.L_x_774) ;  /* 0x00000000001c7947 */ /* 0x000fec0003800000 */
.L_x_766:
[----:B------:R-:W-:Y:S01]  /*249e0*/  UMOV UR4, URZ ;  /* 0x0000003f00047c82 */ /* 0x000fe20008000000 */
[----:B------:R-:W-:Y:S01]  /*249f0*/  UMOV UR5, URZ ;  /* 0x0000003f00057c82 */ /* 0x000fe20008000000 */
[----:B------:R-:W-:Y:S01]  /*24a00*/  ULDC UR6, c[0x0][0xc14] ;  /* 0x0003050000067ab9 */ /* 0x000fe20000000800 */
[----:B------:R-:W-:Y:S01]  /*24a10*/  IMAD.MOV.U32 R16, RZ, RZ, R4 ;  /* 0x000000ffff107224 */ /* 0x000fe200078e0004 */
[----:B------:R-:W-:Y:S01]  /*24a20*/  MOV R17, UR4 ;  /* 0x0000000400117c02 */ /* 0x000fe20008000f00 */
[----:B------:R-:W-:Y:S01]  /*24a30*/  IMAD.U32 R18, RZ, RZ, UR5 ;  /* 0x00000005ff127e24 */ /* 0x000fe2000f8e00ff */
[----:B------:R-:W-:-:S07]  /*24a40*/  MOV R19, UR6 ;  /* 0x0000000600137c02 */ /* 0x000fce0008000f00 */
.L_x_774:
        /* <DEDUP_REMOVED lines=12> */
.L_x_690:
[----:B0-----:R-:W3:Y:S01]  /*24b10*/  LDL.LU R0, [R1+0x30] ;  /* 0x0000300001007983 */ /* 0x001ee20000300800 */
[----:B------:R-:W-:Y:S01]  /*24b20*/  BSSY B0, `(.L_x_776) ;  /* 0x000000b000007945 */ /* 0x000fe20003800000 */
[----:B-1----:R-:W0:Y:S01]  /*24b30*/  S2R R5, SR_CgaCtaId ;  /* 0x0000000000057919 */ /* 0x002e220000008800 */
[----:B---3--:R-:W-:-:S05]  /*24b40*/  VIADD R0, R0, 0x1 ;  /* 0x0000000100007836 */ /* 0x008fca0000000000 */
[----:B--2---:R-:W-:-:S04]  /*24b50*/  LEA.HI R2, R0, R0, RZ, 0x1 ;  /* 0x0000000000027211 */ /* 0x004fc800078f08ff */
[----:B------:R-:W-:-:S04]  /*24b60*/  LOP3.LUT R3, R2, 0xfffffffe, RZ, 0xc0, !PT ;  /* 0xfffffffe02037812 */ /* 0x000fc800078ec0ff */
[----:B------:R-:W-:Y:S02]  /*24b70*/  IADD3 R3, R0, -R3, RZ ;  /* 0x8000000300037210 */ /* 0x000fe40007ffe0ff */
[----:B------:R-:W-:Y:S02]  /*24b80*/  MOV R0, 0x400 ;  /* 0x0000040000007802 */ /* 0x000fe40000000f00 */
[----:B------:R-:W-:Y:S02]  /*24b90*/  SHF.L.U32 R3, R3, 0x1f, RZ ;  /* 0x0000001f03037819 */ /* 0x000fe400000006ff */
[----:B0-----:R-:W-:-:S04]  /*24ba0*/  LEA R0, R5, R0, 0x18 ;  /* 0x0000000005007211 */ /* 0x001fc800078ec0ff */
[----:B------:R-:W0:Y:S02]  /*24bb0*/  SYNCS.PHASECHK.TRANS64.TRYWAIT P0, [R0+URZ+0x38820], R3 ;  /* 0x03882003000075a7 */ /* 0x000e24000800017f */
[----:B0-----:R-:W-:Y:S05]  /*24bc0*/  @!P0 BRA `(.L_x_777) ;  /* 0x0000001800ec8947 */ /* 0x001fea0003800000 */
.L_x_868:
[----:B------:R-:W-:Y:S05]  /*24bd0*/  BSYNC B0 ;  /* 0x0000000000007941 */ /* 0x000fea0003800000 */
.L_x_776:
[----:B------:R-:W-:-:S03]  /*24be0*/  UMOV UR4, 0xffffffff ;  /* 0xffffffff00047882 */ /* 0x000fc60000000000 */
[----:B------:R-:W-:Y:S05]  /*24bf0*/  BRA.DIV UR4, `(.L_x_778) ;  /* 0x0000001a04f47947 */ /* 0x000fea000b800000 */
[----:B------:R-:W1:Y:S02]  /*24c00*/  S2R R2, SR_TID.X ;  /* 0x0000000000027919 */ /* 0x000e640000002100 */
[----:B-1----:R-:W-:-:S04]  /*24c10*/  SHF.R.U32.HI R2, RZ, 0x5, R2 ;  /* 0x00000005ff027819 */ /* 0x002fc80000011602 */
[----:B------:R-:W-:-:S05]  /*24c20*/  LOP3.LUT R2, R2, 0x3, RZ, 0xc0, !PT ;  /* 0x0000000302027812 */ /* 0x000fca00078ec0ff */
[----:B------:R1:W2:Y:S02]  /*24c30*/  SHFL.IDX PT, R14, R2, RZ, 0x1f ;  /* 0x00001fff020e7589 */ /* 0x0002a400000e0000 */
.L_x_871:
[----:B--2---:R-:W-:-:S13]  /*24c40*/  ISETP.NE.AND P0, PT, R14, RZ, PT ;  /* 0x000000ff0e00720c */ /* 0x004fda0003f05270 */
[----:B------:R-:W-:Y:S05]  /*24c50*/  @P0 BRA `(.L_x_451) ;  /* 0x0000000000940947 */ /* 0x000fea0003800000 */
[----:B------:R-:W-:-:S03]  /*24c60*/  UMOV UR4, 0xffffffff ;  /* 0xffffffff00047882 */ /* 0x000fc60000000000 */
[----:B------:R-:W-:Y:S05]  /*24c70*/  BRA.DIV UR4, `(.L_x_779) ;  /* 0x0000001e04087947 */ /* 0x000fea000b800000 */
[----:B------:R-:W-:-:S13]  /*24c80*/  ELECT P6, URZ, PT ;  /* 0x00000000003f782f */ /* 0x000fda00038c0000 */
.L_x_874:
[----:B------:R-:W-:Y:S05]  /*24c90*/  @!P6 BRA `(.L_x_451) ;  /* 0x000000000084e947 */ /* 0x000fea0003800000 */
[----:B-1----:R-:W2:Y:S02]  /*24ca0*/  LDL.LU R2, [R1+0x3c] ;  /* 0x00003c0001027983 */ /* 0x002ea40000300800 */
[----:B--2---:R-:W-:-:S04]  /*24cb0*/  LOP3.LUT R2, R2, 0x2, RZ, 0xfc, !PT ;  /* 0x0000000202027812 */ /* 0x004fc800078efcff */
[----:B------:R-:W-:-:S13]  /*24cc0*/  ISETP.NE.AND P2, PT, R2, 0x3, PT ;  /* 0x000000030200780c */ /* 0x000fda0003f45270 */
[----:B------:R-:W-:Y:S05]  /*24cd0*/  @!P2 BRA `(.L_x_780) ;  /* 0x000000000004a947 */ /* 0x000fea0003800000 */
[----:B------:R-:W-:Y:S01]  /*24ce0*/  BPT.TRAP 0x1 ;  /* 0x000000040000795c */ /* 0x000fe20000300000 */
.L_x_780:
[----:B0-----:R-:W2:Y:S04]  /*24cf0*/  LDL R3, [R1] ;  /* 0x0000000001037983 */ /* 0x001ea80000100800 */
[----:B------:R-:W3:Y:S01]  /*24d00*/  LDL.LU R7, [R1+0x8] ;  /* 0x0000080001077983 */ /* 0x000ee20000300800 */
[----:B------:R-:W-:-:S05]  /*24d10*/  VIADD R2, R0, 0x38840 ;  /* 0x0003884000027836 */ /* 0x000fca0000000000 */
[C---:B--2---:R-:W-:Y:S01]  /*24d20*/  LEA R6, R3.reuse, R2, 0x3 ;  /* 0x0000000203067211 */ /* 0x044fe200078e18ff */
[----:B------:R-:W-:Y:S01]  /*24d30*/  VIADD R3, R3, 0x1 ;  /* 0x0000000103037836 */ /* 0x000fe20000000000 */
[----:B---3--:R-:W-:-:S04]  /*24d40*/  SHF.L.U32 R5, R7, 0x1f, RZ ;  /* 0x0000001f07057819 */ /* 0x008fc800000006ff */
[C---:B------:R-:W-:Y:S01]  /*24d50*/  ISETP.NE.AND P1, PT, R3.reuse, 0x2, PT ;  /* 0x000000020300780c */ /* 0x040fe20003f25270 */
[----:B------:R-:W0:Y:S03]  /*24d60*/  SYNCS.PHASECHK.TRANS64.TRYWAIT P0, [R6+URZ], R5 ;  /* 0x00000005060075a7 */ /* 0x000e26000800017f */
[----:B------:R-:W-:Y:S02]  /*24d70*/  SEL R4, RZ, 0x1, P1 ;  /* 0x00000001ff047807 */ /* 0x000fe40000800000 */
[----:B------:R-:W-:Y:S02]  /*24d80*/  SEL R3, R3, RZ, P1 ;  /* 0x000000ff03037207 */ /* 0x000fe40000800000 */
[----:B------:R-:W-:Y:S02]  /*24d90*/  LOP3.LUT R4, R7, R4, RZ, 0x3c, !PT ;  /* 0x0000000407047212 */ /* 0x000fe400078e3cff */
[----:B------:R-:W-:-:S02]  /*24da0*/  LEA R7, R3, R2, 0x3 ;  /* 0x0000000203077211 */ /* 0x000fc400078e18ff */
[----:B------:R-:W-:Y:S01]  /*24db0*/  SHF.L.U32 R2, R4, 0x1f, RZ ;  /* 0x0000001f04027819 */ /* 0x000fe200000006ff */
[----:B0-----:R-:W-:Y:S06]  /*24dc0*/  @!P0 BRA `(.L_x_781) ;  /* 0x0000001800d48947 */ /* 0x001fec0003800000 */
.L_x_875:
[----:B------:R-:W1:Y:S02]  /*24dd0*/  SYNCS.PHASECHK.TRANS64.TRYWAIT P0, [R7+URZ], R2 ;  /* 0x00000002070075a7 */ /* 0x000e64000800017f */
[----:B-1----:R-:W-:Y:S05]  /*24de0*/  @!P0 BRA `(.L_x_782) ;  /* 0x0000001800e08947 */ /* 0x002fea0003800000 */
.L_x_876:
[----:B------:R-:W-:Y:S05]  /*24df0*/  @!P2 BRA `(.L_x_783) ;  /* 0x000000000004a947 */ /* 0x000fea0003800000 */
[----:B------:R-:W-:Y:S01]  /*24e00*/  BPT.TRAP 0x1 ;  /* 0x000000040000795c */ /* 0x000fe20000300000 */
.L_x_783:
[----:B------:R-:W2:Y:S01]  /*24e10*/  LDL.LU R4, [R1] ;  /* 0x0000000001047983 */ /* 0x000ea20000300800 */
[----:B------:R-:W-:-:S05]  /*24e20*/  VIADD R0, R0, 0x38860 ;  /* 0x0003886000007836 */ /* 0x000fca0000000000 */
[----:B--2---:R-:W-:-:S04]  /*24e30*/  LEA R4, R4, R0, 0x3 ;  /* 0x0000000004047211 */ /* 0x004fc800078e18ff */
[----:B------:R-:W2:Y:S02]  /*24e40*/  SYNCS.PHASECHK.TRANS64.TRYWAIT P0, [R4+URZ], R5 ;  /* 0x00000005040075a7 */ /* 0x000ea4000800017f */
[----:B--2---:R-:W-:Y:S05]  /*24e50*/  @!P0 BRA `(.L_x_784) ;  /* 0x0000001800d88947 */ /* 0x004fea0003800000 */
.L_x_877:
[----:B------:R-:W-:-:S07]  /*24e60*/  IMAD R3, R3, 0x8, R0 ;  /* 0x0000000803037824 */ /* 0x000fce00078e0200 */
.L_x_785:
[----:B---3--:R3:W4:Y:S02]  /*24e70*/  SYNCS.PHASECHK.TRANS64.TRYWAIT P0, [R3+URZ], R2 ;  /* 0x00000002030075a7 */ /* 0x008724000800017f */
[----:B----4-:R-:W-:Y:S05]  /*24e80*/  @!P0 NANOSLEEP.SYNCS 0x989680 ;  /* 0x009896800000895d */ /* 0x010fea0003900000 */
[----:B------:R-:W4:Y:S02]  /*24e90*/  @!P0 SYNCS.PHASECHK.TRANS64 P0, [R3+URZ], R2 ;  /* 0x00000002030085a7 */ /* 0x000f24000800007f */
[----:B----4-:R-:W-:Y:S05]  /*24ea0*/  @!P0 BRA `(.L_x_785) ;  /* 0xfffffffc00f08947 */ /* 0x010fea000383ffff */
.L_x_451:
[----:B------:R-:W-:Y:S05]  /*24eb0*/  BSYNC B7 ;  /* 0x0000000000077941 */ /* 0x000fea0003800000 */
.L_x_448:
[----:B------:R-:W-:Y:S05]  /*24ec0*/  EXIT ;  /* 0x000000000000794d */ /* 0x000fea0003800000 */
.L_x_471:
[----:B0-----:R0:W1:Y:S02]  /*24ed0*/  SYNCS.PHASECHK.TRANS64.TRYWAIT P6, [R0+URZ+0x38890], R115 ;  /* 0x03889073000075a7 */ /* 0x00106400080c017f */
[----:B-1----:R-:W-:Y:S05]  /*24ee0*/  @!P6 NANOSLEEP.SYNCS 0x989680 ;  /* 0x009896800000e95d */ /* 0x002fea0003900000 */
[----:B------:R-:W1:Y:S02]  /*24ef0*/  @!P6 SYNCS.PHASECHK.TRANS64 P6, [R0+URZ+0x38890], R115 ;  /* 0x038890730000e5a7 */ /* 0x000e6400080c007f */
[----:B-1----:R-:W-:Y:S05]  /*24f00*/  @!P6 BRA `(.L_x_471) ;  /* 0xfffffffc00f0e947 */ /* 0x002fea000383ffff */
[----:B------:R-:W-:Y:S05]  /*24f10*/  BRA `(.L_x_786) ;  /* 0xfffffde400987947 */ /* 0x000fea000383ffff */
.L_x_527:
[----:B-1----:R1:W3:Y:S02]  /*24f20*/  SYNCS.PHASECHK.TRANS64.TRYWAIT P6, [R0+URZ+0x38890], R115 ;  /* 0x03889073000075a7 */ /* 0x0022e400080c017f */
[----:B---3--:R-:W-:Y:S05]  /*24f30*/  @!P6 NANOSLEEP.SYNCS 0x989680 ;  /* 0x009896800000e95d */ /* 0x008fea0003900000 */
[----:B------:R-:W3:Y:S02]  /*24f40*/  @!P6 SYNCS.PHASECHK.TRANS64 P6, [R0+URZ+0x38890], R115 ;  /* 0x038890730000e5a7 */ /* 0x000ee400080c007f */
[----:B---3--:R-:W-:Y:S05]  /*24f50*/  @!P6 BRA `(.L_x_527) ;  /* 0xfffffffc00f0e947 */ /* 0x008fea000383ffff */
[----:B------:R-:W-:Y:S05]  /*24f60*/  BRA `(.L_x_787) ;  /* 0xfffffe1800607947 */ /* 0x000fea000383ffff */
.L_x_552:
[----:B0-----:R0:W1:Y:S02]  /*24f70*/  SYNCS.PHASECHK.TRANS64.TRYWAIT P3, [R0+URZ+0x38890], R115 ;  /* 0x03889073000075a7 */ /* 0x001064000806017f */
[----:B-1----:R-:W-:Y:S05]  /*24f80*/  @!P3 NANOSLEEP.SYNCS 0x989680 ;  /* 0x009896800000b95d */ /* 0x002fea0003900000 */
[----:B------:R-:W1:Y:S02]  /*24f90*/  @!P3 SYNCS.PHASECHK.TRANS64 P3, [R0+URZ+0x38890], R115 ;  /* 0x038890730000b5a7 */ /* 0x000e64000806007f */
[----:B-1----:R-:W-:Y:S05]  /*24fa0*/  @!P3 BRA `(.L_x_552) ;  /* 0xfffffffc00f0b947 */ /* 0x002fea000383ffff */
[----:B------:R-:W-:Y:S05]  /*24fb0*/  BRA `(.L_x_788) ;  /* 0xfffffe4800607947 */ /* 0x000fea000383ffff */
.L_x_560:
[----:B--2---:R2:W3:Y:S02]  /*24fc0*/  SYNCS.PHASECHK.TRANS64.TRYWAIT P2, [R0+URZ+0x388b0], R115 ;  /* 0x0388b073000075a7 */ /* 0x0044e4000804017f */
[----:B---3--:R-:W-:Y:S05]  /*24fd0*/  @!P2 NANOSLEEP.SYNCS 0x989680 ;  /* 0x009896800000a95d */ /* 0x008fea0003900000 */
[----:B------:R-:W3:Y:S02]  /*24fe0*/  @!P2 SYNCS.PHASECHK.TRANS64 P2, [R0+URZ+0x388b0], R115 ;  /* 0x0388b0730000a5a7 */ /* 0x000ee4000804007f */
[----:B---3--:R-:W-:Y:S05]  /*24ff0*/  @!P2 BRA `(.L_x_560) ;  /* 0xfffffffc00f0a947 */ /* 0x008fea000383ffff */
[----:B------:R-:W-:Y:S05]  /*25000*/  BRA `(.L_x_789) ;  /* 0xfffffe4c007c7947 */ /* 0x000fea000383ffff */
.L_x_582:
[----:B------:R-:W-:Y:S01]  /*25010*/  BSSY B1, `(.L_x_790) ;  /* 0x0000008000017945 */ /* 0x000fe20003800000 */
[----:B------:R-:W-:Y:S01]  /*25020*/  MOV R13, R29 ;  /* 0x0000001d000d7202 */ /* 0x000fe20000000f00 */
[----:B------:R-:W-:Y:S01]  /*25030*/  IMAD.MOV.U32 R12, RZ, RZ, RZ ;  /* 0x000000ffff0c7224 */ /* 0x000fe200078e00ff */
[----:B------:R-:W-:Y:S01]  /*25040*/  MOV R11, 0x181f ;  /* 0x0000181f000b7802 */ /* 0x000fe20000000f00 */
[----:B------:R-:W-:-:S07]  /*25050*/  IMAD.MOV.U32 R15, RZ, RZ, -0x1 ;  /* 0xffffffffff0f7424 */ /* 0x000fce00078e00ff */
[----:B------:R-:W-:Y:S05]  /*25060*/  WARPSYNC.COLLECTIVE R15, `(.L_x_791) ;  /* 0x000000000f087348 */ /* 0x000fea0003c00000 */
[----:B------:R0:W1:Y:S02]  /*25070*/  SHFL.IDX P6, R14, R13, R12, R11 ;  /* 0x0000000c0d0e7389 */ /* 0x00006400000c000b */
[----:B01----:R-:W-:Y:S01]  /*25080*/  ENDCOLLECTIVE ;  /* 0x000000000000791b */ /* 0x003fe20003800000 */
.L_x_791:
[----:B------:R-:W-:Y:S05]  /*25090*/  BSYNC B1 ;  /* 0x0000000000017941 */ /* 0x000fea0003800000 */
.L_x_790:
[----:B------:R-:W-:Y:S05]  /*250a0*/  BRA `(.L_x_792) ;  /* 0xfffffe6000c87947 */ /* 0x000fea000383ffff */
.L_x_583:
        /* <DEDUP_REMOVED lines=8> */
.L_x_794:
[----:B------:R-:W-:Y:S05]  /*25130*/  BSYNC B1 ;  /* 0x0000000000017941 */ /* 0x000fea0003800000 */
.L_x_793:
[----:B------:R-:W-:Y:S05]  /*25140*/  BRA `(.L_x_795) ;  /* 0xfffffe6000ac7947 */ /* 0x000fea000383ffff */
.L_x_584:
        /* <DEDUP_REMOVED lines=8> */
.L_x_797:
[----:B------:R-:W-:Y:S05]  /*251d0*/  BSYNC B1 ;  /* 0x0000000000017941 */ /* 0x000fea0003800000 */
.L_x_796:
[----:B------:R-:W-:Y:S05]  /*251e0*/  BRA `(.L_x_798) ;  /* 0xfffffe6000907947 */ /* 0x000fea000383ffff */
.L_x_585:
        /* <DEDUP_REMOVED lines=8> */
.L_x_800:
[----:B------:R-:W-:Y:S05]  /*25270*/  BSYNC B1 ;  /* 0x0000000000017941 */ /* 0x000fea0003800000 */
.L_x_799:
[----:B------:R-:W-:Y:S05]  /*25280*/  BRA `(.L_x_801) ;  /* 0xfffffe6000747947 */ /* 0x000fea000383ffff */
.L_x_587:
[----:B0-----:R0:W1:Y:S02]  /*25290*/  SYNCS.PHASECHK.TRANS64.TRYWAIT P1, [R16+URZ+0x38800], R5 ;  /* 0x03880005100075a7 */ /* 0x001064000802017f */
[----:B-1----:R-:W-:Y:S05]  /*252a0*/  @!P1 NANOSLEEP.SYNCS 0x989680 ;  /* 0x009896800000995d */ /* 0x002fea0003900000 */
[----:B------:R-:W1:Y:S02]  /*252b0*/  @!P1 SYNCS.PHASECHK.TRANS64 P1, [R16+URZ+0x38800], R5 ;  /* 0x03880005100095a7 */ /* 0x000e64000802007f */
[----:B-1----:R-:W-:Y:S05]  /*252c0*/  @!P1 BRA `(.L_x_587) ;  /* 0xfffffffc00f09947 */ /* 0x002fea000383ffff */
[----:B------:R-:W-:Y:S05]  /*252d0*/  BRA `(.L_x_802) ;  /* 0xfffffe6000b87947 */ /* 0x000fea000383ffff */
.L_x_621:
        /* <DEDUP_REMOVED lines=8> */
.L_x_804:
[----:B------:R-:W-:Y:S05]  /*25360*/  BSYNC B1 ;  /* 0x0000000000017941 */ /* 0x000fea0003800000 */
.L_x_803:
[----:B------:R-:W-:Y:S05]  /*25370*/  BRA `(.L_x_805) ;  /* 0xfffffe90002c7947 */ /* 0x000fea000383ffff */
.L_x_622:
        /* <DEDUP_REMOVED lines=8> */
.L_x_807:
[----:B------:R-:W-:Y:S05]  /*25400*/  BSYNC B1 ;  /* 0x0000000000017941 */ /* 0x000fea0003800000 */
.L_x_806:
[----:B------:R-:W-:Y:S05]  /*25410*/  BRA `(.L_x_808) ;  /* 0xfffffe9000147947 */ /* 0x000fea000383ffff */
.L_x_623:
        /* <DEDUP_REMOVED lines=8> */
.L_x_810:
[----:B------:R-:W-:Y:S05]  /*254a0*/  BSYNC B1 ;  /* 0x0000000000017941 */ /* 0x000fea0003800000 */
.L_x_809:
[----:B------:R-:W-:Y:S05]  /*254b0*/  BRA `(.L_x_811) ;  /* 0xfffffe8c00f87947 */ /* 0x000fea000383ffff */
.L_x_624:
        /* <DEDUP_REMOVED lines=8> */
.L_x_813:
[----:B------:R-:W-:Y:S05]  /*25540*/  BSYNC B1 ;  /* 0x0000000000017941 */ /* 0x000fea0003800000 */
.L_x_812:
[----:B------:R-:W-:Y:S05]  /*25550*/  BRA `(.L_x_814) ;  /* 0xfffffe8c00dc7947 */ /* 0x000fea000383ffff */
.L_x_626:
[----:B0-----:R0:W1:Y:S02]  /*25560*/  SYNCS.PHASECHK.TRANS64.TRYWAIT P0, [R16+URZ+0x38800], R5 ;  /* 0x03880005100075a7 */ /* 0x001064000800017f */
[----:B-1----:R-:W-:Y:S05]  /*25570*/  @!P0 NANOSLEEP.SYNCS 0x989680 ;  /* 0x009896800000895d */ /* 0x002fea0003900000 */
[----:B------:R-:W1:Y:S02]  /*25580*/  @!P0 SYNCS.PHASECHK.TRANS64 P0, [R16+URZ+0x38800], R5 ;  /* 0x03880005100085a7 */ /* 0x000e64000800007f */
[----:B-1----:R-:W-:Y:S05]  /*25590*/  @!P0 BRA `(.L_x_626) ;  /* 0xfffffffc00f08947 */ /* 0x002fea000383ffff */
[----:B------:R-:W-:Y:S05]  /*255a0*/  BRA `(.L_x_815) ;  /* 0xfffffe9000307947 */ /* 0x000fea000383ffff */
.L_x_644:
[----:B-1----:R1:W2:Y:S02]  /*255b0*/  SYNCS.PHASECHK.TRANS64.TRYWAIT P1, [R0+URZ+0x38830], R3 ;  /* 0x03883003000075a7 */ /* 0x0022a4000802017f */
[----:B--2---:R-:W-:Y:S05]  /*255c0*/  @!P1 NANOSLEEP.SYNCS 0x989680 ;  /* 0x009896800000995d */ /* 0x004fea0003900000 */
[----:B------:R-:W2:Y:S02]  /*255d0*/  @!P1 SYNCS.PHASECHK.TRANS64 P1, [R0+URZ+0x38830], R3 ;  /* 0x03883003000095a7 */ /* 0x000ea4000802007f */
[----:B--2---:R-:W-:Y:S05]  /*255e0*/  @!P1 BRA `(.L_x_644) ;  /* 0xfffffffc00f09947 */ /* 0x004fea000383ffff */
[----:B------:R-:W-:Y:S05]  /*255f0*/  BRA `(.L_x_643) ;  /* 0xfffffec000907947 */ /* 0x000fea000383ffff */
.L_x_651:
[----:B-1----:R1:W2:Y:S02]  /*25600*/  SYNCS.PHASECHK.TRANS64.TRYWAIT P2, [R11+URZ+0x38830], R2 ;  /* 0x038830020b0075a7 */ /* 0x0022a4000804017f */
[----:B--2---:R-:W-:Y:S05]  /*25610*/  @!P2 NANOSLEEP.SYNCS 0x989680 ;  /* 0x009896800000a95d */ /* 0x004fea0003900000 */
[----:B------:R-:W2:Y:S02]  /*25620*/  @!P2 SYNCS.PHASECHK.TRANS64 P2, [R11+URZ+0x38830], R2 ;  /* 0x038830020b00a5a7 */ /* 0x000ea4000804007f */
[----:B--2---:R-:W-:Y:S05]  /*25630*/  @!P2 BRA `(.L_x_651) ;  /* 0xfffffffc00f0a947 */ /* 0x004fea000383ffff */
[----:B------:R-:W-:Y:S05]  /*25640*/  BRA `(.L_x_650) ;  /* 0xffffff0c00cc7947 */ /* 0x000fea000383ffff */
.L_x_656:
[----:B---3--:R3:W4:Y:S02]  /*25650*/  SYNCS.PHASECHK.TRANS64.TRYWAIT P2, [R9+URZ+0x38850], R0 ;  /* 0x03885000090075a7 */ /* 0x008724000804017f */
[----:B----4-:R-:W-:Y:S05]  /*25660*/  @!P2 NANOSLEEP.SYNCS 0x989680 ;  /* 0x009896800000a95d */ /* 0x010fea0003900000 */
[----:B------:R-:W4:Y:S02]  /*25670*/  @!P2 SYNCS.PHASECHK.TRANS64 P2, [R9+URZ+0x38850], R0 ;  /* 0x038850000900a5a7 */ /* 0x000f24000804007f */
[----:B----4-:R-:W-:Y:S05]  /*25680*/  @!P2 BRA `(.L_x_656) ;  /* 0xfffffffc00f0a947 */ /* 0x010fea000383ffff */
[----:B------:R-:W-:Y:S05]  /*25690*/  BRA `(.L_x_655) ;  /* 0xffffff4400707947 */ /* 0x000fea000383ffff */
.L_x_662:
[----:B-1----:R1:W2:Y:S02]  /*256a0*/  SYNCS.PHASECHK.TRANS64.TRYWAIT P0, [R0+URZ+0x38850], R7 ;  /* 0x03885007000075a7 */ /* 0x0022a4000800017f */
[----:B--2---:R-:W-:Y:S05]  /*256b0*/  @!P0 NANOSLEEP.SYNCS 0x989680 ;  /* 0x009896800000895d */ /* 0x004fea0003900000 */
[----:B------:R-:W2:Y:S02]  /*256c0*/  @!P0 SYNCS.PHASECHK.TRANS64 P0, [R0+URZ+0x38850], R7 ;  /* 0x03885007000085a7 */ /* 0x000ea4000800007f */
[----:B--2---:R-:W-:Y:S05]  /*256d0*/  @!P0 BRA `(.L_x_662) ;  /* 0xfffffffc00f08947 */ /* 0x004fea000383ffff */
[----:B------:R-:W-:Y:S05]  /*256e0*/  BRA `(.L_x_661) ;  /* 0xffffff5c00907947 */ /* 0x000fea000383ffff */
.L_x_694:
[----:B------:R-:W0:Y:S01]  /*256f0*/  S2R R11, SR_TID.X ;  /* 0x00000000000b7919 */ /* 0x000e220000002100 */
[----:B------:R-:W-:Y:S01]  /*25700*/  BSSY B1, `(.L_x_816) ;  /* 0x000000a000017945 */ /* 0x000fe20003800000 */
[----:B------:R-:W-:Y:S02]  /*25710*/  IMAD.MOV.U32 R12, RZ, RZ, RZ ;  /* 0x000000ffff0c7224 */ /* 0x000fe400078e00ff */
[----:B------:R-:W-:Y:S01]  /*25720*/  IMAD.MOV.U32 R15, RZ, RZ, -0x1 ;  /* 0xffffffffff0f7424 */ /* 0x000fe200078e00ff */
[----:B0-----:R-:W-:-:S04]  /*25730*/  SHF.R.U32.HI R11, RZ, 0x5, R11 ;  /* 0x00000005ff0b7819 */ /* 0x001fc8000001160b */
[----:B------:R-:W-:-:S04]  /*25740*/  LOP3.LUT R11, R11, 0x3, RZ, 0xc0, !PT ;  /* 0x000000030b0b7812 */ /* 0x000fc800078ec0ff */
[----:B------:R-:W-:Y:S02]  /*25750*/  MOV R13, R11 ;  /* 0x0000000b000d7202 */ /* 0x000fe40000000f00 */
[----:B------:R-:W-:-:S07]  /*25760*/  MOV R11, 0x1f ;  /* 0x0000001f000b7802 */ /* 0x000fce0000000f00 */
[----:B-----5:R-:W-:Y:S05]  /*25770*/  WARPSYNC.COLLECTIVE R15, `(.L_x_817) ;  /* 0x000000000f087348 */ /* 0x020fea0003c00000 */
[----:B------:R0:W1:Y:S02]  /*25780*/  SHFL.IDX P6, R14, R13, R12, R11 ;  /* 0x0000000c0d0e7389 */ /* 0x00006400000c000b */
[----:B01---5:R-:W-:Y:S01]  /*25790*/  ENDCOLLECTIVE ;  /* 0x000000000000791b */ /* 0x023fe20003800000 */
.L_x_817:
[----:B------:R-:W-:Y:S05]  /*257a0*/  BSYNC B1 ;  /* 0x0000000000017941 */ /* 0x000fea0003800000 */
.L_x_816:
[----:B------:R-:W-:Y:S05]  /*257b0*/  BRA `(.L_x_818) ;  /* 0xffffffa400387947 */ /* 0x000fea000383ffff */
.L_x_695:
[----:B------:R-:W-:Y:S01]  /*257c0*/  BSSY B1, `(.L_x_819) ;  /* 0x0000006000017945 */ /* 0x000fe20003800000 */
[----:B------:R-:W-:-:S07]  /*257d0*/  MOV R15, 0xffffffff ;  /* 0xffffffff000f7802 */ /* 0x000fce0000000f00 */
[----:B-----5:R-:W-:Y:S05]  /*257e0*/  WARPSYNC.COLLECTIVE R15, `(.L_x_820) ;  /* 0x000000000f0c7348 */ /* 0x020fea0003c00000 */
[----:B------:R-:W-:Y:S02]  /*257f0*/  ELECT P6, UR62, PT ;  /* 0x00000000003e782f */ /* 0x000fe400038c0000 */
[----:B------:R-:W-:Y:S01]  /*25800*/  MOV R14, UR62 ;  /* 0x0000003e000e7c02 */ /* 0x000fe20008000f00 */
[----:B-----5:R-:W-:Y:S10]  /*25810*/  ENDCOLLECTIVE ;  /* 0x000000000000791b */ /* 0x020ff40003800000 */
.L_x_820:
[----:B------:R-:W-:Y:S05]  /*25820*/  BSYNC B1 ;  /* 0x0000000000017941 */ /* 0x000fea0003800000 */
.L_x_819:
[----:B------:R-:W-:Y:S05]  /*25830*/  BRA `(.L_x_821) ;  /* 0xffffffa400247947 */ /* 0x000fea000383ffff */
.L_x_697:
[----:B0-----:R0:W1:Y:S02]  /*25840*/  SYNCS.PHASECHK.TRANS64.TRYWAIT P0, [R9+URZ+0x38820], R5 ;  /* 0x03882005090075a7 */ /* 0x001064000800017f */
[----:B-1----:R-:W-:Y:S05]  /*25850*/  @!P0 NANOSLEEP.SYNCS 0x989680 ;  /* 0x009896800000895d */ /* 0x002fea0003900000 */
[----:B------:R-:W1:Y:S02]  /*25860*/  @!P0 SYNCS.PHASECHK.TRANS64 P0, [R9+URZ+0x38820], R5 ;  /* 0x03882005090085a7 */ /* 0x000e64000800007f */
[----:B-1----:R-:W-:Y:S05]  /*25870*/  @!P0 BRA `(.L_x_697) ;  /* 0xfffffffc00f08947 */ /* 0x002fea000383ffff */
[----:B------:R-:W-:Y:S05]  /*25880*/  BRA `(.L_x_822) ;  /* 0xffffffa400407947 */ /* 0x000fea000383ffff */
.L_x_700:
[----:B0-----:R0:W1:Y:S02]  /*25890*/  SYNCS.PHASECHK.TRANS64.TRYWAIT P0, [R5+URZ+0x388a0], R10 ;  /* 0x0388a00a050075a7 */ /* 0x001064000800017f */
[----:B-1----:R-:W-:Y:S05]  /*258a0*/  @!P0 NANOSLEEP.SYNCS 0x989680 ;  /* 0x009896800000895d */ /* 0x002fea0003900000 */
[----:B------:R-:W1:Y:S02]  /*258b0*/  @!P0 SYNCS.PHASECHK.TRANS64 P0, [R5+URZ+0x388a0], R10 ;  /* 0x0388a00a050085a7 */ /* 0x000e64000800007f */
[----:B-1----:R-:W-:Y:S05]  /*258c0*/  @!P0 BRA `(.L_x_700) ;  /* 0xfffffffc00f08947 */ /* 0x002fea000383ffff */
[----:B------:R-:W-:Y:S05]  /*258d0*/  BRA `(.L_x_823) ;  /* 0xffffffa400507947 */ /* 0x000fea000383ffff */
.L_x_702:
[----:B-1----:R1:W2:Y:S02]  /*258e0*/  SYNCS.PHASECHK.TRANS64.TRYWAIT P0, [R5+URZ+0x388c0], R10 ;  /* 0x0388c00a050075a7 */ /* 0x0022a4000800017f */
[----:B--2---:R-:W-:Y:S05]  /*258f0*/  @!P0 NANOSLEEP.SYNCS 0x989680 ;  /* 0x009896800000895d */ /* 0x004fea0003900000 */
[----:B------:R-:W2:Y:S02]  /*25900*/  @!P0 SYNCS.PHASECHK.TRANS64 P0, [R5+URZ+0x388c0], R10 ;  /* 0x0388c00a050085a7 */ /* 0x000ea4000800007f */
[----:B--2---:R-:W-:Y:S05]  /*25910*/  @!P0 BRA `(.L_x_702) ;  /* 0xfffffffc00f08947 */ /* 0x004fea000383ffff */
[----:B------:R-:W-:Y:S05]  /*25920*/  BRA `(.L_x_824) ;  /* 0xffffffa400f07947 */ /* 0x000fea000383ffff */
.L_x_706:
[----:B0-----:R0:W1:Y:S02]  /*25930*/  SYNCS.PHASECHK.TRANS64.TRYWAIT P0, [R6+URZ+0x388a0], R7 ;  /* 0x0388a007060075a7 */ /* 0x001064000800017f */
[----:B-1----:R-:W-:Y:S05]  /*25940*/  @!P0 NANOSLEEP.SYNCS 0x989680 ;  /* 0x009896800000895d */ /* 0x002fea0003900000 */
[----:B------:R-:W1:Y:S02]  /*25950*/  @!P0 SYNCS.PHASECHK.TRANS64 P0, [R6+URZ+0x388a0], R7 ;  /* 0x0388a007060085a7 */ /* 0x000e64000800007f */
[----:B-1----:R-:W-:Y:S05]  /*25960*/  @!P0 BRA `(.L_x_706) ;  /* 0xfffffffc00f08947 */ /* 0x002fea000383ffff */
[----:B------:R-:W-:Y:S05]  /*25970*/  BRA `(.L_x_825) ;  /* 0xffffffa800d87947 */ /* 0x000fea000383ffff */
.L_x_708:
[----:B-1----:R1:W2:Y:S02]  /*25980*/  SYNCS.PHASECHK.TRANS64.TRYWAIT P1, [R6+URZ+0x388c0], R7 ;  /* 0x0388c007060075a7 */ /* 0x0022a4000802017f */
[----:B--2---:R-:W-:Y:S05]  /*25990*/  @!P1 NANOSLEEP.SYNCS 0x989680 ;  /* 0x009896800000995d */ /* 0x004fea0003900000 */
[----:B------:R-:W2:Y:S02]  /*259a0*/  @!P1 SYNCS.PHASECHK.TRANS64 P1, [R6+URZ+0x388c0], R7 ;  /* 0x0388c007060095a7 */ /* 0x000ea4000802007f */
[----:B--2---:R-:W-:Y:S05]  /*259b0*/  @!P1 BRA `(.L_x_708) ;  /* 0xfffffffc00f09947 */ /* 0x004fea000383ffff */
[----:B------:R-:W-:Y:S05]  /*259c0*/  BRA `(.L_x_826) ;  /* 0xffffffac00707947 */ /* 0x000fea000383ffff */
.L_x_721:
[----:B------:R-:W0:Y:S01]  /*259d0*/  S2R R3, SR_TID.X ;  /* 0x0000000000037919 */ /* 0x000e220000002100 */
[----:B------:R-:W-:Y:S01]  /*259e0*/  BSSY B0, `(.L_x_827) ;  /* 0x000000a000007945 */ /* 0x000fe20003800000 */
[----:B------:R-:W-:Y:S01]  /*259f0*/  MOV R12, RZ ;  /* 0x000000ff000c7202 */ /* 0x000fe20000000f00 */
[----:B------:R-:W-:Y:S01]  /*25a00*/  IMAD.MOV.U32 R11, RZ, RZ, 0x1f ;  /* 0x0000001fff0b7424 */ /* 0x000fe200078e00ff */
[----:B------:R-:W-:Y:S02]  /*25a10*/  MOV R15, 0xffffffff ;  /* 0xffffffff000f7802 */ /* 0x000fe40000000f00 */
[----:B0-----:R-:W-:-:S04]  /*25a20*/  SHF.R.U32.HI R3, RZ, 0x5, R3 ;  /* 0x00000005ff037819 */ /* 0x001fc80000011603 */
[----:B------:R-:W-:-:S05]  /*25a30*/  LOP3.LUT R3, R3, 0x3, RZ, 0xc0, !PT ;  /* 0x0000000303037812 */ /* 0x000fca00078ec0ff */
[----:B------:R-:W-:-:S07]  /*25a40*/  IMAD.MOV.U32 R13, RZ, RZ, R3 ;  /* 0x000000ffff0d7224 */ /* 0x000fce00078e0003 */
[----:B------:R-:W-:Y:S05]  /*25a50*/  WARPSYNC.COLLECTIVE R15, `(.L_x_828) ;  /* 0x000000000f087348 */ /* 0x000fea0003c00000 */
[----:B------:R0:W1:Y:S02]  /*25a60*/  SHFL.IDX P6, R14, R13, R12, R11 ;  /* 0x0000000c0d0e7389 */ /* 0x00006400000c000b */
[----:B01----:R-:W-:Y:S01]  /*25a70*/  ENDCOLLECTIVE ;  /* 0x000000000000791b */ /* 0x003fe20003800000 */
.L_x_828:
[----:B------:R-:W-:Y:S05]  /*25a80*/  BSYNC B0 ;  /* 0x0000000000007941 */ /* 0x000fea0003800000 */
.L_x_827:
[----:B------:R-:W-:Y:S05]  /*25a90*/  BRA `(.L_x_829) ;  /* 0xffffffb800d07947 */ /* 0x000fea000383ffff */
.L_x_722:
[----:B------:R-:W-:Y:S01]  /*25aa0*/  BSSY B0, `(.L_x_830) ;  /* 0x0000006000007945 */ /* 0x000fe20003800000 */
[----:B------:R-:W-:-:S07]  /*25ab0*/  IMAD.MOV.U32 R15, RZ, RZ, -0x1 ;  /* 0xffffffffff0f7424 */ /* 0x000fce00078e00ff */
[----:B------:R-:W-:Y:S05]  /*25ac0*/  WARPSYNC.COLLECTIVE R15, `(.L_x_831) ;  /* 0x000000000f0c7348 */ /* 0x000fea0003c00000 */
[----:B------:R-:W-:Y:S02]  /*25ad0*/  ELECT P6, UR62, PT ;  /* 0x00000000003e782f */ /* 0x000fe400038c0000 */
[----:B------:R-:W-:Y:S01]  /*25ae0*/  MOV R14, UR62 ;  /* 0x0000003e000e7c02 */ /* 0x000fe20008000f00 */
[----:B------:R-:W-:Y:S10]  /*25af0*/  ENDCOLLECTIVE ;  /* 0x000000000000791b */ /* 0x000ff40003800000 */
.L_x_831:
[----:B------:R-:W-:Y:S05]  /*25b00*/  BSYNC B0 ;  /* 0x0000000000007941 */ /* 0x000fea0003800000 */
.L_x_830:
[----:B------:R-:W-:Y:S05]  /*25b10*/  BRA `(.L_x_832) ;  /* 0xffffffb800c87947 */ /* 0x000fea000383ffff */
.L_x_725:
[----:B0-----:R0:W1:Y:S02]  /*25b20*/  SYNCS.PHASECHK.TRANS64.TRYWAIT P0, [R6+URZ+0x38840], R7 ;  /* 0x03884007060075a7 */ /* 0x001064000800017f */
[----:B-1----:R-:W-:Y:S05]  /*25b30*/  @!P0 NANOSLEEP.SYNCS 0x989680 ;  /* 0x009896800000895d */ /* 0x002fea0003900000 */
[----:B------:R-:W1:Y:S02]  /*25b40*/  @!P0 SYNCS.PHASECHK.TRANS64 P0, [R6+URZ+0x38840], R7 ;  /* 0x03884007060085a7 */ /* 0x000e64000800007f */
[----:B-1----:R-:W-:Y:S05]  /*25b50*/  @!P0 BRA `(.L_x_725) ;  /* 0xfffffffc00f08947 */ /* 0x002fea000383ffff */
[----:B------:R-:W-:Y:S05]  /*25b60*/  BRA `(.L_x_833) ;  /* 0xffffffbc003c7947 */ /* 0x000fea000383ffff */
.L_x_728:
        /* <DEDUP_REMOVED lines=8> */
.L_x_736:
[----:B0-----:R0:W1:Y:S02]  /*25bf0*/  SYNCS.PHASECHK.TRANS64.TRYWAIT P0, [R8+URZ+0x38840], R9 ;  /* 0x03884009080075a7 */ /* 0x001064000800017f */
[----:B-1----:R-:W-:Y:S05]  /*25c00*/  @!P0 NANOSLEEP.SYNCS 0x989680 ;  /* 0x009896800000895d */ /* 0x002fea0003900000 */
[----:B------:R-:W1:Y:S02]  /*25c10*/  @!P0 SYNCS.PHASECHK.TRANS64 P0, [R8+URZ+0x38840], R9 ;  /* 0x03884009080085a7 */ /* 0x000e64000800007f */
[----:B-1----:R-:W-:Y:S05]  /*25c20*/  @!P0 BRA `(.L_x_736) ;  /* 0xfffffffc00f08947 */ /* 0x002fea000383ffff */
[----:B------:R-:W-:Y:S05]  /*25c30*/  BRA `(.L_x_835) ;  /* 0xffffffc400847947 */ /* 0x000fea000383ffff */
.L_x_738:
[----:B0-----:R0:W1:Y:S02]  /*25c40*/  SYNCS.PHASECHK.TRANS64.TRYWAIT P0, [R9+URZ+0x60], R8 ;  /* 0x00006008090075a7 */ /* 0x001064000800017f */
[----:B-1----:R-:W-:Y:S05]  /*25c50*/  @!P0 NANOSLEEP.SYNCS 0x989680 ;  /* 0x009896800000895d */ /* 0x002fea0003900000 */
[----:B------:R-:W1:Y:S02]  /*25c60*/  @!P0 SYNCS.PHASECHK.TRANS64 P0, [R9+URZ+0x60], R8 ;  /* 0x00006008090085a7 */ /* 0x000e64000800007f */
[----:B-1----:R-:W-:Y:S05]  /*25c70*/  @!P0 BRA `(.L_x_738) ;  /* 0xfffffffc00f08947 */ /* 0x002fea000383ffff */
[----:B------:R-:W-:Y:S05]  /*25c80*/  BRA `(.L_x_836) ;  /* 0xffffffc800447947 */ /* 0x000fea000383ffff */
.L_x_743:
[----:B-1----:R1:W2:Y:S02]  /*25c90*/  SYNCS.PHASECHK.TRANS64.TRYWAIT P0, [R2+URZ+0x38840], R3 ;  /* 0x03884003020075a7 */ /* 0x0022a4000800017f */
[----:B--2---:R-:W-:Y:S05]  /*25ca0*/  @!P0 NANOSLEEP.SYNCS 0x989680 ;  /* 0x009896800000895d */ /* 0x004fea0003900000 */
[----:B------:R-:W2:Y:S02]  /*25cb0*/  @!P0 SYNCS.PHASECHK.TRANS64 P0, [R2+URZ+0x38840], R3 ;  /* 0x03884003020085a7 */ /* 0x000ea4000800007f */
[----:B--2---:R-:W-:Y:S05]  /*25cc0*/  @!P0 BRA `(.L_x_743) ;  /* 0xfffffffc00f08947 */ /* 0x004fea000383ffff */
[----:B------:R-:W-:Y:S05]  /*25cd0*/  BRA `(.L_x_837) ;  /* 0xffffffcc00d07947 */ /* 0x000fea000383ffff */
.L_x_745:
[----:B0-----:R0:W1:Y:S02]  /*25ce0*/  SYNCS.PHASECHK.TRANS64.TRYWAIT P1, [R3+URZ+0x60], R2 ;  /* 0x00006002030075a7 */ /* 0x001064000802017f */
[----:B-1----:R-:W-:Y:S05]  /*25cf0*/  @!P1 NANOSLEEP.SYNCS 0x989680 ;  /* 0x009896800000995d */ /* 0x002fea0003900000 */
[----:B------:R-:W1:Y:S02]  /*25d00*/  @!P1 SYNCS.PHASECHK.TRANS64 P1, [R3+URZ+0x60], R2 ;  /* 0x00006002030095a7 */ /* 0x000e64000802007f */
[----:B-1----:R-:W-:Y:S05]  /*25d10*/  @!P1 BRA `(.L_x_745) ;  /* 0xfffffffc00f09947 */ /* 0x002fea000383ffff */
[----:B------:R-:W-:Y:S05]  /*25d20*/  BRA `(.L_x_838) ;  /* 0xffffffd000907947 */ /* 0x000fea000383ffff */
.L_x_750:
[----:B--2---:R2:W3:Y:S02]  /*25d30*/  SYNCS.PHASECHK.TRANS64.TRYWAIT P0, [R2+URZ+0x38840], R3 ;  /* 0x03884003020075a7 */ /* 0x0044e4000800017f */
[----:B---3--:R-:W-:Y:S05]  /*25d40*/  @!P0 NANOSLEEP.SYNCS 0x989680 ;  /* 0x009896800000895d */ /* 0x008fea0003900000 */
[----:B------:R-:W3:Y:S02]  /*25d50*/  @!P0 SYNCS.PHASECHK.TRANS64 P0, [R2+URZ+0x38840], R3 ;  /* 0x03884003020085a7 */ /* 0x000ee4000800007f */
[----:B---3--:R-:W-:Y:S05]  /*25d60*/  @!P0 BRA `(.L_x_750) ;  /* 0xfffffffc00f08947 */ /* 0x008fea000383ffff */
[----:B------:R-:W-:Y:S05]  /*25d70*/  BRA `(.L_x_839) ;  /* 0xffffffd400dc7947 */ /* 0x000fea000383ffff */
.L_x_752:
[----:B0-----:R0:W1:Y:S02]  /*25d80*/  SYNCS.PHASECHK.TRANS64.TRYWAIT P1, [R2+URZ+0x60], R8 ;  /* 0x00006008020075a7 */ /* 0x001064000802017f */
[----:B-1----:R-:W-:Y:S05]  /*25d90*/  @!P1 NANOSLEEP.SYNCS 0x989680 ;  /* 0x009896800000995d */ /* 0x002fea0003900000 */
[----:B------:R-:W1:Y:S02]  /*25da0*/  @!P1 SYNCS.PHASECHK.TRANS64 P1, [R2+URZ+0x60], R8 ;  /* 0x00006008020095a7 */ /* 0x000e64000802007f */
[----:B-1----:R-:W-:Y:S05]  /*25db0*/  @!P1 BRA `(.L_x_752) ;  /* 0xfffffffc00f09947 */ /* 0x002fea000383ffff */
[----:B------:R-:W-:Y:S05]  /*25dc0*/  BRA `(.L_x_840) ;  /* 0xffffffd8009c7947 */ /* 0x000fea000383ffff */
.L_x_759:
[----:B-1----:R1:W2:Y:S02]  /*25dd0*/  SYNCS.PHASECHK.TRANS64.TRYWAIT P0, [R3+URZ+0x38860], R0 ;  /* 0x03886000030075a7 */ /* 0x0022a4000800017f */
[----:B--2---:R-:W-:Y:S05]  /*25de0*/  @!P0 NANOSLEEP.SYNCS 0x989680 ;  /* 0x009896800000895d */ /* 0x004fea0003900000 */
[----:B------:R-:W2:Y:S02]  /*25df0*/  @!P0 SYNCS.PHASECHK.TRANS64 P0, [R3+URZ+0x38860], R0 ;  /* 0x03886000030085a7 */ /* 0x000ea4000800007f */
[----:B--2---:R-:W-:Y:S05]  /*25e00*/  @!P0 BRA `(.L_x_759) ;  /* 0xfffffffc00f08947 */ /* 0x004fea000383ffff */
[----:B------:R-:W-:Y:S05]  /*25e10*/  BRA `(.L_x_841) ;  /* 0xffffffdc00d07947 */ /* 0x000fea000383ffff */
.L_x_761:
[----:B------:R-:W-:Y:S01]  /*25e20*/  BSSY B0, `(.L_x_842) ;  /* 0x0000008000007945 */ /* 0x000fe20003800000 */
[----:B0-----:R-:W-:Y:S01]  /*25e30*/  MOV R13, R16 ;  /* 0x00000010000d7202 */ /* 0x001fe20000000f00 */
[----:B------:R-:W-:Y:S01]  /*25e40*/  IMAD.MOV.U32 R12, RZ, RZ, RZ ;  /* 0x000000ffff0c7224 */ /* 0x000fe200078e00ff */
[----:B------:R-:W-:Y:S01]  /*25e50*/  MOV R11, 0x1f ;  /* 0x0000001f000b7802 */ /* 0x000fe20000000f00 */
[----:B------:R-:W-:-:S07]  /*25e60*/  IMAD.MOV.U32 R15, RZ, RZ, -0x1 ;  /* 0xffffffffff0f7424 */ /* 0x000fce00078e00ff */
[----:B-1---5:R-:W-:Y:S05]  /*25e70*/  WARPSYNC.COLLECTIVE R15, `(.L_x_843) ;  /* 0x000000000f087348 */ /* 0x022fea0003c00000 */
[----:B------:R0:W2:Y:S02]  /*25e80*/  SHFL.IDX P6, R14, R13, R12, R11 ;  /* 0x0000000c0d0e7389 */ /* 0x0000a400000c000b */
[----:B012--5:R-:W-:Y:S01]  /*25e90*/  ENDCOLLECTIVE ;  /* 0x000000000000791b */ /* 0x027fe20003800000 */
.L_x_843:
[----:B------:R-:W-:Y:S05]  /*25ea0*/  BSYNC B0 ;  /* 0x0000000000007941 */ /* 0x000fea0003800000 */
.L_x_842:
[----:B------:R-:W-:Y:S01]  /*25eb0*/  IMAD.MOV.U32 R13, RZ, RZ, R16 ;  /* 0x000000ffff0d7224 */ /* 0x000fe200078e0010 */
[----:B------:R-:W-:Y:S01]  /*25ec0*/  MOV R12, 0x1 ;  /* 0x00000001000c7802 */ /* 0x000fe20000000f00 */
[----:B------:R-:W-:Y:S01]  /*25ed0*/  IMAD.MOV.U32 R11, RZ, RZ, 0x1f ;  /* 0x0000001fff0b7424 */ /* 0x000fe200078e00ff */
[----:B------:R-:W-:Y:S02]  /*25ee0*/  MOV R15, 0xffffffff ;  /* 0xffffffff000f7802 */ /* 0x000fe40000000f00 */
[----:B------:R-:W-:-:S07]  /*25ef0*/  MOV R4, R14 ;  /* 0x0000000e00047202 */ /* 0x000fce0000000f00 */
[----:B------:R-:W-:Y:S05]  /*25f00*/  WARPSYNC.COLLECTIVE R15, `(.L_x_844) ;  /* 0x000000000f087348 */ /* 0x000fea0003c00000 */
[----:B------:R0:W1:Y:S02]  /*25f10*/  SHFL.IDX P6, R14, R13, R12, R11 ;  /* 0x0000000c0d0e7389 */ /* 0x00006400000c000b */
[----:B01----:R-:W-:Y:S01]  /*25f20*/  ENDCOLLECTIVE ;  /* 0x000000000000791b */ /* 0x003fe20003800000 */
.L_x_844:
[----:B------:R-:W-:Y:S01]  /*25f30*/  IMAD.MOV.U32 R6, RZ, RZ, R14 ;  /* 0x000000ffff067224 */ /* 0x000fe200078e000e */
[----:B------:R-:W-:Y:S06]  /*25f40*/  BRA `(.L_x_845) ;  /* 0xffffffe000847947 */ /* 0x000fec000383ffff */
.L_x_764:
[----:B------:R-:W-:Y:S01]  /*25f50*/  BSSY B0, `(.L_x_846) ;  /* 0x0000008000007945 */ /* 0x000fe20003800000 */
[----:B-----5:R-:W-:Y:S01]  /*25f60*/  MOV R13, R17 ;  /* 0x00000011000d7202 */ /* 0x020fe20000000f00 */
[----:B------:R-:W-:Y:S01]  /*25f70*/  IMAD.MOV.U32 R12, RZ, RZ, 0x1 ;  /* 0x00000001ff0c7424 */ /* 0x000fe200078e00ff */
[----:B------:R-:W-:Y:S01]  /*25f80*/  MOV R11, RZ ;  /* 0x000000ff000b7202 */ /* 0x000fe20000000f00 */
[----:B------:R-:W-:-:S07]  /*25f90*/  IMAD.MOV.U32 R15, RZ, RZ, -0x1 ;  /* 0xffffffffff0f7424 */ /* 0x000fce00078e00ff */
[----:B0-234-:R-:W-:Y:S05]  /*25fa0*/  WARPSYNC.COLLECTIVE R15, `(.L_x_847) ;  /* 0x000000000f087348 */ /* 0x01dfea0003c00000 */
[----:B------:R1:W0:Y:S02]  /*25fb0*/  SHFL.UP P6, R14, R13, R12, R11 ;  /* 0x0400000c0d0e7389 */ /* 0x00022400000c000b */
[----:B01234-:R-:W-:Y:S01]  /*25fc0*/  ENDCOLLECTIVE ;  /* 0x000000000000791b */ /* 0x01ffe20003800000 */
.L_x_847:
[----:B------:R-:W-:Y:S05]  /*25fd0*/  BSYNC B0 ;  /* 0x0000000000007941 */ /* 0x000fea0003800000 */
.L_x_846:
[----:B------:R-:W-:Y:S01]  /*25fe0*/  ISETP.NE.AND P0, PT, R8, RZ, PT ;  /* 0x000000ff0800720c */ /* 0x000fe20003f05270 */
[----:B------:R-:W-:Y:S01]  /*25ff0*/  IMAD.MOV.U32 R12, RZ, RZ, 0x2 ;  /* 0x00000002ff0c7424 */ /* 0x000fe200078e00ff */
[----:B------:R-:W-:Y:S01]  /*26000*/  MOV R11, RZ ;  /* 0x000000ff000b7202 */ /* 0x000fe20000000f00 */
[----:B------:R-:W-:Y:S01]  /*26010*/  IMAD.MOV.U32 R15, RZ, RZ, -0x1 ;  /* 0xffffffffff0f7424 */ /* 0x000fe200078e00ff */
[----:B------:R-:W-:Y:S02]  /*26020*/  SEL R14, R14, RZ, P0 ;  /* 0x000000ff0e0e7207 */ /* 0x000fe40000000000 */
[----:B------:R-:W-:Y:S02]  /*26030*/  ISETP.GE.U32.AND P0, PT, R8, 0x2, PT ;  /* 0x000000020800780c */ /* 0x000fe40003f06070 */
[----:B------:R-:W-:-:S11]  /*26040*/  IADD3 R13, R17, R14, RZ ;  /* 0x0000000e110d7210 */ /* 0x000fd60007ffe0ff */
[----:B------:R-:W-:Y:S05]  /*26050*/  WARPSYNC.COLLECTIVE R15, `(.L_x_848) ;  /* 0x000000000f087348 */ /* 0x000fea0003c00000 */
[----:B------:R0:W1:Y:S02]  /*26060*/  SHFL.UP P6, R14, R13, R12, R11 ;  /* 0x0400000c0d0e7389 */ /* 0x00006400000c000b */
[----:B01----:R-:W-:Y:S01]  /*26070*/  ENDCOLLECTIVE ;  /* 0x000000000000791b */ /* 0x003fe20003800000 */
.L_x_848:
[----:B------:R-:W-:Y:S02]  /*26080*/  MOV R12, 0x4 ;  /* 0x00000004000c7802 */ /* 0x000fe40000000f00 */
[----:B------:R-:W-:Y:S02]  /*26090*/  SEL R14, R14, RZ, P0 ;  /* 0x000000ff0e0e7207 */ /* 0x000fe40000000000 */
[----:B------:R-:W-:Y:S02]  /*260a0*/  ISETP.GE.U32.AND P0, PT, R8, 0x4, PT ;  /* 0x000000040800780c */ /* 0x000fe40003f06070 */
[----:B------:R-:W-:-:S05]  /*260b0*/  IADD3 R3, R13, R14, RZ ;  /* 0x0000000e0d037210 */ /* 0x000fca0007ffe0ff */
[----:B------:R-:W-:-:S07]  /*260c0*/  IMAD.MOV.U32 R13, RZ, RZ, R3 ;  /* 0x000000ffff0d7224 */ /* 0x000fce00078e0003 */
[----:B------:R-:W-:Y:S05]  /*260d0*/  WARPSYNC.COLLECTIVE R15, `(.L_x_849) ;  /* 0x000000000f087348 */ /* 0x000fea0003c00000 */
[----:B------:R0:W1:Y:S02]  /*260e0*/  SHFL.UP P6, R14, R13, R12, R11 ;  /* 0x0400000c0d0e7389 */ /* 0x00006400000c000b */
[----:B01----:R-:W-:Y:S01]  /*260f0*/  ENDCOLLECTIVE ;  /* 0x000000000000791b */ /* 0x003fe20003800000 */
.L_x_849:
[----:B------:R-:W-:Y:S01]  /*26100*/  IMAD.MOV.U32 R12, RZ, RZ, 0x8 ;  /* 0x00000008ff0c7424 */ /* 0x000fe200078e00ff */
[----:B------:R-:W-:Y:S02]  /*26110*/  SEL R14, R14, RZ, P0 ;  /* 0x000000ff0e0e7207 */ /* 0x000fe40000000000 */
[----:B------:R-:W-:-:S03]  /*26120*/  ISETP.GE.U32.AND P0, PT, R8, 0x8, PT ;  /* 0x000000080800780c */ /* 0x000fc60003f06070 */
[----:B------:R-:W-:-:S05]  /*26130*/  IMAD.IADD R5, R3, 0x1, R14 ;  /* 0x0000000103057824 */ /* 0x000fca00078e020e */
[----:B------:R-:W-:-:S07]  /*26140*/  MOV R13, R5 ;  /* 0x00000005000d7202 */ /* 0x000fce0000000f00 */
[----:B------:R-:W-:Y:S05]  /*26150*/  WARPSYNC.COLLECTIVE R15, `(.L_x_850) ;  /* 0x000000000f087348 */ /* 0x000fea0003c00000 */
[----:B------:R0:W1:Y:S02]  /*26160*/  SHFL.UP P6, R14, R13, R12, R11 ;  /* 0x0400000c0d0e7389 */ /* 0x00006400000c000b */
[----:B01----:R-:W-:Y:S01]  /*26170*/  ENDCOLLECTIVE ;  /* 0x000000000000791b */ /* 0x003fe20003800000 */
.L_x_850:
        /* <DEDUP_REMOVED lines=8> */
.L_x_851:
[----:B------:R-:W-:Y:S01]  /*26200*/  IMAD.MOV.U32 R12, RZ, RZ, 0x1f ;  /* 0x0000001fff0c7424 */ /* 0x000fe200078e00ff */
[----:B------:R-:W-:Y:S02]  /*26210*/  MOV R11, 0x1f ;  /* 0x0000001f000b7802 */ /* 0x000fe40000000f00 */
[----:B------:R-:W-:-:S05]  /*26220*/  SEL R2, R14, RZ, P0 ;  /* 0x000000ff0e027207 */ /* 0x000fca0000000000 */
[----:B------:R-:W-:-:S05]  /*26230*/  IMAD.IADD R2, R7, 0x1, R2 ;  /* 0x0000000107027824 */ /* 0x000fca00078e0202 */
[----:B------:R-:W-:-:S07]  /*26240*/  MOV R13, R2 ;  /* 0x00000002000d7202 */ /* 0x000fce0000000f00 */
[----:B------:R-:W-:Y:S05]  /*26250*/  WARPSYNC.COLLECTIVE R15, `(.L_x_852) ;  /* 0x000000000f087348 */ /* 0x000fea0003c00000 */
[----:B------:R0:W1:Y:S02]  /*26260*/  SHFL.IDX P6, R14, R13, R12, R11 ;  /* 0x0000000c0d0e7389 */ /* 0x00006400000c000b */
[----:B01----:R-:W-:Y:S01]  /*26270*/  ENDCOLLECTIVE ;  /* 0x000000000000791b */ /* 0x003fe20003800000 */
.L_x_852:
[----:B------:R-:W-:Y:S05]  /*26280*/  BRA `(.L_x_853) ;  /* 0xffffffe0004c7947 */ /* 0x000fea000383ffff */
.L_x_769:
[----:B------:R-:W-:Y:S01]  /*26290*/  BSSY B0, `(.L_x_854) ;  /* 0x0000008000007945 */ /* 0x000fe20003800000 */
[----:B-----5:R-:W-:Y:S01]  /*262a0*/  IMAD.MOV.U32 R13, RZ, RZ, R17 ;  /* 0x000000ffff0d7224 */ /* 0x020fe200078e0011 */
[----:B------:R-:W-:Y:S01]  /*262b0*/  MOV R12, 0x1 ;  /* 0x00000001000c7802 */ /* 0x000fe20000000f00 */
[----:B------:R-:W-:Y:S01]  /*262c0*/  IMAD.MOV.U32 R11, RZ, RZ, RZ ;  /* 0x000000ffff0b7224 */ /* 0x000fe200078e00ff */
[----:B------:R-:W-:-:S07]  /*262d0*/  MOV R15, 0xffffffff ;  /* 0xffffffff000f7802 */ /* 0x000fce0000000f00 */
[----:B01----:R-:W-:Y:S05]  /*262e0*/  WARPSYNC.COLLECTIVE R15, `(.L_x_855) ;  /* 0x000000000f087348 */ /* 0x003fea0003c00000 */
[----:B------:R2:W3:Y:S02]  /*262f0*/  SHFL.UP P6, R14, R13, R12, R11 ;  /* 0x0400000c0d0e7389 */ /* 0x0004e400000c000b */
[----:B0123--:R-:W-:Y:S01]  /*26300*/  ENDCOLLECTIVE ;  /* 0x000000000000791b */ /* 0x00ffe20003800000 */
.L_x_855:
[----:B------:R-:W-:Y:S05]  /*26310*/  BSYNC B0 ;  /* 0x0000000000007941 */ /* 0x000fea0003800000 */
.L_x_854:
[----:B------:R-:W-:Y:S01]  /*26320*/  ISETP.NE.AND P0, PT, R8, RZ, PT ;  /* 0x000000ff0800720c */ /* 0x000fe20003f05270 */
[----:B------:R-:W-:Y:S01]  /*26330*/  IMAD.MOV.U32 R11, RZ, RZ, RZ ;  /* 0x000000ffff0b7224 */ /* 0x000fe200078e00ff */
[----:B------:R-:W-:Y:S02]  /*26340*/  MOV R12, 0x2 ;  /* 0x00000002000c7802 */ /* 0x000fe40000000f00 */
[----:B------:R-:W-:Y:S02]  /*26350*/  SEL R14, R14, RZ, P0 ;  /* 0x000000ff0e0e7207 */ /* 0x000fe40000000000 */
[----:B------:R-:W-:Y:S02]  /*26360*/  MOV R15, 0xffffffff ;  /* 0xffffffff000f7802 */ /* 0x000fe40000000f00 */
[----:B------:R-:W-:Y:S01]  /*26370*/  ISETP.GE.U32.AND P0, PT, R8, 0x2, PT ;  /* 0x000000020800780c */ /* 0x000fe20003f06070 */
[----:B------:R-:W-:-:S12]  /*26380*/  IMAD.IADD R13, R17, 0x1, R14 ;  /* 0x00000001110d7824 */ /* 0x000fd800078e020e */
[----:B------:R-:W-:Y:S05]  /*26390*/  WARPSYNC.COLLECTIVE R15, `(.L_x_856) ;  /* 0x000000000f087348 */ /* 0x000fea0003c00000 */
[----:B------:R0:W1:Y:S02]  /*263a0*/  SHFL.UP P6, R14, R13, R12, R11 ;  /* 0x0400000c0d0e7389 */ /* 0x00006400000c000b */
[----:B01----:R-:W-:Y:S01]  /*263b0*/  ENDCOLLECTIVE ;  /* 0x000000000000791b */ /* 0x003fe20003800000 */
.L_x_856:
        /* <DEDUP_REMOVED lines=8> */
.L_x_857:
        /* <DEDUP_REMOVED lines=8> */
.L_x_858:
        /* <DEDUP_REMOVED lines=8> */
.L_x_859:
[----:B------:R-:W-:Y:S01]  /*26540*/  MOV R12, 0x1f ;  /* 0x0000001f000c7802 */ /* 0x000fe20000000f00 */
[----:B------:R-:W-:Y:S01]  /*26550*/  IMAD.MOV.U32 R11, RZ, RZ, 0x1f ;  /* 0x0000001fff0b7424 */ /* 0x000fe200078e00ff */
[----:B------:R-:W-:-:S04]  /*26560*/  SEL R2, R14, RZ, P0 ;  /* 0x000000ff0e027207 */ /* 0x000fc80000000000 */
[----:B------:R-:W-:-:S05]  /*26570*/  IADD3 R2, R7, R2, RZ ;  /* 0x0000000207027210 */ /* 0x000fca0007ffe0ff */
[----:B------:R-:W-:-:S07]  /*26580*/  IMAD.MOV.U32 R13, RZ, RZ, R2 ;  /* 0x000000ffff0d7224 */ /* 0x000fce00078e0002 */
[----:B------:R-:W-:Y:S05]  /*26590*/  WARPSYNC.COLLECTIVE R15, `(.L_x_860) ;  /* 0x000000000f087348 */ /* 0x000fea0003c00000 */
[----:B------:R0:W1:Y:S02]  /*265a0*/  SHFL.IDX P6, R14, R13, R12, R11 ;  /* 0x0000000c0d0e7389 */ /* 0x00006400000c000b */
[----:B01----:R-:W-:Y:S01]  /*265b0*/  ENDCOLLECTIVE ;  /* 0x000000000000791b */ /* 0x003fe20003800000 */
.L_x_860:
[----:B------:R-:W-:Y:S05]  /*265c0*/  BRA `(.L_x_861) ;  /* 0xffffffe000347947 */ /* 0x000fea000383ffff */
.L_x_771:
[----:B------:R-:W-:Y:S01]  /*265d0*/  BSSY B0, `(.L_x_862) ;  /* 0x0000006000007945 */ /* 0x000fe20003800000 */
[----:B------:R-:W-:Y:S02]  /*265e0*/  PLOP3.LUT P6, PT, P6, PT, PT, 0x8, 0x0 ;  /* 0x000000000000781c */ /* 0x000fe400037ce170 */
[----:B------:R-:W-:-:S11]  /*265f0*/  MOV R15, 0xffffffff ;  /* 0xffffffff000f7802 */ /* 0x000fd60000000f00 */
[----:B0-----:R-:W-:Y:S05]  /*26600*/  WARPSYNC.COLLECTIVE R15, `(.L_x_863) ;  /* 0x000000000f087348 */ /* 0x001fea0003c00000 */
[----:B------:R-:W-:Y:S01]  /*26610*/  VOTE.ANY R14, PT, P6 ;  /* 0x00000000000e7806 */ /* 0x000fe200030e0100 */
[----:B0-----:R-:W-:Y:S06]  /*26620*/  ENDCOLLECTIVE ;  /* 0x000000000000791b */ /* 0x001fec0003800000 */
.L_x_863:
[----:B------:R-:W-:Y:S05]  /*26630*/  BSYNC B0 ;  /* 0x0000000000007941 */ /* 0x000fea0003800000 */
.L_x_862:
[----:B------:R-:W-:Y:S01]  /*26640*/  IMAD.MOV.U32 R3, RZ, RZ, R14 ;  /* 0x000000ffff037224 */ /* 0x000fe200078e000e */
[----:B------:R-:W-:Y:S01]  /*26650*/  MOV R13, R17 ;  /* 0x00000011000d7202 */ /* 0x000fe20000000f00 */
[----:B------:R-:W-:Y:S01]  /*26660*/  IMAD.MOV.U32 R15, RZ, RZ, -0x1 ;  /* 0xffffffffff0f7424 */ /* 0x000fe200078e00ff */
[----:B------:R-:W-:Y:S01]  /*26670*/  MOV R11, 0x1f ;  /* 0x0000001f000b7802 */ /* 0x000fe20000000f00 */
[----:B------:R-:W0:Y:S02]  /*26680*/  POPC R5, R3 ;  /* 0x0000000300057309 */ /* 0x000e240000000000 */
[----:B0-----:R-:W-:-:S07]  /*26690*/  IMAD.MOV.U32 R12, RZ, RZ, R5 ;  /* 0x000000ffff0c7224 */ /* 0x001fce00078e0005 */
[----:B------:R-:W-:Y:S05]  /*266a0*/  WARPSYNC.COLLECTIVE R15, `(.L_x_864) ;  /* 0x000000000f087348 */ /* 0x000fea0003c00000 */
[----:B------:R0:W1:Y:S02]  /*266b0*/  SHFL.IDX P6, R14, R13, R12, R11 ;  /* 0x0000000c0d0e7389 */ /* 0x00006400000c000b */
[----:B01----:R-:W-:Y:S01]  /*266c0*/  ENDCOLLECTIVE ;  /* 0x000000000000791b */ /* 0x003fe20003800000 */
.L_x_864:
[----:B------:R-:W-:Y:S01]  /*266d0*/  MOV R17, R14 ;  /* 0x0000000e00117202 */ /* 0x000fe20000000f00 */
[----:B------:R-:W-:Y:S06]  /*266e0*/  BRA `(.L_x_865) ;  /* 0xffffffe000247947 */ /* 0x000fec000383ffff */
.L_x_773:
[----:B------:R-:W-:Y:S01]  /*266f0*/  BSSY B0, `(.L_x_866) ;  /* 0x0000007000007945 */ /* 0x000fe20003800000 */
[----:B------:R-:W-:Y:S01]  /*26700*/  IMAD.MOV.U32 R13, RZ, RZ, R2 ;  /* 0x000000ffff0d7224 */ /* 0x000fe200078e0002 */
[----:B------:R-:W-:Y:S01]  /*26710*/  MOV R11, 0x1f ;  /* 0x0000001f000b7802 */ /* 0x000fe20000000f00 */
[----:B------:R-:W-:-:S07]  /*26720*/  IMAD.MOV.U32 R15, RZ, RZ, -0x1 ;  /* 0xffffffffff0f7424 */ /* 0x000fce00078e00ff */
[----:B012---:R-:W-:Y:S05]  /*26730*/  WARPSYNC.COLLECTIVE R15, `(.L_x_867) ;  /* 0x000000000f087348 */ /* 0x007fea0003c00000 */
[----:B------:R3:W4:Y:S02]  /*26740*/  SHFL.IDX P6, R14, R13, R12, R11 ;  /* 0x0000000c0d0e7389 */ /* 0x00072400000c000b */
[----:B01234-:R-:W-:Y:S01]  /*26750*/  ENDCOLLECTIVE ;  /* 0x000000000000791b */ /* 0x01ffe20003800000 */
.L_x_867:
[----:B------:R-:W-:Y:S05]  /*26760*/  BSYNC B0 ;  /* 0x0000000000007941 */ /* 0x000fea0003800000 */
.L_x_866:
[----:B------:R-:W-:Y:S05]  /*26770*/  BRA `(.L_x_772) ;  /* 0xffffffe0001c7947 */ /* 0x000fea000383ffff */
.L_x_777:
[----:B0-----:R0:W1:Y:S02]  /*26780*/  SYNCS.PHASECHK.TRANS64.TRYWAIT P0, [R0+URZ+0x38820], R3 ;  /* 0x03882003000075a7 */ /* 0x001064000800017f */
[----:B-1----:R-:W-:Y:S05]  /*26790*/  @!P0 NANOSLEEP.SYNCS 0x989680 ;  /* 0x009896800000895d */ /* 0x002fea0003900000 */
[----:B------:R-:W1:Y:S02]  /*267a0*/  @!P0 SYNCS.PHASECHK.TRANS64 P0, [R0+URZ+0x38820], R3 ;  /* 0x03882003000085a7 */ /* 0x000e64000800007f */
[----:B-1----:R-:W-:Y:S05]  /*267b0*/  @!P0 BRA `(.L_x_777) ;  /* 0xfffffffc00f08947 */ /* 0x002fea000383ffff */
[----:B------:R-:W-:Y:S05]  /*267c0*/  BRA `(.L_x_868) ;  /* 0xffffffe400007947 */ /* 0x000fea000383ffff */
.L_x_778:
[----:B------:R-:W1:Y:S01]  /*267d0*/  S2R R2, SR_TID.X ;  /* 0x0000000000027919 */ /* 0x000e620000002100 */
[----:B------:R-:W-:Y:S01]  /*267e0*/  BSSY B0, `(.L_x_869) ;  /* 0x000000a000007945 */ /* 0x000fe20003800000 */
[----:B------:R-:W-:Y:S01]  /*267f0*/  IMAD.MOV.U32 R12, RZ, RZ, RZ ;  /* 0x000000ffff0c7224 */ /* 0x000fe200078e00ff */
[----:B------:R-:W-:Y:S01]  /*26800*/  MOV R11, 0x1f ;  /* 0x0000001f000b7802 */ /* 0x000fe20000000f00 */
[----:B------:R-:W-:Y:S01]  /*26810*/  IMAD.MOV.U32 R15, RZ, RZ, -0x1 ;  /* 0xffffffffff0f7424 */ /* 0x000fe200078e00ff */
[----:B-1----:R-:W-:-:S04]  /*26820*/  SHF.R.U32.HI R2, RZ, 0x5, R2 ;  /* 0x00000005ff027819 */ /* 0x002fc80000011602 */
[----:B------:R-:W-:-:S04]  /*26830*/  LOP3.LUT R2, R2, 0x3, RZ, 0xc0, !PT ;  /* 0x0000000302027812 */ /* 0x000fc800078ec0ff */
[----:B------:R-:W-:-:S07]  /*26840*/  MOV R13, R2 ;  /* 0x00000002000d7202 */ /* 0x000fce0000000f00 */
[----:B0-----:R-:W-:Y:S05]  /*26850*/  WARPSYNC.COLLECTIVE R15, `(.L_x_870) ;  /* 0x000000000f087348 */ /* 0x001fea0003c00000 */
[----:B------:R1:W2:Y:S02]  /*26860*/  SHFL.IDX P6, R14, R13, R12, R11 ;  /* 0x0000000c0d0e7389 */ /* 0x0002a400000c000b */
[----:B012---:R-:W-:Y:S01]  /*26870*/  ENDCOLLECTIVE ;  /* 0x000000000000791b */ /* 0x007fe20003800000 */
.L_x_870:
[----:B------:R-:W-:Y:S05]  /*26880*/  BSYNC B0 ;  /* 0x0000000000007941 */ /* 0x000fea0003800000 */
.L_x_869:
[----:B------:R-:W-:Y:S05]  /*26890*/  BRA `(.L_x_871) ;  /* 0xffffffe000e87947 */ /* 0x000fea000383ffff */
.L_x_779:
[----:B------:R-:W-:Y:S01]  /*268a0*/  BSSY B0, `(.L_x_872) ;  /* 0x0000006000007945 */ /* 0x000fe20003800000 */
[----:B------:R-:W-:-:S07]  /*268b0*/  MOV R15, 0xffffffff ;  /* 0xffffffff000f7802 */ /* 0x000fce0000000f00 */
[----:B01----:R-:W-:Y:S05]  /*268c0*/  WARPSYNC.COLLECTIVE R15, `(.L_x_873) ;  /* 0x000000000f0c7348 */ /* 0x003fea0003c00000 */
[----:B------:R-:W-:Y:S02]  /*268d0*/  ELECT P6, UR62, PT ;  /* 0x00000000003e782f */ /* 0x000fe400038c0000 */
[----:B------:R-:W-:Y:S01]  /*268e0*/  MOV R14, UR62 ;  /* 0x0000003e000e7c02 */ /* 0x000fe20008000f00 */
[----:B01----:R-:W-:Y:S10]  /*268f0*/  ENDCOLLECTIVE ;  /* 0x000000000000791b */ /* 0x003ff40003800000 */
.L_x_873:
[----:B------:R-:W-:Y:S05]  /*26900*/  BSYNC B0 ;  /* 0x0000000000007941 */ /* 0x000fea0003800000 */
.L_x_872:
[----:B------:R-:W-:Y:S05]  /*26910*/  BRA `(.L_x_874) ;  /* 0xffffffe000dc7947 */ /* 0x000fea000383ffff */
.L_x_781:
[----:B0-----:R0:W1:Y:S02]  /*26920*/  SYNCS.PHASECHK.TRANS64.TRYWAIT P0, [R6+URZ], R5 ;  /* 0x00000005060075a7 */ /* 0x001064000800017f */
[----:B-1----:R-:W-:Y:S05]  /*26930*/  @!P0 NANOSLEEP.SYNCS 0x989680 ;  /* 0x009896800000895d */ /* 0x002fea0003900000 */
[----:B------:R-:W1:Y:S02]  /*26940*/  @!P0 SYNCS.PHASECHK.TRANS64 P0, [R6+URZ], R5 ;  /* 0x00000005060085a7 */ /* 0x000e64000800007f */
[----:B-1----:R-:W-:Y:S05]  /*26950*/  @!P0 BRA `(.L_x_781) ;  /* 0xfffffffc00f08947 */ /* 0x002fea000383ffff */
[----:B------:R-:W-:Y:S05]  /*26960*/  BRA `(.L_x_875) ;  /* 0xffffffe400187947 */ /* 0x000fea000383ffff */
.L_x_782:
[----:B-1----:R1:W2:Y:S02]  /*26970*/  SYNCS.PHASECHK.TRANS64.TRYWAIT P0, [R7+URZ], R2 ;  /* 0x00000002070075a7 */ /* 0x0022a4000800017f */
[----:B--2---:R-:W-:Y:S05]  /*26980*/  @!P0 NANOSLEEP.SYNCS 0x989680 ;  /* 0x009896800000895d */ /* 0x004fea0003900000 */
[----:B------:R-:W2:Y:S02]  /*26990*/  @!P0 SYNCS.PHASECHK.TRANS64 P0, [R7+URZ], R2 ;  /* 0x00000002070085a7 */ /* 0x000ea4000800007f */
[----:B--2---:R-:W-:Y:S05]  /*269a0*/  @!P0 BRA `(.L_x_782) ;  /* 0xfffffffc00f08947 */ /* 0x004fea000383ffff */
[----:B------:R-:W-:Y:S05]  /*269b0*/  BRA `(.L_x_876) ;  /* 0xffffffe4000c7947 */ /* 0x000fea000383ffff */
.L_x_784:
[----:B--2---:R2:W3:Y:S02]  /*269c0*/  SYNCS.PHASECHK.TRANS64.TRYWAIT P0, [R4+URZ], R5 ;  /* 0x00000005040075a7 */ /* 0x0044e4000800017f */
[----:B---3--:R-:W-:Y:S05]  /*269d0*/  @!P0 NANOSLEEP.SYNCS 0x989680 ;  /* 0x009896800000895d */ /* 0x008fea0003900000 */
[----:B------:R-:W3:Y:S02]  /*269e0*/  @!P0 SYNCS.PHASECHK.TRANS64 P0, [R4+URZ], R5 ;  /* 0x00000005040085a7 */ /* 0x000ee4000800007f */
[----:B---3--:R-:W-:Y:S05]  /*269f0*/  @!P0 BRA `(.L_x_784) ;  /* 0xfffffffc00f08947 */ /* 0x008fea000383ffff */
[----:B------:R-:W-:Y:S05]  /*26a00*/  BRA `(.L_x_877) ;  /* 0xffffffe400147947 */ /* 0x000fea000383ffff */
.L_x_878:
        /* <DEDUP_REMOVED lines=15> */
.L_x_2840:


//--------------------- .text._ZN7cutlass13device_kernelIN5flash11enable_sm90INS1_16FlashAttnFwdSm90INS1_25CollectiveMainloopFwdSm90ILi2EN4cute5tupleIJNS5_1CILi1EEES8_S8_EEENS6_IJNS7_ILi128EEENS7_ILi64EEENS7_ILi256EEEEEELi256ENS_6half_tEfNS_4arch4Sm90ELb0ELb1ELb0ELb0ELb0ELb0ELb0ELb1ELb1ELb0ELb0ELb0EEENS1_21CollectiveEpilogueFwdINS6_IJSA_SC_SB_EEES9_SE_SG_Li256ELb0ELb0ELb0ELb0EEENS1_30DynamicPersistentTileSchedulerILi256ELi32ELb0ELb0ELb1EEEEEEEEEvNT_6ParamsE --------------------------
	.section	.text._ZN7cutlass13device_kernelIN5flash11enable_sm90INS1_16FlashAttnFwdSm90INS1_25CollectiveMainloopFwdSm90ILi2EN4cute5tupleIJNS5_1CILi1EEES8_S8_EEENS6_IJNS7_ILi128EEENS7_ILi64EEENS7_ILi256EEEEEELi256ENS_6half_tEfNS_4arch4Sm90ELb0ELb1ELb0ELb0ELb0ELb0ELb0ELb1ELb1ELb0ELb0ELb0EEENS1_21CollectiveEpilogueFwdINS6_IJSA_SC_SB_EEES9_SE_SG_Li256ELb0ELb0ELb0ELb0EEENS1_30DynamicPersistentTileSchedulerILi256ELi32ELb0ELb0ELb1EEEEEEEEEvNT_6ParamsE,"ax",@progbits
	.align	128
.text._ZN7cutlass13device_kernelIN5flash11enable_sm90INS1_16FlashAttnFwdSm90INS1_25CollectiveMainloopFwdSm90ILi2EN4cute5tupleIJNS5_1CILi1EEES8_S8_EEENS6_IJNS7_ILi128EEENS7_ILi64EEENS7_ILi256EEEEEELi256ENS_6half_tEfNS_4arch4Sm90ELb0ELb1ELb0ELb0ELb0ELb0ELb0ELb1ELb1ELb0ELb0ELb0EEENS1_21CollectiveEpilogueFwdINS6_IJSA_SC_SB_EEES9_SE_SG_Li256ELb0ELb0ELb0ELb0EEENS1_30DynamicPersistentTileSchedulerILi256ELi32ELb0ELb0ELb1EEEEEEEEEvNT_6ParamsE:
        .type           _ZN7cutlass13device_kernelIN5flash11enable_sm90INS1_16FlashAttnFwdSm90INS1_25CollectiveMainloopFwdSm90ILi2EN4cute5tupleIJNS5_1CILi1EEES8_S8_EEENS6_IJNS7_ILi128EEENS7_ILi64EEENS7_ILi256EEEEEELi256ENS_6half_tEfNS_4arch4Sm90ELb0ELb1ELb0ELb0ELb0ELb0ELb0ELb1ELb1ELb0ELb0ELb0EEENS1_21CollectiveEpilogueFwdINS6_IJSA_SC_SB_EEES9_SE_SG_Li256ELb0ELb0ELb0ELb0EEENS1_30DynamicPersistentTileSchedulerILi256ELi32ELb0ELb0ELb1EEEEEEEEEvNT_6ParamsE,@function
        .size           _ZN7cutlass13device_kernelIN5flash11enable_sm90INS1_16FlashAttnFwdSm90INS1_25CollectiveMainloopFwdSm90ILi2EN4cute5tupleIJNS5_1CILi1EEES8_S8_EEENS6_IJNS7_ILi128EEENS7_ILi64EEENS7_ILi256EEEEEELi256ENS_6half_tEfNS_4arch4Sm90ELb0ELb1ELb0ELb0ELb0ELb0ELb0ELb1ELb1ELb0ELb0ELb0EEENS1_21CollectiveEpilogueFwdINS6_IJSA_SC_SB_EEES9_SE_SG_Li256ELb0ELb0ELb0ELb0EEENS1_30DynamicPersistentTileSchedulerILi256ELi32ELb0ELb0ELb1EEEEEEEEEvNT_6ParamsE,(.L_x_2841 - _ZN7cutlass13device_kernelIN5flash11enable_sm90INS1_16FlashAttnFwdSm90INS1_25CollectiveMainloopFwdSm90ILi2EN4cute5tupleIJNS5_1CILi1EEES8_S8_EEENS6_IJNS7_ILi128EEENS7_ILi64EEENS7_ILi256EEEEEELi256ENS_6half_tEfNS_4arch4Sm90ELb0ELb1ELb0ELb0ELb0ELb0ELb0ELb1ELb1ELb0ELb0ELb0EEENS1_21CollectiveEpilogueFwdINS6_IJSA_SC_SB_EEES9_SE_SG_Li256ELb0ELb0ELb0ELb0EEENS1_30DynamicPersistentTileSchedulerILi256ELi32ELb0ELb0ELb1EEEEEEEEEvNT_6ParamsE)
        .other          _ZN7cutlass13device_kernelIN5flash11enable_sm90INS1_16FlashAttnFwdSm90INS1_25CollectiveMainloopFwdSm90ILi2EN4cute5tupleIJNS5_1CILi1EEES8_S8_EEENS6_IJNS7_ILi128EEENS7_ILi64EEENS7_ILi256EEEEEELi256ENS_6half_tEfNS_4arch4Sm90ELb0ELb1ELb0ELb0ELb0ELb0ELb0ELb1ELb1ELb0ELb0ELb0EEENS1_21CollectiveEpilogueFwdINS6_IJSA_SC_SB_EEES9_SE_SG_Li256ELb0ELb0ELb0ELb0EEENS1_30DynamicPersistentTileSchedulerILi256ELi32ELb0ELb0ELb1EEEEEEEEEvNT_6ParamsE,@"STO_CUDA_ENTRY STV_DEFAULT"
_ZN7cutlass13device_kernelIN5flash11enable_sm90INS1_16FlashAttnFwdSm90INS1_25CollectiveMainloopFwdSm90ILi2EN4cute5tupleIJNS5_1CILi1EEES8_S8_EEENS6_IJNS7_ILi128EEENS7_ILi64EEENS7_ILi256EEEEEELi256ENS_6half_tEfNS_4arch4Sm90ELb0ELb1ELb0ELb0ELb0ELb0ELb0ELb1ELb1ELb0ELb0ELb0EEENS1_21CollectiveEpilogueFwdINS6_IJSA_SC_SB_EEES9_SE_SG_Li256ELb0ELb0ELb0ELb0EEENS1_30DynamicPersistentTileSchedulerILi256ELi32ELb0ELb0ELb1EEEEEEEEEvNT_6ParamsE:
        /* <DEDUP_REMOVED lines=24> */
.L_x_880:
[----:B------:R-:W-:Y:S05]  /*0180*/  BSYNC B0 ;  /* 0x0000000000007941 */ /* 0x000fea0003800000 */
.L_x_879:
[----:B------:R-:W-:Y:S01]  /*0190*/  VOTEU.ANY UP0, P0 ;  /* 0x00000000003f7886 */ /* 0x000fe20000000100 */
[----:B------:R-:W1:Y:S01]  /*01a0*/  SHFL.IDX PT, R2, R2, RZ, 0x1f ;  /* 0x00001fff02027589 */ /* 0x000e6200000e0000 */
[----:B------:R-:W-:Y:S01]  /*01b0*/  UMOV UR4, 0x1 ;  /* 0x0000000100047882 */ /* 0x000fe20000000000 */
[----:B------:R-:W-:Y:S01]  /*01c0*/  VOTEU.ANY UP1, P0 ;  /* 0x00000000003f7886 */ /* 0x000fe20000020100 */
[----:B------:R-:W-:Y:S01]  /*01d0*/  VOTEU.ANY UP2, P0 ;  /* 0x00000000003f7886 */ /* 0x000fe20000040100 */
[----:B------:R-:W2:Y:S01]  /*01e0*/  @UP0 S2UR UR7, SR_CgaCtaId ;  /* 0x00000000000709c3 */ /* 0x000ea20000008800 */
[----:B------:R-:W3:Y:S01]  /*01f0*/  SHFL.IDX PT, R3, R0, RZ, 0x1f ;  /* 0x00001fff00037589 */ /* 0x000ee200000e0000 */
[----:B------:R-:W-:Y:S01]  /*0200*/  @UP0 UMOV UR6, 0x400 ;  /* 0x0000040000060882 */ /* 0x000fe20000000000 */
[----:B------:R-:W-:-:S04]  /*0210*/  @UP0 UIADD3 UR4, -UR4, 0x100000, URZ ;  /* 0x0010000004040890 */ /* 0x000fc8000fffe13f */
[----:B------:R-:W-:Y:S02]  /*0220*/  @UP0 USHF.L.U32 UR5, UR4, 0xb, URZ ;  /* 0x0000000b04050899 */ /* 0x000fe4000800063f */
[----:B------:R-:W-:Y:S01]  /*0230*/  @UP0 USHF.L.U32 UR4, UR4, 0x1, URZ ;  /* 0x0000000104040899 */ /* 0x000fe2000800063f */
[----:B-1----:R-:W-:Y:S01]  /*0240*/  R2UR UR8, R2 ;  /* 0x00000000020872ca */ /* 0x002fe200000e0000 */
[----:B--2---:R-:W-:Y:S01]  /*0250*/  @UP0 ULEA UR6, UR7, UR6, 0x18 ;  /* 0x0000000607060291 */ /* 0x004fe2000f8ec03f */
[----:B---3--:R-:W-:-:S11]  /*0260*/  ISETP.NE.AND P1, PT, R3, RZ, PT ;  /* 0x000000ff0300720c */ /* 0x008fd60003f25270 */
[----:B------:R-:W-:Y:S01]  /*0270*/  UISETP.NE.AND UP0, UPT, UR8, URZ, UPT ;  /* 0x0000003f0800728c */ /* 0x000fe2000bf05270 */
[----:B------:R-:W1:Y:S02]  /*0280*/  FENCE.VIEW.ASYNC.S ;  /* 0x00000000000073c6 */ /* 0x000e640000000000 */
[----:B-1----:R1:W2:Y:S01]  /*0290*/  @UP1 SYNCS.EXCH.64 URZ, [UR6+0x30800], UR4 ;  /* 0x03080004063f15b2 */ /* 0x0022a20008000100 */
[----:B------:R1:W3:Y:S01]  /*02a0*/  @UP2 SYNCS.EXCH.64 URZ, [UR6+0x30820], UR4 ;  /* 0x03082004063f25b2 */ /* 0x0002e20008000100 */
[----:B------:R-:W-:Y:S06]  /*02b0*/  @P1 BRA `(.L_x_881) ;  /* 0x0000000000481947 */ /* 0x000fec0003800000 */
        /* <DEDUP_REMOVED lines=18> */
.L_x_881:
        /* <DEDUP_REMOVED lines=22> */
.L_x_882:
        /* <DEDUP_REMOVED lines=14> */
[----:B------:R4:W1:Y:S01]  /*0620*/  SYNCS.EXCH.64 URZ, [UR6+0x30880], UR4 ;  /* 0x03088004063f75b2 */ /* 0x0008620008000100 */
[----:B------:R4:W1:Y:S01]  /*0630*/  SYNCS.EXCH.64 URZ, [UR6+0x30878], UR4 ;  /* 0x03087804063f75b2 */ /* 0x0008620008000100 */
[----:B------:R4:W1:Y:S02]  /*0640*/  SYNCS.EXCH.64 URZ, [UR6+0x30888], UR4 ;  /* 0x03088804063f75b2 */ /* 0x0008640008000100 */
[----:B----4-:R-:W-:Y:S01]  /*0650*/  NOP ;  /* 0x0000000000007918 */ /* 0x010fe20000000000 */
.L_x_883:
        /* <DEDUP_REMOVED lines=22> */
.L_x_884:
        /* <DEDUP_REMOVED lines=22> */
.L_x_885:
[----:B-1----:R-:W-:Y:S01]  /*0920*/  UMOV UR4, 0x1 ;  /* 0x0000000100047882 */ /* 0x002fe20000000000 */
[----:B------:R-:W-:Y:S01]  /*0930*/  PLOP3.LUT P0, PT, PT, PT, UP0, 0x80, 0x0 ;  /* 0x000000000000781c */ /* 0x000fe20003f0f008 */
[----:B------:R-:W-:Y:S01]  /*0940*/  USEL UR4, UR4, 0x2, !UP0 ;  /* 0x0000000204047887 */ /* 0x000fe2000c000000 */
[----:B------:R-:W-:-:S05]  /*0950*/  NOP ;  /* 0x0000000000007918 */ /* 0x000fca0000000000 */
[----:B------:R-:W-:-:S05]  /*0960*/  IMAD.U32 R2, RZ, RZ, UR4 ;  /* 0x00000004ff027e24 */ /* 0x000fca000f8e00ff */
[----:B------:R1:W-:Y:S01]  /*0970*/  STL [R1], R2 ;  /* 0x0000000201007387 */ /* 0x0003e20000100800 */
[----:B--23--:R-:W-:Y:S06]  /*0980*/  BAR.SYNC.DEFER_BLOCKING 0x0 ;  /* 0x0000000000007b1d */ /* 0x00cfec0000010000 */
[----:B------:R-:W-:Y:S05]  /*0990*/  @!P0 BRA `(.L_x_886) ;  /* 0x000000d400708947 */ /* 0x000fea0003800000 */
.L_x_887:
[----:B------:R-:W-:-:S08]  /*09a0*/  NOP ;  /* 0x0000000000007918 */ /* 0x000fd00000000000 */
[----:B------:R-:W2:Y:S02]  /*09b0*/  USETMAXREG.TRY_ALLOC.CTAPOOL UP0, 0xf0 ;  /* 0x000000f0000079c8 */ /* 0x000ea40008000600 */
[----:B--2---:R-:W-:-:S13]  /*09c0*/  PLOP3.LUT P0, PT, PT, PT, UP0, 0x80, 0x0 ;  /* 0x000000000000781c */ /* 0x004fda0003f0f008 */
[----:B------:R-:W-:Y:S05]  /*09d0*/  @!P0 BRA `(.L_x_887) ;  /* 0xfffffffc00f08947 */ /* 0x000fea000383ffff */
[----:B------:R-:W2:Y:S08]  /*09e0*/  S2UR UR7, SR_CTAID.X ;  /* 0x00000000000779c3 */ /* 0x000eb00000002500 */
[----:B------:R-:W-:Y:S08]  /*09f0*/  BAR.ARV 0x4, 0x120 ;  /* 0x0104800000007b1d */ /* 0x000ff00000002000 */
[----:B------:R-:W2:Y:S08]  /*0a00*/  LDC R0, c[0x0][0xda8] ;  /* 0x00036a00ff007b82 */ /* 0x000eb00000000800 */
[----:B------:R-:W-:Y:S06]  /*0a10*/  BAR.ARV 0x8, 0x120 ;  /* 0x0204800000007b1d */ /* 0x000fec0000002000 */
[----:B--2---:R-:W-:-:S13]  /*0a20*/  ISETP.LE.AND P0, PT, R0, UR7, PT ;  /* 0x0000000700007c0c */ /* 0x004fda000bf03270 */
[----:B------:R-:W-:Y:S05]  /*0a30*/  @P0 EXIT ;  /* 0x000000000000094d */ /* 0x000fea0003800000 */
[----:B------:R-:W2:Y:S01]  /*0a40*/  LDL R3, [R1] ;  /* 0x0000000001037983 */ /* 0x000ea20000100800 */
[----:B------:R-:W3:Y:S01]  /*0a50*/  S2UR UR4, SR_CgaCtaId ;  /* 0x00000000000479c3 */ /* 0x000ee20000008800 */
[----:B------:R-:W-:Y:S01]  /*0a60*/  UMOV UR38, 0x400 ;  /* 0x0000040000267882 */ /* 0x000fe20000000000 */
[----:B------:R-:W-:Y:S01]  /*0a70*/  UMOV UR46, URZ ;  /* 0x0000003f002e7c82 */ /* 0x000fe20008000000 */
[----:B-1----:R-:W1:Y:S01]  /*0a80*/  S2R R2, SR_TID.X ;  /* 0x0000000000027919 */ /* 0x002e620000002100 */
[----:B------:R-:W-:-:S04]  /*0a90*/  UMOV UR36, URZ ;  /* 0x0000003f00247c82 */ /* 0x000fc80008000000 */
[----:B------:R-:W4:Y:S01]  /*0aa0*/  S2UR UR6, SR_SWINHI ;  /* 0x00000000000679c3 */ /* 0x000f220000002f00 */
[----:B---3--:R-:W-:-:S07]  /*0ab0*/  ULEA UR38, UR4, UR38, 0x18 ;  /* 0x0000002604267291 */ /* 0x008fce000f8ec03f */
[----:B------:R-:W-:Y:S01]  /*0ac0*/  UMOV UR4, UR38 ;  /* 0x0000002600047c82 */ /* 0x000fe20008000000 */
[----:B----4-:R-:W-:Y:S01]  /*0ad0*/  UMOV UR5, UR6 ;  /* 0x0000000600057c82 */ /* 0x010fe20008000000 */
[----:B------:R-:W-:Y:S01]  /*0ae0*/  MOV R200, UR4 ;  /* 0x0000000400c87c02 */ /* 0x000fe20008000f00 */
[----:B-1----:R-:W-:Y:S01]  /*0af0*/  VIADD R213, R2, 0xffffff80 ;  /* 0xffffff8002d57836 */ /* 0x002fe20000000000 */
[----:B------:R-:W-:Y:S01]  /*0b00*/  UMOV UR4, UR7 ;  /* 0x0000000700047c82 */ /* 0x000fe20008000000 */
[----:B------:R-:W-:-:S03]  /*0b10*/  IMAD.U32 R201, RZ, RZ, UR5 ;  /* 0x00000005ffc97e24 */ /* 0x000fc6000f8e00ff */
[----:B------:R-:W-:-:S04]  /*0b20*/  SHF.R.S32.HI R0, RZ, 0x1f, R213 ;  /* 0x0000001fff007819 */ /* 0x000fc800000114d5 */
[CC--:B------:R-:W-:Y:S02]  /*0b30*/  LEA.HI R2, R0.reuse, R213.reuse, RZ, 0x4 ;  /* 0x000000d500027211 */ /* 0x0c0fe400078f20ff */
[----:B------:R-:W-:Y:S02]  /*0b40*/  LEA.HI R211, R0, R213, RZ, 0x5 ;  /* 0x000000d500d37211 */ /* 0x000fe400078f28ff */
[----:B------:R-:W-:Y:S02]  /*0b50*/  SHF.R.S32.HI R5, RZ, 0x4, R2 ;  /* 0x00000004ff057819 */ /* 0x000fe40000011402 */
[----:B------:R-:W-:Y:S02]  /*0b60*/  SHF.R.S32.HI R211, RZ, 0x5, R211 ;  /* 0x00000005ffd37819 */ /* 0x000fe400000114d3 */
[C---:B------:R-:W-:Y:S02]  /*0b70*/  LEA.HI R4, R2.reuse, R5, RZ, 0x1 ;  /* 0x0000000502047211 */ /* 0x040fe400078f08ff */
[----:B------:R-:W-:-:S02]  /*0b80*/  LOP3.LUT R2, R2, 0x3fffff0, RZ, 0xc0, !PT ;  /* 0x03fffff002027812 */ /* 0x000fc400078ec0ff */
[----:B------:R-:W-:-:S03]  /*0b90*/  LOP3.LUT R4, R4, 0x1ffffffe, RZ, 0xc0, !PT ;  /* 0x1ffffffe04047812 */ /* 0x000fc600078ec0ff */
[----:B------:R-:W-:Y:S02]  /*0ba0*/  IMAD.IADD R2, R213, 0x1, -R2 ;  /* 0x00000001d5027824 */ /* 0x000fe400078e0a02 */
[----:B------:R-:W-:Y:S02]  /*0bb0*/  IMAD.IADD R4, R5, 0x1, -R4 ;  /* 0x0000000105047824 */ /* 0x000fe400078e0a04 */
[----:B------:R-:W-:-:S04]  /*0bc0*/  IMAD R9, R211, 0x10, R2 ;  /* 0x00000010d3097824 */ /* 0x000fc800078e0202 */
[----:B------:R-:W-:Y:S01]  /*0bd0*/  IMAD R4, R9, 0x8, R4 ;  /* 0x0000000809047824 */ /* 0x000fe200078e0204 */
[----:B--2---:R-:W-:Y:S02]  /*0be0*/  R2UR UR8, R3 ;  /* 0x00000000030872ca */ /* 0x004fe400000e0000 */
[CC--:B------:R-:W-:Y:S02]  /*0bf0*/  LEA.HI R3, R0.reuse, R213.reuse, RZ, 0x7 ;  /* 0x000000d500037211 */ /* 0x0c0fe400078f38ff */
[----:B------:R-:W-:Y:S02]  /*0c00*/  LEA.HI R0, R0, R213, RZ, 0x3 ;  /* 0x000000d500007211 */ /* 0x000fe400078f18ff */
[----:B------:R-:W-:Y:S02]  /*0c10*/  LOP3.LUT R208, R3, 0xffffff80, RZ, 0xc0, !PT ;  /* 0xffffff8003d07812 */ /* 0x000fe400078ec0ff */
[----:B------:R-:W-:Y:S02]  /*0c20*/  SHF.R.S32.HI R210, RZ, 0x7, R3 ;  /* 0x00000007ffd27819 */ /* 0x000fe40000011403 */
[----:B------:R-:W-:Y:S01]  /*0c30*/  LOP3.LUT R2, R0, 0x1ffffff8, RZ, 0xc0, !PT ;  /* 0x1ffffff800027812 */ /* 0x000fe200078ec0ff */
[----:B------:R-:W-:Y:S01]  /*0c40*/  IMAD.IADD R208, R213, 0x1, -R208 ;  /* 0x00000001d5d07824 */ /* 0x000fe200078e0ad0 */
[----:B------:R-:W-:Y:S01]  /*0c50*/  LEA.HI R3, R3, R210, RZ, 0x1 ;  /* 0x000000d203037211 */ /* 0x000fe200078f08ff */
[----:B------:R-:W-:Y:S01]  /*0c60*/  ULOP3.LUT UR5, UR8, 0x1, URZ, 0xfc, !UPT ;  /* 0x0000000108057892 */ /* 0x000fe2000f8efc3f */
[----:B------:R-:W-:Y:S01]  /*0c70*/  SHF.R.S32.HI R204, RZ, 0x3, R0 ;  /* 0x00000003ffcc7819 */ /* 0x000fe20000011400 */
[----:B------:R-:W-:Y:S01]  /*0c80*/  IMAD.IADD R2, R213, 0x1, -R2 ;  /* 0x00000001d5027824 */ /* 0x000fe200078e0a02 */
[----:B------:R-:W-:-:S03]  /*0c90*/  SHF.R.S32.HI R7, RZ, 0x1f, R208 ;  /* 0x0000001fff077819 */ /* 0x000fc600000114d0 */
[----:B------:R-:W-:Y:S01]  /*0ca0*/  IMAD.U32 R212, RZ, RZ, UR5 ;  /* 0x00000005ffd47e24 */ /* 0x000fe2000f8e00ff */
[CC--:B------:R-:W-:Y:S01]  /*0cb0*/  LEA.HI R6, R7.reuse, R208.reuse, RZ, 0x2 ;  /* 0x000000d007067211 */ /* 0x0c0fe200078f10ff */
[----:B------:R-:W-:Y:S01]  /*0cc0*/  UMOV UR5, URZ ;  /* 0x0000003f00057c82 */ /* 0x000fe20008000000 */
[----:B------:R-:W-:Y:S01]  /*0cd0*/  LEA.HI R7, R7, R208, RZ, 0x5 ;  /* 0x000000d007077211 */ /* 0x000fe200078f28ff */
[----:B------:R-:W-:Y:S01]  /*0ce0*/  IMAD.SHL.U32 R202, R2, 0x8, RZ ;  /* 0x0000000802ca7824 */ /* 0x000fe200078e00ff */
[--C-:B------:R-:W-:Y:S02]  /*0cf0*/  SHF.R.S32.HI R5, RZ, 0x2, R6.reuse ;  /* 0x00000002ff057819 */ /* 0x100fe40000011406 */
[----:B------:R-:W-:Y:S02]  /*0d00*/  SHF.R.S32.HI R8, RZ, 0x1f, R6 ;  /* 0x0000001fff087819 */ /* 0x000fe40000011406 */
[----:B------:R-:W-:Y:S02]  /*0d10*/  SHF.R.S32.HI R7, RZ, 0x5, R7 ;  /* 0x00000005ff077819 */ /* 0x000fe40000011407 */
[----:B------:R-:W-:-:S02]  /*0d20*/  LEA.HI R8, R8, R5, RZ, 0x3 ;  /* 0x0000000508087211 */ /* 0x000fc400078f18ff */
[----:B------:R-:W-:Y:S02]  /*0d30*/  MOV R207, UR5 ;  /* 0x0000000500cf7c02 */ /* 0x000fe40008000f00 */
[----:B------:R-:W-:-:S05]  /*0d40*/  LOP3.LUT R8, R8, 0xfffffff8, RZ, 0xc0, !PT ;  /* 0xfffffff808087812 */ /* 0x000fca00078ec0ff */
[----:B------:R-:W-:Y:S01]  /*0d50*/  IMAD.IADD R8, R5, 0x1, -R8 ;  /* 0x0000000105087824 */ /* 0x000fe200078e0a08 */
[----:B------:R-:W-:Y:S01]  /*0d60*/  LOP3.LUT R5, R3, 0x3fffffe, RZ, 0xc0, !PT ;  /* 0x03fffffe03057812 */ /* 0x000fe200078ec0ff */
[----:B------:R-:W-:Y:S02]  /*0d70*/  IMAD.SHL.U32 R3, R4, 0x8, RZ ;  /* 0x0000000804037824 */ /* 0x000fe400078e00ff */
[----:B------:R-:W-:Y:S02]  /*0d80*/  IMAD R8, R7, 0x10, R8 ;  /* 0x0000001007087824 */ /* 0x000fe400078e0208 */
[----:B------:R-:W-:Y:S01]  /*0d90*/  IMAD.WIDE R200, R3, 0x2, R200 ;  /* 0x0000000203c87825 */ /* 0x000fe200078e02c8 */
[----:B------:R-:W-:-:S03]  /*0da0*/  LOP3.LUT R3, R6, 0x7ffffffc, RZ, 0xc0, !PT ;  /* 0x7ffffffc06037812 */ /* 0x000fc600078ec0ff */
[----:B------:R-:W-:Y:S02]  /*0db0*/  IMAD.IADD R5, R210, 0x1, -R5 ;  /* 0x00000001d2057824 */ /* 0x000fe400078e0a05 */
[----:B------:R-:W-:Y:S02]  /*0dc0*/  IMAD.IADD R22, R208, 0x1, -R3 ;  /* 0x00000001d0167824 */ /* 0x000fe400078e0a03 */
[----:B------:R-:W-:-:S07]  /*0dd0*/  IMAD R209, R5, 0x40, R8 ;  /* 0x0000004005d17824 */ /* 0x000fce00078e0208 */
.L_x_980:
[----:B------:R-:W-:Y:S01]  /*0de0*/  ULDC UR5, c[0x0][0xdd0] ;  /* 0x0003740000057ab9 */ /* 0x000fe20000000800 */
[----:B-1----:R-:W1:Y:S01]  /*0df0*/  LDC R0, c[0x0][0xde8] ;  /* 0x00037a00ff007b82 */ /* 0x002e620000000800 */
[----:B------:R-:W-:Y:S01]  /*0e00*/  UISETP.NE.AND UP0, UPT, UR5, 0x1, UPT ;  /* 0x000000010500788c */ /* 0x000fe2000bf05270 */
[----:B------:R-:W-:-:S10]  /*0e10*/  UMOV UR8, UR4 ;  /* 0x0000000400087c82 */ /* 0x000fd40008000000 */
[----:B------:R-:W-:Y:S01]  /*0e20*/  @UP0 ULDC UR6, c[0x0][0xdd4] ;  /* 0x0003750000060ab9 */ /* 0x000fe20000000800 */
[----:B------:R-:W-:Y:S01]  /*0e30*/  @UP0 ULDC UR9, c[0x0][0xdd8] ;  /* 0x0003760000090ab9 */ /* 0x000fe20000000800 */
[----:B------:R-:W-:-:S04]  /*0e40*/  UIMAD.WIDE.U32 UR6, UR4, UR6, URZ ;  /* 0x00000006040672a5 */ /* 0x000fc8000f8e003f */
[----:B------:R-:W-:-:S04]  /*0e50*/  @UP0 USHF.R.U32.HI UR8, URZ, UR9, UR7 ;  /* 0x000000093f080299 */ /* 0x000fc80008011607 */
[----:B------:R-:W-:Y:S02]  /*0e60*/  UIADD3 UR6, -UR8, URZ, URZ ;  /* 0x0000003f08067290 */ /* 0x000fe4000fffe13f */
[----:B-1----:R-:W-:Y:S02]  /*0e70*/  ISETP.LE.AND P0, PT, R0, UR8, PT ;  /* 0x0000000800007c0c */ /* 0x002fe4000bf03270 */
[----:B------:R-:W-:-:S11]  /*0e80*/  UIMAD UR7, UR5, UR6, UR4 ;  /* 0x00000006050772a4 */ /* 0x000fd6000f8e0204 */
[----:B--234-:R-:W-:Y:S05]  /*0e90*/  @!P0 BRA `(.L_x_888) ;  /* 0x0000000000248947 */ /* 0x01cfea0003800000 */
[----:B------:R-:W-:Y:S01]  /*0ea0*/  ULDC UR6, c[0x0][0xddc] ;  /* 0x0003770000067ab9 */ /* 0x000fe20000000800 */
[----:B------:R-:W-:Y:S01]  /*0eb0*/  UMOV UR9, UR7 ;  /* 0x0000000700097c82 */ /* 0x000fe20008000000 */
[----:B------:R-:W-:-:S11]  /*0ec0*/  UISETP.NE.AND UP0, UPT, UR6, 0x1, UPT ;  /* 0x000000010600788c */ /* 0x000fd6000bf05270 */
[----:B------:R-:W-:Y:S02]  /*0ed0*/  @UP0 ULDC.64 UR10, c[0x0][0xde0] ;  /* 0x00037800000a0ab9 */ /* 0x000fe40000000a00 */
[----:B------:R-:W-:-:S04]  /*0ee0*/  UIMAD.WIDE.U32 UR4, UR7, UR10, URZ ;  /* 0x0000000a070472a5 */ /* 0x000fc8000f8e003f */
[----:B------:R-:W-:-:S04]  /*0ef0*/  @UP0 USHF.R.U32.HI UR9, URZ, UR11, UR5 ;  /* 0x0000000b3f090299 */ /* 0x000fc80008011605 */
[----:B------:R-:W-:Y:S02]  /*0f00*/  UIMAD UR4, UR9, UR6, URZ ;  /* 0x00000006090472a4 */ /* 0x000fe4000f8e023f */
[----:B------:R-:W-:Y:S01]  /*0f10*/  IMAD.U32 R206, RZ, RZ, UR9 ;  /* 0x00000009ffce7e24 */ /* 0x000fe2000f8e00ff */
[----:B------:R-:W-:Y:S09]  /*0f20*/  BRA `(.L_x_889) ;  /* 0x0000000000207947 */ /* 0x000ff20003800000 */
.L_x_888:
[----:B------:R-:W-:Y:S01]  /*0f30*/  ULDC UR6, c[0x0][0xdc4] ;  /* 0x0003710000067ab9 */ /* 0x000fe20000000800 */
[----:B------:R-:W-:Y:S01]  /*0f40*/  UMOV UR9, UR7 ;  /* 0x0000000700097c82 */ /* 0x000fe20008000000 */
[----:B------:R-:W-:-:S11]  /*0f50*/  UISETP.NE.AND UP0, UPT, UR6, 0x1, UPT ;  /* 0x000000010600788c */ /* 0x000fd6000bf05270 */
[----:B------:R-:W-:Y:S02]  /*0f60*/  @UP0 ULDC.64 UR10, c[0x0][0xdc8] ;  /* 0x00037200000a0ab9 */ /* 0x000fe40000000a00 */
[----:B------:R-:W-:-:S04]  /*0f70*/  UIMAD.WIDE.U32 UR4, UR7, UR10, URZ ;  /* 0x0000000a070472a5 */ /* 0x000fc8000f8e003f */
[----:B------:R-:W-:-:S04]  /*0f80*/  @UP0 USHF.R.U32.HI UR9, URZ, UR11, UR5 ;  /* 0x0000000b3f090299 */ /* 0x000fc80008011605 */
[----:B------:R-:W-:Y:S02]  /*0f90*/  UIMAD UR4, UR9, UR6, URZ ;  /* 0x00000006090472a4 */ /* 0x000fe4000f8e023f */
[----:B------:R-:W-:-:S10]  /*0fa0*/  IMAD.U32 R206, RZ, RZ, UR9 ;  /* 0x00000009ffce7e24 */ /* 0x000fd4000f8e00ff */
.L_x_889:
[----:B------:R-:W-:Y:S01]  /*0fb0*/  R2UR UR5, R206 ;  /* 0x00000000ce0572ca */ /* 0x000fe200000e0000 */
[----:B------:R-:W-:Y:S01]  /*0fc0*/  UIADD3 UR6, UR7, -UR4, URZ ;  /* 0x8000000407067290 */ /* 0x000fe2000fffe03f */
[----:B------:R-:W-:Y:S01]  /*0fd0*/  ULDC UR43, c[0x0][0xdb8] ;  /* 0x00036e00002b7ab9 */ /* 0x000fe20000000800 */
[----:B------:R-:W-:Y:S01]  /*0fe0*/  ULDC.64 UR12, c[0x0][0x3f8] ;  /* 0x0000fe00000c7ab9 */ /* 0x000fe20000000a00 */
[----:B------:R-:W-:Y:S01]  /*0ff0*/  UISETP.NE.AND UP1, UPT, UR43, 0x1, UPT ;  /* 0x000000012b00788c */ /* 0x000fe2000bf25270 */
[----:B------:R-:W-:Y:S01]  /*1000*/  ULDC UR42, c[0x0][0xdac] ;  /* 0x00036b00002a7ab9 */ /* 0x000fe20000000800 */
[----:B------:R-:W-:Y:S01]  /*1010*/  UISETP.NE.U32.AND UP0, UPT, UR12, URZ, UPT ;  /* 0x0000003f0c00728c */ /* 0x000fe2000bf05070 */
[----:B------:R-:W-:Y:S01]  /*1020*/  ULDC UR11, c[0x0][0xdc4] ;  /* 0x00037100000b7ab9 */ /* 0x000fe20000000800 */
[----:B------:R-:W-:Y:S02]  /*1030*/  ULDC UR45, c[0x0][0x404] ;  /* 0x00010100002d7ab9 */ /* 0x000fe40000000800 */
[----:B------:R-:W-:-:S03]  /*1040*/  UISETP.NE.AND.EX UP0, UPT, UR13, URZ, UPT, UP0 ;  /* 0x0000003f0d00728c */ /* 0x000fc6000bf05300 */
[----:B------:R-:W-:Y:S01]  /*1050*/  ULOP3.LUT UR7, URZ, UR5, URZ, 0x33, !UPT ;  /* 0x000000053f077292 */ /* 0x000fe2000f8e333f */
[----:B------:R-:W-:Y:S02]  /*1060*/  ULDC UR9, c[0x0][0x288] ;  /* 0x0000a20000097ab9 */ /* 0x000fe40000000800 */
[----:B------:R-:W-:Y:S01]  /*1070*/  ULDC.64 UR4, c[0x0][0x9e0] ;  /* 0x0002780000047ab9 */ /* 0x000fe20000000a00 */
[----:B------:R-:W-:Y:S02]  /*1080*/  UIADD3 UR42, UR7, UR42, URZ ;  /* 0x0000002a072a7290 */ /* 0x000fe4000fffe03f */
[----:B------:R-:W-:Y:S02]  /*1090*/  UISETP.GE.AND UP2, UPT, UR5, 0x1, UPT ;  /* 0x000000010500788c */ /* 0x000fe4000bf46270 */
[----:B------:R-:W-:Y:S02]  /*10a0*/  USHF.L.U32 UR42, UR42, 0x7, URZ ;  /* 0x000000072a2a7899 */ /* 0x000fe4000800063f */
[----:B------:R-:W-:-:S02]  /*10b0*/  UIMAD UR8, UR8, UR11, UR6 ;  /* 0x0000000b080872a4 */ /* 0x000fc4000f8e0206 */
[----:B------:R-:W-:Y:S01]  /*10c0*/  USEL UR45, UR45, 0x1, UP0 ;  /* 0x000000012d2d7887 */ /* 0x000fe20008000000 */
[----:B------:R-:W-:Y:S01]  /*10d0*/  PLOP3.LUT P1, PT, PT, PT, UP2, 0x80, 0x0 ;  /* 0x000000000000781c */ /* 0x000fe20003f2f028 */
[----:B------:R-:W-:Y:S01]  /*10e0*/  @UP1 ULDC UR6, c[0x0][0xdbc] ;  /* 0x00036f0000061ab9 */ /* 0x000fe20000000800 */
[----:B------:R-:W-:Y:S01]  /*10f0*/  UIADD3 UR61, UR42, 0x80, -UR9 ;  /* 0x000000802a3d7890 */ /* 0x000fe2000fffe809 */
[----:B------:R-:W-:Y:S01]  /*1100*/  ULDC UR10, c[0x0][0x2e0] ;  /* 0x0000b800000a7ab9 */ /* 0x000fe20000000800 */
[----:B------:R-:W-:Y:S01]  /*1110*/  UIMAD.WIDE.U32 UR6, UR8, UR6, URZ ;  /* 0x00000006080672a5 */ /* 0x000fe2000f8e003f */
[----:B------:R-:W-:Y:S01]  /*1120*/  @UP1 ULDC UR11, c[0x0][0xdc0] ;  /* 0x00037000000b1ab9 */ /* 0x000fe20000000800 */
[----:B------:R-:W-:Y:S01]  /*1130*/  UIMAD UR61, UR45, UR10, UR61 ;  /* 0x0000000a2d3d72a4 */ /* 0x000fe2000f8e023d */
[----:B------:R-:W-:Y:S01]  /*1140*/  UMOV UR44, UR8 ;  /* 0x00000008002c7c82 */ /* 0x000fe20008000000 */
[----:B------:R-:W-:Y:S02]  /*1150*/  @UP1 USHF.R.U32.HI UR44, URZ, UR11, UR7 ;  /* 0x0000000b3f2c1299 */ /* 0x000fe40008011607 */
[----:B------:R-:W-:-:S02]  /*1160*/  UIADD3 UR4, UR61, UR4, URZ ;  /* 0x000000043d047290 */ /* 0x000fc4000fffe03f */
[----:B------:R-:W-:-:S04]  /*1170*/  UIADD3 UR6, -UR44, URZ, URZ ;  /* 0x0000003f2c067290 */ /* 0x000fc8000fffe13f */
[----:B------:R-:W-:Y:S01]  /*1180*/  UIMAD UR43, UR43, UR6, UR8 ;  /* 0x000000062b2b72a4 */ /* 0x000fe2000f8e0208 */
[----:B------:R-:W-:Y:S01]  /*1190*/  IMAD.U32 R0, RZ, RZ, UR4 ;  /* 0x00000004ff007e24 */ /* 0x000fe2000f8e00ff */
[----:B------:R-:W-:Y:S10]  /*11a0*/  @!P1 BRA `(.L_x_890) ;  /* 0x0000000000409947 */ /* 0x000ff40003800000 */
[----:B------:R-:W-:Y:S01]  /*11b0*/  ISETP.LT.AND P0, PT, RZ, UR61, PT ;  /* 0x0000003dff007c0c */ /* 0x000fe2000bf01270 */
[----:B------:R-:W-:-:S12]  /*11c0*/  UIADD3 UR4, UR61, -0x1, URZ ;  /* 0xffffffff3d047890 */ /* 0x000fd8000fffe03f */
[----:B------:R-:W-:Y:S05]  /*11d0*/  @P0 BRA `(.L_x_891) ;  /* 0x00000000001c0947 */ /* 0x000fea0003800000 */
[----:B------:R-:W-:Y:S02]  /*11e0*/  UISETP.NE.AND UP0, UPT, UR5, 0x1, UPT ;  /* 0x000000010500788c */ /* 0x000fe4000bf05270 */
[----:B------:R-:W-:-:S09]  /*11f0*/  UIADD3 UR4, -UR61, URZ, URZ ;  /* 0x0000003f3d047290 */ /* 0x000fd2000fffe13f */
[----:B------:R-:W-:Y:S02]  /*1200*/  @UP0 ULDC.64 UR12, c[0x0][0x9e8] ;  /* 0x00027a00000c0ab9 */ /* 0x000fe40000000a00 */
[----:B------:R-:W-:-:S04]  /*1210*/  UIMAD.WIDE.U32 UR6, UR4, UR12, URZ ;  /* 0x0000000c040672a5 */ /* 0x000fc8000f8e003f */
[----:B------:R-:W-:-:S04]  /*1220*/  @UP0 USHF.R.U32.HI UR4, URZ, UR13, UR7 ;  /* 0x0000000d3f040299 */ /* 0x000fc80008011607 */
[----:B------:R-:W-:Y:S01]  /*1230*/  ULOP3.LUT UR4, URZ, UR4, URZ, 0x33, !UPT ;  /* 0x000000043f047292 */ /* 0x000fe2000f8e333f */
[----:B------:R-:W-:Y:S11]  /*1240*/  BRA `(.L_x_892) ;  /* 0x0000000000107947 */ /* 0x000ff60003800000 */
.L_x_891:
[----:B------:R-:W-:-:S11]  /*1250*/  UISETP.NE.AND UP0, UPT, UR5, 0x1, UPT ;  /* 0x000000010500788c */ /* 0x000fd6000bf05270 */
[----:B------:R-:W-:Y:S02]  /*1260*/  @UP0 ULDC.64 UR12, c[0x0][0x9e8] ;  /* 0x00027a00000c0ab9 */ /* 0x000fe40000000a00 */
[----:B------:R-:W-:-:S04]  /*1270*/  UIMAD.WIDE.U32 UR6, UR4, UR12, URZ ;  /* 0x0000000c040672a5 */ /* 0x000fc8000f8e003f */
[----:B------:R-:W-:-:S12]  /*1280*/  @UP0 USHF.R.U32.HI UR4, URZ, UR13, UR7 ;  /* 0x0000000d3f040299 */ /* 0x000fd80008011607 */
.L_x_892:
[----:B------:R-:W-:-:S06]  /*1290*/  UIMAD UR4, UR4, UR5, UR5 ;  /* 0x00000005040472a4 */ /* 0x000fcc000f8e0205 */
[----:B------:R-:W-:-:S07]  /*12a0*/  VIMNMX R0, R0, UR4, PT ;  /* 0x0000000400007c48 */ /* 0x000fce000bfe0100 */
.L_x_890:
[----:B------:R-:W-:Y:S01]  /*12b0*/  UIMAD UR4, UR45, UR10, 0x3f ;  /* 0x0000003f2d0474a4 */ /* 0x000fe2000f8e020a */
[----:B------:R-:W-:Y:S01]  /*12c0*/  VIADD R0, R0, 0x3f ;  /* 0x0000003f00007836 */ /* 0x000fe20000000000 */
[----:B------:R-:W-:Y:S02]  /*12d0*/  UIADD3 UR7, UR42, -UR9, URZ ;  /* 0x800000092a077290 */ /* 0x000fe4000fffe03f */
[----:B------:R-:W-:Y:S02]  /*12e0*/  USHF.R.S32.HI UR6, URZ, 0x1f, UR4 ;  /* 0x0000001f3f067899 */ /* 0x000fe40008011404 */
[----:B------:R-:W-:Y:S01]  /*12f0*/  SHF.R.S32.HI R3, RZ, 0x1f, R0 ;  /* 0x0000001fff037819 */ /* 0x000fe20000011400 */
[----:B------:R-:W-:Y:S02]  /*1300*/  UIMAD UR7, UR45, UR10, UR7 ;  /* 0x0000000a2d0772a4 */ /* 0x000fe4000f8e0207 */
[----:B------:R-:W-:Y:S01]  /*1310*/  ULEA.HI UR6, UR6, UR4, URZ, 0x6 ;  /* 0x0000000406067291 */ /* 0x000fe2000f8f303f */
[----:B------:R-:W-:Y:S01]  /*1320*/  LEA.HI R3, R3, R0, RZ, 0x6 ;  /* 0x0000000003037211 */ /* 0x000fe200078f30ff */
[----:B------:R-:W-:-:S02]  /*1330*/  ULDC UR8, c[0x0][0x9dc] ;  /* 0x0002770000087ab9 */ /* 0x000fc40000000800 */
[----:B------:R-:W-:Y:S01]  /*1340*/  USHF.R.S32.HI UR6, URZ, 0x6, UR6 ;  /* 0x000000063f067899 */ /* 0x000fe20008011406 */
[----:B------:R-:W-:Y:S01]  /*1350*/  SHF.R.S32.HI R3, RZ, 0x6, R3 ;  /* 0x00000006ff037819 */ /* 0x000fe20000011403 */
[----:B------:R-:W-:-:S04]  /*1360*/  UIADD3 UR8, UR7, -UR8, URZ ;  /* 0x8000000807087290 */ /* 0x000fc8000fffe03f */
[----:B------:R-:W-:Y:S01]  /*1370*/  VIMNMX R103, R3, UR6, PT ;  /* 0x0000000603677c48 */ /* 0x000fe2000bfe0100 */
[----:B------:R-:W-:Y:S07]  /*1380*/  @!P1 BRA `(.L_x_893) ;  /* 0x0000000000489947 */ /* 0x000fee0003800000 */
[----:B------:R-:W-:Y:S02]  /*1390*/  UMOV UR4, UR7 ;  /* 0x0000000700047c82 */ /* 0x000fe40008000000 */
[----:B------:R-:W-:-:S06]  /*13a0*/  UISETP.GT.AND UP0, UPT, UR4, -0x1, UPT ;  /* 0xffffffff0400788c */ /* 0x000fcc000bf04270 */
[----:B------:R-:W-:-:S13]  /*13b0*/  PLOP3.LUT P0, PT, PT, PT, UP0, 0x80, 0x0 ;  /* 0x000000000000781c */ /* 0x000fda0003f0f008 */
[----:B------:R-:W-:Y:S05]  /*13c0*/  @P0 BRA `(.L_x_894) ;  /* 0x00000000001c0947 */ /* 0x000fea0003800000 */
[----:B------:R-:W-:Y:S02]  /*13d0*/  UISETP.NE.AND UP0, UPT, UR5, 0x1, UPT ;  /* 0x000000010500788c */ /* 0x000fe4000bf05270 */
[----:B------:R-:W-:-:S09]  /*13e0*/  ULOP3.LUT UR4, URZ, UR4, URZ, 0x33, !UPT ;  /* 0x000000043f047292 */ /* 0x000fd2000f8e333f */
[----:B------:R-:W-:Y:S02]  /*13f0*/  @UP0 ULDC.64 UR10, c[0x0][0x9e8] ;  /* 0x00027a00000a0ab9 */ /* 0x000fe40000000a00 */
[----:B------:R-:W-:-:S04]  /*1400*/  UIMAD.WIDE.U32 UR6, UR4, UR10, URZ ;  /* 0x0000000a040672a5 */ /* 0x000fc8000f8e003f */
[----:B------:R-:W-:-:S04]  /*1410*/  @UP0 USHF.R.U32.HI UR4, URZ, UR11, UR7 ;  /* 0x0000000b3f040299 */ /* 0x000fc80008011607 */
[----:B------:R-:W-:Y:S01]  /*1420*/  ULOP3.LUT UR4, URZ, UR4, URZ, 0x33, !UPT ;  /* 0x000000043f047292 */ /* 0x000fe2000f8e333f */
[----:B------:R-:W-:Y:S11]  /*1430*/  BRA `(.L_x_895) ;  /* 0x0000000000107947 */ /* 0x000ff60003800000 */
.L_x_894:
[----:B------:R-:W-:-:S11]  /*1440*/  UISETP.NE.AND UP0, UPT, UR5, 0x1, UPT ;  /* 0x000000010500788c */ /* 0x000fd6000bf05270 */
[----:B------:R-:W-:Y:S02]  /*1450*/  @UP0 ULDC.64 UR10, c[0x0][0x9e8] ;  /* 0x00027a00000a0ab9 */ /* 0x000fe40000000a00 */
[----:B------:R-:W-:-:S04]  /*1460*/  UIMAD.WIDE.U32 UR6, UR4, UR10, URZ ;  /* 0x0000000a040672a5 */ /* 0x000fc8000f8e003f */
[----:B------:R-:W-:-:S12]  /*1470*/  @UP0 USHF.R.U32.HI UR4, URZ, UR11, UR7 ;  /* 0x0000000b3f040299 */ /* 0x000fd80008011607 */
.L_x_895:
[----:B------:R-:W-:-:S04]  /*1480*/  UIMAD UR4, UR4, UR5, URZ ;  /* 0x00000005040472a4 */ /* 0x000fc8000f8e023f */
[----:B------:R-:W-:-:S04]  /*1490*/  UISETP.LT.AND UP0, UPT, UR8, UR4, UPT ;  /* 0x000000040800728c */ /* 0x000fc8000bf01270 */
[----:B------:R-:W-:-:S12]  /*14a0*/  USEL UR8, UR8, UR4, !UP0 ;  /* 0x0000000408087287 */ /* 0x000fd8000c000000 */
.L_x_893:
[----:B------:R-:W-:Y:S01]  /*14b0*/  USHF.R.S32.HI UR4, URZ, 0x1f, UR8 ;  /* 0x0000001f3f047899 */ /* 0x000fe20008011408 */
[----:B------:R-:W-:Y:S01]  /*14c0*/  PLOP3.LUT P0, PT, PT, PT, PT, 0x80, 0x0 ;  /* 0x000000000000781c */ /* 0x000fe20003f0f070 */
[----:B------:R-:W-:Y:S01]  /*14d0*/  IMAD.MOV.U32 R0, RZ, RZ, RZ ;  /* 0x000000ffff007224 */ /* 0x000fe200078e00ff */
[----:B------:R-:W-:Y:S01]  /*14e0*/  CS2R R2, SRZ ;  /* 0x0000000000027805 */ /* 0x000fe2000001ff00 */
[----:B------:R-:W-:Y:S01]  /*14f0*/  ULEA.HI UR4, UR4, UR8, URZ, 0x6 ;  /* 0x0000000804047291 */ /* 0x000fe2000f8f303f */
[----:B------:R-:W-:Y:S02]  /*1500*/  CS2R R150, SRZ ;  /* 0x0000000000967805 */ /* 0x000fe4000001ff00 */
[----:B------:R-:W-:Y:S02]  /*1510*/  CS2R R148, SRZ ;  /* 0x0000000000947805 */ /* 0x000fe4000001ff00 */
[----:B------:R-:W-:Y:S01]  /*1520*/  CS2R R146, SRZ ;  /* 0x0000000000927805 */ /* 0x000fe2000001ff00 */
[----:B------:R-:W-:Y:S01]  /*1530*/  USHF.R.S32.HI UR4, URZ, 0x6, UR4 ;  /* 0x000000063f047899 */ /* 0x000fe20008011404 */
[----:B------:R-:W-:-:S02]  /*1540*/  CS2R R144, SRZ ;  /* 0x0000000000907805 */ /* 0x000fc4000001ff00 */
[----:B------:R-:W-:Y:S02]  /*1550*/  CS2R R142, SRZ ;  /* 0x00000000008e7805 */ /* 0x000fe4000001ff00 */
[----:B------:R-:W-:Y:S01]  /*1560*/  CS2R R140, SRZ ;  /* 0x00000000008c7805 */ /* 0x000fe2000001ff00 */
[----:B------:R-:W-:Y:S01]  /*1570*/  UISETP.LT.AND UP0, UPT, URZ, UR4, UPT ;  /* 0x000000043f00728c */ /* 0x000fe2000bf01270 */
[----:B------:R-:W-:Y:S02]  /*1580*/  CS2R R138, SRZ ;  /* 0x00000000008a7805 */ /* 0x000fe4000001ff00 */
[----:B------:R-:W-:Y:S02]  /*1590*/  CS2R R136, SRZ ;  /* 0x0000000000887805 */ /* 0x000fe4000001ff00 */
[----:B------:R-:W-:Y:S01]  /*15a0*/  CS2R R134, SRZ ;  /* 0x0000000000867805 */ /* 0x000fe2000001ff00 */
[----:B------:R-:W-:Y:S01]  /*15b0*/  USEL UR60, URZ, UR4, !UP0 ;  /* 0x000000043f3c7287 */ /* 0x000fe2000c000000 */
[----:B------:R-:W-:-:S02]  /*15c0*/  CS2R R132, SRZ ;  /* 0x0000000000847805 */ /* 0x000fc4000001ff00 */
[----:B------:R-:W-:Y:S02]  /*15d0*/  CS2R R130, SRZ ;  /* 0x0000000000827805 */ /* 0x000fe4000001ff00 */
[----:B------:R-:W-:Y:S02]  /*15e0*/  CS2R R128, SRZ ;  /* 0x0000000000807805 */ /* 0x000fe4000001ff00 */
[----:B------:R-:W-:Y:S02]  /*15f0*/  CS2R R126, SRZ ;  /* 0x00000000007e7805 */ /* 0x000fe4000001ff00 */
[----:B------:R-:W-:Y:S02]  /*1600*/  CS2R R124, SRZ ;  /* 0x00000000007c7805 */ /* 0x000fe4000001ff00 */
[----:B------:R-:W-:Y:S02]  /*1610*/  ISETP.GT.AND P1, PT, R103, UR60, PT ;  /* 0x0000003c67007c0c */ /* 0x000fe4000bf24270 */
        /* <DEDUP_REMOVED lines=10> */
[----:B------:R-:W-:Y:S01]  /*16c0*/  IMAD.MOV.U32 R102, RZ, RZ, RZ ;  /* 0x000000ffff667224 */ /* 0x000fe200078e00ff */
        /* <DEDUP_REMOVED lines=36> */
[----:B------:R-:W-:Y:S02]  /*1910*/  MOV R160, RZ ;  /* 0x000000ff00a07202 */ /* 0x000fe40000000f00 */
[----:B------:R-:W-:Y:S01]  /*1920*/  CS2R R6, SRZ ;  /* 0x0000000000067805 */ /* 0x000fe2000001ff00 */
[----:B------:R-:W-:Y:S01]  /*1930*/  IMAD.MOV.U32 R29, RZ, RZ, RZ ;  /* 0x000000ffff1d7224 */ /* 0x000fe200078e00ff */
[----:B------:R-:W-:Y:S01]  /*1940*/  CS2R R56, SRZ ;  /* 0x0000000000387805 */ /* 0x000fe2000001ff00 */
[----:B------:R-:W-:Y:S01]  /*1950*/  IMAD.MOV.U32 R4, RZ, RZ, RZ ;  /* 0x000000ffff047224 */ /* 0x000fe200078e00ff */
[----:B------:R-:W-:Y:S06]  /*1960*/  @!P1 BRA `(.L_x_896) ;  /* 0x000000a800d89947 */ /* 0x000fec0003800000 */
[----:B------:R-:W1:Y:S01]  /*1970*/  SHFL.IDX PT, R0, R210, RZ, 0x1f ;  /* 0x00001fffd2007589 */ /* 0x000e6200000e0000 */
[----:B------:R-:W-:-:S04]  /*1980*/  UIADD3 UR6, UR38, 0x10400, URZ ;  /* 0x0001040026067890 */ /* 0x000fc8000fffe03f */
[----:B------:R-:W-:-:S06]  /*1990*/  ULOP3.LUT UP0, URZ, UR6, 0x3ff, URZ, 0xc0, !UPT ;  /* 0x000003ff063f7892 */ /* 0x000fcc000f80c03f */
[----:B------:R-:W-:Y:S02]  /*19a0*/  PLOP3.LUT P0, PT, PT, PT, UP0, 0x80, 0x0 ;  /* 0x000000000000781c */ /* 0x000fe40003f0f008 */
[----:B-1----:R-:W-:-:S13]  /*19b0*/  R2UR UR4, R0 ;  /* 0x00000000000472ca */ /* 0x002fda00000e0000 */
[----:B------:R-:W-:-:S04]  /*19c0*/  ULEA.HI UR5, UR4, UR4, URZ, 0x1 ;  /* 0x0000000404057291 */ /* 0x000fc8000f8f083f */
        /* <DEDUP_REMOVED lines=10> */
[----:B------:R1:W2:Y:S01]  /*1a70*/  LDC.64 R2, c[0x4][R0] ;  /* 0x0100000000027b82 */ /* 0x0002a20000000a00 */
[----:B------:R-:W-:Y:S01]  /*1a80*/  IMAD.U32 R5, RZ, RZ, UR5 ;  /* 0x00000005ff057e24 */ /* 0x000fe2000f8e00ff */
[----:B------:R-:W-:Y:S01]  /*1a90*/  ULDC.64 UR4, c[0x4][0xb0] ;  /* 0x01002c0000047ab9 */ /* 0x000fe20000000a00 */
[----:B------:R-:W-:Y:S01]  /*1aa0*/  IMAD.U32 R10, RZ, RZ, UR6 ;  /* 0x00000006ff0a7e24 */ /* 0x000fe2000f8e00ff */
[----:B------:R-:W-:Y:S01]  /*1ab0*/  MOV R8, 0x70 ;  /* 0x0000007000087802 */ /* 0x000fe20000000f00 */
[----:B------:R-:W-:Y:S02]  /*1ac0*/  IMAD.U32 R6, RZ, RZ, UR4 ;  /* 0x00000004ff067e24 */ /* 0x000fe4000f8e00ff */
[----:B------:R-:W-:-:S02]  /*1ad0*/  IMAD.U32 R7, RZ, RZ, UR5 ;  /* 0x00000005ff077e24 */ /* 0x000fc4000f8e00ff */
[----:B------:R-:W-:Y:S02]  /*1ae0*/  IMAD.U32 R11, RZ, RZ, UR7 ;  /* 0x00000007ff0b7e24 */ /* 0x000fe4000f8e00ff */
[----:B------:R-:W-:Y:S02]  /*1af0*/  IMAD.MOV.U32 R12, RZ, RZ, 0x1 ;  /* 0x00000001ff0c7424 */ /* 0x000fe400078e00ff */
[----:B-1----:R-:W-:-:S07]  /*1b00*/  IMAD.MOV.U32 R13, RZ, RZ, RZ ;  /* 0x000000ffff0d7224 */ /* 0x002fce00078e00ff */
[----:B------:R-:W-:-:S07]  /*1b10*/  LEPC R20, `(.L_x_897) ;  /* 0x000000001014794e */ /* 0x000fce0000000000 */
[----:B--2---:R-:W-:Y:S05]  /*1b20*/  CALL.ABS.NOINC R2 ;  /* 0x0000000002007343 */ /* 0x004fea0003c00000 */
.L_x_897:
[----:B------:R-:W-:Y:S02]  /*1b30*/  R2UR UR6, R207 ;  /* 0x00000000cf0672ca */ /* 0x000fe400000e0000 */
[----:B------:R-:W-:-:S11]  /*1b40*/  R2UR UR5, R212 ;  /* 0x00000000d40572ca */ /* 0x000fd600000e0000 */
[----:B------:R-:W-:Y:S02]  /*1b50*/  ULEA.HI UR4, UR6, UR6, URZ, 0x1 ;  /* 0x0000000606047291 */ /* 0x000fe4000f8f083f */
[----:B------:R-:W-:Y:S02]  /*1b60*/  IMAD.U32 R2, RZ, RZ, UR5 ;  /* 0x00000005ff027e24 */ /* 0x000fe4000f8e00ff */
[----:B------:R-:W-:-:S03]  /*1b70*/  ULOP3.LUT UR4, UR4, 0xfffffffe, URZ, 0xc0, !UPT ;  /* 0xfffffffe04047892 */ /* 0x000fc6000f8ec03f */
[----:B------:R-:W-:Y:S01]  /*1b80*/  ISETP.NE.AND P0, PT, R2, 0x3, PT ;  /* 0x000000030200780c */ /* 0x000fe20003f05270 */
[----:B------:R-:W-:-:S06]  /*1b90*/  UIADD3 UR4, UR6, -UR4, URZ ;  /* 0x8000000406047290 */ /* 0x000fcc000fffe03f */
[----:B------:R-:W-:-:S05]  /*1ba0*/  IMAD.U32 R0, RZ, RZ, UR4 ;  /* 0x00000004ff007e24 */ /* 0x000fca000f8e00ff */
[----:B------:R-:W-:-:S04]  /*1bb0*/  SHF.L.U32 R0, R0, 0x1f, RZ ;  /* 0x0000001f00007819 */ /* 0x000fc800000006ff */
[----:B------:R-:W1:Y:S02]  /*1bc0*/  SYNCS.PHASECHK.TRANS64.TRYWAIT P1, [UR38+0x30800], R0 ;  /* 0x03080000ff0075a7 */ /* 0x000e640008020166 */
[----:B-1----:R-:W-:Y:S05]  /*1bd0*/  @!P1 BRA `(.L_x_898) ;  /* 0x000000fc00089947 */ /* 0x002fea0003800000 */
.L_x_1045:
[----:B------:R-:W-:Y:S05]  /*1be0*/  @!P0 BRA `(.L_x_899) ;  /* 0x0000000000048947 */ /* 0x000fea0003800000 */
[----:B------:R-:W-:Y:S01]  /*1bf0*/  BPT.TRAP 0x1 ;  /* 0x000000040000795c */ /* 0x000fe20000300000 */
.L_x_899:
[----:B-1----:R-:W-:Y:S02]  /*1c00*/  IMAD.U32 R3, RZ, RZ, UR36 ;  /* 0x00000024ff037e24 */ /* 0x002fe4000f8e00ff */
[----:B------:R-:W-:-:S03]  /*1c10*/  IMAD.U32 R0, RZ, RZ, UR46 ;  /* 0x0000002eff007e24 */ /* 0x000fc6000f8e00ff */
[----:B------:R-:W-:Y:S02]  /*1c20*/  LEA R3, R3, UR38, 0x3 ;  /* 0x0000002603037c11 */ /* 0x000fe4000f8e18ff */
[----:B------:R-:W-:-:S04]  /*1c30*/  SHF.L.U32 R0, R0, 0x1f, RZ ;  /* 0x0000001f00007819 */ /* 0x000fc800000006ff */
[----:B------:R1:W2:Y:S01]  /*1c40*/  SYNCS.PHASECHK.TRANS64.TRYWAIT P2, [R3+URZ+0x30830], R0 ;  /* 0x03083000030075a7 */ /* 0x0002a2000804017f */
[----:B------:R-:W-:Y:S05]  /*1c50*/  @!P0 BRA `(.L_x_900) ;  /* 0x0000000000048947 */ /* 0x000fea0003800000 */
[----:B------:R-:W-:Y:S01]  /*1c60*/  BPT.TRAP 0x1 ;  /* 0x000000040000795c */ /* 0x000fe20000300000 */
.L_x_900:
[----:B------:R-:W3:Y:S02]  /*1c70*/  S2R R2, SR_TID.X ;  /* 0x0000000000027919 */ /* 0x000ee40000002100 */
[----:B---3--:R-:W-:Y:S01]  /*1c80*/  LOP3.LUT P1, RZ, R2, 0x7f, RZ, 0xc0, !PT ;  /* 0x0000007f02ff7812 */ /* 0x008fe2000782c0ff */
[----:B--2---:R-:W-:-:S12]  /*1c90*/  @P2 BRA `(.L_x_901) ;  /* 0x0000000000082947 */ /* 0x004fd80003800000 */
[----:B------:R-:W2:Y:S02]  /*1ca0*/  SYNCS.PHASECHK.TRANS64.TRYWAIT P2, [R3+URZ+0x30830], R0 ;  /* 0x03083000030075a7 */ /* 0x000ea4000804017f */
[----:B--2---:R-:W-:Y:S05]  /*1cb0*/  @!P2 BRA `(.L_x_902) ;  /* 0x000000f800e8a947 */ /* 0x004fea0003800000 */
.L_x_901:
[----:B------:R-:W-:Y:S05]  /*1cc0*/  WARPSYNC.ALL ;  /* 0x0000000000007948 */ /* 0x000fea0003800000 */
[----:B------:R-:W-:Y:S01]  /*1cd0*/  UIADD3 UR4, UR38, 0x20400, URZ ;  /* 0x0002040026047890 */ /* 0x000fe2000fffe03f */
[----:B------:R-:W-:Y:S01]  /*1ce0*/  WARPGROUP.ARRIVE ;  /* 0x00000000000079c5 */ /* 0x000fe20000000000 */
[----:B------:R-:W-:Y:S01]  /*1cf0*/  ULOP3.LUT UR40, UR40, 0x10000, URZ, 0xfc, !UPT ;  /* 0x0001000028287892 */ /* 0x000fe2000f8efc3f */
[----:B-12---:R-:W1:Y:S01]  /*1d00*/  LDC R0, c[0x0][0x2e0] ;  /* 0x0000b800ff007b82 */ /* 0x006e620000000800 */
[----:B------:R-:W-:Y:S01]  /*1d10*/  USHF.R.U32.HI UR4, URZ, 0x4, UR4 ;  /* 0x000000043f047899 */ /* 0x000fe20008011604 */
[----:B------:R-:W-:Y:S01]  /*1d20*/  IMAD.MOV.U32 R4, RZ, RZ, -0x40 ;  /* 0xffffffc0ff047424 */ /* 0x000fe200078e00ff */
[----:B------:R-:W-:Y:S01]  /*1d30*/  UMOV UR9, 0x40000040 ;  /* 0x4000004000097882 */ /* 0x000fe20000000000 */
[----:B------:R-:W-:Y:S01]  /*1d40*/  UMOV UR11, 0x40000040 ;  /* 0x40000040000b7882 */ /* 0x000fe20000000000 */
[----:B------:R-:W-:Y:S01]  /*1d50*/  ULOP3.LUT UR4, UR4, 0x3fff, URZ, 0xc0, !UPT ;  /* 0x00003fff04047892 */ /* 0x000fe2000f8ec03f */
[----:B------:R-:W-:Y:S01]  /*1d60*/  IMAD.U32 R19, RZ, RZ, UR9 ;  /* 0x00000009ff137e24 */ /* 0x000fe2000f8e00ff */
[----:B------:R-:W-:Y:S01]  /*1d70*/  UMOV UR8, UR40 ;  /* 0x0000002800087c82 */ /* 0x000fe20008000000 */
[----:B------:R-:W-:Y:S01]  /*1d80*/  UMOV UR7, 0x40000040 ;  /* 0x4000004000077882 */ /* 0x000fe20000000000 */
[----:B------:R-:W-:Y:S01]  /*1d90*/  ULOP3.LUT UR37, UR4, 0x10000, URZ, 0xfc, !UPT ;  /* 0x0001000004257892 */ /* 0x000fe2000f8efc3f */
[----:B------:R-:W-:Y:S01]  /*1da0*/  IMAD.U32 R18, RZ, RZ, UR8 ;  /* 0x00000008ff127e24 */ /* 0x000fe2000f8e00ff */
[----:B------:R-:W-:Y:S01]  /*1db0*/  UIADD3 UR4, UR40, 0x2, URZ ;  /* 0x0000000228047890 */ /* 0x000fe2000fffe03f */
[----:B------:R-:W2:Y:S01]  /*1dc0*/  LDC R21, c[0x0][0x288] ;  /* 0x0000a200ff157b82 */ /* 0x000ea20000000800 */
[----:B------:R-:W-:Y:S01]  /*1dd0*/  ULEA UR39, UR36, UR37, 0xb ;  /* 0x0000002524277291 */ /* 0x000fe2000f8e583f */
[----:B------:R-:W-:Y:S01]  /*1de0*/  IMAD R23, R103, R4, 0x40 ;  /* 0x0000004067177424 */ /* 0x000fe200078e0204 */
[----:B------:R-:W-:Y:S01]  /*1df0*/  UIADD3 UR12, UR40, 0x406, URZ ;  /* 0x00000406280c7890 */ /* 0x000fe2000fffe03f */
[----:B------:R-:W-:Y:S01]  /*1e00*/  @!P1 VIADD R2, R3, 0x30840 ;  /* 0x0003084003029836 */ /* 0x000fe20000000000 */
[----:B------:R-:W-:Y:S01]  /*1e10*/  UIADD3 UR5, UR39, 0x2, URZ ;  /* 0x0000000227057890 */ /* 0x000fe2000fffe03f */
[----:B------:R-:W-:Y:S01]  /*1e20*/  VIADD R6, R209, UR42 ;  /* 0x0000002ad1067c36 */ /* 0x000fe20008000000 */
[----:B------:R-:W-:Y:S01]  /*1e30*/  UIADD3 UR6, UR39, 0x202, URZ ;  /* 0x0000020227067890 */ /* 0x000fe2000fffe03f */
[----:B------:R-:W-:Y:S01]  /*1e40*/  LEA R7, R103, 0xffffffc0, 0x6 ;  /* 0xffffffc067077811 */ /* 0x000fe200078e30ff */
[----:B------:R-:W-:Y:S01]  /*1e50*/  UMOV UR10, UR39 ;  /* 0x00000027000a7c82 */ /* 0x000fe20008000000 */
[----:B------:R-:W-:Y:S01]  /*1e60*/  UIADD3 UR14, UR39, 0x206, URZ ;  /* 0x00000206270e7890 */ /* 0x000fe2000fffe03f */
[----:B------:R-:W-:Y:S01]  /*1e70*/  HGMMA.64x64x16.F32 R24, gdesc[UR8], RZ, !UPT, gsb0 ;  /* 0x00e00000081879f0 */ /* 0x000fe2000c0008ff */
[----:B------:R-:W-:Y:S01]  /*1e80*/  UMOV UR8, UR4 ;  /* 0x0000000400087c82 */ /* 0x000fe20008000000 */
[----:B------:R-:W-:Y:S01]  /*1e90*/  UMOV UR9, 0x40000040 ;  /* 0x4000004000097882 */ /* 0x000fe20000000000 */
[----:B------:R-:W-:Y:S01]  /*1ea0*/  UMOV UR10, UR5 ;  /* 0x00000005000a7c82 */ /* 0x000fe20008000000 */
[----:B------:R-:W-:Y:S01]  /*1eb0*/  UMOV UR11, 0x40000040 ;  /* 0x40000040000b7882 */ /* 0x000fe20000000000 */
[----:B------:R-:W-:Y:S01]  /*1ec0*/  UIADD3 UR4, UR40, 0x4, URZ ;  /* 0x0000000428047890 */ /* 0x000fe2000fffe03f */
[----:B------:R-:W-:Y:S01]  /*1ed0*/  MOV R16, UR8 ;  /* 0x0000000800107c02 */ /* 0x000fe20008000f00 */
[----:B------:R-:W-:Y:S01]  /*1ee0*/  UIADD3 UR5, UR39, 0x4, URZ ;  /* 0x0000000427057890 */ /* 0x000fe2000fffe03f */
[----:B------:R-:W-:Y:S01]  /*1ef0*/  IMAD.U32 R17, RZ, RZ, UR9 ;  /* 0x00000009ff117e24 */ /* 0x000fe2000f8e00ff */
[----:B------:R-:W-:Y:S01]  /*1f00*/  UMOV UR13, 0x40000040 ;  /* 0x40000040000d7882 */ /* 0x000fe20000000000 */
[----:B------:R-:W-:Y:S01]  /*1f10*/  UMOV UR15, 0x40000040 ;  /* 0x40000040000f7882 */ /* 0x000fe20000000000 */
[----:B------:R-:W-:Y:S01]  /*1f20*/  UIADD3 UR16, UR40, 0x800, URZ ;  /* 0x0000080028107890 */ /* 0x000fe2000fffe03f */
[----:B-1----:R-:W-:Y:S01]  /*1f30*/  IMAD R3, R0, UR45, R23 ;  /* 0x0000002d00037c24 */ /* 0x002fe2000f8e0217 */
[----:B------:R-:W-:Y:S01]  /*1f40*/  UIADD3 UR18, UR39, 0x400, URZ ;  /* 0x0000040027127890 */ /* 0x000fe2000fffe03f */
[----:B------:R-:W-:Y:S01]  /*1f50*/  @!P1 PRMT R2, RZ, 0x654, R2 ;  /* 0x00000654ff029816 */ /* 0x000fe20000000002 */
[----:B------:R-:W-:Y:S01]  /*1f60*/  UMOV UR17, 0x40000040 ;  /* 0x4000004000117882 */ /* 0x000fe20000000000 */
[----:B------:R-:W-:Y:S01]  /*1f70*/  UMOV UR19, 0x40000040 ;  /* 0x4000004000137882 */ /* 0x000fe20000000000 */
[----:B------:R-:W-:Y:S01]  /*1f80*/  UIADD3 UR20, UR40, 0x802, URZ ;  /* 0x0000080228147890 */ /* 0x000fe2000fffe03f */
[----:B--2---:R-:W-:Y:S01]  /*1f90*/  IADD3 R5, R3, 0x1, -R21 ;  /* 0x0000000103057810 */ /* 0x004fe20007ffe815 */
[----:B------:R-:W-:Y:S01]  /*1fa0*/  UIADD3 UR22, UR39, 0x402, URZ ;  /* 0x0000040227167890 */ /* 0x000fe2000fffe03f */
[C---:B------:R-:W-:Y:S01]  /*1fb0*/  IMAD R20, R22.reuse, -0x2, R3 ;  /* 0xfffffffe16147824 */ /* 0x040fe200078e0203 */
[----:B------:R-:W-:Y:S01]  /*1fc0*/  UMOV UR21, 0x40000040 ;  /* 0x4000004000157882 */ /* 0x000fe20000000000 */
[----:B------:R-:W-:Y:S01]  /*1fd0*/  UMOV UR23, 0x40000040 ;  /* 0x4000004000177882 */ /* 0x000fe20000000000 */
[----:B------:R-:W-:Y:S01]  /*1fe0*/  UIADD3 UR24, UR40, 0x804, URZ ;  /* 0x0000080428187890 */ /* 0x000fe2000fffe03f */
[----:B------:R-:W-:Y:S01]  /*1ff0*/  IMAD R5, R22, -0x2, R5 ;  /* 0xfffffffe16057824 */ /* 0x000fe200078e0205 */
[----:B------:R-:W-:Y:S01]  /*2000*/  UIADD3 UR26, UR39, 0x404, URZ ;  /* 0x00000404271a7890 */ /* 0x000fe2000fffe03f */
[----:B------:R-:W-:Y:S01]  /*2010*/  UMOV UR25, 0x40000040 ;  /* 0x4000004000197882 */ /* 0x000fe20000000000 */
[----:B------:R-:W-:Y:S01]  /*2020*/  UMOV UR27, 0x40000040 ;  /* 0x40000040001b7882 */ /* 0x000fe20000000000 */
[----:B------:R-:W-:-:S02]  /*2030*/  UIADD3 UR28, UR40, 0x806, URZ ;  /* 0x00000806281c7890 */ /* 0x000fc4000fffe03f */
[----:B------:R-:W-:Y:S01]  /*2040*/  UIADD3 UR30, UR39, 0x406, URZ ;  /* 0x00000406271e7890 */ /* 0x000fe2000fffe03f */
[----:B------:R-:W-:Y:S01]  /*2050*/  UMOV UR29, 0x40000040 ;  /* 0x40000040001d7882 */ /* 0x000fe20000000000 */
[----:B------:R-:W-:Y:S01]  /*2060*/  UMOV UR31, 0x40000040 ;  /* 0x40000040001f7882 */ /* 0x000fe20000000000 */
[----:B------:R-:W-:Y:S02]  /*2070*/  UIADD3 UR32, UR40, 0xc00, URZ ;  /* 0x00000c0028207890 */ /* 0x000fe4000fffe03f */
[----:B------:R-:W-:Y:S01]  /*2080*/  UIADD3 UR34, UR39, 0x600, URZ ;  /* 0x0000060027227890 */ /* 0x000fe2000fffe03f */
[----:B------:R-:W-:Y:S01]  /*2090*/  UMOV UR33, 0x40000040 ;  /* 0x4000004000217882 */ /* 0x000fe20000000000 */
[----:B------:R-:W-:Y:S01]  /*20a0*/  UMOV UR35, 0x40000040 ;  /* 0x4000004000237882 */ /* 0x000fe20000000000 */
[----:B------:R-:W-:Y:S02]  /*20b0*/  UIADD3 UR48, UR40, 0xc02, URZ ;  /* 0x00000c0228307890 */ /* 0x000fe4000fffe03f */
[----:B------:R-:W-:Y:S01]  /*20c0*/  UIADD3 UR50, UR39, 0x602, URZ ;  /* 0x0000060227327890 */ /* 0x000fe2000fffe03f */
[----:B------:R-:W-:Y:S01]  /*20d0*/  UMOV UR49, 0x40000040 ;  /* 0x4000004000317882 */ /* 0x000fe20000000000 */
[----:B------:R-:W-:Y:S01]  /*20e0*/  UMOV UR51, 0x40000040 ;  /* 0x4000004000337882 */ /* 0x000fe20000000000 */
[----:B------:R-:W-:-:S02]  /*20f0*/  UIADD3 UR52, UR40, 0xc04, URZ ;  /* 0x00000c0428347890 */ /* 0x000fc4000fffe03f */
[----:B------:R-:W-:Y:S01]  /*2100*/  UIADD3 UR54, UR39, 0x604, URZ ;  /* 0x0000060427367890 */ /* 0x000fe2000fffe03f */
[----:B------:R-:W-:Y:S01]  /*2110*/  UMOV UR53, 0x40000040 ;  /* 0x4000004000357882 */ /* 0x000fe20000000000 */
[----:B------:R-:W-:Y:S01]  /*2120*/  UMOV UR55, 0x40000040 ;  /* 0x4000004000377882 */ /* 0x000fe20000000000 */
[----:B------:R-:W-:Y:S01]  /*2130*/  UMOV UR57, 0x40000040 ;  /* 0x4000004000397882 */ /* 0x000fe20000000000 */
[----:B------:R-:W-:Y:S01]  /*2140*/  UMOV UR59, 0x40000040 ;  /* 0x40000040003b7882 */ /* 0x000fe20000000000 */
[----:B------:R-:W-:Y:S01]  /*2150*/  MOV R9, UR57 ;  /* 0x0000003900097c02 */ /* 0x000fe20008000f00 */
[----:B------:R-:W-:Y:S02]  /*2160*/  WARPGROUP.DEPBAR.LE gsb0, 0x0 ;  /* 0x00008000000079c5 */ /* 0x000fe40000010000 */
[----:B------:R-:W-:-:S06]  /*2170*/  WARPGROUP.ARRIVE ;  /* 0x00000000000079c5 */ /* 0x000fcc0000000000 */
[----:B------:R-:W-:Y:S01]  /*2180*/  HGMMA.64x64x16.F32 R24, gdesc[UR8], R24, gsb0 ;  /* 0x00e00000081879f0 */ /* 0x000fe20008000818 */
        /* <DEDUP_REMOVED lines=28> */
[----:B------:R-:W-:Y:S01]  /*2350*/  UMOV UR5, 0x40000040 ;  /* 0x4000004000057882 */ /* 0x000fe20000000000 */
[----:B------:R-:W-:Y:S01]  /*2360*/  IMAD.U32 R11, RZ, RZ, UR9 ;  /* 0x00000009ff0b7e24 */ /* 0x000fe2000f8e00ff */
[----:B------:R-:W-:Y:S02]  /*2370*/  WARPGROUP.DEPBAR.LE gsb0, 0x0 ;  /* 0x00008000000079c5 */ /* 0x000fe40000010000 */
[----:B------:R-:W-:-:S06]  /*2380*/  WARPGROUP.ARRIVE ;  /* 0x00000000000079c5 */ /* 0x000fcc0000000000 */
[----:B------:R-:W-:Y:S01]  /*2390*/  HGMMA.64x64x16.F32 R24, gdesc[UR8], R24, gsb0 ;  /* 0x00e00000081879f0 */ /* 0x000fe20008000818 */
[----:B------:R-:W-:Y:S02]  /*23a0*/  UIADD3 UR8, UR40, 0x404, URZ ;  /* 0x0000040428087890 */ /* 0x000fe4000fffe03f */
[----:B------:R-:W-:Y:S01]  /*23b0*/  UIADD3 UR10, UR39, 0x204, URZ ;  /* 0x00000204270a7890 */ /* 0x000fe2000fffe03f */
[----:B------:R-:W-:Y:S01]  /*23c0*/  UMOV UR9, 0x40000040 ;  /* 0x4000004000097882 */ /* 0x000fe20000000000 */
[----:B------:R-:W-:Y:S01]  /*23d0*/  UMOV UR11, 0x40000040 ;  /* 0x40000040000b7882 */ /* 0x000fe20000000000 */
[----:B------:R-:W-:-:S07]  /*23e0*/  UIADD3 UR39, UR39, 0x606, URZ ;  /* 0x0000060627277890 */ /* 0x000fce000fffe03f */
[----:B------:R-:W-:Y:S01]  /*23f0*/  UMOV UR58, UR39 ;  /* 0x00000027003a7c82 */ /* 0x000fe20008000000 */
[----:B------:R-:W-:Y:S02]  /*2400*/  WARPGROUP.DEPBAR.LE gsb0, 0x0 ;  /* 0x00008000000079c5 */ /* 0x000fe40000010000 */
[----:B------:R-:W-:-:S06]  /*2410*/  WARPGROUP.ARRIVE ;  /* 0x00000000000079c5 */ /* 0x000fcc0000000000 */
[----:B------:R-:W-:Y:S01]  /*2420*/  HGMMA.64x64x16.F32 R24, gdesc[UR4], R24, gsb0 ;  /* 0x00e00000041879f0 */ /* 0x000fe20008000818 */
[----:B------:R-:W-:-:S07]  /*2430*/  UIADD3 UR6, UR40, 0xc06, URZ ;  /* 0x00000c0628067890 */ /* 0x000fce000fffe03f */
[----:B------:R-:W-:Y:S02]  /*2440*/  UMOV UR56, UR6 ;  /* 0x0000000600387c82 */ /* 0x000fe40008000000 */
[----:B------:R-:W-:Y:S01]  /*2450*/  IMAD.U32 R8, RZ, RZ, UR56 ;  /* 0x00000038ff087e24 */ /* 0x000fe2000f8e00ff */
[----:B------:R-:W-:Y:S02]  /*2460*/  WARPGROUP.DEPBAR.LE gsb0, 0x0 ;  /* 0x00008000000079c5 */ /* 0x000fe40000010000 */
[----:B------:R-:W-:-:S06]  /*2470*/  WARPGROUP.ARRIVE ;  /* 0x00000000000079c5 */ /* 0x000fcc0000000000 */
[----:B------:R-:W-:Y:S01]  /*2480*/  HGMMA.64x64x16.F32 R24, gdesc[UR8], R24, gsb0 ;  /* 0x00e00000081879f0 */ /* 0x000fe20008000818 */
[----:B------:R-:W-:Y:S02]  /*2490*/  ULDC.64 UR10, c[0x0][0x9e0] ;  /* 0x00027800000a7ab9 */ /* 0x000fe40000000a00 */
[----:B------:R-:W-:Y:S01]  /*24a0*/  UISETP.GE.AND UP0, UPT, UR11, 0x1, UPT ;  /* 0x000000010b00788c */ /* 0x000fe2000bf06270 */
[----:B------:R-:W-:-:S05]  /*24b0*/  VIADD R57, R5, UR10 ;  /* 0x0000000a05397c36 */ /* 0x000fca0008000000 */
[----:B------:R-:W-:Y:S01]  /*24c0*/  PLOP3.LUT P2, PT, PT, PT, UP0, 0x40, 0x0 ;  /* 0x000000000000781c */ /* 0x000fe20003f4e808 */
[----:B------:R-:W-:Y:S02]  /*24d0*/  WARPGROUP.DEPBAR.LE gsb0, 0x0 ;  /* 0x00008000000079c5 */ /* 0x000fe40000010000 */
[----:B------:R-:W-:-:S06]  /*24e0*/  WARPGROUP.ARRIVE ;  /* 0x00000000000079c5 */ /* 0x000fcc0000000000 */
[----:B------:R-:W-:Y:S03]  /*24f0*/  HGMMA.64x64x16.F32 R24, gdesc[UR12], R24, gsb0 ;  /* 0x00e000000c1879f0 */ /* 0x000fe60008000818 */
[----:B------:R-:W-:Y:S02]  /*2500*/  WARPGROUP.DEPBAR.LE gsb0, 0x0 ;  /* 0x00008000000079c5 */ /* 0x000fe40000010000 */
[----:B------:R-:W-:-:S06]  /*2510*/  WARPGROUP.ARRIVE ;  /* 0x00000000000079c5 */ /* 0x000fcc0000000000 */
[----:B------:R-:W-:Y:S03]  /*2520*/  HGMMA.64x64x16.F32 R24, gdesc[UR16], R24, gsb0 ;  /* 0x00e00000101879f0 */ /* 0x000fe60008000818 */
[----:B------:R-:W-:Y:S02]  /*2530*/  WARPGROUP.DEPBAR.LE gsb0, 0x0 ;  /* 0x00008000000079c5 */ /* 0x000fe40000010000 */
[----:B------:R-:W-:-:S06]  /*2540*/  WARPGROUP.ARRIVE ;  /* 0x00000000000079c5 */ /* 0x000fcc0000000000 */
[----:B------:R-:W-:Y:S01]  /*2550*/  HGMMA.64x64x16.F32 R24, gdesc[UR20], R24, gsb0 ;  /* 0x00e00000141879f0 */ /* 0x000fe20008000818 */
[----:B------:R-:W-:Y:S02]  /*2560*/  ULDC UR22, c[0x0][0x9dc] ;  /* 0x0002770000167ab9 */ /* 0x000fe40000000800 */
[----:B------:R-:W-:-:S06]  /*2570*/  ULOP3.LUT UR6, URZ, UR22, URZ, 0x33, !UPT ;  /* 0x000000163f067292 */ /* 0x000fcc000f8e333f */
[----:B------:R-:W-:-:S04]  /*2580*/  VIADD R56, R5, UR6 ;  /* 0x0000000605387c36 */ /* 0x000fc80008000000 */
[----:B------:R-:W-:Y:S01]  /*2590*/  IMAD.IADD R3, R56, 0x1, R6 ;  /* 0x0000000138037824 */ /* 0x000fe200078e0206 */
        /* <DEDUP_REMOVED lines=19> */
[----:B------:R1:W-:Y:S02]  /*26d0*/  @!P1 SYNCS.ARRIVE.TRANS64.RED.A1T0 RZ, [R2+URZ], RZ ;  /* 0x000000ff02ff99a7 */ /* 0x0003e4000810043f */
[----:B-1----:R-:W-:Y:S01]  /*26e0*/  VIADDMNMX R2, R6, R57, R20, PT ;  /* 0x0000003906027246 */ /* 0x002fe20003800114 */
[----:B------:R-:W-:Y:S06]  /*26f0*/  @P2 BRA `(.L_x_903) ;  /* 0x00000000005c2947 */ /* 0x000fec0003800000 */
[----:B------:R-:W-:Y:S01]  /*2700*/  IMAD R4, R0, UR45, R6 ;  /* 0x0000002d00047c24 */ /* 0x000fe2000f8e0206 */
[----:B------:R-:W-:Y:S03]  /*2710*/  BSSY B0, `(.L_x_904) ;  /* 0x0000011000007945 */ /* 0x000fe60003800000 */
[----:B------:R-:W-:-:S05]  /*2720*/  IMAD.IADD R4, R4, 0x1, -R21 ;  /* 0x0000000104047824 */ /* 0x000fca00078e0a15 */
[----:B------:R-:W-:-:S13]  /*2730*/  ISETP.GT.AND P2, PT, R4, -0x1, PT ;  /* 0xffffffff0400780c */ /* 0x000fda0003f44270 */
[----:B------:R-:W-:Y:S05]  /*2740*/  @P2 BRA `(.L_x_905) ;  /* 0x0000000000202947 */ /* 0x000fea0003800000 */
[----:B------:R-:W-:Y:S01]  /*2750*/  UISETP.NE.AND UP1, UPT, UR11, 0x1, UPT ;  /* 0x000000010b00788c */ /* 0x000fe2000bf25270 */
[----:B------:R-:W-:-:S05]  /*2760*/  LOP3.LUT R4, RZ, R4, RZ, 0x33, !PT ;  /* 0x00000004ff047212 */ /* 0x000fca00078e33ff */
[----:B------:R-:W-:-:S05]  /*2770*/  PLOP3.LUT P2, PT, PT, PT, UP1, 0x80, 0x0 ;  /* 0x000000000000781c */ /* 0x000fca0003f4f018 */
[----:B------:R-:W-:-:S08]  /*2780*/  @UP1 ULDC.64 UR6, c[0x0][0x9e8] ;  /* 0x00027a0000061ab9 */ /* 0x000fd00000000a00 */
[----:B------:R-:W-:-:S05]  /*2790*/  @P2 IMAD.HI.U32 R5, R4, UR6, RZ ;  /* 0x0000000604052c27 */ /* 0x000fca000f8e00ff */
[----:B------:R-:W-:-:S04]  /*27a0*/  @P2 SHF.R.U32.HI R4, RZ, UR7, R5 ;  /* 0x00000007ff042c19 */ /* 0x000fc80008011605 */
[----:B------:R-:W-:Y:S01]  /*27b0*/  LOP3.LUT R4, RZ, R4, RZ, 0x33, !PT ;  /* 0x00000004ff047212 */ /* 0x000fe200078e33ff */
[----:B------:R-:W-:Y:S06]  /*27c0*/  BRA `(.L_x_906) ;  /* 0x0000000000147947 */ /* 0x000fec0003800000 */
.L_x_905:
[----:B------:R-:W-:-:S06]  /*27d0*/  UISETP.NE.AND UP1, UPT, UR11, 0x1, UPT ;  /* 0x000000010b00788c */ /* 0x000fcc000bf25270 */
[----:B------:R-:W-:-:S05]  /*27e0*/  PLOP3.LUT P2, PT, PT, PT, UP1, 0x80, 0x0 ;  /* 0x000000000000781c */ /* 0x000fca0003f4f018 */
[----:B------:R-:W-:-:S08]  /*27f0*/  @UP1 ULDC.64 UR6, c[0x0][0x9e8] ;  /* 0x00027a0000061ab9 */ /* 0x000fd00000000a00 */
[----:B------:R-:W-:-:S05]  /*2800*/  @P2 IMAD.HI.U32 R5, R4, UR6, RZ ;  /* 0x0000000604052c27 */ /* 0x000fca000f8e00ff */
[----:B------:R-:W-:-:S07]  /*2810*/  @P2 SHF.R.U32.HI R4, RZ, UR7, R5 ;  /* 0x00000007ff042c19 */ /* 0x000fce0008011605 */
.L_x_906:
[----:B------:R-:W-:Y:S05]  /*2820*/  BSYNC B0 ;  /* 0x0000000000007941 */ /* 0x000fea0003800000 */
.L_x_904:
[----:B------:R-:W-:-:S04]  /*2830*/  IMAD R5, R4, UR11, -R7 ;  /* 0x0000000b04057c24 */ /* 0x000fc8000f8e0a07 */
[----:B------:R-:W-:-:S05]  /*2840*/  IMAD R5, R22, -0x2, R5 ;  /* 0xfffffffe16057824 */ /* 0x000fca00078e0205 */
[----:B------:R-:W-:Y:S02]  /*2850*/  VIMNMX R3, R3, R5, !PT ;  /* 0x0000000503037248 */ /* 0x000fe40007fe0100 */
[----:B------:R-:W-:-:S07]  /*2860*/  VIADDMNMX R2, R5, UR11, R2, PT ;  /* 0x0000000b05027c46 */ /* 0x000fce000b800102 */
.L_x_903:
[C---:B------:R-:W-:Y:S01]  /*2870*/  ISETP.GE.AND P2, PT, R23.reuse, 0x2, PT ;  /* 0x000000021700780c */ /* 0x040fe20003f46270 */
[----:B------:R-:W-:Y:S01]  /*2880*/  VIADD R5, R6, 0x8 ;  /* 0x0000000806057836 */ /* 0x000fe20000000000 */
[----:B------:R-:W-:Y:S02]  /*2890*/  ISETP.GE.AND P6, PT, R23, 0xa, PT ;  /* 0x0000000a1700780c */ /* 0x000fe40003fc6270 */
[----:B------:R-:W-:Y:S02]  /*28a0*/  ISETP.GT.AND P4, PT, R3, 0x1, !P2 ;  /* 0x000000010300780c */ /* 0x000fe40005784270 */
[----:B------:R-:W-:Y:S02]  /*28b0*/  ISETP.GE.AND P3, PT, R23, 0x9, PT ;  /* 0x000000091700780c */ /* 0x000fe40003f66270 */
[----:B------:R-:W-:Y:S02]  /*28c0*/  ISETP.LT.OR P4, PT, R2, 0x2, P4 ;  /* 0x000000020200780c */ /* 0x000fe40002781670 */
[----:B------:R-:W-:-:S02]  /*28d0*/  P2R R59, PR, RZ, 0x40 ;  /* 0x00000040ff3b7803 */ /* 0x000fc40000000000 */
[----:B------:R-:W-:Y:S02]  /*28e0*/  FSEL R58, R25, -INF , !P4 ;  /* 0xff800000193a7808 */ /* 0x000fe40006000000 */
[C---:B------:R-:W-:Y:S02]  /*28f0*/  ISETP.GT.AND P4, PT, R3.reuse, 0x9, !P6 ;  /* 0x000000090300780c */ /* 0x040fe40007784270 */
[----:B------:R-:W-:Y:S02]  /*2900*/  ISETP.GT.AND P5, PT, R3, 0x8, !P3 ;  /* 0x000000080300780c */ /* 0x000fe40005fa4270 */
[----:B------:R-:W-:Y:S02]  /*2910*/  ISETP.LT.OR P4, PT, R2, 0xa, P4 ;  /* 0x0000000a0200780c */ /* 0x000fe40002781670 */
[----:B------:R-:W-:Y:S02]  /*2920*/  ISETP.GE.AND P6, PT, R23, 0x11, PT ;  /* 0x000000111700780c */ /* 0x000fe40003fc6270 */
[----:B------:R-:W-:-:S02]  /*2930*/  FSEL R62, R29, -INF , !P4 ;  /* 0xff8000001d3e7808 */ /* 0x000fc40006000000 */
[----:B------:R-:W-:Y:S02]  /*2940*/  ISETP.LT.OR P5, PT, R2, 0x9, P5 ;  /* 0x000000090200780c */ /* 0x000fe40002fa1670 */
[----:B------:R-:W-:Y:S02]  /*2950*/  ISETP.GT.AND P4, PT, R3, 0x10, !P6 ;  /* 0x000000100300780c */ /* 0x000fe40007784270 */
[----:B------:R-:W-:Y:S02]  /*2960*/  FSEL R60, R28, -INF , !P5 ;  /* 0xff8000001c3c7808 */ /* 0x000fe40006800000 */
[----:B------:R-:W-:Y:S02]  /*2970*/  ISETP.LT.OR P4, PT, R2, 0x11, P4 ;  /* 0x000000110200780c */ /* 0x000fe40002781670 */
[----:B------:R-:W-:Y:S02]  /*2980*/  ISETP.GE.AND P5, PT, R23, 0x12, PT ;  /* 0x000000121700780c */ /* 0x000fe40003fa6270 */
[----:B------:R-:W-:-:S02]  /*2990*/  FSEL R32, R32, -INF , !P4 ;  /* 0xff80000020207808 */ /* 0x000fc40006000000 */
[----:B------:R-:W-:Y:S02]  /*29a0*/  ISETP.GT.AND P4, PT, R3, 0x11, !P5 ;  /* 0x000000110300780c */ /* 0x000fe40006f84270 */
[----:B------:R-:W-:Y:S02]  /*29b0*/  P2R R61, PR, RZ, 0x20 ;  /* 0x00000020ff3d7803 */ /* 0x000fe40000000000 */
[----:B------:R-:W-:Y:S02]  /*29c0*/  ISETP.LT.OR P4, PT, R2, 0x12, P4 ;  /* 0x000000120200780c */ /* 0x000fe40002781670 */
[----:B------:R-:W-:Y:S02]  /*29d0*/  ISETP.GE.AND P5, PT, R23, 0x19, PT ;  /* 0x000000191700780c */ /* 0x000fe40003fa6270 */
[----:B------:R-:W-:Y:S02]  /*29e0*/  FSEL R64, R33, -INF , !P4 ;  /* 0xff80000021407808 */ /* 0x000fe40006000000 */
[----:B------:R-:W-:-:S02]  /*29f0*/  ISETP.GT.AND P4, PT, R3, 0x18, !P5 ;  /* 0x000000180300780c */ /* 0x000fc40006f84270 */
[----:B------:R-:W-:Y:S02]  /*2a00*/  P2R R33, PR, RZ, 0x20 ;  /* 0x00000020ff217803 */ /* 0x000fe40000000000 */
[----:B------:R-:W-:Y:S02]  /*2a10*/  ISETP.LT.OR P4, PT, R2, 0x19, P4 ;  /* 0x000000190200780c */ /* 0x000fe40002781670 */
[----:B------:R-:W-:Y:S02]  /*2a20*/  ISETP.GE.AND P5, PT, R23, 0x1a, PT ;  /* 0x0000001a1700780c */ /* 0x000fe40003fa6270 */
[----:B------:R-:W-:Y:S02]  /*2a30*/  FSEL R36, R36, -INF , !P4 ;  /* 0xff80000024247808 */ /* 0x000fe40006000000 */
[----:B------:R-:W-:Y:S02]  /*2a40*/  ISETP.GT.AND P4, PT, R3, 0x19, !P5 ;  /* 0x000000190300780c */ /* 0x000fe40006f84270 */
[----:B------:R-:W-:-:S02]  /*2a50*/  P2R R63, PR, RZ, 0x20 ;  /* 0x00000020ff3f7803 */ /* 0x000fc40000000000 */
[C---:B------:R-:W-:Y:S02]  /*2a60*/  ISETP.LT.OR P4, PT, R2.reuse, 0x1a, P4 ;  /* 0x0000001a0200780c */ /* 0x040fe40002781670 */
[----:B------:R-:W-:Y:S02]  /*2a70*/  ISETP.GE.AND P5, PT, R23, 0x21, PT ;  /* 0x000000211700780c */ /* 0x000fe40003fa6270 */
[----:B------:R-:W-:Y:S02]  /*2a80*/  FSEL R66, R37, -INF , !P4 ;  /* 0xff80000025427808 */ /* 0x000fe40006000000 */
[----:B------:R-:W-:Y:S02]  /*2a90*/  ISETP.GT.AND P4, PT, R3, 0x20, !P5 ;  /* 0x000000200300780c */ /* 0x000fe40006f84270 */
[----:B------:R-:W-:Y:S02]  /*2aa0*/  P2R R37, PR, RZ, 0x20 ;  /* 0x00000020ff257803 */ /* 0x000fe40000000000 */
[----:B------:R-:W-:-:S02]  /*2ab0*/  ISETP.LT.OR P4, PT, R2, 0x21, P4 ;  /* 0x000000210200780c */ /* 0x000fc40002781670 */
[----:B------:R-:W-:Y:S02]  /*2ac0*/  ISETP.GE.AND P5, PT, R23, 0x22, PT ;  /* 0x000000221700780c */ /* 0x000fe40003fa6270 */
[----:B------:R-:W-:Y:S02]  /*2ad0*/  FSEL R40, R40, -INF , !P4 ;  /* 0xff80000028287808 */ /* 0x000fe40006000000 */
[----:B------:R-:W-:Y:S02]  /*2ae0*/  ISETP.GT.AND P4, PT, R3, 0x21, !P5 ;  /* 0x000000210300780c */ /* 0x000fe40006f84270 */
[----:B------:R-:W-:Y:S02]  /*2af0*/  P2R R65, PR, RZ, 0x20 ;  /* 0x00000020ff417803 */ /* 0x000fe40000000000 */
[----:B------:R-:W-:Y:S02]  /*2b00*/  ISETP.LT.OR P4, PT, R2, 0x22, P4 ;  /* 0x000000220200780c */ /* 0x000fe40002781670 */
[----:B------:R-:W-:-:S02]  /*2b10*/  ISETP.GE.AND P5, PT, R23, 0x29, PT ;  /* 0x000000291700780c */ /* 0x000fc40003fa6270 */
[----:B------:R-:W-:Y:S02]  /*2b20*/  FSEL R68, R41, -INF , !P4 ;  /* 0xff80000029447808 */ /* 0x000fe40006000000 */
[----:B------:R-:W-:Y:S02]  /*2b30*/  ISETP.GT.AND P4, PT, R3, 0x28, !P5 ;  /* 0x000000280300780c */ /* 0x000fe40006f84270 */
[----:B------:R-:W-:Y:S02]  /*2b40*/  P2R R41, PR, RZ, 0x20 ;  /* 0x00000020ff297803 */ /* 0x000fe40000000000 */
        /* <DEDUP_REMOVED lines=11> */
[----:B------:R-:W-:Y:S02]  /*2c00*/  P2R R29, PR, RZ, 0x40 ;  /* 0x00000040ff1d7803 */ /* 0x000fe40000000000 */
[----:B------:R-:W-:Y:S02]  /*2c10*/  FSEL R48, R48, -INF , !P4 ;  /* 0xff80000030307808 */ /* 0x000fe40006000000 */
[----:B------:R-:W-:-:S04]  /*2c20*/  ISETP.GE.AND P4, PT, R23, 0x32, PT ;  /* 0x000000321700780c */ /* 0x000fc80003f86270 */
[----:B------:R-:W-:-:S04]  /*2c30*/  ISETP.GT.AND P5, PT, R3, 0x31, !P4 ;  /* 0x000000310300780c */ /* 0x000fc800067a4270 */
[----:B------:R-:W-:-:S04]  /*2c40*/  ISETP.LT.OR P5, PT, R2, 0x32, P5 ;  /* 0x000000320200780c */ /* 0x000fc80002fa1670 */
[----:B------:R-:W-:Y:S02]  /*2c50*/  FSEL R72, R49, -INF , !P5 ;  /* 0xff80000031487808 */ /* 0x000fe40006800000 */
[----:B------:R-:W-:-:S04]  /*2c60*/  ISETP.GE.AND P5, PT, R23, 0x39, PT ;  /* 0x000000391700780c */ /* 0x000fc80003fa6270 */
[----:B------:R-:W-:-:S04]  /*2c70*/  ISETP.GT.AND P6, PT, R3, 0x38, !P5 ;  /* 0x000000380300780c */ /* 0x000fc80006fc4270 */
[----:B------:R-:W-:-:S04]  /*2c80*/  ISETP.LT.OR P6, PT, R2, 0x39, P6 ;  /* 0x000000390200780c */ /* 0x000fc800037c1670 */
[----:B------:R-:W-:Y:S02]  /*2c90*/  FSEL R52, R52, -INF , !P6 ;  /* 0xff80000034347808 */ /* 0x000fe40007000000 */
[----:B------:R-:W-:-:S04]  /*2ca0*/  ISETP.GE.AND P6, PT, R23, 0x1, PT ;  /* 0x000000011700780c */ /* 0x000fc80003fc6270 */
[----:B------:R-:W-:Y:S02]  /*2cb0*/  P2R R25, PR, RZ, 0x40 ;  /* 0x00000040ff197803 */ /* 0x000fe40000000000 */
[----:B------:R-:W-:-:S04]  /*2cc0*/  ISETP.GT.AND P6, PT, R3, RZ, !P6 ;  /* 0x000000ff0300720c */ /* 0x000fc800077c4270 */
[----:B------:R-:W-:-:S04]  /*2cd0*/  ISETP.LT.OR P6, PT, R2, 0x1, P6 ;  /* 0x000000010200780c */ /* 0x000fc800037c1670 */
[----:B------:R-:W-:Y:S02]  /*2ce0*/  FSEL R28, R24, -INF , !P6 ;  /* 0xff800000181c7808 */ /* 0x000fe40007000000 */
[----:B------:R-:W-:-:S04]  /*2cf0*/  ISETP.GE.AND P6, PT, R23, 0x3a, PT ;  /* 0x0000003a1700780c */ /* 0x000fc80003fc6270 */
[----:B------:R-:W-:Y:S02]  /*2d00*/  P2R R23, PR, RZ, 0x40 ;  /* 0x00000040ff177803 */ /* 0x000fe40000000000 */
[----:B------:R-:W-:Y:S02]  /*2d10*/  ISETP.GT.AND P6, PT, R3, 0x39, !P6 ;  /* 0x000000390300780c */ /* 0x000fe400077c4270 */
[----:B------:R-:W-:Y:S02]  /*2d20*/  IADD3 R3, R56, R5, RZ ;  /* 0x0000000538037210 */ /* 0x000fe40007ffe0ff */
[----:B------:R-:W-:Y:S02]  /*2d30*/  ISETP.LT.OR P6, PT, R2, 0x3a, P6 ;  /* 0x0000003a0200780c */ /* 0x000fe400037c1670 */
[----:B------:R-:W-:Y:S02]  /*2d40*/  VIADDMNMX R2, R5, R57, R20, PT ;  /* 0x0000003905027246 */ /* 0x000fe40003800114 */
[----:B------:R-:W-:-:S02]  /*2d50*/  FSEL R74, R53, -INF , !P6 ;  /* 0xff800000354a7808 */ /* 0x000fc40007000000 */
[----:B------:R-:W-:-:S13]  /*2d60*/  PLOP3.LUT P6, PT, PT, PT, UP0, 0x40, 0x0 ;  /* 0x000000000000781c */ /* 0x000fda0003fce808 */
[----:B------:R-:W-:Y:S05]  /*2d70*/  @P6 BRA `(.L_x_907) ;  /* 0x0000000000646947 */ /* 0x000fea0003800000 */
        /* <DEDUP_REMOVED lines=9> */
[----:B------:R-:W-:Y:S01]  /*2e10*/  @P6 IMAD.HI.U32 R20, R4, UR6, RZ ;  /* 0x0000000604146c27 */ /* 0x000fe2000f8e00ff */
[----:B------:R-:W-:-:S13]  /*2e20*/  PLOP3.LUT P6, PT, PT, PT, UP1, 0x80, 0x0 ;  /* 0x000000000000781c */ /* 0x000fda0003fcf018 */
[----:B------:R-:W-:-:S04]  /*2e30*/  @P6 SHF.R.U32.HI R4, RZ, UR7, R20 ;  /* 0x00000007ff046c19 */ /* 0x000fc80008011614 */
[----:B------:R-:W-:Y:S01]  /*2e40*/  LOP3.LUT R4, RZ, R4, RZ, 0x33, !PT ;  /* 0x00000004ff047212 */ /* 0x000fe200078e33ff */
[----:B------:R-:W-:Y:S06]  /*2e50*/  BRA `(.L_x_910) ;  /* 0x0000000000187947 */ /* 0x000fec0003800000 */
.L_x_909:
[----:B------:R-:W-:-:S06]  /*2e60*/  UISETP.NE.AND UP1, UPT, UR11, 0x1, UPT ;  /* 0x000000010b00788c */ /* 0x000fcc000bf25270 */
[----:B------:R-:W-:-:S05]  /*2e70*/  PLOP3.LUT P6, PT, PT, PT, UP1, 0x80, 0x0 ;  /* 0x000000000000781c */ /* 0x000fca0003fcf018 */
[----:B------:R-:W-:-:S08]  /*2e80*/  @UP1 ULDC.64 UR6, c[0x0][0x9e8] ;  /* 0x00027a0000061ab9 */ /* 0x000fd00000000a00 */
[----:B------:R-:W-:Y:S01]  /*2e90*/  @P6 IMAD.HI.U32 R20, R4, UR6, RZ ;  /* 0x0000000604146c27 */ /* 0x000fe2000f8e00ff */
[----:B------:R-:W-:-:S13]  /*2ea0*/  PLOP3.LUT P6, PT, PT, PT, UP1, 0x80, 0x0 ;  /* 0x000000000000781c */ /* 0x000fda0003fcf018 */
[----:B------:R-:W-:-:S07]  /*2eb0*/  @P6 SHF.R.U32.HI R4, RZ, UR7, R20 ;  /* 0x00000007ff046c19 */ /* 0x000fce0008011614 */
.L_x_910:
[----:B------:R-:W-:Y:S05]  /*2ec0*/  BSYNC B0 ;  /* 0x0000000000007941 */ /* 0x000fea0003800000 */
.L_x_908:
[----:B------:R-:W-:-:S04]  /*2ed0*/  IMAD R7, R4, UR11, -R7 ;  /* 0x0000000b04077c24 */ /* 0x000fc8000f8e0a07 */
[----:B------:R-:W-:-:S05]  /*2ee0*/  IMAD R7, R22, -0x2, R7 ;  /* 0xfffffffe16077824 */ /* 0x000fca00078e0207 */
[----:B------:R-:W-:Y:S02]  /*2ef0*/  VIMNMX R3, R3, R7, !PT ;  /* 0x0000000703037248 */ /* 0x000fe40007fe0100 */
[----:B------:R-:W-:-:S07]  /*2f00*/  VIADDMNMX R2, R7, UR11, R2, PT ;  /* 0x0000000b07027c46 */ /* 0x000fce000b800102 */
.L_x_907:
[----:B------:R-:W-:Y:S01]  /*2f10*/  ISETP.GT.AND P2, PT, R3, 0x1, !P2 ;  /* 0x000000010300780c */ /* 0x000fe20005744270 */
[----:B------:R-:W-:Y:S01]  /*2f20*/  ULDC UR6, c[0x0][0x988] ;  /* 0x0002620000067ab9 */ /* 0x000fe20000000800 */
[----:B------:R-:W-:Y:S01]  /*2f30*/  FMNMX.FTZ R4, R28, R58, !PT ;  /* 0x0000003a1c047209 */ /* 0x000fe20007810000 */
[----:B------:R-:W-:Y:S01]  /*2f40*/  IMAD R21, R0, UR45, -R21 ;  /* 0x0000002d00157c24 */ /* 0x000fe2000f8e0a15 */
[----:B------:R-:W-:Y:S02]  /*2f50*/  ISETP.LT.OR P2, PT, R2, 0x2, P2 ;  /* 0x000000020200780c */ /* 0x000fe40001741670 */
[----:B------:R-:W-:Y:S02]  /*2f60*/  FMNMX.FTZ R4, R60, R4, !PT ;  /* 0x000000043c047209 */ /* 0x000fe40007810000 */
[----:B------:R-:W-:Y:S02]  /*2f70*/  FSEL R27, R27, -INF , !P2 ;  /* 0xff8000001b1b7808 */ /* 0x000fe40005000000 */
[----:B------:R-:W-:-:S02]  /*2f80*/  ISETP.NE.AND P2, PT, R59, RZ, PT ;  /* 0x000000ff3b00720c */ /* 0x000fc40003f45270 */
[----:B------:R-:W-:Y:S02]  /*2f90*/  FMNMX.FTZ R4, R62, R4, !PT ;  /* 0x000000043e047209 */ /* 0x000fe40007810000 */
[----:B------:R-:W-:Y:S02]  /*2fa0*/  ISETP.GT.AND P2, PT, R3, 0x9, !P2 ;  /* 0x000000090300780c */ /* 0x000fe40005744270 */
[----:B------:R-:W-:Y:S02]  /*2fb0*/  FMNMX.FTZ R4, R32, R4, !PT ;  /* 0x0000000420047209 */ /* 0x000fe40007810000 */
[----:B------:R-:W-:Y:S02]  /*2fc0*/  ISETP.LT.OR P2, PT, R2, 0xa, P2 ;  /* 0x0000000a0200780c */ /* 0x000fe40001741670 */
[----:B------:R-:W-:Y:S02]  /*2fd0*/  FMNMX.FTZ R4, R64, R4, !PT ;  /* 0x0000000440047209 */ /* 0x000fe40007810000 */
[----:B------:R-:W-:-:S02]  /*2fe0*/  FSEL R31, R31, -INF , !P2 ;  /* 0xff8000001f1f7808 */ /* 0x000fc40005000000 */
[----:B------:R-:W-:Y:S02]  /*2ff0*/  ISETP.NE.AND P2, PT, R29, RZ, PT ;  /* 0x000000ff1d00720c */ /* 0x000fe40003f45270 */
[----:B------:R-:W-:Y:S02]  /*3000*/  FMNMX.FTZ R4, R36, R4, !PT ;  /* 0x0000000424047209 */ /* 0x000fe40007810000 */
[----:B------:R-:W-:Y:S02]  /*3010*/  ISETP.GT.AND P2, PT, R3, 0x10, !P2 ;  /* 0x000000100300780c */ /* 0x000fe40005744270 */
[----:B------:R-:W-:Y:S02]  /*3020*/  FMNMX.FTZ R4, R66, R4, !PT ;  /* 0x0000000442047209 */ /* 0x000fe40007810000 */
[----:B------:R-:W-:Y:S02]  /*3030*/  ISETP.LT.OR P2, PT, R2, 0x11, P2 ;  /* 0x000000110200780c */ /* 0x000fe40001741670 */
[----:B------:R-:W-:-:S02]  /*3040*/  FMNMX.FTZ R4, R40, R4, !PT ;  /* 0x0000000428047209 */ /* 0x000fc40007810000 */
[----:B------:R-:W-:Y:S02]  /*3050*/  FSEL R34, R34, -INF , !P2 ;  /* 0xff80000022227808 */ /* 0x000fe40005000000 */
[----:B------:R-:W-:Y:S02]  /*3060*/  ISETP.NE.AND P2, PT, R61, RZ, PT ;  /* 0x000000ff3d00720c */ /* 0x000fe40003f45270 */
[----:B------:R-:W-:Y:S02]  /*3070*/  FMNMX.FTZ R4, R68, R4, !PT ;  /* 0x0000000444047209 */ /* 0x000fe40007810000 */
[----:B------:R-:W-:Y:S02]  /*3080*/  ISETP.GT.AND P2, PT, R3, 0x11, !P2 ;  /* 0x000000110300780c */ /* 0x000fe40005744270 */
[----:B------:R-:W-:Y:S02]  /*3090*/  FMNMX.FTZ R4, R44, R4, !PT ;  /* 0x000000042c047209 */ /* 0x000fe40007810000 */
[----:B------:R-:W-:-:S02]  /*30a0*/  ISETP.LT.OR P2, PT, R2, 0x12, P2 ;  /* 0x000000120200780c */ /* 0x000fc40001741670 */
[----:B------:R-:W-:Y:S02]  /*30b0*/  FMNMX.FTZ R4, R70, R4, !PT ;  /* 0x0000000446047209 */ /* 0x000fe40007810000 */
[----:B------:R-:W-:Y:S02]  /*30c0*/  FSEL R35, R35, -INF , !P2 ;  /* 0xff80000023237808 */ /* 0x000fe40005000000 */
[----:B------:R-:W-:Y:S02]  /*30d0*/  ISETP.NE.AND P2, PT, R33, RZ, PT ;  /* 0x000000ff2100720c */ /* 0x000fe40003f45270 */
[----:B------:R-:W-:Y:S02]  /*30e0*/  FMNMX.FTZ R4, R48, R4, !PT ;  /* 0x0000000430047209 */ /* 0x000fe40007810000 */
[----:B------:R-:W-:Y:S02]  /*30f0*/  ISETP.GT.AND P2, PT, R3, 0x18, !P2 ;  /* 0x000000180300780c */ /* 0x000fe40005744270 */
[----:B------:R-:W-:-:S02]  /*3100*/  FMNMX.FTZ R4, R72, R4, !PT ;  /* 0x0000000448047209 */ /* 0x000fc40007810000 */
[----:B------:R-:W-:Y:S02]  /*3110*/  ISETP.LT.OR P2, PT, R2, 0x19, P2 ;  /* 0x000000190200780c */ /* 0x000fe40001741670 */
[----:B------:R-:W-:Y:S02]  /*3120*/  ISETP.GT.AND P3, PT, R3, 0x8, !P3 ;  /* 0x000000080300780c */ /* 0x000fe40005f64270 */
[----:B------:R-:W-:Y:S02]  /*3130*/  FSEL R38, R38, -INF , !P2 ;  /* 0xff80000026267808 */ /* 0x000fe40005000000 */
[----:B------:R-:W-:Y:S02]  /*3140*/  ISETP.NE.AND P2, PT, R63, RZ, PT ;  /* 0x000000ff3f00720c */ /* 0x000fe40003f45270 */
[----:B------:R-:W-:Y:S02]  /*3150*/  FMNMX.FTZ R4, R52, R4, !PT ;  /* 0x0000000434047209 */ /* 0x000fe40007810000 */
[----:B------:R-:W-:-:S02]  /*3160*/  ISETP.GT.AND P2, PT, R3, 0x19, !P2 ;  /* 0x000000190300780c */ /* 0x000fc40005744270 */
[C---:B------:R-:W-:Y:S02]  /*3170*/  ISETP.LT.OR P3, PT, R2.reuse, 0x9, P3 ;  /* 0x000000090200780c */ /* 0x040fe40001f61670 */
[----:B------:R-:W-:Y:S02]  /*3180*/  ISETP.LT.OR P2, PT, R2, 0x1a, P2 ;  /* 0x0000001a0200780c */ /* 0x000fe40001741670 */
[----:B------:R-:W-:Y:S02]  /*3190*/  FMNMX.FTZ R20, R74, R4, !PT ;  /* 0x000000044a147209 */ /* 0x000fe40007810000 */
[----:B------:R-:W-:Y:S02]  /*31a0*/  FSEL R39, R39, -INF , !P2 ;  /* 0xff80000027277808 */ /* 0x000fe40005000000 */
[----:B------:R-:W-:Y:S01]  /*31b0*/  ISETP.NE.AND P2, PT, R37, RZ, PT ;  /* 0x000000ff2500720c */ /* 0x000fe20003f45270 */
[----:B------:R-:W1:Y:S01]  /*31c0*/  SHFL.BFLY PT, R7, R20, 0x2, 0x1f ;  /* 0x0c401f0014077f89 */ /* 0x000e6200000e0000 */
[----:B------:R-:W-:-:S02]  /*31d0*/  FSEL R30, R30, -INF , !P3 ;  /* 0xff8000001e1e7808 */ /* 0x000fc40005800000 */
[----:B------:R-:W-:Y:S02]  /*31e0*/  ISETP.GT.AND P2, PT, R3, 0x20, !P2 ;  /* 0x000000200300780c */ /* 0x000fe40005744270 */
[----:B------:R-:W-:Y:S02]  /*31f0*/  ISETP.NE.AND P3, PT, R41, RZ, PT ;  /* 0x000000ff2900720c */ /* 0x000fe40003f65270 */
[----:B------:R-:W-:Y:S02]  /*3200*/  ISETP.LT.OR P2, PT, R2, 0x21, P2 ;  /* 0x000000210200780c */ /* 0x000fe40001741670 */
[----:B------:R-:W-:Y:S02]  /*3210*/  ISETP.NE.AND P6, PT, R25, RZ, PT ;  /* 0x000000ff1900720c */ /* 0x000fe40003fc5270 */
[----:B------:R-:W-:Y:S02]  /*3220*/  FSEL R42, R42, -INF , !P2 ;  /* 0xff8000002a2a7808 */ /* 0x000fe40005000000 */
[----:B------:R-:W-:-:S02]  /*3230*/  ISETP.NE.AND P2, PT, R65, RZ, PT ;  /* 0x000000ff4100720c */ /* 0x000fc40003f45270 */
[C---:B------:R-:W-:Y:S02]  /*3240*/  ISETP.GT.AND P4, PT, R3.reuse, 0x31, !P4 ;  /* 0x000000310300780c */ /* 0x040fe40006784270 */
[C---:B------:R-:W-:Y:S02]  /*3250*/  ISETP.GT.AND P2, PT, R3.reuse, 0x21, !P2 ;  /* 0x000000210300780c */ /* 0x040fe40005744270 */
[----:B------:R-:W-:Y:S02]  /*3260*/  ISETP.GT.AND P5, PT, R3, 0x38, !P5 ;  /* 0x000000380300780c */ /* 0x000fe40006fa4270 */
[C---:B------:R-:W-:Y:S02]  /*3270*/  ISETP.LT.OR P2, PT, R2.reuse, 0x22, P2 ;  /* 0x000000220200780c */ /* 0x040fe40001741670 */
[----:B------:R-:W-:Y:S02]  /*3280*/  ISETP.LT.OR P4, PT, R2, 0x32, P4 ;  /* 0x000000320200780c */ /* 0x000fe40002781670 */
[----:B------:R-:W-:-:S02]  /*3290*/  FSEL R43, R43, -INF , !P2 ;  /* 0xff8000002b2b7808 */ /* 0x000fc40005000000 */
[----:B------:R-:W-:Y:S02]  /*32a0*/  ISETP.GT.AND P2, PT, R3, 0x28, !P3 ;  /* 0x000000280300780c */ /* 0x000fe40005f44270 */
[----:B------:R-:W-:Y:S02]  /*32b0*/  ISETP.NE.AND P3, PT, R45, RZ, PT ;  /* 0x000000ff2d00720c */ /* 0x000fe40003f65270 */
[----:B------:R-:W-:Y:S02]  /*32c0*/  ISETP.LT.OR P2, PT, R2, 0x29, P2 ;  /* 0x000000290200780c */ /* 0x000fe40001741670 */
[C---:B------:R-:W-:Y:S02]  /*32d0*/  ISETP.GT.AND P3, PT, R3.reuse, 0x30, !P3 ;  /* 0x000000300300780c */ /* 0x040fe40005f64270 */
[----:B------:R-:W-:Y:S02]  /*32e0*/  FSEL R46, R46, -INF , !P2 ;  /* 0xff8000002e2e7808 */ /* 0x000fe40005000000 */
[----:B------:R-:W-:-:S02]  /*32f0*/  ISETP.GT.AND P2, PT, R3, RZ, !P6 ;  /* 0x000000ff0300720c */ /* 0x000fc40007744270 */
[----:B------:R-:W-:Y:S02]  /*3300*/  ISETP.NE.AND P6, PT, R23, RZ, PT ;  /* 0x000000ff1700720c */ /* 0x000fe40003fc5270 */
[----:B------:R-:W-:Y:S02]  /*3310*/  ISETP.LT.OR P2, PT, R2, 0x1, P2 ;  /* 0x000000010200780c */ /* 0x000fe40001741670 */
[----:B-1----:R-:W-:Y:S02]  /*3320*/  FMNMX.FTZ R23, R20, R7, !PT ;  /* 0x0000000714177209 */ /* 0x002fe40007810000 */
[----:B------:R-:W-:Y:S02]  /*3330*/  FSEL R26, R26, -INF , !P2 ;  /* 0xff8000001a1a7808 */ /* 0x000fe40005000000 */
[----:B------:R-:W-:Y:S01]  /*3340*/  ISETP.NE.AND P2, PT, R67, RZ, PT ;  /* 0x000000ff4300720c */ /* 0x000fe20003f45270 */
[----:B------:R-:W1:Y:S01]  /*3350*/  SHFL.BFLY PT, R24, R23, 0x1, 0x1f ;  /* 0x0c201f0017187f89 */ /* 0x000e6200000e0000 */
[----:B------:R-:W-:-:S02]  /*3360*/  FMNMX.FTZ R7, R26, R27, !PT ;  /* 0x0000001b1a077209 */ /* 0x000fc40007810000 */
[----:B------:R-:W-:Y:S02]  /*3370*/  ISETP.GT.AND P2, PT, R3, 0x29, !P2 ;  /* 0x000000290300780c */ /* 0x000fe40005744270 */
[----:B------:R-:W-:Y:S02]  /*3380*/  FMNMX.FTZ R4, R30, R7, !PT ;  /* 0x000000071e047209 */ /* 0x000fe40007810000 */
[----:B------:R-:W-:Y:S02]  /*3390*/  ISETP.LT.OR P2, PT, R2, 0x2a, P2 ;  /* 0x0000002a0200780c */ /* 0x000fe40001741670 */
[----:B------:R-:W-:Y:S02]  /*33a0*/  FMNMX.FTZ R7, R31, R4, !PT ;  /* 0x000000041f077209 */ /* 0x000fe40007810000 */
[----:B------:R-:W-:Y:S02]  /*33b0*/  FSEL R47, R47, -INF , !P2 ;  /* 0xff8000002f2f7808 */ /* 0x000fe40005000000 */
[----:B------:R-:W-:-:S02]  /*33c0*/  FMNMX.FTZ R4, R34, R7, !PT ;  /* 0x0000000722047209 */ /* 0x000fc40007810000 */
[----:B------:R-:W-:Y:S02]  /*33d0*/  ISETP.LT.OR P3, PT, R2, 0x31, P3 ;  /* 0x000000310200780c */ /* 0x000fe40001f61670 */
[----:B------:R-:W-:Y:S02]  /*33e0*/  FMNMX.FTZ R7, R35, R4, !PT ;  /* 0x0000000423077209 */ /* 0x000fe40007810000 */
[----:B------:R-:W-:Y:S02]  /*33f0*/  FSEL R50, R50, -INF , !P3 ;  /* 0xff80000032327808 */ /* 0x000fe40005800000 */
[----:B------:R-:W-:Y:S02]  /*3400*/  FMNMX.FTZ R20, R38, R7, !PT ;  /* 0x0000000726147209 */ /* 0x000fe40007810000 */
[----:B------:R-:W-:Y:S02]  /*3410*/  ISETP.LT.OR P5, PT, R2, 0x39, P5 ;  /* 0x000000390200780c */ /* 0x000fe40002fa1670 */
[----:B------:R-:W-:-:S02]  /*3420*/  FMNMX.FTZ R7, R39, R20, !PT ;  /* 0x0000001427077209 */ /* 0x000fc40007810000 */
[----:B-1----:R-:W-:Y:S02]  /*3430*/  FMNMX.FTZ R4, R23, R24, !PT ;  /* 0x0000001817047209 */ /* 0x002fe40007810000 */
[----:B------:R-:W-:Y:S02]  /*3440*/  FMNMX.FTZ R20, R42, R7, !PT ;  /* 0x000000072a147209 */ /* 0x000fe40007810000 */
[C---:B------:R-:W-:Y:S01]  /*3450*/  FSETP.NEU.FTZ.AND P2, PT, R4.reuse, -INF , PT ;  /* 0xff8000000400780b */ /* 0x040fe20003f5d000 */
[----:B------:R-:W-:Y:S01]  /*3460*/  FMUL.FTZ R23, R4, UR6 ;  /* 0x0000000604177c20 */ /* 0x000fe20008410000 */
[----:B------:R-:W-:Y:S02]  /*3470*/  FMNMX.FTZ R7, R43, R20, !PT ;  /* 0x000000142b077209 */ /* 0x000fe40007810000 */
[----:B------:R-:W-:Y:S02]  /*3480*/  FSEL R51, R51, -INF , !P4 ;  /* 0xff80000033337808 */ /* 0x000fe40006000000 */
[----:B------:R-:W-:-:S02]  /*3490*/  FMNMX.FTZ R20, R46, R7, !PT ;  /* 0x000000072e147209 */ /* 0x000fc40007810000 */
[----:B------:R-:W-:Y:S02]  /*34a0*/  FSEL R23, R23, RZ, P2 ;  /* 0x000000ff17177208 */ /* 0x000fe40001000000 */
[----:B------:R-:W-:Y:S02]  /*34b0*/  ISETP.GT.AND P2, PT, R3, 0x39, !P6 ;  /* 0x000000390300780c */ /* 0x000fe40007744270 */
[----:B------:R-:W-:Y:S01]  /*34c0*/  FMNMX.FTZ R3, R47, R20, !PT ;  /* 0x000000142f037209 */ /* 0x000fe20007810000 */
[--C-:B------:R-:W-:Y:S01]  /*34d0*/  FFMA.FTZ R7, R58, UR6, -R23.reuse ;  /* 0x000000063a077c23 */ /* 0x100fe20008010817 */
[----:B------:R-:W-:Y:S01]  /*34e0*/  ISETP.LT.OR P2, PT, R2, 0x3a, P2 ;  /* 0x0000003a0200780c */ /* 0x000fe20001741670 */
[--C-:B------:R-:W-:Y:S01]  /*34f0*/  FFMA.FTZ R24, R28, UR6, -R23.reuse ;  /* 0x000000061c187c23 */ /* 0x100fe20008010817 */
[----:B------:R-:W-:Y:S01]  /*3500*/  FMNMX.FTZ R20, R50, R3, !PT ;  /* 0x0000000332147209 */ /* 0x000fe20007810000 */
[----:B------:R-:W-:Y:S01]  /*3510*/  MUFU.EX2 R25, R7 ;  /* 0x0000000700197308 */ /* 0x000fe20000000800 */
[----:B------:R-:W-:Y:S01]  /*3520*/  FSEL R54, R54, -INF , !P5 ;  /* 0xff80000036367808 */ /* 0x000fe20006800000 */
[--C-:B------:R-:W-:Y:S01]  /*3530*/  FFMA.FTZ R28, R62, UR6, -R23.reuse ;  /* 0x000000063e1c7c23 */ /* 0x100fe20008010817 */
[----:B------:R-:W-:Y:S01]  /*3540*/  FMNMX.FTZ R3, R51, R20, !PT ;  /* 0x0000001433037209 */ /* 0x000fe20007810000 */
[--C-:B------:R-:W-:Y:S01]  /*3550*/  FFMA.FTZ R20, R60, UR6, -R23.reuse ;  /* 0x000000063c147c23 */ /* 0x100fe20008010817 */
[----:B------:R-:W-:Y:S01]  /*3560*/  FSEL R55, R55, -INF , !P2 ;  /* 0xff80000037377808 */ /* 0x000fe20005000000 */
        /* <DEDUP_REMOVED lines=9> */
[--C-:B------:R-:W-:Y:S01]  /*3600*/  FFMA.FTZ R45, R70, UR6, -R23.reuse ;  /* 0x00000006462d7c23 */ /* 0x100fe20008010817 */
[----:B------:R-:W2:Y:S01]  /*3610*/  SHFL.BFLY PT, R3, R2, 0x2, 0x1f ;  /* 0x0c401f0002037f89 */ /* 0x000ea200000e0000 */
[----:B------:R-:W-:Y:S01]  /*3620*/  MUFU.EX2 R20, R20 ;  /* 0x0000001400147308 */ /* 0x000fe20000000800 */
[--C-:B------:R-:W-:Y:S01]  /*3630*/  FFMA.FTZ R48, R48, UR6, -R23.reuse ;  /* 0x0000000630307c23 */ /* 0x100fe20008010817 */
[----:B------:R-:W-:Y:S01]  /*3640*/  FFMA.FTZ R49, R72, UR6, -R23 ;  /* 0x0000000648317c23 */ /* 0x000fe20008010817 */
[----:B------:R-:W-:-:S05]  /*3650*/  R2UR UR14, R21 ;  /* 0x00000000150e72ca */ /* 0x000fca00000e0000 */
[----:B------:R3:W4:Y:S01]  /*3660*/  MUFU.EX2 R29, R28 ;  /* 0x0000001c001d7308 */ /* 0x0007220000000800 */
[----:B-1----:R-:W-:Y:S01]  /*3670*/  FADD.FTZ R53, R24, R25 ;  /* 0x0000001918357221 */ /* 0x002fe20000010000 */
[----:B------:R-:W-:-:S06]  /*3680*/  F2FP.F16.F32.PACK_AB R196, R25, R24 ;  /* 0x0000001819c4723e */ /* 0x000fcc00000000ff */
[----:B------:R-:W-:Y:S01]  /*3690*/  MUFU.EX2 R32, R32 ;  /* 0x0000002000207308 */ /* 0x000fe20000000800 */
[----:B---3--:R-:W-:Y:S01]  /*36a0*/  FFMA.FTZ R28, R68, UR6, -R23 ;  /* 0x00000006441c7c23 */ /* 0x008fe20008010817 */
[----:B------:R-:W-:-:S04]  /*36b0*/  UIADD3 UR14, UR42, UR14, URZ ;  /* 0x0000000e2a0e7290 */ /* 0x000fc8000fffe03f */
[----:B------:R-:W-:Y:S01]  /*36c0*/  UIADD3 UR10, UR14, UR10, URZ ;  /* 0x0000000a0e0a7290 */ /* 0x000fe2000fffe03f */
[----:B--2---:R-:W-:Y:S01]  /*36d0*/  FMNMX.FTZ R7, R2, R3, !PT ;  /* 0x0000000302077209 */ /* 0x004fe20007810000 */
[----:B------:R-:W1:Y:S01]  /*36e0*/  MUFU.EX2 R33, R33 ;  /* 0x0000002100217308 */ /* 0x000e620000000800 */
[----:B----4-:R-:W-:-:S03]  /*36f0*/  F2FP.F16.F32.PACK_AB R198, R29, R20 ;  /* 0x000000141dc6723e */ /* 0x010fc600000000ff */
[----:B------:R-:W2:Y:S04]  /*3700*/  SHFL.BFLY PT, R2, R7, 0x1, 0x1f ;  /* 0x0c201f0007027f89 */ /* 0x000ea800000e0000 */
[----:B------:R3:W-:Y:S08]  /*3710*/  MUFU.EX2 R41, R28 ;  /* 0x0000001c00297308 */ /* 0x0007f00000000800 */
[----:B------:R-:W4:Y:S01]  /*3720*/  MUFU.EX2 R36, R36 ;  /* 0x0000002400247308 */ /* 0x000f220000000800 */
[----:B---3--:R-:W-:Y:S01]  /*3730*/  FADD.FTZ R28, R20, R53 ;  /* 0x00000035141c7221 */ /* 0x008fe20000010000 */
[----:B-1----:R-:W-:-:S03]  /*3740*/  F2FP.F16.F32.PACK_AB R192, R33, R32 ;  /* 0x0000002021c0723e */ /* 0x002fc600000000ff */
[----:B------:R-:W-:-:S03]  /*3750*/  FADD.FTZ R53, R29, R28 ;  /* 0x0000001c1d357221 */ /* 0x000fc60000010000 */
[----:B------:R-:W1:Y:S01]  /*3760*/  MUFU.EX2 R37, R37 ;  /* 0x0000002500257308 */ /* 0x000e620000000800 */
[----:B------:R-:W-:Y:S01]  /*3770*/  FADD.FTZ R28, R32, R53 ;  /* 0x00000035201c7221 */ /* 0x000fe20000010000 */
[----:B--2---:R-:W-:-:S03]  /*3780*/  FMNMX.FTZ R3, R7, R2, !PT ;  /* 0x0000000207037209 */ /* 0x004fc60007810000 */
[----:B------:R-:W-:Y:S01]  /*3790*/  FADD.FTZ R57, R33, R28 ;  /* 0x0000001c21397221 */ /* 0x000fe20000010000 */
[--C-:B------:R-:W-:Y:S01]  /*37a0*/  FFMA.FTZ R2, R52, UR6, -R23.reuse ;  /* 0x0000000634027c23 */ /* 0x100fe20008010817 */
[----:B------:R-:W-:Y:S01]  /*37b0*/  FFMA.FTZ R23, R74, UR6, -R23 ;  /* 0x000000064a177c23 */ /* 0x000fe20008010817 */
[C---:B------:R-:W-:Y:S01]  /*37c0*/  FSETP.NEU.FTZ.AND P2, PT, R3.reuse, -INF , PT ;  /* 0xff8000000300780b */ /* 0x040fe20003f5d000 */
[----:B------:R-:W-:Y:S01]  /*37d0*/  FMUL.FTZ R7, R3, UR6 ;  /* 0x0000000603077c20 */ /* 0x000fe20008410000 */
[----:B------:R-:W2:Y:S01]  /*37e0*/  MUFU.EX2 R40, R40 ;  /* 0x0000002800287308 */ /* 0x000ea20000000800 */
[----:B----4-:R-:W-:-:S03]  /*37f0*/  FADD.FTZ R52, R36, R57 ;  /* 0x0000003924347221 */ /* 0x010fc60000010000 */
[----:B------:R-:W-:Y:S02]  /*3800*/  FSEL R7, R7, RZ, P2 ;  /* 0x000000ff07077208 */ /* 0x000fe40001000000 */
[----:B------:R-:W-:Y:S01]  /*3810*/  PLOP3.LUT P2, PT, PT, PT, UP0, 0x40, 0x0 ;  /* 0x000000000000781c */ /* 0x000fe20003f4e808 */
[----:B-1----:R-:W-:Y:S01]  /*3820*/  FADD.FTZ R57, R37, R52 ;  /* 0x0000003425397221 */ /* 0x002fe20000010000 */
[----:B------:R-:W-:Y:S01]  /*3830*/  MUFU.EX2 R44, R44 ;  /* 0x0000002c002c7308 */ /* 0x000fe20000000800 */
[--C-:B------:R-:W-:Y:S01]  /*3840*/  FFMA.FTZ R26, R26, UR6, -R7.reuse ;  /* 0x000000061a1a7c23 */ /* 0x100fe20008010807 */
        /* <DEDUP_REMOVED lines=14> */
[----:B------:R-:W1:Y:S01]  /*3930*/  MUFU.EX2 R27, R27 ;  /* 0x0000001b001b7308 */ /* 0x000e620000000800 */
[--C-:B------:R-:W-:Y:S01]  /*3940*/  FFMA.FTZ R54, R54, UR6, -R7.reuse ;  /* 0x0000000636367c23 */ /* 0x100fe20008010807 */
[----:B------:R-:W-:Y:S01]  /*3950*/  FFMA.FTZ R7, R55, UR6, -R7 ;  /* 0x0000000637077c23 */ /* 0x000fe20008010807 */
[----:B------:R-:W-:-:S02]  /*3960*/  F2FP.F16.F32.PACK_AB R194, R37, R36 ;  /* 0x0000002425c2723e */ /* 0x000fc400000000ff */
[----:B--2---:R-:W-:-:S03]  /*3970*/  F2FP.F16.F32.PACK_AB R188, R41, R40 ;  /* 0x0000002829bc723e */ /* 0x004fc600000000ff */
[----:B------:R-:W2:Y:S08]  /*3980*/  MUFU.EX2 R30, R30 ;  /* 0x0000001e001e7308 */ /* 0x000eb00000000800 */
[----:B------:R-:W3:Y:S01]  /*3990*/  MUFU.EX2 R31, R31 ;  /* 0x0000001f001f7308 */ /* 0x000ee20000000800 */
[----:B-1----:R-:W-:Y:S01]  /*39a0*/  FADD.FTZ R53, R26, R27 ;  /* 0x0000001b1a357221 */ /* 0x002fe20000010000 */
[----:B------:R-:W-:-:S06]  /*39b0*/  F2FP.F16.F32.PACK_AB R197, R27, R26 ;  /* 0x0000001a1bc5723e */ /* 0x000fcc00000000ff */
[----:B------:R-:W1:Y:S01]  /*39c0*/  MUFU.EX2 R34, R34 ;  /* 0x0000002200227308 */ /* 0x000e620000000800 */
[----:B--2---:R-:W-:-:S07]  /*39d0*/  FADD.FTZ R28, R30, R53 ;  /* 0x000000351e1c7221 */ /* 0x004fce0000010000 */
[----:B------:R-:W2:Y:S01]  /*39e0*/  MUFU.EX2 R35, R35 ;  /* 0x0000002300237308 */ /* 0x000ea20000000800 */
[C---:B---3--:R-:W-:Y:S01]  /*39f0*/  FADD.FTZ R53, R31.reuse, R28 ;  /* 0x0000001c1f357221 */ /* 0x048fe20000010000 */
[----:B------:R-:W-:Y:S01]  /*3a00*/  FADD.FTZ R28, R40, R57 ;  /* 0x00000039281c7221 */ /* 0x000fe20000010000 */
[----:B------:R-:W-:-:S03]  /*3a10*/  F2FP.F16.F32.PACK_AB R199, R31, R30 ;  /* 0x0000001e1fc7723e */ /* 0x000fc600000000ff */
[----:B------:R-:W-:Y:S02]  /*3a20*/  FADD.FTZ R57, R41, R28 ;  /* 0x0000001c29397221 */ /* 0x000fe40000010000 */
[----:B------:R-:W3:Y:S01]  /*3a30*/  MUFU.EX2 R38, R38 ;  /* 0x0000002600267308 */ /* 0x000ee20000000800 */
[----:B-1----:R-:W-:Y:S01]  /*3a40*/  FADD.FTZ R0, R34, R53 ;  /* 0x0000003522007221 */ /* 0x002fe20000010000 */
[----:B------:R-:W-:-:S06]  /*3a50*/  FADD.FTZ R24, R44, R57 ;  /* 0x000000392c187221 */ /* 0x000fcc0000010000 */
[----:B------:R-:W1:Y:S01]  /*3a60*/  MUFU.EX2 R39, R39 ;  /* 0x0000002700277308 */ /* 0x000e620000000800 */
[C---:B--2---:R-:W-:Y:S01]  /*3a70*/  FADD.FTZ R53, R35.reuse, R0 ;  /* 0x0000000023357221 */ /* 0x044fe20000010000 */
[----:B------:R-:W-:-:S06]  /*3a80*/  F2FP.F16.F32.PACK_AB R193, R35, R34 ;  /* 0x0000002223c1723e */ /* 0x000fcc00000000ff */
[----:B------:R-:W2:Y:S01]  /*3a90*/  MUFU.EX2 R42, R42 ;  /* 0x0000002a002a7308 */ /* 0x000ea20000000800 */
[----:B---3--:R-:W-:-:S07]  /*3aa0*/  FADD.FTZ R0, R38, R53 ;  /* 0x0000003526007221 */ /* 0x008fce0000010000 */
[----:B------:R-:W3:Y:S01]  /*3ab0*/  MUFU.EX2 R45, R45 ;  /* 0x0000002d002d7308 */ /* 0x000ee20000000800 */
[C---:B-1----:R-:W-:Y:S01]  /*3ac0*/  FADD.FTZ R25, R39.reuse, R0 ;  /* 0x0000000027197221 */ /* 0x042fe20000010000 */
[----:B------:R-:W-:-:S06]  /*3ad0*/  F2FP.F16.F32.PACK_AB R195, R39, R38 ;  /* 0x0000002627c3723e */ /* 0x000fcc00000000ff */
[----:B------:R-:W1:Y:S01]  /*3ae0*/  MUFU.EX2 R43, R43 ;  /* 0x0000002b002b7308 */ /* 0x000e620000000800 */
[----:B--2---:R-:W-:-:S07]  /*3af0*/  FADD.FTZ R0, R42, R25 ;  /* 0x000000192a007221 */ /* 0x004fce0000010000 */
[----:B------:R-:W2:Y:S01]  /*3b00*/  MUFU.EX2 R48, R48 ;  /* 0x0000003000307308 */ /* 0x000ea20000000800 */
[C---:B---3--:R-:W-:Y:S01]  /*3b10*/  FADD.FTZ R29, R45.reuse, R24 ;  /* 0x000000182d1d7221 */ /* 0x048fe20000010000 */
[----:B------:R-:W-:-:S06]  /*3b20*/  F2FP.F16.F32.PACK_AB R190, R45, R44 ;  /* 0x0000002c2dbe723e */ /* 0x000fcc00000000ff */
[----:B------:R-:W3:Y:S01]  /*3b30*/  MUFU.EX2 R46, R46 ;  /* 0x0000002e002e7308 */ /* 0x000ee20000000800 */
[C---:B-1----:R-:W-:Y:S01]  /*3b40*/  FADD.FTZ R25, R43.reuse, R0 ;  /* 0x000000002b197221 */ /* 0x042fe20000010000 */
[----:B------:R-:W-:-:S06]  /*3b50*/  F2FP.F16.F32.PACK_AB R189, R43, R42 ;  /* 0x0000002a2bbd723e */ /* 0x000fcc00000000ff */
[----:B------:R-:W1:Y:S01]  /*3b60*/  MUFU.EX2 R49, R49 ;  /* 0x0000003100317308 */ /* 0x000e620000000800 */
[----:B--2---:R-:W-:-:S07]  /*3b70*/  FADD.FTZ R20, R48, R29 ;  /* 0x0000001d30147221 */ /* 0x004fce0000010000 */
[----:B------:R-:W2:Y:S01]  /*3b80*/  MUFU.EX2 R47, R47 ;  /* 0x0000002f002f7308 */ /* 0x000ea20000000800 */
[----:B---3--:R-:W-:-:S07]  /*3b90*/  FADD.FTZ R0, R46, R25 ;  /* 0x000000192e007221 */ /* 0x008fce0000010000 */
[----:B------:R-:W3:Y:S01]  /*3ba0*/  MUFU.EX2 R2, R2 ;  /* 0x0000000200027308 */ /* 0x000ee20000000800 */
[C---:B-1----:R-:W-:Y:S01]  /*3bb0*/  FADD.FTZ R29, R49.reuse, R20 ;  /* 0x00000014311d7221 */ /* 0x042fe20000010000 */
[----:B------:R-:W-:-:S06]  /*3bc0*/  F2FP.F16.F32.PACK_AB R184, R49, R48 ;  /* 0x0000003031b8723e */ /* 0x000fcc00000000ff */
[----:B------:R-:W1:Y:S01]  /*3bd0*/  MUFU.EX2 R50, R50 ;  /* 0x0000003200327308 */ /* 0x000e620000000800 */
[C---:B--2---:R-:W-:Y:S01]  /*3be0*/  FADD.FTZ R25, R47.reuse, R0 ;  /* 0x000000002f197221 */ /* 0x044fe20000010000 */
[----:B------:R-:W-:-:S06]  /*3bf0*/  F2FP.F16.F32.PACK_AB R191, R47, R46 ;  /* 0x0000002e2fbf723e */ /* 0x000fcc00000000ff */
[----:B------:R-:W2:Y:S01]  /*3c00*/  MUFU.EX2 R23, R23 ;  /* 0x0000001700177308 */ /* 0x000ea20000000800 */
[----:B---3--:R-:W-:-:S07]  /*3c10*/  FADD.FTZ R20, R2, R29 ;  /* 0x0000001d02147221 */ /* 0x008fce0000010000 */
[----:B------:R-:W3:Y:S01]  /*3c20*/  MUFU.EX2 R51, R51 ;  /* 0x0000003300337308 */ /* 0x000ee20000000800 */
[----:B-1----:R-:W-:-:S07]  /*3c30*/  FADD.FTZ R0, R50, R25 ;  /* 0x0000001932007221 */ /* 0x002fce0000010000 */
[----:B------:R-:W1:Y:S01]  /*3c40*/  MUFU.EX2 R54, R54 ;  /* 0x0000003600367308 */ /* 0x000e620000000800 */
[C---:B--2---:R-:W-:Y:S01]  /*3c50*/  FADD.FTZ R20, R23.reuse, R20 ;  /* 0x0000001417147221 */ /* 0x044fe20000010000 */
[----:B------:R-:W-:-:S06]  /*3c60*/  F2FP.F16.F32.PACK_AB R186, R23, R2 ;  /* 0x0000000217ba723e */ /* 0x000fcc00000000ff */
[----:B------:R-:W2:Y:S01]  /*3c70*/  MUFU.EX2 R187, R7 ;  /* 0x0000000700bb7308 */ /* 0x000ea20000000800 */
[C---:B---3--:R-:W-:Y:S01]  /*3c80*/  FADD.FTZ R23, R51.reuse, R0 ;  /* 0x0000000033177221 */ /* 0x048fe20000010000 */
[----:B------:R-:W-:-:S03]  /*3c90*/  F2FP.F16.F32.PACK_AB R185, R51, R50 ;  /* 0x0000003233b9723e */ /* 0x000fc600000000ff */
[----:B-1----:R-:W-:Y:S01]  /*3ca0*/  FADD.FTZ R0, R54, R23 ;  /* 0x0000001736007221 */ /* 0x002fe20000010000 */
[----:B------:R-:W-:-:S03]  /*3cb0*/  VIADD R23, R103, 0xfffffffe ;  /* 0xfffffffe67177836 */ /* 0x000fc60000000000 */
[C---:B--2---:R-:W-:Y:S01]  /*3cc0*/  FADD.FTZ R7, R187.reuse, R0 ;  /* 0x00000000bb077221 */ /* 0x044fe20000010000 */
[----:B------:R-:W-:Y:S01]  /*3cd0*/  F2FP.F16.F32.PACK_AB R187, R187, R54 ;  /* 0x00000036bbbb723e */ /* 0x000fe200000000ff */
[----:B------:R-:W-:Y:S06]  /*3ce0*/  @P2 BRA `(.L_x_911) ;  /* 0x0000000000442947 */ /* 0x000fec0003800000 */
        /* <DEDUP_REMOVED lines=10> */
.L_x_912:
[----:B------:R-:W-:-:S11]  /*3d90*/  UISETP.NE.AND UP1, UPT, UR11, 0x1, UPT ;  /* 0x000000010b00788c */ /* 0x000fd6000bf25270 */
[----:B------:R-:W-:Y:S02]  /*3da0*/  @UP1 ULDC.64 UR14, c[0x0][0x9e8] ;  /* 0x00027a00000e1ab9 */ /* 0x000fe40000000a00 */
[----:B------:R-:W-:-:S04]  /*3db0*/  UIMAD.WIDE.U32 UR18, UR7, UR14, URZ ;  /* 0x0000000e071272a5 */ /* 0x000fc8000f8e003f */
[----:B------:R-:W-:-:S12]  /*3dc0*/  @UP1 USHF.R.U32.HI UR7, URZ, UR15, UR19 ;  /* 0x0000000f3f071299 */ /* 0x000fd80008011613 */
.L_x_913:
[----:B------:R-:W-:-:S04]  /*3dd0*/  UIMAD UR7, UR7, UR11, UR11 ;  /* 0x0000000b070772a4 */ /* 0x000fc8000f8e020b */
[----:B------:R-:W-:-:S04]  /*3de0*/  UISETP.LT.AND UP1, UPT, UR10, UR7, UPT ;  /* 0x000000070a00728c */ /* 0x000fc8000bf21270 */
[----:B------:R-:W-:-:S12]  /*3df0*/  USEL UR10, UR10, UR7, UP1 ;  /* 0x000000070a0a7287 */ /* 0x000fd80008800000 */
.L_x_911:
[----:B------:R-:W-:Y:S01]  /*3e00*/  USHF.R.S32.HI UR7, URZ, 0x1f, UR10 ;  /* 0x0000001f3f077899 */ /* 0x000fe2000801140a */
[----:B------:R-:W-:Y:S01]  /*3e10*/  IMAD.MOV.U32 R2, RZ, RZ, 0x3f800000 ;  /* 0x3f800000ff027424 */ /* 0x000fe200078e00ff */
[----:B------:R-:W-:Y:S01]  /*3e20*/  CS2R R150, SRZ ;  /* 0x0000000000967805 */ /* 0x000fe2000001ff00 */
[----:B------:R-:W-:Y:S01]  /*3e30*/  IMAD.MOV.U32 R0, RZ, RZ, 0x3f800000 ;  /* 0x3f800000ff007424 */ /* 0x000fe200078e00ff */
        /* <DEDUP_REMOVED lines=8> */
[----:B------:R-:W-:Y:S01]  /*3ec0*/  UISETP.LT.AND UP1, UPT, UR60, UR7, UPT ;  /* 0x000000073c00728c */ /* 0x000fe2000bf21270 */
[----:B------:R-:W-:Y:S02]  /*3ed0*/  CS2R R136, SRZ ;  /* 0x0000000000887805 */ /* 0x000fe4000001ff00 */
[----:B------:R-:W-:Y:S02]  /*3ee0*/  CS2R R134, SRZ ;  /* 0x0000000000867805 */ /* 0x000fe4000001ff00 */
[----:B------:R-:W-:Y:S01]  /*3ef0*/  CS2R R132, SRZ ;  /* 0x0000000000847805 */ /* 0x000fe2000001ff00 */
[----:B------:R-:W-:Y:S01]  /*3f00*/  USEL UR41, UR60, UR7, !UP1 ;  /* 0x000000073c297287 */ /* 0x000fe2000c800000 */
[----:B------:R-:W-:-:S02]  /*3f10*/  CS2R R130, SRZ ;  /* 0x0000000000827805 */ /* 0x000fc4000001ff00 */
[----:B------:R-:W-:Y:S02]  /*3f20*/  CS2R R128, SRZ ;  /* 0x0000000000807805 */ /* 0x000fe4000001ff00 */
[----:B------:R-:W-:Y:S02]  /*3f30*/  CS2R R126, SRZ ;  /* 0x00000000007e7805 */ /* 0x000fe4000001ff00 */
[----:B------:R-:W-:Y:S02]  /*3f40*/  CS2R R124, SRZ ;  /* 0x00000000007c7805 */ /* 0x000fe4000001ff00 */
[----:B------:R-:W-:Y:S02]  /*3f50*/  CS2R R122, SRZ ;  /* 0x00000000007a7805 */ /* 0x000fe4000001ff00 */
[----:B------:R-:W-:Y:S02]  /*3f60*/  ISETP.GE.AND P2, PT, R23, UR41, PT ;  /* 0x0000002917007c0c */ /* 0x000fe4000bf46270 */
        /* <DEDUP_REMOVED lines=48> */
[----:B------:R-:W-:Y:S01]  /*4270*/  CS2R R24, SRZ ;  /* 0x0000000000187805 */ /* 0x000fe2000001ff00 */
[----:B------:R-:W-:Y:S06]  /*4280*/  @!P2 BRA `(.L_x_914) ;  /* 0x0000002400d8a947 */ /* 0x000fec0003800000 */
[----:B------:R-:W-:Y:S01]  /*4290*/  IMAD.IADD R214, R6, 0x1, R21 ;  /* 0x0000000106d67824 */ /* 0x000fe200078e0215 */
[----:B------:R-:W-:Y:S01]  /*42a0*/  ULDC UR47, c[0x0][0x9e4] ;  /* 0x00027900002f7ab9 */ /* 0x000fe20000000800 */
[----:B------:R-:W-:Y:S02]  /*42b0*/  IMAD.MOV.U32 R2, RZ, RZ, 0x3f800000 ;  /* 0x3f800000ff027424 */ /* 0x000fe400078e00ff */
[----:B------:R-:W-:-:S07]  /*42c0*/  IMAD.MOV.U32 R151, RZ, RZ, RZ ;  /* 0x000000ffff977224 */ /* 0x000fce00078e00ff */
.L_x_931:
[----:B------:R-:W-:-:S04]  /*42d0*/  UIADD3 UR7, UR36, 0x1, URZ ;  /* 0x0000000124077890 */ /* 0x000fc8000fffe03f */
[----:B------:R-:W-:-:S04]  /*42e0*/  UISETP.NE.AND UP1, UPT, UR7, 0x2, UPT ;  /* 0x000000020700788c */ /* 0x000fc8000bf25270 */
[----:B------:R-:W-:Y:S02]  /*42f0*/  USEL UR40, URZ, 0x1, UP1 ;  /* 0x000000013f287887 */ /* 0x000fe40008800000 */
[----:B------:R-:W-:Y:S02]  /*4300*/  USEL UR7, UR7, URZ, UP1 ;  /* 0x0000003f07077287 */ /* 0x000fe40008800000 */
[----:B------:R-:W-:Y:S01]  /*4310*/  ULOP3.LUT UR40, UR46, UR40, URZ, 0x3c, !UPT ;  /* 0x000000282e287292 */ /* 0x000fe2000f8e3c3f */
[----:B------:R-:W-:Y:S11]  /*4320*/  @!P0 BRA `(.L_x_915) ;  /* 0x0000000000048947 */ /* 0x000ff60003800000 */
[----:B------:R-:W-:Y:S01]  /*4330*/  BPT.TRAP 0x1 ;  /* 0x000000040000795c */ /* 0x000fe20000300000 */
.L_x_915:
[----:B------:R-:W-:Y:S01]  /*4340*/  ULEA UR39, UR7, UR38, 0x3 ;  /* 0x0000002607277291 */ /* 0x000fe2000f8e183f */
[----:B------:R-:W-:-:S05]  /*4350*/  IMAD.U32 R152, RZ, RZ, UR40 ;  /* 0x00000028ff987e24 */ /* 0x000fca000f8e00ff */
[----:B------:R-:W-:-:S04]  /*4360*/  SHF.L.U32 R152, R152, 0x1f, RZ ;  /* 0x0000001f98987819 */ /* 0x000fc800000006ff */
[----:B------:R1:W2:Y:S01]  /*4370*/  SYNCS.PHASECHK.TRANS64.TRYWAIT P2, [UR39+0x30830], R152 ;  /* 0x03083098ff0075a7 */ /* 0x0002a20008040167 */
[----:B------:R-:W-:Y:S05]  /*4380*/  @!P0 BRA `(.L_x_916) ;  /* 0x0000000000048947 */ /* 0x000fea0003800000 */
[----:B------:R-:W-:Y:S01]  /*4390*/  BPT.TRAP 0x1 ;  /* 0x000000040000795c */ /* 0x000fe20000300000 */
.L_x_916:
[----:B--2---:R-:W-:Y:S05]  /*43a0*/  @P2 BRA `(.L_x_917) ;  /* 0x0000000000082947 */ /* 0x004fea0003800000 */
[----:B------:R-:W2:Y:S02]  /*43b0*/  SYNCS.PHASECHK.TRANS64.TRYWAIT P2, [UR39+0x30830], R152 ;  /* 0x03083098ff0075a7 */ /* 0x000ea40008040167 */
[----:B--2---:R-:W-:Y:S05]  /*43c0*/  @!P2 BRA `(.L_x_918) ;  /* 0x000000d40038a947 */ /* 0x004fea0003800000 */
.L_x_917:
[----:B------:R-:W-:Y:S01]  /*43d0*/  R2UR UR56, R18 ;  /* 0x00000000123872ca */ /* 0x000fe200000e0000 */
[----:B------:R-:W-:Y:S01]  /*43e0*/  ULEA UR6, UR7, UR37, 0xb ;  /* 0x0000002507067291 */ /* 0x000fe2000f8e583f */
[----:B------:R-:W-:Y:S01]  /*43f0*/  R2UR UR57, R19 ;  /* 0x00000000133972ca */ /* 0x000fe200000e0000 */
[----:B-12---:R-:W-:Y:S01]  /*4400*/  WARPGROUP.ARRIVE ;  /* 0x00000000000079c5 */ /* 0x006fe20000000000 */
[----:B------:R-:W-:Y:S01]  /*4410*/  UMOV UR59, 0x40000040 ;  /* 0x40000040003b7882 */ /* 0x000fe20000000000 */
[----:B------:R-:W-:Y:S01]  /*4420*/  UIADD3 UR10, UR6, 0x204, URZ ;  /* 0x00000204060a7890 */ /* 0x000fe2000fffe03f */
[-C--:B------:R-:W-:Y:S01]  /*4430*/  FMUL.FTZ R24, R24, R0.reuse ;  /* 0x0000000018187220 */ /* 0x080fe20000410000 */
[----:B------:R-:W-:Y:S01]  /*4440*/  UMOV UR11, 0x40000040 ;  /* 0x40000040000b7882 */ /* 0x000fe20000000000 */
[----:B------:R-:W-:Y:S01]  /*4450*/  UMOV UR58, UR6 ;  /* 0x00000006003a7c82 */ /* 0x000fe20008000000 */
[----:B------:R-:W-:Y:S01]  /*4460*/  UIADD3 UR14, UR6, 0x206, URZ ;  /* 0x00000206060e7890 */ /* 0x000fe2000fffe03f */
[-C--:B------:R-:W-:Y:S01]  /*4470*/  FMUL.FTZ R25, R25, R0.reuse ;  /* 0x0000000019197220 */ /* 0x080fe20000410000 */
[----:B------:R-:W-:Y:S01]  /*4480*/  UMOV UR15, 0x40000040 ;  /* 0x40000040000f7882 */ /* 0x000fe20000000000 */
[----:B------:R-:W-:Y:S01]  /*4490*/  UIADD3 UR18, UR6, 0x400, URZ ;  /* 0x0000040006127890 */ /* 0x000fe2000fffe03f */
[-C--:B------:R-:W-:Y:S01]  /*44a0*/  FMUL.FTZ R28, R28, R0.reuse ;  /* 0x000000001c1c7220 */ /* 0x080fe20000410000 */
[----:B------:R-:W-:Y:S01]  /*44b0*/  UMOV UR19, 0x40000040 ;  /* 0x4000004000137882 */ /* 0x000fe20000000000 */
[----:B------:R-:W-:Y:S01]  /*44c0*/  HGMMA.64x64x16.F32 R152, gdesc[UR56], RZ, !UPT, gsb0 ;  /* 0x00e00000389879f0 */ /* 0x000fe2000c0008ff */
[----:B------:R-:W-:Y:S01]  /*44d0*/  R2UR UR56, R16 ;  /* 0x00000000103872ca */ /* 0x000fe200000e0000 */
[----:B------:R-:W-:Y:S01]  /*44e0*/  UIADD3 UR58, UR6, 0x2, URZ ;  /* 0x00000002063a7890 */ /* 0x000fe2000fffe03f */
[----:B------:R-:W-:Y:S01]  /*44f0*/  R2UR UR57, R17 ;  /* 0x00000000113972ca */ /* 0x000fe200000e0000 */
        /* <DEDUP_REMOVED lines=75> */
[----:B------:R-:W-:Y:S01]  /*49b0*/  FMUL.FTZ R149, R149, R0 ;  /* 0x0000000095957220 */ /* 0x000fe20000410000 */
[-C--:B------:R-:W-:Y:S01]  /*49c0*/  FMUL.FTZ R26, R26, R2.reuse ;  /* 0x000000021a1a7220 */ /* 0x080fe20000410000 */
[-C--:B------:R-:W-:Y:S01]  /*49d0*/  FMUL.FTZ R27, R27, R2.reuse ;  /* 0x000000021b1b7220 */ /* 0x080fe20000410000 */
[-C--:B------:R-:W-:Y:S01]  /*49e0*/  FMUL.FTZ R30, R30, R2.reuse ;  /* 0x000000021e1e7220 */ /* 0x080fe20000410000 */
[----:B------:R-:W-:Y:S01]  /*49f0*/  HGMMA.64x64x16.F32 R152, gdesc[UR56], R152, gsb0 ;  /* 0x00e00000389879f0 */ /* 0x000fe20008000898 */
[----:B------:R-:W-:Y:S01]  /*4a00*/  R2UR UR56, R14 ;  /* 0x000000000e3872ca */ /* 0x000fe200000e0000 */
[----:B------:R-:W-:Y:S01]  /*4a10*/  UIADD3 UR58, UR6, 0x4, URZ ;  /* 0x00000004063a7890 */ /* 0x000fe2000fffe03f */
[----:B------:R-:W-:Y:S01]  /*4a20*/  R2UR UR57, R15 ;  /* 0x000000000f3972ca */ /* 0x000fe200000e0000 */
        /* <DEDUP_REMOVED lines=64> */
[----:B------:R-:W-:Y:S01]  /*4e30*/  HGMMA.64x64x16.F32 R152, gdesc[UR56], R152, gsb0 ;  /* 0x00e00000389879f0 */ /* 0x000fe20008000898 */
[----:B------:R-:W-:Y:S01]  /*4e40*/  R2UR UR56, R12 ;  /* 0x000000000c3872ca */ /* 0x000fe200000e0000 */
[----:B------:R-:W-:Y:S01]  /*4e50*/  UIADD3 UR58, UR6, 0x6, URZ ;  /* 0x00000006063a7890 */ /* 0x000fe2000fffe03f */
[----:B------:R-:W-:Y:S01]  /*4e60*/  R2UR UR57, R13 ;  /* 0x000000000d3972ca */ /* 0x000fe200000e0000 */
[----:B------:R-:W-:Y:S01]  /*4e70*/  UMOV UR59, 0x40000040 ;  /* 0x40000040003b7882 */ /* 0x000fe20000000000 */
[----:B------:R-:W-:Y:S02]  /*4e80*/  WARPGROUP.DEPBAR.LE gsb0, 0x0 ;  /* 0x00008000000079c5 */ /* 0x000fe40000010000 */
[----:B------:R-:W-:-:S09]  /*4e90*/  WARPGROUP.ARRIVE ;  /* 0x00000000000079c5 */ /* 0x000fd20000000000 */
        /* <DEDUP_REMOVED lines=8> */
[----:B------:R-:W-:Y:S01]  /*4f20*/  UIADD3 UR58, UR6, 0x202, URZ ;  /* 0x00000202063a7890 */ /* 0x000fe2000fffe03f */
[----:B------:R-:W-:Y:S01]  /*4f30*/  UMOV UR59, 0x40000040 ;  /* 0x40000040003b7882 */ /* 0x000fe20000000000 */
[----:B------:R-:W-:Y:S01]  /*4f40*/  UMOV UR56, UR4 ;  /* 0x0000000400387c82 */ /* 0x000fe20008000000 */
[----:B------:R-:W-:Y:S01]  /*4f50*/  UMOV UR57, UR5 ;  /* 0x0000000500397c82 */ /* 0x000fe20008000000 */
[----:B------:R-:W-:Y:S02]  /*4f60*/  WARPGROUP.DEPBAR.LE gsb0, 0x0 ;  /* 0x00008000000079c5 */ /* 0x000fe40000010000 */
[----:B------:R-:W-:-:S06]  /*4f70*/  WARPGROUP.ARRIVE ;  /* 0x00000000000079c5 */ /* 0x000fcc0000000000 */
[----:B------:R-:W-:Y:S01]  /*4f80*/  HGMMA.64x64x16.F32 R152, gdesc[UR56], R152, gsb0 ;  /* 0x00e00000389879f0 */ /* 0x000fe20008000898 */
[----:B------:R-:W-:Y:S01]  /*4f90*/  R2UR UR56, R8 ;  /* 0x00000000083872ca */ /* 0x000fe200000e0000 */
[----:B------:R-:W-:Y:S01]  /*4fa0*/  UIADD3 UR58, UR6, 0x606, URZ ;  /* 0x00000606063a7890 */ /* 0x000fe2000fffe03f */
[----:B------:R-:W-:Y:S01]  /*4fb0*/  R2UR UR57, R9 ;  /* 0x00000000093972ca */ /* 0x000fe200000e0000 */
[----:B------:R-:W-:Y:S01]  /*4fc0*/  UMOV UR59, 0x40000040 ;  /* 0x40000040003b7882 */ /* 0x000fe20000000000 */
        /* <DEDUP_REMOVED lines=31> */
[----:B------:R-:W-:Y:S05]  /*51c0*/  @!P0 BRA `(.L_x_919) ;  /* 0x0000000000048947 */ /* 0x000fea0003800000 */
[----:B------:R-:W-:Y:S01]  /*51d0*/  BPT.TRAP 0x1 ;  /* 0x000000040000795c */ /* 0x000fe20000300000 */
.L_x_919:
[----:B------:R-:W-:Y:S01]  /*51e0*/  ULEA UR10, UR36, UR38, 0x3 ;  /* 0x00000026240a7291 */ /* 0x000fe2000f8e183f */
[----:B------:R-:W-:-:S04]  /*51f0*/  MOV R0, UR46 ;  /* 0x0000002e00007c02 */ /* 0x000fc80008000f00 */
[----:B------:R-:W-:-:S04]  /*5200*/  SHF.L.U32 R0, R0, 0x1f, RZ ;  /* 0x0000001f00007819 */ /* 0x000fc800000006ff */
[----:B------:R1:W2:Y:S01]  /*5210*/  SYNCS.PHASECHK.TRANS64.TRYWAIT P2, [UR10+0x30850], R0 ;  /* 0x03085000ff0075a7 */ /* 0x0002a2000804014a */
[----:B------:R-:W-:Y:S05]  /*5220*/  @!P0 BRA `(.L_x_920) ;  /* 0x0000000000048947 */ /* 0x000fea0003800000 */
[----:B------:R-:W-:Y:S01]  /*5230*/  BPT.TRAP 0x1 ;  /* 0x000000040000795c */ /* 0x000fe20000300000 */
.L_x_920:
[----:B--2---:R-:W-:Y:S05]  /*5240*/  @P2 BRA `(.L_x_921) ;  /* 0x0000000000082947 */ /* 0x004fea0003800000 */
[----:B------:R-:W2:Y:S02]  /*5250*/  SYNCS.PHASECHK.TRANS64.TRYWAIT P2, [UR10+0x30850], R0 ;  /* 0x03085000ff0075a7 */ /* 0x000ea4000804014a */
[----:B--2---:R-:W-:Y:S05]  /*5260*/  @!P2 BRA `(.L_x_922) ;  /* 0x000000c400a8a947 */ /* 0x004fea0003800000 */
.L_x_921:
[----:B------:R-:W-:Y:S01]  /*5270*/  UIADD3 UR6, UR38, 0x400, URZ ;  /* 0x0000040026067890 */ /* 0x000fe2000fffe03f */
[----:B------:R-:W-:Y:S01]  /*5280*/  WARPGROUP.ARRIVE ;  /* 0x00000000000079c5 */ /* 0x000fe20000000000 */
[----:B------:R-:W-:Y:S01]  /*5290*/  UMOV UR15, 0x40000040 ;  /* 0x40000040000f7882 */ /* 0x000fe20000000000 */
[----:B-12---:R-:W-:Y:S01]  /*52a0*/  IMAD.SHL.U32 R0, R23, 0x40, RZ ;  /* 0x0000004017007824 */ /* 0x006fe200078e00ff */
[----:B------:R-:W-:Y:S01]  /*52b0*/  USHF.R.U32.HI UR6, URZ, 0x4, UR6 ;  /* 0x000000043f067899 */ /* 0x000fe20008011606 */
[----:B------:R-:W-:Y:S01]  /*52c0*/  IMAD.U32 R2, RZ, RZ, UR39 ;  /* 0x00000027ff027e24 */ /* 0x000fe2000f8e00ff */
[----:B------:R-:W-:Y:S01]  /*52d0*/  PLOP3.LUT P2, PT, PT, PT, UP0, 0x40, 0x0 ;  /* 0x000000000000781c */ /* 0x000fe20003f4e808 */
[----:B------:R-:W-:Y:S01]  /*52e0*/  ULDC UR22, c[0x0][0x9dc] ;  /* 0x0002770000167ab9 */ /* 0x000fe20000000800 */
[----:B------:R-:W-:Y:S01]  /*52f0*/  ULOP3.LUT UR6, UR6, 0x3fff, URZ, 0xc0, !UPT ;  /* 0x00003fff06067892 */ /* 0x000fe2000f8ec03f */
[----:B------:R-:W-:Y:S01]  /*5300*/  @!P1 VIADD R2, R2, 0x30840 ;  /* 0x0003084002029836 */ /* 0x000fe20000000000 */
[----:B------:R-:W-:-:S02]  /*5310*/  ULDC UR11, c[0x0][0x9e0] ;  /* 0x00027800000b7ab9 */ /* 0x000fc40000000800 */
[----:B------:R-:W-:Y:S02]  /*5320*/  ULOP3.LUT UR6, UR6, 0x2000000, URZ, 0xfc, !UPT ;  /* 0x0200000006067892 */ /* 0x000fe4000f8efc3f */
[----:B------:R-:W-:Y:S02]  /*5330*/  @!P1 PRMT R2, RZ, 0x654, R2 ;  /* 0x00000654ff029816 */ /* 0x000fe40000000002 */
[----:B------:R-:W-:-:S07]  /*5340*/  ULEA UR6, UR36, UR6, 0xb ;  /* 0x0000000624067291 */ /* 0x000fce000f8e583f */
        /* <DEDUP_REMOVED lines=15> */
[----:B------:R-:W-:Y:S02]  /*5440*/  UMOV UR15, 0x40000040 ;  /* 0x40000040000f7882 */ /* 0x000fe40000000000 */
[----:B------:R-:W-:Y:S01]  /*5450*/  ULDC UR6, c[0x0][0x288] ;  /* 0x0000a20000067ab9 */ /* 0x000fe20000000800 */
[----:B------:R-:W-:Y:S02]  /*5460*/  WARPGROUP.DEPBAR.LE gsb0, 0x0 ;  /* 0x00008000000079c5 */ /* 0x000fe40000010000 */
[----:B------:R-:W-:-:S15]  /*5470*/  WARPGROUP.ARRIVE ;  /* 0x00000000000079c5 */ /* 0x000fde0000000000 */
[----:B------:R-:W-:-:S06]  /*5480*/  NOP ;  /* 0x0000000000007918 */ /* 0x000fcc0000000000 */
[----:B------:R-:W-:Y:S03]  /*5490*/  HGMMA.64x256x16.F32 R24, R184, gdesc[UR12].tnspB, R24, gsb0 ;  /* 0x43e0000cb8187df0 */ /* 0x000fe60008000818 */
[----:B------:R-:W-:Y:S02]  /*54a0*/  WARPGROUP.DEPBAR.LE gsb0, 0x0 ;  /* 0x00008000000079c5 */ /* 0x000fe40000010000 */
[----:B------:R-:W1:Y:S01]  /*54b0*/  LDC R185, c[0x0][0x2e0] ;  /* 0x0000b800ffb97b82 */ /* 0x000e620000000800 */
[----:B------:R-:W-:Y:S01]  /*54c0*/  IADD3 R184, -R0, 0x1, RZ ;  /* 0x0000000100b87810 */ /* 0x000fe20007ffe1ff */
[----:B------:R2:W-:Y:S04]  /*54d0*/  @!P1 SYNCS.ARRIVE.TRANS64.RED.A1T0 RZ, [R2+URZ], RZ ;  /* 0x000000ff02ff99a7 */ /* 0x0005e8000810043f */
[----:B-1----:R-:W-:-:S04]  /*54e0*/  IMAD R184, R185, UR45, R184 ;  /* 0x0000002db9b87c24 */ /* 0x002fc8000f8e02b8 */
[----:B------:R-:W-:Y:S01]  /*54f0*/  VIADD R185, R184, -UR6 ;  /* 0x80000006b8b97c36 */ /* 0x000fe20008000000 */
[----:B------:R-:W-:-:S03]  /*5500*/  ULOP3.LUT UR6, URZ, UR22, URZ, 0x33, !UPT ;  /* 0x000000163f067292 */ /* 0x000fc6000f8e333f */
[----:B------:R-:W-:-:S04]  /*5510*/  IMAD R185, R22, -0x2, R185 ;  /* 0xfffffffe16b97824 */ /* 0x000fc800078e02b9 */
[C---:B------:R-:W-:Y:S02]  /*5520*/  VIADD R188, R185.reuse, UR11 ;  /* 0x0000000bb9bc7c36 */ /* 0x040fe40008000000 */
[----:B------:R-:W-:Y:S02]  /*5530*/  VIADD R190, R185, UR6 ;  /* 0x00000006b9be7c36 */ /* 0x000fe40008000000 */
[C---:B------:R-:W-:Y:S02]  /*5540*/  IMAD.IADD R186, R6.reuse, 0x1, R188 ;  /* 0x0000000106ba7824 */ /* 0x040fe400078e02bc */
[----:B------:R-:W-:Y:S01]  /*5550*/  IMAD.IADD R187, R6, 0x1, R190 ;  /* 0x0000000106bb7824 */ /* 0x000fe200078e02be */
[----:B--2---:R-:W-:Y:S06]  /*5560*/  @P2 BRA `(.L_x_923) ;  /* 0x00000000005c2947 */ /* 0x004fec0003800000 */
[----:B------:R-:W-:Y:S01]  /*5570*/  ISETP.GT.AND P2, PT, R214, -0x1, PT ;  /* 0xffffffffd600780c */ /* 0x000fe20003f44270 */
[----:B------:R-:W-:-:S12]  /*5580*/  BSSY B0, `(.L_x_924) ;  /* 0x0000011000007945 */ /* 0x000fd80003800000 */
[----:B------:R-:W-:Y:S05]  /*5590*/  @P2 BRA `(.L_x_925) ;  /* 0x0000000000202947 */ /* 0x000fea0003800000 */
[----:B------:R-:W-:Y:S02]  /*55a0*/  MOV R2, UR47 ;  /* 0x0000002f00027c02 */ /* 0x000fe40008000f00 */
[----:B------:R-:W-:Y:S02]  /*55b0*/  LOP3.LUT R189, RZ, R214, RZ, 0x33, !PT ;  /* 0x000000d6ffbd7212 */ /* 0x000fe400078e33ff */
[----:B------:R-:W-:-:S13]  /*55c0*/  ISETP.NE.AND P2, PT, R2, 0x1, PT ;  /* 0x000000010200780c */ /* 0x000fda0003f45270 */
[----:B------:R-:W1:Y:S02]  /*55d0*/  @P2 LDC.64 R184, c[0x0][0x9e8] ;  /* 0x00027a00ffb82b82 */ /* 0x000e640000000a00 */
[----:B-1----:R-:W-:-:S05]  /*55e0*/  @P2 IMAD.HI.U32 R184, R189, R184, RZ ;  /* 0x000000b8bdb82227 */ /* 0x002fca00078e00ff */
[----:B------:R-:W-:-:S04]  /*55f0*/  @P2 SHF.R.U32.HI R189, RZ, R185, R184 ;  /* 0x000000b9ffbd2219 */ /* 0x000fc800000116b8 */
[----:B------:R-:W-:Y:S01]  /*5600*/  LOP3.LUT R189, RZ, R189, RZ, 0x33, !PT ;  /* 0x000000bdffbd7212 */ /* 0x000fe200078e33ff */
[----:B------:R-:W-:Y:S06]  /*5610*/  BRA `(.L_x_926) ;  /* 0x00000000001c7947 */ /* 0x000fec0003800000 */
.L_x_925:
[----:B------:R-:W-:-:S05]  /*5620*/  IMAD.U32 R2, RZ, RZ, UR47 ;  /* 0x0000002fff027e24 */ /* 0x000fca000f8e00ff */
[----:B------:R-:W-:-:S13]  /*5630*/  ISETP.NE.AND P2, PT, R2, 0x1, PT ;  /* 0x000000010200780c */ /* 0x000fda0003f45270 */
[----:B------:R-:W1:Y:S01]  /*5640*/  @P2 LDC.64 R184, c[0x0][0x9e8] ;  /* 0x00027a00ffb82b82 */ /* 0x000e620000000a00 */
[----:B------:R-:W-:-:S04]  /*5650*/  @P2 IMAD.IADD R189, R6, 0x1, R21 ;  /* 0x0000000106bd2824 */ /* 0x000fc800078e0215 */
[----:B-1----:R-:W-:-:S04]  /*5660*/  @P2 IMAD.HI.U32 R184, R189, R184, RZ ;  /* 0x000000b8bdb82227 */ /* 0x002fc800078e00ff */
[----:B------:R-:W-:Y:S01]  /*5670*/  IMAD.MOV.U32 R189, RZ, RZ, R214 ;  /* 0x000000ffffbd7224 */ /* 0x000fe200078e00d6 */
[----:B------:R-:W-:-:S07]  /*5680*/  @P2 SHF.R.U32.HI R189, RZ, R185, R184 ;  /* 0x000000b9ffbd2219 */ /* 0x000fce00000116b8 */
.L_x_926:
[----:B------:R-:W-:Y:S05]  /*5690*/  BSYNC B0 ;  /* 0x0000000000007941 */ /* 0x000fea0003800000 */
.L_x_924:
[----:B------:R-:W-:-:S04]  /*56a0*/  IMAD R185, R189, R2, -R0 ;  /* 0x00000002bdb97224 */ /* 0x000fc800078e0a00 */
[----:B------:R-:W-:-:S05]  /*56b0*/  IMAD R185, R22, -0x2, R185 ;  /* 0xfffffffe16b97824 */ /* 0x000fca00078e02b9 */
[----:B------:R-:W-:Y:S02]  /*56c0*/  VIADDMNMX R186, R185, R2, R186, PT ;  /* 0x00000002b9ba7246 */ /* 0x000fe400038001ba */
[----:B------:R-:W-:-:S07]  /*56d0*/  VIMNMX R187, R187, R185, !PT ;  /* 0x000000b9bbbb7248 */ /* 0x000fce0007fe0100 */
.L_x_923:
[----:B------:R-:W-:Y:S01]  /*56e0*/  ISETP.GT.AND P2, PT, R23, -0x1, PT ;  /* 0xffffffff1700780c */ /* 0x000fe20003f44270 */
[----:B------:R-:W-:-:S03]  /*56f0*/  IMAD.IADD R184, R5, 0x1, R188 ;  /* 0x0000000105b87824 */ /* 0x000fc600078e02bc */
[C---:B------:R-:W-:Y:S02]  /*5700*/  ISETP.GT.AND P5, PT, R187.reuse, RZ, P2 ;  /* 0x000000ffbb00720c */ /* 0x040fe400017a4270 */
[C---:B------:R-:W-:Y:S02]  /*5710*/  ISETP.GT.AND P4, PT, R187.reuse, 0x1, P2 ;  /* 0x00000001bb00780c */ /* 0x040fe40001784270 */
[----:B------:R-:W-:Y:S02]  /*5720*/  ISETP.LT.OR P5, PT, R186, 0x1, P5 ;  /* 0x00000001ba00780c */ /* 0x000fe40002fa1670 */
[C---:B------:R-:W-:Y:S02]  /*5730*/  ISETP.GT.AND P6, PT, R187.reuse, 0x8, P2 ;  /* 0x00000008bb00780c */ /* 0x040fe400017c4270 */
[----:B------:R-:W-:Y:S02]  /*5740*/  FSEL R185, R152, -INF , !P5 ;  /* 0xff80000098b97808 */ /* 0x000fe40006800000 */
[----:B------:R-:W-:-:S02]  /*5750*/  ISETP.GT.AND P5, PT, R187, 0x10, P2 ;  /* 0x00000010bb00780c */ /* 0x000fc400017a4270 */
[C---:B------:R-:W-:Y:S02]  /*5760*/  ISETP.GT.AND P3, PT, R187.reuse, 0x9, P2 ;  /* 0x00000009bb00780c */ /* 0x040fe40001764270 */
[C---:B------:R-:W-:Y:S02]  /*5770*/  ISETP.LT.OR P5, PT, R186.reuse, 0x11, P5 ;  /* 0x00000011ba00780c */ /* 0x040fe40002fa1670 */
[----:B------:R-:W-:Y:S02]  /*5780*/  ISETP.LT.OR P4, PT, R186, 0x2, P4 ;  /* 0x00000002ba00780c */ /* 0x000fe40002781670 */
[----:B------:R-:W-:Y:S02]  /*5790*/  FSEL R160, R160, -INF , !P5 ;  /* 0xff800000a0a07808 */ /* 0x000fe40006800000 */
[----:B------:R-:W-:Y:S02]  /*57a0*/  ISETP.GT.AND P5, PT, R187, 0x20, P2 ;  /* 0x00000020bb00780c */ /* 0x000fe400017a4270 */
[----:B------:R-:W-:-:S02]  /*57b0*/  ISETP.LT.OR P6, PT, R186, 0x9, P6 ;  /* 0x00000009ba00780c */ /* 0x000fc400037c1670 */
[C---:B------:R-:W-:Y:S02]  /*57c0*/  ISETP.LT.OR P3, PT, R186.reuse, 0xa, P3 ;  /* 0x0000000aba00780c */ /* 0x040fe40001f61670 */
[----:B------:R-:W-:Y:S02]  /*57d0*/  ISETP.LT.OR P5, PT, R186, 0x21, P5 ;  /* 0x00000021ba00780c */ /* 0x000fe40002fa1670 */
[----:B------:R-:W-:Y:S02]  /*57e0*/  FSEL R2, R153, -INF , !P4 ;  /* 0xff80000099027808 */ /* 0x000fe40006000000 */
[----:B------:R-:W-:Y:S02]  /*57f0*/  FSEL R156, R156, -INF , !P6 ;  /* 0xff8000009c9c7808 */ /* 0x000fe40007000000 */
[----:B------:R-:W-:Y:S02]  /*5800*/  FSEL R157, R157, -INF , !P3 ;  /* 0xff8000009d9d7808 */ /* 0x000fe40005800000 */
[----:B------:R-:W-:-:S02]  /*5810*/  ISETP.GT.AND P4, PT, R187, 0x11, P2 ;  /* 0x00000011bb00780c */ /* 0x000fc40001784270 */
[C---:B------:R-:W-:Y:S02]  /*5820*/  ISETP.GT.AND P6, PT, R187.reuse, 0x18, P2 ;  /* 0x00000018bb00780c */ /* 0x040fe400017c4270 */
[C---:B------:R-:W-:Y:S02]  /*5830*/  ISETP.GT.AND P3, PT, R187.reuse, 0x19, P2 ;  /* 0x00000019bb00780c */ /* 0x040fe40001764270 */
[----:B------:R-:W-:Y:S02]  /*5840*/  FSEL R168, R168, -INF , !P5 ;  /* 0xff800000a8a87808 */ /* 0x000fe40006800000 */
[----:B------:R-:W-:Y:S02]  /*5850*/  ISETP.GT.AND P5, PT, R187, 0x30, P2 ;  /* 0x00000030bb00780c */ /* 0x000fe400017a4270 */
[C---:B------:R-:W-:Y:S02]  /*5860*/  ISETP.LT.OR P4, PT, R186.reuse, 0x12, P4 ;  /* 0x00000012ba00780c */ /* 0x040fe40002781670 */
        /* <DEDUP_REMOVED lines=8> */
[----:B------:R-:W-:Y:S02]  /*58f0*/  ISETP.GT.AND P3, PT, R187, 0x29, P2 ;  /* 0x00000029bb00780c */ /* 0x000fe40001764270 */
[----:B------:R-:W-:Y:S02]  /*5900*/  FSEL R176, R176, -INF , !P5 ;  /* 0xff800000b0b07808 */ /* 0x000fe40006800000 */
[----:B------:R-:W-:Y:S02]  /*5910*/  PLOP3.LUT P5, PT, PT, PT, UP0, 0x40, 0x0 ;  /* 0x000000000000781c */ /* 0x000fe40003fae808 */
[C---:B------:R-:W-:Y:S02]  /*5920*/  ISETP.LT.OR P4, PT, R186.reuse, 0x22, P4 ;  /* 0x00000022ba00780c */ /* 0x040fe40002781670 */
[----:B------:R-:W-:-:S02]  /*5930*/  ISETP.LT.OR P6, PT, R186, 0x29, P6 ;  /* 0x00000029ba00780c */ /* 0x000fc400037c1670 */
[----:B------:R-:W-:Y:S02]  /*5940*/  ISETP.LT.OR P3, PT, R186, 0x2a, P3 ;  /* 0x0000002aba00780c */ /* 0x000fe40001f61670 */
[----:B------:R-:W-:Y:S02]  /*5950*/  FSEL R169, R169, -INF , !P4 ;  /* 0xff800000a9a97808 */ /* 0x000fe40006000000 */
[----:B------:R-:W-:Y:S02]  /*5960*/  FSEL R172, R172, -INF , !P6 ;  /* 0xff800000acac7808 */ /* 0x000fe40007000000 */
[----:B------:R-:W-:Y:S02]  /*5970*/  FSEL R173, R173, -INF , !P3 ;  /* 0xff800000adad7808 */ /* 0x000fe40005800000 */
[C---:B------:R-:W-:Y:S02]  /*5980*/  ISETP.GT.AND P4, PT, R187.reuse, 0x31, P2 ;  /* 0x00000031bb00780c */ /* 0x040fe40001784270 */
[----:B------:R-:W-:-:S02]  /*5990*/  ISETP.GT.AND P6, PT, R187, 0x38, P2 ;  /* 0x00000038bb00780c */ /* 0x000fc400017c4270 */
[----:B------:R-:W-:Y:S02]  /*59a0*/  ISETP.GT.AND P3, PT, R187, 0x39, P2 ;  /* 0x00000039bb00780c */ /* 0x000fe40001764270 */
[C---:B------:R-:W-:Y:S02]  /*59b0*/  ISETP.LT.OR P4, PT, R186.reuse, 0x32, P4 ;  /* 0x00000032ba00780c */ /* 0x040fe40002781670 */
[C---:B------:R-:W-:Y:S02]  /*59c0*/  ISETP.LT.OR P6, PT, R186.reuse, 0x39, P6 ;  /* 0x00000039ba00780c */ /* 0x040fe400037c1670 */
[----:B------:R-:W-:Y:S01]  /*59d0*/  ISETP.LT.OR P3, PT, R186, 0x3a, P3 ;  /* 0x0000003aba00780c */ /* 0x000fe20001f61670 */
[----:B------:R-:W-:Y:S01]  /*59e0*/  IMAD.IADD R186, R5, 0x1, R190 ;  /* 0x0000000105ba7824 */ /* 0x000fe200078e02be */
[----:B------:R-:W-:Y:S02]  /*59f0*/  FSEL R177, R177, -INF , !P4 ;  /* 0xff800000b1b17808 */ /* 0x000fe40006000000 */
[----:B------:R-:W-:-:S02]  /*5a00*/  FSEL R180, R180, -INF , !P6 ;  /* 0xff800000b4b47808 */ /* 0x000fc40007000000 */
[----:B------:R-:W-:Y:S01]  /*5a10*/  FSEL R181, R181, -INF , !P3 ;  /* 0xff800000b5b57808 */ /* 0x000fe20005800000 */
[----:B------:R-:W-:Y:S06]  /*5a20*/  @P5 BRA `(.L_x_927) ;  /* 0x0000000000585947 */ /* 0x000fec0003800000 */
[----:B------:R-:W-:Y:S01]  /*5a30*/  IMAD.IADD R187, R5, 0x1, R21 ;  /* 0x0000000105bb7824 */ /* 0x000fe200078e0215 */
[----:B------:R-:W-:Y:S04]  /*5a40*/  BSSY B0, `(.L_x_928) ;  /* 0x0000010000007945 */ /* 0x000fe80003800000 */
[----:B------:R-:W-:-:S13]  /*5a50*/  ISETP.GT.AND P3, PT, R187, -0x1, PT ;  /* 0xffffffffbb00780c */ /* 0x000fda0003f64270 */
[----:B------:R-:W-:Y:S05]  /*5a60*/  @P3 BRA `(.L_x_929) ;  /* 0x0000000000203947 */ /* 0x000fea0003800000 */
[----:B------:R-:W-:Y:S01]  /*5a70*/  IMAD.U32 R188, RZ, RZ, UR47 ;  /* 0x0000002fffbc7e24 */ /* 0x000fe2000f8e00ff */
[----:B------:R-:W-:-:S04]  /*5a80*/  LOP3.LUT R187, RZ, R187, RZ, 0x33, !PT ;  /* 0x000000bbffbb7212 */ /* 0x000fc800078e33ff */
[----:B------:R-:W-:-:S13]  /*5a90*/  ISETP.NE.AND P3, PT, R188, 0x1, PT ;  /* 0x00000001bc00780c */ /* 0x000fda0003f65270 */
[----:B------:R-:W1:Y:S02]  /*5aa0*/  @P3 LDC.64 R152, c[0x0][0x9e8] ;  /* 0x00027a00ff983b82 */ /* 0x000e640000000a00 */
[----:B-1----:R-:W-:-:S05]  /*5ab0*/  @P3 IMAD.HI.U32 R152, R187, R152, RZ ;  /* 0x00000098bb983227 */ /* 0x002fca00078e00ff */
[----:B------:R-:W-:-:S04]  /*5ac0*/  @P3 SHF.R.U32.HI R187, RZ, R153, R152 ;  /* 0x00000099ffbb3219 */ /* 0x000fc80000011698 */
[----:B------:R-:W-:Y:S01]  /*5ad0*/  LOP3.LUT R187, RZ, R187, RZ, 0x33, !PT ;  /* 0x000000bbffbb7212 */ /* 0x000fe200078e33ff */
[----:B------:R-:W-:Y:S06]  /*5ae0*/  BRA `(.L_x_930) ;  /* 0x0000000000147947 */ /* 0x000fec0003800000 */
.L_x_929:
[----:B------:R-:W-:-:S05]  /*5af0*/  IMAD.U32 R188, RZ, RZ, UR47 ;  /* 0x0000002fffbc7e24 */ /* 0x000fca000f8e00ff */
[----:B------:R-:W-:-:S13]  /*5b00*/  ISETP.NE.AND P3, PT, R188, 0x1, PT ;  /* 0x00000001bc00780c */ /* 0x000fda0003f65270 */
[----:B------:R-:W1:Y:S02]  /*5b10*/  @P3 LDC.64 R152, c[0x0][0x9e8] ;  /* 0x00027a00ff983b82 */ /* 0x000e640000000a00 */
[----:B-1----:R-:W-:-:S05]  /*5b20*/  @P3 IMAD.HI.U32 R152, R187, R152, RZ ;  /* 0x00000098bb983227 */ /* 0x002fca00078e00ff */
[----:B------:R-:W-:-:S07]  /*5b30*/  @P3 SHF.R.U32.HI R187, RZ, R153, R152 ;  /* 0x00000099ffbb3219 */ /* 0x000fce0000011698 */
.L_x_930:
[----:B------:R-:W-:Y:S05]  /*5b40*/  BSYNC B0 ;  /* 0x0000000000007941 */ /* 0x000fea0003800000 */
.L_x_928:
[----:B------:R-:W-:-:S04]  /*5b50*/  IMAD R187, R187, R188, -R0 ;  /* 0x000000bcbbbb7224 */ /* 0x000fc800078e0a00 */
[----:B------:R-:W-:-:S05]  /*5b60*/  IMAD R187, R22, -0x2, R187 ;  /* 0xfffffffe16bb7824 */ /* 0x000fca00078e02bb */
[----:B------:R-:W-:Y:S02]  /*5b70*/  VIADDMNMX R184, R187, R188, R184, PT ;  /* 0x000000bcbbb87246 */ /* 0x000fe400038001b8 */
[----:B------:R-:W-:-:S07]  /*5b80*/  VIMNMX R186, R186, R187, !PT ;  /* 0x000000bbbaba7248 */ /* 0x000fce0007fe0100 */
.L_x_927:
[----:B------:R-:W-:Y:S01]  /*5b90*/  FMNMX.FTZ R153, R185, R4, !PT ;  /* 0x00000004b9997209 */ /* 0x000fe20007810000 */
[----:B------:R-:W-:Y:S01]  /*5ba0*/  ULDC UR6, c[0x0][0x988] ;  /* 0x0002620000067ab9 */ /* 0x000fe20000000800 */
[----:B------:R-:W-:Y:S01]  /*5bb0*/  ISETP.GT.AND P4, PT, R186, RZ, P2 ;  /* 0x000000ffba00720c */ /* 0x000fe20001784270 */
[----:B------:R-:W-:Y:S01]  /*5bc0*/  UMOV UR46, UR40 ;  /* 0x00000028002e7c82 */ /* 0x000fe20008000000 */
[----:B------:R-:W-:Y:S01]  /*5bd0*/  FMNMX.FTZ R153, R2, R153, !PT ;  /* 0x0000009902997209 */ /* 0x000fe20007810000 */
[----:B------:R-:W-:Y:S01]  /*5be0*/  UMOV UR36, UR7 ;  /* 0x0000000700247c82 */ /* 0x000fe20008000000 */
[----:B------:R-:W-:Y:S02]  /*5bf0*/  ISETP.GT.AND P3, PT, R186, 0x1, P2 ;  /* 0x00000001ba00780c */ /* 0x000fe40001764270 */
[----:B------:R-:W-:Y:S02]  /*5c00*/  FMNMX.FTZ R0, R156, R153, !PT ;  /* 0x000000999c007209 */ /* 0x000fe40007810000 */
[----:B------:R-:W-:-:S02]  /*5c10*/  ISETP.LT.OR P4, PT, R184, 0x1, P4 ;  /* 0x00000001b800780c */ /* 0x000fc40002781670 */
[----:B------:R-:W-:Y:S02]  /*5c20*/  FMNMX.FTZ R153, R157, R0, !PT ;  /* 0x000000009d997209 */ /* 0x000fe40007810000 */
[----:B------:R-:W-:Y:S02]  /*5c30*/  ISETP.GT.AND P5, PT, R186, 0x8, P2 ;  /* 0x00000008ba00780c */ /* 0x000fe400017a4270 */
[----:B------:R-:W-:Y:S02]  /*5c40*/  FMNMX.FTZ R0, R160, R153, !PT ;  /* 0x00000099a0007209 */ /* 0x000fe40007810000 */
[----:B------:R-:W-:Y:S02]  /*5c50*/  ISETP.LT.OR P3, PT, R184, 0x2, P3 ;  /* 0x00000002b800780c */ /* 0x000fe40001f61670 */
[----:B------:R-:W-:Y:S02]  /*5c60*/  FMNMX.FTZ R153, R161, R0, !PT ;  /* 0x00000000a1997209 */ /* 0x000fe40007810000 */
[----:B------:R-:W-:-:S02]  /*5c70*/  FSEL R154, R154, -INF , !P4 ;  /* 0xff8000009a9a7808 */ /* 0x000fc40006000000 */
        /* <DEDUP_REMOVED lines=15> */
[----:B------:R-:W-:Y:S02]  /*5d70*/  FSEL R159, R159, -INF , !P6 ;  /* 0xff8000009f9f7808 */ /* 0x000fe40007000000 */
[----:B------:R-:W-:Y:S02]  /*5d80*/  FMNMX.FTZ R0, R180, R153, !PT ;  /* 0x00000099b4007209 */ /* 0x000fe40007810000 */
[----:B------:R-:W-:-:S02]  /*5d90*/  ISETP.LT.OR P3, PT, R184, 0x11, P3 ;  /* 0x00000011b800780c */ /* 0x000fc40001f61670 */
[----:B------:R-:W-:Y:S02]  /*5da0*/  FMNMX.FTZ R0, R181, R0, !PT ;  /* 0x00000000b5007209 */ /* 0x000fe40007810000 */
[C---:B------:R-:W-:Y:S02]  /*5db0*/  ISETP.GT.AND P4, PT, R186.reuse, 0x19, P2 ;  /* 0x00000019ba00780c */ /* 0x040fe40001784270 */
[----:B------:R-:W-:Y:S01]  /*5dc0*/  ISETP.GT.AND P6, PT, R186, 0x18, P2 ;  /* 0x00000018ba00780c */ /* 0x000fe200017c4270 */
[----:B------:R-:W1:Y:S01]  /*5dd0*/  SHFL.BFLY PT, R153, R0, 0x2, 0x1f ;  /* 0x0c401f0000997f89 */ /* 0x000e6200000e0000 */
[----:B------:R-:W-:Y:S02]  /*5de0*/  ISETP.LT.OR P5, PT, R184, 0x12, P5 ;  /* 0x00000012b800780c */ /* 0x000fe40002fa1670 */
[----:B------:R-:W-:Y:S02]  /*5df0*/  FSEL R162, R162, -INF , !P3 ;  /* 0xff800000a2a27808 */ /* 0x000fe40005800000 */
[----:B------:R-:W-:-:S02]  /*5e00*/  ISETP.LT.OR P4, PT, R184, 0x1a, P4 ;  /* 0x0000001ab800780c */ /* 0x000fc40002781670 */
[----:B------:R-:W-:Y:S02]  /*5e10*/  ISETP.LT.OR P6, PT, R184, 0x19, P6 ;  /* 0x00000019b800780c */ /* 0x000fe400037c1670 */
[----:B------:R-:W-:Y:S02]  /*5e20*/  FSEL R163, R163, -INF , !P5 ;  /* 0xff800000a3a37808 */ /* 0x000fe40006800000 */
[----:B------:R-:W-:Y:S02]  /*5e30*/  FSEL R167, R167, -INF , !P4 ;  /* 0xff800000a7a77808 */ /* 0x000fe40006000000 */
[----:B------:R-:W-:Y:S02]  /*5e40*/  ISETP.GT.AND P3, PT, R186, 0x20, P2 ;  /* 0x00000020ba00780c */ /* 0x000fe40001764270 */
[----:B------:R-:W-:Y:S02]  /*5e50*/  FSEL R166, R166, -INF , !P6 ;  /* 0xff800000a6a67808 */ /* 0x000fe40007000000 */
[----:B------:R-:W-:-:S02]  /*5e60*/  ISETP.GT.AND P5, PT, R186, 0x21, P2 ;  /* 0x00000021ba00780c */ /* 0x000fc400017a4270 */
[----:B------:R-:W-:Y:S02]  /*5e70*/  ISETP.LT.OR P3, PT, R184, 0x21, P3 ;  /* 0x00000021b800780c */ /* 0x000fe40001f61670 */
[----:B------:R-:W-:Y:S02]  /*5e80*/  ISETP.GT.AND P6, PT, R186, 0x28, P2 ;  /* 0x00000028ba00780c */ /* 0x000fe400017c4270 */
[----:B------:R-:W-:Y:S02]  /*5e90*/  ISETP.LT.OR P5, PT, R184, 0x22, P5 ;  /* 0x00000022b800780c */ /* 0x000fe40002fa1670 */
[----:B-1----:R-:W-:Y:S02]  /*5ea0*/  FMNMX.FTZ R153, R0, R153, !PT ;  /* 0x0000009900997209 */ /* 0x002fe40007810000 */
[----:B------:R-:W-:Y:S02]  /*5eb0*/  FMNMX.FTZ R0, R154, R3, !PT ;  /* 0x000000039a007209 */ /* 0x000fe40007810000 */
[----:B------:R-:W-:Y:S01]  /*5ec0*/  FSEL R170, R170, -INF , !P3 ;  /* 0xff800000aaaa7808 */ /* 0x000fe20005800000 */
[----:B------:R-:W1:Y:S01]  /*5ed0*/  SHFL.BFLY PT, R152, R153, 0x1, 0x1f ;  /* 0x0c201f0099987f89 */ /* 0x000e6200000e0000 */
[----:B------:R-:W-:-:S02]  /*5ee0*/  ISETP.GT.AND P3, PT, R186, 0x29, P2 ;  /* 0x00000029ba00780c */ /* 0x000fc40001764270 */
[----:B------:R-:W-:Y:S02]  /*5ef0*/  FSEL R171, R171, -INF , !P5 ;  /* 0xff800000abab7808 */ /* 0x000fe40006800000 */
[----:B------:R-:W-:Y:S02]  /*5f00*/  ISETP.LT.OR P6, PT, R184, 0x29, P6 ;  /* 0x00000029b800780c */ /* 0x000fe400037c1670 */
[----:B------:R-:W-:Y:S02]  /*5f10*/  ISETP.GT.AND P5, PT, R186, 0x30, P2 ;  /* 0x00000030ba00780c */ /* 0x000fe400017a4270 */
[----:B------:R-:W-:Y:S02]  /*5f20*/  ISETP.LT.OR P3, PT, R184, 0x2a, P3 ;  /* 0x0000002ab800780c */ /* 0x000fe40001f61670 */
[----:B------:R-:W-:Y:S02]  /*5f30*/  FSEL R174, R174, -INF , !P6 ;  /* 0xff800000aeae7808 */ /* 0x000fe40007000000 */
[----:B------:R-:W-:-:S02]  /*5f40*/  ISETP.GT.AND P6, PT, R186, 0x31, P2 ;  /* 0x00000031ba00780c */ /* 0x000fc400017c4270 */
[----:B------:R-:W-:Y:S02]  /*5f50*/  FSEL R175, R175, -INF , !P3 ;  /* 0xff800000afaf7808 */ /* 0x000fe40005800000 */
[----:B------:R-:W-:Y:S02]  /*5f60*/  ISETP.LT.OR P5, PT, R184, 0x31, P5 ;  /* 0x00000031b800780c */ /* 0x000fe40002fa1670 */
[----:B------:R-:W-:Y:S02]  /*5f70*/  ISETP.GT.AND P3, PT, R186, 0x38, P2 ;  /* 0x00000038ba00780c */ /* 0x000fe40001764270 */
[----:B------:R-:W-:Y:S02]  /*5f80*/  ISETP.LT.OR P6, PT, R184, 0x32, P6 ;  /* 0x00000032b800780c */ /* 0x000fe400037c1670 */
[----:B------:R-:W-:Y:S02]  /*5f90*/  FSEL R178, R178, -INF , !P5 ;  /* 0xff800000b2b27808 */ /* 0x000fe40006800000 */
[----:B-1----:R-:W-:-:S02]  /*5fa0*/  FMNMX.FTZ R152, R153, R152, !PT ;  /* 0x0000009899987209 */ /* 0x002fc40007810000 */
[----:B------:R-:W-:Y:S02]  /*5fb0*/  FMNMX.FTZ R153, R155, R0, !PT ;  /* 0x000000009b997209 */ /* 0x000fe40007810000 */
[C---:B------:R-:W-:Y:S01]  /*5fc0*/  FSETP.NEU.FTZ.AND P4, PT, R152.reuse, -INF , PT ;  /* 0xff8000009800780b */ /* 0x040fe20003f9d000 */
[----:B------:R-:W-:Y:S01]  /*5fd0*/  FMUL.FTZ R187, R152, UR6 ;  /* 0x0000000698bb7c20 */ /* 0x000fe20008410000 */
[----:B------:R-:W-:Y:S02]  /*5fe0*/  FMNMX.FTZ R0, R158, R153, !PT ;  /* 0x000000999e007209 */ /* 0x000fe40007810000 */
[----:B------:R-:W-:Y:S02]  /*5ff0*/  ISETP.GT.AND P2, PT, R186, 0x39, P2 ;  /* 0x00000039ba00780c */ /* 0x000fe40001744270 */
[----:B------:R-:W-:Y:S02]  /*6000*/  FMNMX.FTZ R153, R159, R0, !PT ;  /* 0x000000009f997209 */ /* 0x000fe40007810000 */
[----:B------:R-:W-:-:S02]  /*6010*/  ISETP.LT.OR P3, PT, R184, 0x39, P3 ;  /* 0x00000039b800780c */ /* 0x000fc40001f61670 */
[----:B------:R-:W-:Y:S02]  /*6020*/  FMNMX.FTZ R0, R162, R153, !PT ;  /* 0x00000099a2007209 */ /* 0x000fe40007810000 */
[----:B------:R-:W-:Y:S02]  /*6030*/  FSEL R179, R179, -INF , !P6 ;  /* 0xff800000b3b37808 */ /* 0x000fe40007000000 */
[----:B------:R-:W-:Y:S02]  /*6040*/  FMNMX.FTZ R153, R163, R0, !PT ;  /* 0x00000000a3997209 */ /* 0x000fe40007810000 */
[----:B------:R-:W-:Y:S02]  /*6050*/  FSEL R0, R187, RZ, P4 ;  /* 0x000000ffbb007208 */ /* 0x000fe40002000000 */
[----:B------:R-:W-:Y:S02]  /*6060*/  FMNMX.FTZ R188, R166, R153, !PT ;  /* 0x00000099a6bc7209 */ /* 0x000fe40007810000 */
[----:B------:R-:W-:Y:S01]  /*6070*/  ISETP.LT.OR P2, PT, R184, 0x3a, P2 ;  /* 0x0000003ab800780c */ /* 0x000fe20001741670 */
[--C-:B------:R-:W-:Y:S01]  /*6080*/  FFMA.FTZ R153, R185, UR6, -R0.reuse ;  /* 0x00000006b9997c23 */ /* 0x100fe20008010800 */
[----:B------:R-:W-:Y:S01]  /*6090*/  FMNMX.FTZ R185, R167, R188, !PT ;  /* 0x000000bca7b97209 */ /* 0x000fe20007810000 */
[--C-:B------:R-:W-:Y:S01]  /*60a0*/  FFMA.FTZ R196, R2, UR6, -R0.reuse ;  /* 0x0000000602c47c23 */ /* 0x100fe20008010800 */
[----:B------:R-:W-:Y:S01]  /*60b0*/  FSEL R182, R182, -INF , !P3 ;  /* 0xff800000b6b67808 */ /* 0x000fe20005800000 */
[--C-:B------:R-:W-:Y:S01]  /*60c0*/  FFMA.FTZ R198, R156, UR6, -R0.reuse ;  /* 0x000000069cc67c23 */ /* 0x100fe20008010800 */
[----:B------:R-:W-:Y:S01]  /*60d0*/  FMNMX.FTZ R188, R170, R185, !PT ;  /* 0x000000b9aabc7209 */ /* 0x000fe20007810000 */
[--C-:B------:R-:W-:Y:S01]  /*60e0*/  FFMA.FTZ R192, R160, UR6, -R0.reuse ;  /* 0x00000006a0c07c23 */ /* 0x100fe20008010800 */
[----:B------:R-:W-:Y:S01]  /*60f0*/  FSEL R183, R183, -INF , !P2 ;  /* 0xff800000b7b77808 */ /* 0x000fe20005000000 */
[--C-:B------:R-:W-:Y:S01]  /*6100*/  FFMA.FTZ R157, R157, UR6, -R0.reuse ;  /* 0x000000069d9d7c23 */ /* 0x100fe20008010800 */
[----:B------:R-:W-:Y:S01]  /*6110*/  FMNMX.FTZ R185, R171, R188, !PT ;  /* 0x000000bcabb97209 */ /* 0x000fe20007810000 */
[--C-:B------:R-:W-:Y:S01]  /*6120*/  FFMA.FTZ R161, R161, UR6, -R0.reuse ;  /* 0x00000006a1a17c23 */ /* 0x100fe20008010800 */
[----:B------:R-:W-:Y:S01]  /*6130*/  FSEL R187, R152, RZ, P4 ;  /* 0x000000ff98bb7208 */ /* 0x000fe20002000000 */
[--C-:B------:R-:W-:Y:S01]  /*6140*/  FFMA.FTZ R194, R164, UR6, -R0.reuse ;  /* 0x00000006a4c27c23 */ /* 0x100fe20008010800 */
[----:B------:R-:W-:Y:S01]  /*6150*/  FMNMX.FTZ R2, R174, R185, !PT ;  /* 0x000000b9ae027209 */ /* 0x000fe20007810000 */
[--C-:B------:R-:W-:Y:S01]  /*6160*/  FFMA.FTZ R165, R165, UR6, -R0.reuse ;  /* 0x00000006a5a57c23 */ /* 0x100fe20008010800 */
[----:B------:R-:W-:Y:S01]  /*6170*/  FFMA.FTZ R188, R168, UR6, -R0 ;  /* 0x00000006a8bc7c23 */ /* 0x000fe20008010800 */
[----:B------:R-:W-:Y:S01]  /*6180*/  FADD.FTZ R187, -R187, R4 ;  /* 0x00000004bbbb7221 */ /* 0x000fe20000010100 */
[----:B------:R-:W-:Y:S01]  /*6190*/  FMNMX.FTZ R185, R175, R2, !PT ;  /* 0x00000002afb97209 */ /* 0x000fe20007810000 */
[--C-:B------:R-:W-:Y:S01]  /*61a0*/  FFMA.FTZ R169, R169, UR6, -R0.reuse ;  /* 0x00000006a9a97c23 */ /* 0x100fe20008010800 */
[--C-:B------:R-:W-:Y:S01]  /*61b0*/  FFMA.FTZ R190, R172, UR6, -R0.reuse ;  /* 0x00000006acbe7c23 */ /* 0x100fe20008010800 */
[----:B------:R-:W-:Y:S01]  /*61c0*/  FMUL.FTZ R187, R187, UR6 ;  /* 0x00000006bbbb7c20 */ /* 0x000fe20008410000 */
[----:B------:R-:W-:Y:S01]  /*61d0*/  FMNMX.FTZ R2, R178, R185, !PT ;  /* 0x000000b9b2027209 */ /* 0x000fe20007810000 */
[--C-:B------:R-:W-:Y:S01]  /*61e0*/  FFMA.FTZ R173, R173, UR6, -R0.reuse ;  /* 0x00000006adad7c23 */ /* 0x100fe20008010800 */
[--C-:B------:R-:W-:Y:S01]  /*61f0*/  FFMA.FTZ R184, R176, UR6, -R0.reuse ;  /* 0x00000006b0b87c23 */ /* 0x100fe20008010800 */
[--C-:B------:R-:W-:Y:S01]  /*6200*/  FFMA.FTZ R177, R177, UR6, -R0.reuse ;  /* 0x00000006b1b17c23 */ /* 0x100fe20008010800 */
[----:B------:R-:W-:Y:S01]  /*6210*/  FMNMX.FTZ R185, R179, R2, !PT ;  /* 0x00000002b3b97209 */ /* 0x000fe20007810000 */
[--C-:B------:R-:W-:Y:S01]  /*6220*/  FFMA.FTZ R186, R180, UR6, -R0.reuse ;  /* 0x00000006b4ba7c23 */ /* 0x100fe20008010800 */
[----:B------:R-:W-:Y:S01]  /*6230*/  FFMA.FTZ R181, R181, UR6, -R0 ;  /* 0x00000006b5b57c23 */ /* 0x000fe20008010800 */
[----:B------:R-:W-:Y:S01]  /*6240*/  MUFU.EX2 R153, R153 ;  /* 0x0000009900997308 */ /* 0x000fe20000000800 */
[----:B------:R-:W-:-:S04]  /*6250*/  FMNMX.FTZ R2, R182, R185, !PT ;  /* 0x000000b9b6027209 */ /* 0x000fc80007810000 */
[----:B------:R-:W-:-:S03]  /*6260*/  FMNMX.FTZ R2, R183, R2, !PT ;  /* 0x00000002b7027209 */ /* 0x000fc60007810000 */
[----:B------:R-:W1:Y:S02]  /*6270*/  MUFU.EX2 R0, R187 ;  /* 0x000000bb00007308 */ /* 0x000e640000000800 */
[----:B------:R-:W2:Y:S06]  /*6280*/  SHFL.BFLY PT, R185, R2, 0x2, 0x1f ;  /* 0x0c401f0002b97f89 */ /* 0x000eac00000e0000 */
[----:B------:R-:W3:Y:S08]  /*6290*/  MUFU.EX2 R196, R196 ;  /* 0x000000c400c47308 */ /* 0x000ef00000000800 */
[----:B------:R-:W4:Y:S08]  /*62a0*/  MUFU.EX2 R198, R198 ;  /* 0x000000c600c67308 */ /* 0x000f300000000800 */
[----:B------:R-:W5:Y:S01]  /*62b0*/  MUFU.EX2 R157, R157 ;  /* 0x0000009d009d7308 */ /* 0x000f620000000800 */
[----:B--2---:R-:W-:-:S05]  /*62c0*/  FMNMX.FTZ R185, R2, R185, !PT ;  /* 0x000000b902b97209 */ /* 0x004fca0007810000 */
[----:B------:R-:W2:Y:S02]  /*62d0*/  SHFL.BFLY PT, R156, R185, 0x1, 0x1f ;  /* 0x0c201f00b99c7f89 */ /* 0x000ea400000e0000 */
[----:B------:R-:W5:Y:S08]  /*62e0*/  MUFU.EX2 R192, R192 ;  /* 0x000000c000c07308 */ /* 0x000f700000000800 */
[----:B------:R-:W5:Y:S08]  /*62f0*/  MUFU.EX2 R161, R161 ;  /* 0x000000a100a17308 */ /* 0x000f700000000800 */
[----:B------:R-:W-:Y:S01]  /*6300*/  MUFU.EX2 R194, R194 ;  /* 0x000000c200c27308 */ /* 0x000fe20000000800 */
[----:B--2---:R-:W-:-:S07]  /*6310*/  FMNMX.FTZ R156, R185, R156, !PT ;  /* 0x0000009cb99c7209 */ /* 0x004fce0007810000 */
[----:B------:R-:W-:Y:S01]  /*6320*/  MUFU.EX2 R165, R165 ;  /* 0x000000a500a57308 */ /* 0x000fe20000000800 */
[C---:B------:R-:W-:Y:S01]  /*6330*/  FSETP.NEU.FTZ.AND P2, PT, R156.reuse, -INF , PT ;  /* 0xff8000009c00780b */ /* 0x040fe20003f5d000 */
[----:B------:R-:W-:-:S03]  /*6340*/  FMUL.FTZ R160, R156, UR6 ;  /* 0x000000069ca07c20 */ /* 0x000fc60008410000 */
[----:B------:R-:W-:-:S03]  /*6350*/  FSEL R2, R156, RZ, P2 ;  /* 0x000000ff9c027208 */ /* 0x000fc60001000000 */
[----:B------:R-:W-:Y:S01]  /*6360*/  MUFU.EX2 R188, R188 ;  /* 0x000000bc00bc7308 */ /* 0x000fe20000000800 */
[----:B------:R-:W-:Y:S02]  /*6370*/  FSEL R160, R160, RZ, P2 ;  /* 0x000000ffa0a07208 */ /* 0x000fe40001000000 */
[----:B------:R-:W-:Y:S01]  /*6380*/  ISETP.GT.AND P2, PT, R23, UR41, PT ;  /* 0x0000002917007c0c */ /* 0x000fe2000bf44270 */
[----:B------:R-:W-:Y:S01]  /*6390*/  FADD.FTZ R2, -R2, R3 ;  /* 0x0000000302027221 */ /* 0x000fe20000010100 */
[----:B-1----:R-:W-:Y:S01]  /*63a0*/  FFMA.FTZ R3, R0, R20, R153 ;  /* 0x0000001400037223 */ /* 0x002fe20000010099 */
[--C-:B------:R-:W-:Y:S01]  /*63b0*/  FFMA.FTZ R197, R154, UR6, -R160.reuse ;  /* 0x000000069ac57c23 */ /* 0x100fe200080108a0 */
[--C-:B------:R-:W-:Y:S01]  /*63c0*/  FFMA.FTZ R4, R155, UR6, -R160.reuse ;  /* 0x000000069b047c23 */ /* 0x100fe200080108a0 */
[----:B------:R-:W-:Y:S01]  /*63d0*/  FMUL.FTZ R2, R2, UR6 ;  /* 0x0000000602027c20 */ /* 0x000fe20008410000 */
[--C-:B------:R-:W-:Y:S01]  /*63e0*/  FFMA.FTZ R199, R158, UR6, -R160.reuse ;  /* 0x000000069ec77c23 */ /* 0x100fe200080108a0 */
[--C-:B------:R-:W-:Y:S01]  /*63f0*/  FFMA.FTZ R154, R159, UR6, -R160.reuse ;  /* 0x000000069f9a7c23 */ /* 0x100fe200080108a0 */
[--C-:B------:R-:W-:Y:S01]  /*6400*/  FFMA.FTZ R193, R162, UR6, -R160.reuse ;  /* 0x00000006a2c17c23 */ /* 0x100fe200080108a0 */
[----:B------:R-:W-:Y:S01]  /*6410*/  MUFU.EX2 R197, R197 ;  /* 0x000000c500c57308 */ /* 0x000fe20000000800 */
[----:B---3--:R-:W-:Y:S01]  /*6420*/  FADD.FTZ R3, R196, R3 ;  /* 0x00000003c4037221 */ /* 0x008fe20000010000 */
[--C-:B------:R-:W-:Y:S01]  /*6430*/  FFMA.FTZ R158, R163, UR6, -R160.reuse ;  /* 0x00000006a39e7c23 */ /* 0x100fe200080108a0 */
[--C-:B------:R-:W-:Y:S01]  /*6440*/  FFMA.FTZ R195, R166, UR6, -R160.reuse ;  /* 0x00000006a6c37c23 */ /* 0x100fe200080108a0 */
[--C-:B------:R-:W-:Y:S01]  /*6450*/  FFMA.FTZ R162, R167, UR6, -R160.reuse ;  /* 0x00000006a7a27c23 */ /* 0x100fe200080108a0 */
[----:B----4-:R-:W-:Y:S01]  /*6460*/  FADD.FTZ R20, R198, R3 ;  /* 0x00000003c6147221 */ /* 0x010fe20000010000 */
[--C-:B------:R-:W-:Y:S01]  /*6470*/  FFMA.FTZ R189, R170, UR6, -R160.reuse ;  /* 0x00000006aabd7c23 */ /* 0x100fe200080108a0 */
[----:B------:R-:W-:Y:S01]  /*6480*/  FFMA.FTZ R164, R171, UR6, -R160 ;  /* 0x00000006aba47c23 */ /* 0x000fe200080108a0 */
[----:B------:R-:W1:Y:S01]  /*6490*/  MUFU.EX2 R2, R2 ;  /* 0x0000000200027308 */ /* 0x000e620000000800 */
[----:B-----5:R-:W-:Y:S01]  /*64a0*/  FADD.FTZ R3, R157, R20 ;  /* 0x000000149d037221 */ /* 0x020fe20000010000 */
[--C-:B------:R-:W-:Y:S01]  /*64b0*/  FFMA.FTZ R191, R174, UR6, -R160.reuse ;  /* 0x00000006aebf7c23 */ /* 0x100fe200080108a0 */
[--C-:B------:R-:W-:Y:S01]  /*64c0*/  FFMA.FTZ R185, R178, UR6, -R160.reuse ;  /* 0x00000006b2b97c23 */ /* 0x100fe200080108a0 */
[--C-:B------:R-:W-:Y:S01]  /*64d0*/  FFMA.FTZ R179, R179, UR6, -R160.reuse ;  /* 0x00000006b3b37c23 */ /* 0x100fe200080108a0 */
[----:B------:R-:W-:Y:S01]  /*64e0*/  FADD.FTZ R166, R192, R3 ;  /* 0x00000003c0a67221 */ /* 0x000fe20000010000 */
[----:B------:R-:W-:Y:S01]  /*64f0*/  FFMA.FTZ R182, R182, UR6, -R160 ;  /* 0x00000006b6b67c23 */ /* 0x000fe200080108a0 */
[----:B------:R-:W-:Y:S01]  /*6500*/  MOV R155, UR10 ;  /* 0x0000000a009b7c02 */ /* 0x000fe20008000f00 */
[----:B------:R-:W2:Y:S01]  /*6510*/  MUFU.EX2 R4, R4 ;  /* 0x0000000400047308 */ /* 0x000ea20000000800 */
[----:B------:R-:W-:Y:S01]  /*6520*/  F2FP.F16.F32.PACK_AB R196, R196, R153 ;  /* 0x00000099c4c4723e */ /* 0x000fe200000000ff */
[----:B------:R-:W-:Y:S01]  /*6530*/  VIADD R23, R23, 0xffffffff ;  /* 0xffffffff17177836 */ /* 0x000fe20000000000 */
[----:B------:R-:W-:Y:S01]  /*6540*/  F2FP.F16.F32.PACK_AB R198, R157, R198 ;  /* 0x000000c69dc6723e */ /* 0x000fe200000000ff */
[----:B------:R-:W-:Y:S01]  /*6550*/  @!P1 VIADD R155, R155, 0x30860 ;  /* 0x000308609b9b9836 */ /* 0x000fe20000000000 */
[----:B------:R-:W-:-:S03]  /*6560*/  F2FP.F16.F32.PACK_AB R192, R161, R192 ;  /* 0x000000c0a1c0723e */ /* 0x000fc600000000ff */
[----:B------:R-:W3:Y:S01]  /*6570*/  MUFU.EX2 R199, R199 ;  /* 0x000000c700c77308 */ /* 0x000ee20000000800 */
[----:B-1----:R-:W-:Y:S01]  /*6580*/  FFMA.FTZ R7, R2, R7, R197 ;  /* 0x0000000702077223 */ /* 0x002fe200000100c5 */
[----:B------:R-:W-:-:S04]  /*6590*/  @!P1 PRMT R155, RZ, 0x654, R155 ;  /* 0x00000654ff9b9816 */ /* 0x000fc8000000009b */
[----:B------:R1:W-:Y:S02]  /*65a0*/  @!P1 SYNCS.ARRIVE.TRANS64.RED.A1T0 RZ, [R155+URZ], RZ ;  /* 0x000000ff9bff99a7 */ /* 0x0003e4000810043f */
[----:B------:R-:W4:Y:S01]  /*65b0*/  MUFU.EX2 R154, R154 ;  /* 0x0000009a009a7308 */ /* 0x000f220000000800 */
[C---:B--2---:R-:W-:Y:S01]  /*65c0*/  FADD.FTZ R20, R4.reuse, R7 ;  /* 0x0000000704147221 */ /* 0x044fe20000010000 */
[----:B------:R-:W-:Y:S01]  /*65d0*/  FADD.FTZ R7, R161, R166 ;  /* 0x000000a6a1077221 */ /* 0x000fe20000010000 */
[--C-:B------:R-:W-:Y:S01]  /*65e0*/  FFMA.FTZ R166, R175, UR6, -R160.reuse ;  /* 0x00000006afa67c23 */ /* 0x100fe200080108a0 */
[----:B------:R-:W-:Y:S01]  /*65f0*/  FFMA.FTZ R160, R183, UR6, -R160 ;  /* 0x00000006b7a07c23 */ /* 0x000fe200080108a0 */
[----:B------:R-:W-:Y:S01]  /*6600*/  F2FP.F16.F32.PACK_AB R197, R4, R197 ;  /* 0x000000c504c5723e */ /* 0x000fe200000000ff */
[----:B------:R-:W-:Y:S01]  /*6610*/  FADD.FTZ R168, R194, R7 ;  /* 0x00000007c2a87221 */ /* 0x000fe20000010000 */
[----:B------:R-:W-:Y:S01]  /*6620*/  F2FP.F16.F32.PACK_AB R194, R165, R194 ;  /* 0x000000c2a5c2723e */ /* 0x000fe200000000ff */
[----:B------:R-:W2:Y:S01]  /*6630*/  MUFU.EX2 R193, R193 ;  /* 0x000000c100c17308 */ /* 0x000ea20000000800 */
[----:B---3--:R-:W-:Y:S01]  /*6640*/  FADD.FTZ R3, R199, R20 ;  /* 0x00000014c7037221 */ /* 0x008fe20000010000 */
[----:B------:R-:W-:Y:S01]  /*6650*/  FADD.FTZ R7, R165, R168 ;  /* 0x000000a8a5077221 */ /* 0x000fe20000010000 */
[----:B------:R-:W-:-:S03]  /*6660*/  IMAD.MOV.U32 R4, RZ, RZ, R152 ;  /* 0x000000ffff047224 */ /* 0x000fc600078e0098 */
[----:B------:R-:W-:Y:S02]  /*6670*/  FADD.FTZ R168, R188, R7 ;  /* 0x00000007bca87221 */ /* 0x000fe40000010000 */
[----:B------:R-:W3:Y:S01]  /*6680*/  MUFU.EX2 R158, R158 ;  /* 0x0000009e009e7308 */ /* 0x000ee20000000800 */
[C---:B----4-:R-:W-:Y:S01]  /*6690*/  FADD.FTZ R20, R154.reuse, R3 ;  /* 0x000000039a147221 */ /* 0x050fe20000010000 */
[----:B------:R-:W-:-:S06]  /*66a0*/  F2FP.F16.F32.PACK_AB R199, R154, R199 ;  /* 0x000000c79ac7723e */ /* 0x000fcc00000000ff */
[----:B------:R-:W4:Y:S01]  /*66b0*/  MUFU.EX2 R195, R195 ;  /* 0x000000c300c37308 */ /* 0x000f220000000800 */
[----:B--2---:R-:W-:-:S07]  /*66c0*/  FADD.FTZ R3, R193, R20 ;  /* 0x00000014c1037221 */ /* 0x004fce0000010000 */
[----:B------:R-:W2:Y:S01]  /*66d0*/  MUFU.EX2 R169, R169 ;  /* 0x000000a900a97308 */ /* 0x000ea20000000800 */
[C---:B---3--:R-:W-:Y:S01]  /*66e0*/  FADD.FTZ R20, R158.reuse, R3 ;  /* 0x000000039e147221 */ /* 0x048fe20000010000 */
[----:B------:R-:W-:-:S06]  /*66f0*/  F2FP.F16.F32.PACK_AB R193, R158, R193 ;  /* 0x000000c19ec1723e */ /* 0x000fcc00000000ff */
[----:B------:R-:W3:Y:S01]  /*6700*/  MUFU.EX2 R162, R162 ;  /* 0x000000a200a27308 */ /* 0x000ee20000000800 */
[----:B----4-:R-:W-:-:S07]  /*6710*/  FADD.FTZ R3, R195, R20 ;  /* 0x00000014c3037221 */ /* 0x010fce0000010000 */
[----:B------:R-:W4:Y:S01]  /*6720*/  MUFU.EX2 R190, R190 ;  /* 0x000000be00be7308 */ /* 0x000f220000000800 */
[C---:B--2---:R-:W-:Y:S01]  /*6730*/  FADD.FTZ R7, R169.reuse, R168 ;  /* 0x000000a8a9077221 */ /* 0x044fe20000010000 */
[----:B------:R-:W-:-:S06]  /*6740*/  F2FP.F16.F32.PACK_AB R188, R169, R188 ;  /* 0x000000bca9bc723e */ /* 0x000fcc00000000ff */
[----:B------:R-:W2:Y:S01]  /*6750*/  MUFU.EX2 R189, R189 ;  /* 0x000000bd00bd7308 */ /* 0x000ea20000000800 */
[C---:B---3--:R-:W-:Y:S01]  /*6760*/  FADD.FTZ R20, R162.reuse, R3 ;  /* 0x00000003a2147221 */ /* 0x048fe20000010000 */
[----:B------:R-:W-:-:S06]  /*6770*/  F2FP.F16.F32.PACK_AB R195, R162, R195 ;  /* 0x000000c3a2c3723e */ /* 0x000fcc00000000ff */
[----:B------:R-:W3:Y:S01]  /*6780*/  MUFU.EX2 R173, R173 ;  /* 0x000000ad00ad7308 */ /* 0x000ee20000000800 */
[----:B----4-:R-:W-:-:S07]  /*6790*/  FADD.FTZ R168, R190, R7 ;  /* 0x00000007bea87221 */ /* 0x010fce0000010000 */
[----:B------:R-:W4:Y:S01]  /*67a0*/  MUFU.EX2 R164, R164 ;  /* 0x000000a400a47308 */ /* 0x000f220000000800 */
[----:B--2---:R-:W-:-:S07]  /*67b0*/  FADD.FTZ R3, R189, R20 ;  /* 0x00000014bd037221 */ /* 0x004fce0000010000 */
[----:B------:R-:W2:Y:S01]  /*67c0*/  MUFU.EX2 R184, R184 ;  /* 0x000000b800b87308 */ /* 0x000ea20000000800 */
[C---:B---3--:R-:W-:Y:S01]  /*67d0*/  FADD.FTZ R7, R173.reuse, R168 ;  /* 0x000000a8ad077221 */ /* 0x048fe20000010000 */
[----:B------:R-:W-:-:S06]  /*67e0*/  F2FP.F16.F32.PACK_AB R190, R173, R190 ;  /* 0x000000beadbe723e */ /* 0x000fcc00000000ff */
[----:B------:R-:W3:Y:S01]  /*67f0*/  MUFU.EX2 R191, R191 ;  /* 0x000000bf00bf7308 */ /* 0x000ee20000000800 */
[C---:B----4-:R-:W-:Y:S01]  /*6800*/  FADD.FTZ R20, R164.reuse, R3 ;  /* 0x00000003a4147221 */ /* 0x050fe20000010000 */
[----:B------:R-:W-:-:S06]  /*6810*/  F2FP.F16.F32.PACK_AB R189, R164, R189 ;  /* 0x000000bda4bd723e */ /* 0x000fcc00000000ff */
[----:B------:R-:W4:Y:S01]  /*6820*/  MUFU.EX2 R177, R177 ;  /* 0x000000b100b17308 */ /* 0x000f220000000800 */
[----:B--2---:R-:W-:-:S07]  /*6830*/  FADD.FTZ R168, R184, R7 ;  /* 0x00000007b8a87221 */ /* 0x004fce0000010000 */
[----:B------:R-:W2:Y:S01]  /*6840*/  MUFU.EX2 R166, R166 ;  /* 0x000000a600a67308 */ /* 0x000ea20000000800 */
[----:B---3--:R-:W-:-:S07]  /*6850*/  FADD.FTZ R3, R191, R20 ;  /* 0x00000014bf037221 */ /* 0x008fce0000010000 */
[----:B------:R-:W3:Y:S01]  /*6860*/  MUFU.EX2 R185, R185 ;  /* 0x000000b900b97308 */ /* 0x000ee20000000800 */
[C---:B----4-:R-:W-:Y:S01]  /*6870*/  FADD.FTZ R7, R177.reuse, R168 ;  /* 0x000000a8b1077221 */ /* 0x050fe20000010000 */
[----:B------:R-:W-:-:S06]  /*6880*/  F2FP.F16.F32.PACK_AB R184, R177, R184 ;  /* 0x000000b8b1b8723e */ /* 0x000fcc00000000ff */
[----:B------:R-:W4:Y:S01]  /*6890*/  MUFU.EX2 R179, R179 ;  /* 0x000000b300b37308 */ /* 0x000f220000000800 */
[C---:B--2---:R-:W-:Y:S01]  /*68a0*/  FADD.FTZ R168, R166.reuse, R3 ;  /* 0x00000003a6a87221 */ /* 0x044fe20000010000 */
[----:B------:R-:W-:Y:S01]  /*68b0*/  F2FP.F16.F32.PACK_AB R191, R166, R191 ;  /* 0x000000bfa6bf723e */ /* 0x000fe200000000ff */
[----:B------:R-:W-:-:S05]  /*68c0*/  IMAD.MOV.U32 R3, RZ, RZ, R156 ;  /* 0x000000ffff037224 */ /* 0x000fca00078e009c */
[----:B------:R-:W2:Y:S01]  /*68d0*/  MUFU.EX2 R186, R186 ;  /* 0x000000ba00ba7308 */ /* 0x000ea20000000800 */
[----:B---3--:R-:W-:-:S07]  /*68e0*/  FADD.FTZ R168, R185, R168 ;  /* 0x000000a8b9a87221 */ /* 0x008fce0000010000 */
[----:B------:R-:W3:Y:S01]  /*68f0*/  MUFU.EX2 R187, R182 ;  /* 0x000000b600bb7308 */ /* 0x000ee20000000800 */
[C---:B----4-:R-:W-:Y:S01]  /*6900*/  FADD.FTZ R168, R179.reuse, R168 ;  /* 0x000000a8b3a87221 */ /* 0x050fe20000010000 */
[----:B------:R-:W-:-:S06]  /*6910*/  F2FP.F16.F32.PACK_AB R185, R179, R185 ;  /* 0x000000b9b3b9723e */ /* 0x000fcc00000000ff */
[----:B------:R-:W4:Y:S01]  /*6920*/  MUFU.EX2 R181, R181 ;  /* 0x000000b500b57308 */ /* 0x000f220000000800 */
[----:B--2---:R-:W-:-:S07]  /*6930*/  FADD.FTZ R20, R186, R7 ;  /* 0x00000007ba147221 */ /* 0x004fce0000010000 */
[----:B------:R-:W2:Y:S01]  /*6940*/  MUFU.EX2 R160, R160 ;  /* 0x000000a000a07308 */ /* 0x000ea20000000800 */
[----:B---3--:R-:W-:Y:S01]  /*6950*/  FADD.FTZ R168, R187, R168 ;  /* 0x000000a8bba87221 */ /* 0x008fe20000010000 */
[C---:B----4-:R-:W-:Y:S01]  /*6960*/  FADD.FTZ R20, R181.reuse, R20 ;  /* 0x00000014b5147221 */ /* 0x050fe20000010000 */
[----:B------:R-:W-:Y:S02]  /*6970*/  F2FP.F16.F32.PACK_AB R186, R181, R186 ;  /* 0x000000bab5ba723e */ /* 0x000fe400000000ff */
[C---:B--2---:R-:W-:Y:S01]  /*6980*/  FADD.FTZ R7, R160.reuse, R168 ;  /* 0x000000a8a0077221 */ /* 0x044fe20000010000 */
[----:B------:R-:W-:Y:S01]  /*6990*/  F2FP.F16.F32.PACK_AB R187, R160, R187 ;  /* 0x000000bba0bb723e */ /* 0x000fe200000000ff */
[----:B-1----:R-:W-:Y:S06]  /*69a0*/  @P2 BRA `(.L_x_931) ;  /* 0xffffffd800482947 */ /* 0x002fec000383ffff */
[----:B------:R-:W-:Y:S01]  /*69b0*/  IMAD.MOV.U32 R3, RZ, RZ, R156 ;  /* 0x000000ffff037224 */ /* 0x000fe200078e009c */
[----:B------:R-:W-:Y:S01]  /*69c0*/  UMOV UR36, UR7 ;  /* 0x0000000700247c82 */ /* 0x000fe20008000000 */
[----:B------:R-:W-:Y:S01]  /*69d0*/  IMAD.MOV.U32 R4, RZ, RZ, R152 ;  /* 0x000000ffff047224 */ /* 0x000fe200078e0098 */
[----:B------:R-:W-:-:S06]  /*69e0*/  UMOV UR46, UR40 ;  /* 0x00000028002e7c82 */ /* 0x000fcc0008000000 */
.L_x_914:
[----:B------:R-:W-:Y:S01]  /*69f0*/  ULDC UR7, c[0x0][0x9e4] ;  /* 0x0002790000077ab9 */ /* 0x000fe20000000800 */
[----:B------:R-:W-:Y:S02]  /*6a00*/  UIADD3 UR22, UR61, -UR22, URZ ;  /* 0x800000163d167290 */ /* 0x000fe4000fffe03f */
[----:B------:R-:W-:-:S06]  /*6a10*/  UISETP.GE.AND UP0, UPT, UR7, 0x1, UPT ;  /* 0x000000010700788c */ /* 0x000fcc000bf06270 */
[----:B------:R-:W-:-:S13]  /*6a20*/  PLOP3.LUT P6, PT, PT, PT, UP0, 0x80, 0x0 ;  /* 0x000000000000781c */ /* 0x000fda0003fcf008 */
[----:B------:R-:W-:Y:S05]  /*6a30*/  @!P6 BRA `(.L_x_932) ;  /* 0x000000000044e947 */ /* 0x000fea0003800000 */
        /* <DEDUP_REMOVED lines=10> */
.L_x_933:
[----:B------:R-:W-:-:S11]  /*6ae0*/  UISETP.NE.AND UP0, UPT, UR7, 0x1, UPT ;  /* 0x000000010700788c */ /* 0x000fd6000bf05270 */
[----:B------:R-:W-:Y:S02]  /*6af0*/  @UP0 ULDC.64 UR10, c[0x0][0x9e8] ;  /* 0x00027a00000a0ab9 */ /* 0x000fe40000000a00 */
[----:B------:R-:W-:-:S04]  /*6b00*/  UIMAD.WIDE.U32 UR14, UR61, UR10, URZ ;  /* 0x0000000a3d0e72a5 */ /* 0x000fc8000f8e003f */
[----:B------:R-:W-:-:S12]  /*6b10*/  @UP0 USHF.R.U32.HI UR61, URZ, UR11, UR15 ;  /* 0x0000000b3f3d0299 */ /* 0x000fd8000801160f */
.L_x_934:
[----:B------:R-:W-:-:S04]  /*6b20*/  UIMAD UR7, UR61, UR7, URZ ;  /* 0x000000073d0772a4 */ /* 0x000fc8000f8e023f */
[----:B------:R-:W-:-:S04]  /*6b30*/  UISETP.LT.AND UP0, UPT, UR22, UR7, UPT ;  /* 0x000000071600728c */ /* 0x000fc8000bf01270 */
[----:B------:R-:W-:-:S12]  /*6b40*/  USEL UR22, UR22, UR7, !UP0 ;  /* 0x0000000716167287 */ /* 0x000fd8000c000000 */
.L_x_932:
[----:B------:R-:W-:-:S04]  /*6b50*/  UIADD3 UR22, UR22, 0x3f, URZ ;  /* 0x0000003f16167890 */ /* 0x000fc8000fffe03f */
[----:B------:R-:W-:-:S04]  /*6b60*/  USHF.R.S32.HI UR7, URZ, 0x1f, UR22 ;  /* 0x0000001f3f077899 */ /* 0x000fc80008011416 */
[----:B------:R-:W-:-:S04]  /*6b70*/  ULEA.HI UR7, UR7, UR22, URZ, 0x6 ;  /* 0x0000001607077291 */ /* 0x000fc8000f8f303f */
[----:B------:R-:W-:-:S04]  /*6b80*/  USHF.R.S32.HI UR7, URZ, 0x6, UR7 ;  /* 0x000000063f077899 */ /* 0x000fc80008011407 */
[----:B------:R-:W-:-:S04]  /*6b90*/  UISETP.LT.AND UP0, UPT, UR60, UR7, UPT ;  /* 0x000000073c00728c */ /* 0x000fc8000bf01270 */
[----:B------:R-:W-:-:S06]  /*6ba0*/  USEL UR40, UR60, UR7, !UP0 ;  /* 0x000000073c287287 */ /* 0x000fcc000c000000 */
[----:B------:R-:W-:-:S13]  /*6bb0*/  ISETP.GE.AND P2, PT, R23, UR40, PT ;  /* 0x0000002817007c0c */ /* 0x000fda000bf46270 */
[----:B------:R-:W-:Y:S05]  /*6bc0*/  @!P2 BRA `(.L_x_935) ;  /* 0x0000001c002ca947 */ /* 0x000fea0003800000 */
[----:B------:R-:W-:Y:S01]  /*6bd0*/  IMAD.MOV.U32 R214, RZ, RZ, R3 ;  /* 0x000000ffffd67224 */ /* 0x000fe200078e0003 */
[----:B------:R-:W-:Y:S01]  /*6be0*/  UMOV UR39, UR46 ;  /* 0x0000002e00277c82 */ /* 0x000fe20008000000 */
[----:B------:R-:W-:Y:S01]  /*6bf0*/  IMAD.MOV.U32 R215, RZ, RZ, R4 ;  /* 0x000000ffffd77224 */ /* 0x000fe200078e0004 */
[----:B------:R-:W-:Y:S01]  /*6c00*/  UMOV UR7, UR36 ;  /* 0x0000002400077c82 */ /* 0x000fe20008000000 */
[----:B------:R-:W-:-:S05]  /*6c10*/  ULDC UR41, c[0x0][0x988] ;  /* 0x0002620000297ab9 */ /* 0x000fca0000000800 */
.L_x_944:
[----:B------:R-:W-:-:S04]  /*6c20*/  UIADD3 UR36, UR7, 0x1, URZ ;  /* 0x0000000107247890 */ /* 0x000fc8000fffe03f */
[----:B------:R-:W-:-:S04]  /*6c30*/  UISETP.NE.AND UP0, UPT, UR36, 0x2, UPT ;  /* 0x000000022400788c */ /* 0x000fc8000bf05270 */
[----:B------:R-:W-:Y:S02]  /*6c40*/  USEL UR46, URZ, 0x1, UP0 ;  /* 0x000000013f2e7887 */ /* 0x000fe40008000000 */
[----:B------:R-:W-:Y:S02]  /*6c50*/  USEL UR36, UR36, URZ, UP0 ;  /* 0x0000003f24247287 */ /* 0x000fe40008000000 */
[----:B------:R-:W-:Y:S01]  /*6c60*/  ULOP3.LUT UR46, UR39, UR46, URZ, 0x3c, !UPT ;  /* 0x0000002e272e7292 */ /* 0x000fe2000f8e3c3f */
[----:B------:R-:W-:Y:S11]  /*6c70*/  @!P0 BRA `(.L_x_936) ;  /* 0x0000000000048947 */ /* 0x000ff60003800000 */
[----:B------:R-:W-:Y:S01]  /*6c80*/  BPT.TRAP 0x1 ;  /* 0x000000040000795c */ /* 0x000fe20000300000 */
.L_x_936:
[----:B------:R-:W-:Y:S01]  /*6c90*/  ULEA UR6, UR36, UR38, 0x3 ;  /* 0x0000002624067291 */ /* 0x000fe2000f8e183f */
[----:B------:R-:W-:-:S04]  /*6ca0*/  MOV R3, UR46 ;  /* 0x0000002e00037c02 */ /* 0x000fc80008000f00 */
[----:B------:R-:W-:-:S04]  /*6cb0*/  SHF.L.U32 R3, R3, 0x1f, RZ ;  /* 0x0000001f03037819 */ /* 0x000fc800000006ff */
[----:B------:R1:W2:Y:S01]  /*6cc0*/  SYNCS.PHASECHK.TRANS64.TRYWAIT P2, [UR6+0x30830], R3 ;  /* 0x03083003ff0075a7 */ /* 0x0002a20008040146 */
[----:B------:R-:W-:Y:S05]  /*6cd0*/  @!P0 BRA `(.L_x_937) ;  /* 0x0000000000048947 */ /* 0x000fea0003800000 */
[----:B------:R-:W-:Y:S01]  /*6ce0*/  BPT.TRAP 0x1 ;  /* 0x000000040000795c */ /* 0x000fe20000300000 */
.L_x_937:
[----:B--2---:R-:W-:Y:S05]  /*6cf0*/  @P2 BRA `(.L_x_938) ;  /* 0x0000000000082947 */ /* 0x004fea0003800000 */
[----:B------:R-:W2:Y:S02]  /*6d00*/  SYNCS.PHASECHK.TRANS64.TRYWAIT P2, [UR6+0x30830], R3 ;  /* 0x03083003ff0075a7 */ /* 0x000ea40008040146 */
[----:B--2---:R-:W-:Y:S05]  /*6d10*/  @!P2 BRA `(.L_x_939) ;  /* 0x000000ac0014a947 */ /* 0x004fea0003800000 */
.L_x_938:
[----:B------:R-:W-:Y:S01]  /*6d20*/  R2UR UR56, R18 ;  /* 0x00000000123872ca */ /* 0x000fe200000e0000 */
[----:B------:R-:W-:Y:S01]  /*6d30*/  ULEA UR6, UR36, UR37, 0xb ;  /* 0x0000002524067291 */ /* 0x000fe2000f8e583f */
[----:B------:R-:W-:Y:S01]  /*6d40*/  R2UR UR57, R19 ;  /* 0x00000000133972ca */ /* 0x000fe200000e0000 */
[----:B------:R-:W-:Y:S01]  /*6d50*/  WARPGROUP.ARRIVE ;  /* 0x00000000000079c5 */ /* 0x000fe20000000000 */
        /* <DEDUP_REMOVED lines=178> */
[----:B------:R-:W-:Y:S01]  /*7880*/  UMOV UR56, UR4 ;  /* 0x0000000400387c82 */ /* 0x000fe20008000000 */
[----:B------:R-:W-:Y:S01]  /*7890*/  UMOV UR57, UR5 ;  /* 0x0000000500397c82 */ /* 0x000fe20008000000 */
[----:B------:R-:W-:Y:S01]  /*78a0*/  UMOV UR59, 0x40000040 ;  /* 0x40000040003b7882 */ /* 0x000fe20000000000 */
        /* <DEDUP_REMOVED lines=40> */
.L_x_940:
[----:B------:R-:W-:Y:S01]  /*7b30*/  ULEA UR14, UR7, UR38, 0x3 ;  /* 0x00000026070e7291 */ /* 0x000fe2000f8e183f */
[----:B------:R-:W-:-:S05]  /*7b40*/  IMAD.U32 R0, RZ, RZ, UR39 ;  /* 0x00000027ff007e24 */ /* 0x000fca000f8e00ff */
[----:B------:R-:W-:-:S04]  /*7b50*/  SHF.L.U32 R0, R0, 0x1f, RZ ;  /* 0x0000001f00007819 */ /* 0x000fc800000006ff */
[----:B------:R3:W4:Y:S01]  /*7b60*/  SYNCS.PHASECHK.TRANS64.TRYWAIT P2, [UR14+0x30850], R0 ;  /* 0x03085000ff0075a7 */ /* 0x000722000804014e */
[----:B------:R-:W-:Y:S05]  /*7b70*/  @!P0 BRA `(.L_x_941) ;  /* 0x0000000000048947 */ /* 0x000fea0003800000 */
[----:B------:R-:W-:Y:S01]  /*7b80*/  BPT.TRAP 0x1 ;  /* 0x000000040000795c */ /* 0x000fe20000300000 */
.L_x_941:
[----:B----4-:R-:W-:Y:S05]  /*7b90*/  @P2 BRA `(.L_x_942) ;  /* 0x0000000000082947 */ /* 0x010fea0003800000 */
[----:B------:R-:W4:Y:S02]  /*7ba0*/  SYNCS.PHASECHK.TRANS64.TRYWAIT P2, [UR14+0x30850], R0 ;  /* 0x03085000ff0075a7 */ /* 0x000f24000804014e */
[----:B----4-:R-:W-:Y:S05]  /*7bb0*/  @!P2 BRA `(.L_x_943) ;  /* 0x0000009c0084a947 */ /* 0x010fea0003800000 */
.L_x_942:
[----:B------:R-:W-:Y:S01]  /*7bc0*/  UIADD3 UR6, UR38, 0x400, URZ ;  /* 0x0000040026067890 */ /* 0x000fe2000fffe03f */
[----:B------:R-:W-:Y:S01]  /*7bd0*/  WARPGROUP.ARRIVE ;  /* 0x00000000000079c5 */ /* 0x000fe20000000000 */
[----:B-1-3--:R-:W-:Y:S01]  /*7be0*/  FMNMX.FTZ R0, R152, R215, !PT ;  /* 0x000000d798007209 */ /* 0x00afe20007810000 */
[----:B------:R-:W-:Y:S01]  /*7bf0*/  UMOV UR11, 0x40000040 ;  /* 0x40000040000b7882 */ /* 0x000fe20000000000 */
[----:B------:R-:W-:Y:S01]  /*7c00*/  USHF.R.U32.HI UR6, URZ, 0x4, UR6 ;  /* 0x000000043f067899 */ /* 0x000fe20008011606 */
[----:B------:R-:W-:Y:S01]  /*7c10*/  ISETP.GT.AND P2, PT, R23, UR40, PT ;  /* 0x0000002817007c0c */ /* 0x000fe2000bf44270 */
[----:B------:R-:W-:Y:S01]  /*7c20*/  UMOV UR39, UR46 ;  /* 0x0000002e00277c82 */ /* 0x000fe20008000000 */
[----:B--2---:R-:W-:Y:S01]  /*7c30*/  FMNMX.FTZ R3, R153, R0, !PT ;  /* 0x0000000099037209 */ /* 0x004fe20007810000 */
[----:B------:R-:W-:Y:S01]  /*7c40*/  ULOP3.LUT UR6, UR6, 0x3fff, URZ, 0xc0, !UPT ;  /* 0x00003fff06067892 */ /* 0x000fe2000f8ec03f */
[----:B------:R-:W-:Y:S02]  /*7c50*/  VIADD R23, R23, 0xffffffff ;  /* 0xffffffff17177836 */ /* 0x000fe40000000000 */
[----:B------:R-:W-:Y:S01]  /*7c60*/  FMNMX.FTZ R0, R156, R3, !PT ;  /* 0x000000039c007209 */ /* 0x000fe20007810000 */
[----:B------:R-:W-:-:S03]  /*7c70*/  ULOP3.LUT UR6, UR6, 0x2000000, URZ, 0xfc, !UPT ;  /* 0x0200000006067892 */ /* 0x000fc6000f8efc3f */
[----:B------:R-:W-:Y:S01]  /*7c80*/  FMNMX.FTZ R3, R157, R0, !PT ;  /* 0x000000009d037209 */ /* 0x000fe20007810000 */
[----:B------:R-:W-:-:S03]  /*7c90*/  ULEA UR10, UR7, UR6, 0xb ;  /* 0x00000006070a7291 */ /* 0x000fc6000f8e583f */
[----:B------:R-:W-:Y:S01]  /*7ca0*/  UMOV UR7, 0x40000040 ;  /* 0x4000004000077882 */ /* 0x000fe20000000000 */
[----:B------:R-:W-:-:S03]  /*7cb0*/  FMNMX.FTZ R0, R160, R3, !PT ;  /* 0x00000003a0007209 */ /* 0x000fc60007810000 */
[----:B------:R-:W-:Y:S01]  /*7cc0*/  UMOV UR6, UR10 ;  /* 0x0000000a00067c82 */ /* 0x000fe20008000000 */
[----:B------:R-:W-:Y:S01]  /*7cd0*/  FMNMX.FTZ R3, R161, R0, !PT ;  /* 0x00000000a1037209 */ /* 0x000fe20007810000 */
[----:B------:R-:W-:Y:S01]  /*7ce0*/  HGMMA.64x256x16.F32 R24, R196, gdesc[UR4].tnspB, R24, gsb0 ;  /* 0x43e00004c4187df0 */ /* 0x000fe20008000818 */
[----:B------:R-:W-:Y:S01]  /*7cf0*/  UIADD3 UR6, UR10, 0x80, URZ ;  /* 0x000000800a067890 */ /* 0x000fe2000fffe03f */
[----:B------:R-:W-:Y:S01]  /*7d00*/  UMOV UR7, 0x40000040 ;  /* 0x4000004000077882 */ /* 0x000fe20000000000 */
        /* <DEDUP_REMOVED lines=11> */
[----:B------:R-:W1:Y:S01]  /*7dc0*/  SHFL.BFLY PT, R3, R2, 0x2, 0x1f ;  /* 0x0c401f0002037f89 */ /* 0x000e6200000e0000 */
[----:B------:R-:W-:Y:S02]  /*7dd0*/  WARPGROUP.DEPBAR.LE gsb0, 0x0 ;  /* 0x00008000000079c5 */ /* 0x000fe40000010000 */
[----:B------:R-:W-:-:S06]  /*7de0*/  WARPGROUP.ARRIVE ;  /* 0x00000000000079c5 */ /* 0x000fcc0000000000 */
        /* <DEDUP_REMOVED lines=9> */
[----:B------:R-:W-:Y:S01]  /*7e80*/  UMOV UR7, UR36 ;  /* 0x0000002400077c82 */ /* 0x000fe20008000000 */
[----:B------:R-:W-:Y:S02]  /*7e90*/  WARPGROUP.DEPBAR.LE gsb0, 0x0 ;  /* 0x00008000000079c5 */ /* 0x000fe40000010000 */
[----:B------:R-:W-:Y:S01]  /*7ea0*/  WARPGROUP.ARRIVE ;  /* 0x00000000000079c5 */ /* 0x000fe20000000000 */
[----:B-1----:R-:W-:Y:S02]  /*7eb0*/  FMNMX.FTZ R188, R2, R3, !PT ;  /* 0x0000000302bc7209 */ /* 0x002fe40007810000 */
[----:B------:R-:W-:-:S15]  /*7ec0*/  FMNMX.FTZ R3, R155, R0, !PT ;  /* 0x000000009b037209 */ /* 0x000fde0007810000 */
[----:B------:R-:W-:-:S05]  /*7ed0*/  NOP ;  /* 0x0000000000007918 */ /* 0x000fca0000000000 */
[----:B------:R-:W-:Y:S01]  /*7ee0*/  HGMMA.64x256x16.F32 R24, R184, gdesc[UR8].tnspB, R24, gsb0 ;  /* 0x43e00008b8187df0 */ /* 0x000fe20008000818 */
[----:B------:R-:W1:Y:S01]  /*7ef0*/  SHFL.BFLY PT, R189, R188, 0x1, 0x1f ;  /* 0x0c201f00bcbd7f89 */ /* 0x000e6200000e0000 */
[----:B------:R-:W-:-:S04]  /*7f00*/  FMNMX.FTZ R0, R158, R3, !PT ;  /* 0x000000039e007209 */ /* 0x000fc80007810000 */
[----:B------:R-:W-:-:S04]  /*7f10*/  FMNMX.FTZ R3, R159, R0, !PT ;  /* 0x000000009f037209 */ /* 0x000fc80007810000 */
[----:B------:R-:W-:-:S04]  /*7f20*/  FMNMX.FTZ R0, R162, R3, !PT ;  /* 0x00000003a2007209 */ /* 0x000fc80007810000 */
[----:B------:R-:W-:Y:S02]  /*7f30*/  FMNMX.FTZ R3, R163, R0, !PT ;  /* 0x00000000a3037209 */ /* 0x000fe40007810000 */
[----:B-1----:R-:W-:Y:S02]  /*7f40*/  FMNMX.FTZ R4, R188, R189, !PT ;  /* 0x000000bdbc047209 */ /* 0x002fe40007810000 */
[----:B------:R-:W-:-:S03]  /*7f50*/  FMNMX.FTZ R188, R166, R3, !PT ;  /* 0x00000003a6bc7209 */ /* 0x000fc60007810000 */
[C---:B------:R-:W-:Y:S01]  /*7f60*/  FADD.FTZ R189, -R4.reuse, R215 ;  /* 0x000000d704bd7221 */ /* 0x040fe20000010100 */
[----:B------:R-:W-:Y:S01]  /*7f70*/  FMUL.FTZ R2, R4, UR6 ;  /* 0x0000000604027c20 */ /* 0x000fe20008410000 */
[----:B------:R-:W-:Y:S01]  /*7f80*/  FMNMX.FTZ R3, R167, R188, !PT ;  /* 0x000000bca7037209 */ /* 0x000fe20007810000 */
[----:B------:R-:W-:Y:S02]  /*7f90*/  IMAD.MOV.U32 R215, RZ, RZ, R4 ;  /* 0x000000ffffd77224 */ /* 0x000fe400078e0004 */
[----:B------:R-:W-:Y:S01]  /*7fa0*/  FMUL.FTZ R0, R189, UR6 ;  /* 0x00000006bd007c20 */ /* 0x000fe20008410000 */
[--C-:B------:R-:W-:Y:S01]  /*7fb0*/  FFMA.FTZ R189, R152, UR6, -R2.reuse ;  /* 0x0000000698bd7c23 */ /* 0x100fe20008010802 */
[----:B------:R-:W-:Y:S01]  /*7fc0*/  FMNMX.FTZ R152, R170, R3, !PT ;  /* 0x00000003aa987209 */ /* 0x000fe20007810000 */
[--C-:B------:R-:W-:Y:S01]  /*7fd0*/  FFMA.FTZ R196, R153, UR6, -R2.reuse ;  /* 0x0000000699c47c23 */ /* 0x100fe20008010802 */
[--C-:B------:R-:W-:Y:S01]  /*7fe0*/  FFMA.FTZ R153, R157, UR6, -R2.reuse ;  /* 0x000000069d997c23 */ /* 0x100fe20008010802 */
        /* <DEDUP_REMOVED lines=14> */
[----:B------:R-:W-:Y:S01]  /*80d0*/  FFMA.FTZ R177, R181, UR6, -R2 ;  /* 0x00000006b5b17c23 */ /* 0x000fe20008010802 */
[----:B------:R-:W-:Y:S02]  /*80e0*/  MUFU.EX2 R0, R0 ;  /* 0x0000000000007308 */ /* 0x000fe40000000800 */
[----:B------:R-:W-:-:S04]  /*80f0*/  FMNMX.FTZ R3, R179, R152, !PT ;  /* 0x00000098b3037209 */ /* 0x000fc80007810000 */
[----:B------:R-:W-:Y:S02]  /*8100*/  FMNMX.FTZ R152, R182, R3, !PT ;  /* 0x00000003b6987209 */ /* 0x000fe40007810000 */
[----:B------:R-:W1:Y:S02]  /*8110*/  MUFU.EX2 R189, R189 ;  /* 0x000000bd00bd7308 */ /* 0x000e640000000800 */
[----:B------:R-:W-:-:S05]  /*8120*/  FMNMX.FTZ R152, R183, R152, !PT ;  /* 0x00000098b7987209 */ /* 0x000fca0007810000 */
[----:B------:R-:W2:Y:S01]  /*8130*/  SHFL.BFLY PT, R3, R152, 0x2, 0x1f ;  /* 0x0c401f0098037f89 */ /* 0x000ea200000e0000 */
[----:B------:R-:W3:Y:S08]  /*8140*/  MUFU.EX2 R196, R196 ;  /* 0x000000c400c47308 */ /* 0x000ef00000000800 */
[----:B------:R-:W-:Y:S08]  /*8150*/  MUFU.EX2 R198, R198 ;  /* 0x000000c600c67308 */ /* 0x000ff00000000800 */
[----:B------:R-:W-:Y:S01]  /*8160*/  MUFU.EX2 R153, R153 ;  /* 0x0000009900997308 */ /* 0x000fe20000000800 */
[----:B--2---:R-:W-:-:S07]  /*8170*/  FMNMX.FTZ R3, R152, R3, !PT ;  /* 0x0000000398037209 */ /* 0x004fce0007810000 */
[----:B------:R-:W-:Y:S01]  /*8180*/  MUFU.EX2 R192, R192 ;  /* 0x000000c000c07308 */ /* 0x000fe20000000800 */
[----:B------:R-:W2:Y:S07]  /*8190*/  SHFL.BFLY PT, R152, R3, 0x1, 0x1f ;  /* 0x0c201f0003987f89 */ /* 0x000eae00000e0000 */
[----:B------:R-:W-:Y:S08]  /*81a0*/  MUFU.EX2 R157, R157 ;  /* 0x0000009d009d7308 */ /* 0x000ff00000000800 */
[----:B------:R-:W-:Y:S08]  /*81b0*/  MUFU.EX2 R194, R194 ;  /* 0x000000c200c27308 */ /* 0x000ff00000000800 */
[----:B------:R-:W-:Y:S01]  /*81c0*/  MUFU.EX2 R161, R161 ;  /* 0x000000a100a17308 */ /* 0x000fe20000000800 */
[----:B--2---:R-:W-:-:S07]  /*81d0*/  FMNMX.FTZ R3, R3, R152, !PT ;  /* 0x0000009803037209 */ /* 0x004fce0007810000 */
[----:B------:R-:W-:Y:S01]  /*81e0*/  MUFU.EX2 R188, R188 ;  /* 0x000000bc00bc7308 */ /* 0x000fe20000000800 */
[----:B------:R-:W-:-:S04]  /*81f0*/  FMUL.FTZ R152, R3, UR6 ;  /* 0x0000000603987c20 */ /* 0x000fc80008410000 */
[--C-:B------:R-:W-:Y:S01]  /*8200*/  FFMA.FTZ R197, R154, UR6, -R152.reuse ;  /* 0x000000069ac57c23 */ /* 0x100fe20008010898 */
[--C-:B------:R-:W-:Y:S01]  /*8210*/  FFMA.FTZ R156, R159, UR6, -R152.reuse ;  /* 0x000000069f9c7c23 */ /* 0x100fe20008010898 */
[----:B------:R-:W-:Y:S02]  /*8220*/  IMAD.U32 R159, RZ, RZ, UR36 ;  /* 0x00000024ff9f7e24 */ /* 0x000fe4000f8e00ff */
[--C-:B------:R-:W-:Y:S01]  /*8230*/  FFMA.FTZ R154, R155, UR6, -R152.reuse ;  /* 0x000000069b9a7c23 */ /* 0x100fe20008010898 */
[--C-:B------:R-:W-:Y:S01]  /*8240*/  FFMA.FTZ R199, R158, UR6, -R152.reuse ;  /* 0x000000069ec77c23 */ /* 0x100fe20008010898 */
[--C-:B------:R-:W-:Y:S01]  /*8250*/  FFMA.FTZ R193, R162, UR6, -R152.reuse ;  /* 0x00000006a2c17c23 */ /* 0x100fe20008010898 */
[----:B------:R-:W-:Y:S01]  /*8260*/  MUFU.EX2 R197, R197 ;  /* 0x000000c500c57308 */ /* 0x000fe20000000800 */
[----:B------:R-:W-:Y:S01]  /*8270*/  @!P1 LEA R159, R159, UR38, 0x3 ;  /* 0x000000269f9f9c11 */ /* 0x000fe2000f8e18ff */
[--C-:B------:R-:W-:Y:S01]  /*8280*/  FFMA.FTZ R158, R163, UR6, -R152.reuse ;  /* 0x00000006a39e7c23 */ /* 0x100fe20008010898 */
[--C-:B------:R-:W-:Y:S01]  /*8290*/  FFMA.FTZ R195, R166, UR6, -R152.reuse ;  /* 0x00000006a6c37c23 */ /* 0x100fe20008010898 */
[--C-:B------:R-:W-:Y:S01]  /*82a0*/  FFMA.FTZ R160, R167, UR6, -R152.reuse ;  /* 0x00000006a7a07c23 */ /* 0x100fe20008010898 */
[----:B------:R-:W-:Y:S01]  /*82b0*/  FFMA.FTZ R155, R170, UR6, -R152 ;  /* 0x00000006aa9b7c23 */ /* 0x000fe20008010898 */
[----:B------:R-:W-:-:S02]  /*82c0*/  @!P1 VIADD R159, R159, 0x30840 ;  /* 0x000308409f9f9836 */ /* 0x000fc40000000000 */
[--C-:B------:R-:W-:Y:S01]  /*82d0*/  FFMA.FTZ R162, R171, UR6, -R152.reuse ;  /* 0x00000006aba27c23 */ /* 0x100fe20008010898 */
[----:B------:R-:W-:Y:S01]  /*82e0*/  MUFU.EX2 R154, R154 ;  /* 0x0000009a009a7308 */ /* 0x000fe20000000800 */
[--C-:B------:R-:W-:Y:S01]  /*82f0*/  FFMA.FTZ R191, R174, UR6, -R152.reuse ;  /* 0x00000006aebf7c23 */ /* 0x100fe20008010898 */
[--C-:B------:R-:W-:Y:S01]  /*8300*/  FFMA.FTZ R175, R175, UR6, -R152.reuse ;  /* 0x00000006afaf7c23 */ /* 0x100fe20008010898 */
[----:B------:R-:W-:Y:S01]  /*8310*/  @!P1 PRMT R159, RZ, 0x654, R159 ;  /* 0x00000654ff9f9816 */ /* 0x000fe2000000009f */
[--C-:B------:R-:W-:Y:S01]  /*8320*/  FFMA.FTZ R178, R178, UR6, -R152.reuse ;  /* 0x00000006b2b27c23 */ /* 0x100fe20008010898 */
[--C-:B------:R-:W-:Y:S01]  /*8330*/  FFMA.FTZ R179, R179, UR6, -R152.reuse ;  /* 0x00000006b3b37c23 */ /* 0x100fe20008010898 */
[--C-:B------:R-:W-:Y:S01]  /*8340*/  FFMA.FTZ R182, R182, UR6, -R152.reuse ;  /* 0x00000006b6b67c23 */ /* 0x100fe20008010898 */
[----:B------:R-:W-:Y:S01]  /*8350*/  FFMA.FTZ R152, R183, UR6, -R152 ;  /* 0x00000006b7987c23 */ /* 0x000fe20008010898 */
[----:B------:R-:W-:Y:S01]  /*8360*/  MUFU.EX2 R199, R199 ;  /* 0x000000c700c77308 */ /* 0x000fe20000000800 */
[----:B------:R-:W-:-:S04]  /*8370*/  IMAD.U32 R163, RZ, RZ, UR14 ;  /* 0x0000000effa37e24 */ /* 0x000fc8000f8e00ff */
[----:B------:R-:W-:-:S03]  /*8380*/  @!P1 VIADD R163, R163, 0x30860 ;  /* 0x00030860a3a39836 */ /* 0x000fc60000000000 */
[----:B------:R-:W-:Y:S02]  /*8390*/  MUFU.EX2 R156, R156 ;  /* 0x0000009c009c7308 */ /* 0x000fe40000000800 */
[----:B------:R-:W-:-:S06]  /*83a0*/  @!P1 PRMT R163, RZ, 0x654, R163 ;  /* 0x00000654ffa39816 */ /* 0x000fcc00000000a3 */
[----:B------:R-:W-:Y:S08]  /*83b0*/  MUFU.EX2 R193, R193 ;  /* 0x000000c100c17308 */ /* 0x000ff00000000800 */
[----:B------:R-:W-:Y:S08]  /*83c0*/  MUFU.EX2 R158, R158 ;  /* 0x0000009e009e7308 */ /* 0x000ff00000000800 */
[----:B------:R-:W-:Y:S08]  /*83d0*/  MUFU.EX2 R195, R195 ;  /* 0x000000c300c37308 */ /* 0x000ff00000000800 */
[----:B------:R-:W-:Y:S08]  /*83e0*/  MUFU.EX2 R160, R160 ;  /* 0x000000a000a07308 */ /* 0x000ff00000000800 */
[----:B------:R-:W-:Y:S08]  /*83f0*/  MUFU.EX2 R155, R155 ;  /* 0x0000009b009b7308 */ /* 0x000ff00000000800 */
[----:B------:R-:W-:Y:S08]  /*8400*/  MUFU.EX2 R165, R165 ;  /* 0x000000a500a57308 */ /* 0x000ff00000000800 */
[----:B------:R-:W2:Y:S08]  /*8410*/  MUFU.EX2 R162, R162 ;  /* 0x000000a200a27308 */ /* 0x000eb00000000800 */
[----:B------:R-:W-:Y:S08]  /*8420*/  MUFU.EX2 R190, R190 ;  /* 0x000000be00be7308 */ /* 0x000ff00000000800 */
[----:B------:R-:W-:Y:S08]  /*8430*/  MUFU.EX2 R191, R191 ;  /* 0x000000bf00bf7308 */ /* 0x000ff00000000800 */
[----:B------:R-:W-:Y:S08]  /*8440*/  MUFU.EX2 R169, R169 ;  /* 0x000000a900a97308 */ /* 0x000ff00000000800 */
[----:B------:R-:W-:Y:S08]  /*8450*/  MUFU.EX2 R175, R175 ;  /* 0x000000af00af7308 */ /* 0x000ff00000000800 */
[----:B------:R-:W-:Y:S08]  /*8460*/  MUFU.EX2 R173, R173 ;  /* 0x000000ad00ad7308 */ /* 0x000ff00000000800 */
[----:B------:R-:W-:Y:S01]  /*8470*/  MUFU.EX2 R179, R179 ;  /* 0x000000b300b37308 */ /* 0x000fe20000000800 */
[----:B------:R-:W-:-:S02]  /*8480*/  WARPGROUP.DEPBAR.LE gsb0, 0x0 ;  /* 0x00008000000079c5 */ /* 0x000fc40000010000 */
[--C-:B------:R-:W-:Y:S01]  /*8490*/  FFMA.FTZ R184, R176, UR6, -R2.reuse ;  /* 0x00000006b0b87c23 */ /* 0x100fe20008010802 */
[----:B------:R-:W-:Y:S01]  /*84a0*/  FFMA.FTZ R186, R180, UR6, -R2 ;  /* 0x00000006b4ba7c23 */ /* 0x000fe20008010802 */
[----:B------:R-:W-:Y:S01]  /*84b0*/  FADD.FTZ R2, -R3, R214 ;  /* 0x000000d603027221 */ /* 0x000fe20000010100 */
[----:B------:R1:W-:Y:S02]  /*84c0*/  @!P1 SYNCS.ARRIVE.TRANS64.RED.A1T0 RZ, [R159+URZ], RZ ;  /* 0x000000ff9fff99a7 */ /* 0x0003e4000810043f */
[----:B------:R-:W-:Y:S01]  /*84d0*/  MUFU.EX2 R185, R178 ;  /* 0x000000b200b97308 */ /* 0x000fe20000000800 */
[----:B------:R-:W-:Y:S02]  /*84e0*/  IMAD.MOV.U32 R214, RZ, RZ, R3 ;  /* 0x000000ffffd67224 */ /* 0x000fe400078e0003 */
[----:B------:R-:W-:Y:S01]  /*84f0*/  FMUL.FTZ R2, R2, UR6 ;  /* 0x0000000602027c20 */ /* 0x000fe20008410000 */
[----:B-1----:R-:W-:-:S05]  /*8500*/  FFMA.FTZ R159, R0, R20, R189 ;  /* 0x00000014009f7223 */ /* 0x002fca00000100bd */
[----:B------:R-:W1:Y:S01]  /*8510*/  MUFU.EX2 R2, R2 ;  /* 0x0000000200027308 */ /* 0x000e620000000800 */
[----:B------:R4:W-:Y:S01]  /*8520*/  @!P1 SYNCS.ARRIVE.TRANS64.RED.A1T0 RZ, [R163+URZ], RZ ;  /* 0x000000ffa3ff99a7 */ /* 0x0009e2000810043f */
[C---:B---3--:R-:W-:Y:S01]  /*8530*/  FADD.FTZ R159, R196.reuse, R159 ;  /* 0x0000009fc49f7221 */ /* 0x048fe20000010000 */
[----:B------:R-:W-:Y:S02]  /*8540*/  F2FP.F16.F32.PACK_AB R196, R196, R189 ;  /* 0x000000bdc4c4723e */ /* 0x000fe400000000ff */
[----:B--2---:R-:W-:Y:S01]  /*8550*/  F2FP.F16.F32.PACK_AB R189, R162, R155 ;  /* 0x0000009ba2bd723e */ /* 0x004fe200000000ff */
[----:B------:R-:W-:Y:S01]  /*8560*/  FADD.FTZ R164, R198, R159 ;  /* 0x0000009fc6a47221 */ /* 0x000fe20000010000 */
[C---:B------:R-:W-:Y:S01]  /*8570*/  F2FP.F16.F32.PACK_AB R198, R153.reuse, R198 ;  /* 0x000000c699c6723e */ /* 0x040fe200000000ff */
[----:B------:R-:W2:Y:S02]  /*8580*/  MUFU.EX2 R184, R184 ;  /* 0x000000b800b87308 */ /* 0x000ea40000000800 */
[----:B------:R-:W-:-:S04]  /*8590*/  FADD.FTZ R159, R153, R164 ;  /* 0x000000a4999f7221 */ /* 0x000fc80000010000 */
[----:B------:R-:W-:Y:S01]  /*85a0*/  FADD.FTZ R164, R192, R159 ;  /* 0x0000009fc0a47221 */ /* 0x000fe20000010000 */
[C---:B------:R-:W-:Y:S01]  /*85b0*/  F2FP.F16.F32.PACK_AB R192, R157.reuse, R192 ;  /* 0x000000c09dc0723e */ /* 0x040fe200000000ff */
[----:B-1----:R-:W-:Y:S01]  /*85c0*/  FFMA.FTZ R7, R2, R7, R197 ;  /* 0x0000000702077223 */ /* 0x002fe200000100c5 */
[C---:B------:R-:W-:Y:S01]  /*85d0*/  F2FP.F16.F32.PACK_AB R197, R154.reuse, R197 ;  /* 0x000000c59ac5723e */ /* 0x040fe200000000ff */
[----:B------:R-:W-:Y:S01]  /*85e0*/  FADD.FTZ R159, R157, R164 ;  /* 0x000000a49d9f7221 */ /* 0x000fe20000010000 */
[----:B------:R-:W1:Y:S01]  /*85f0*/  MUFU.EX2 R186, R186 ;  /* 0x000000ba00ba7308 */ /* 0x000e620000000800 */
[----:B------:R-:W-:Y:S02]  /*8600*/  FADD.FTZ R20, R154, R7 ;  /* 0x000000079a147221 */ /* 0x000fe40000010000 */
[----:B------:R-:W-:Y:S01]  /*8610*/  FADD.FTZ R164, R194, R159 ;  /* 0x0000009fc2a47221 */ /* 0x000fe20000010000 */
[----:B------:R-:W-:Y:S01]  /*8620*/  F2FP.F16.F32.PACK_AB R194, R161, R194 ;  /* 0x000000c2a1c2723e */ /* 0x000fe200000000ff */
[----:B------:R-:W-:Y:S01]  /*8630*/  FADD.FTZ R7, R199, R20 ;  /* 0x00000014c7077221 */ /* 0x000fe20000010000 */
[C---:B------:R-:W-:Y:S01]  /*8640*/  F2FP.F16.F32.PACK_AB R199, R156.reuse, R199 ;  /* 0x000000c79cc7723e */ /* 0x040fe200000000ff */
[----:B------:R-:W-:Y:S01]  /*8650*/  FADD.FTZ R153, R161, R164 ;  /* 0x000000a4a1997221 */ /* 0x000fe20000010000 */
[----:B------:R-:W-:Y:S01]  /*8660*/  MUFU.EX2 R187, R182 ;  /* 0x000000b600bb7308 */ /* 0x000fe20000000800 */
[----:B------:R-:W-:-:S02]  /*8670*/  FADD.FTZ R20, R156, R7 ;  /* 0x000000079c147221 */ /* 0x000fc40000010000 */
[----:B------:R-:W-:Y:S01]  /*8680*/  FADD.FTZ R154, R188, R153 ;  /* 0x00000099bc9a7221 */ /* 0x000fe20000010000 */
[----:B------:R-:W-:Y:S01]  /*8690*/  F2FP.F16.F32.PACK_AB R188, R165, R188 ;  /* 0x000000bca5bc723e */ /* 0x000fe200000000ff */
[----:B------:R-:W-:Y:S01]  /*86a0*/  FADD.FTZ R7, R193, R20 ;  /* 0x00000014c1077221 */ /* 0x000fe20000010000 */
[C---:B------:R-:W-:Y:S01]  /*86b0*/  F2FP.F16.F32.PACK_AB R193, R158.reuse, R193 ;  /* 0x000000c19ec1723e */ /* 0x040fe200000000ff */
[----:B------:R-:W-:Y:S01]  /*86c0*/  FADD.FTZ R153, R165, R154 ;  /* 0x0000009aa5997221 */ /* 0x000fe20000010000 */
[----:B------:R-:W3:Y:S01]  /*86d0*/  MUFU.EX2 R177, R177 ;  /* 0x000000b100b17308 */ /* 0x000ee20000000800 */
[----:B------:R-:W-:Y:S02]  /*86e0*/  FADD.FTZ R20, R158, R7 ;  /* 0x000000079e147221 */ /* 0x000fe40000010000 */
[----:B------:R-:W-:Y:S01]  /*86f0*/  FADD.FTZ R154, R190, R153 ;  /* 0x00000099be9a7221 */ /* 0x000fe20000010000 */
[----:B------:R-:W-:Y:S01]  /*8700*/  F2FP.F16.F32.PACK_AB R190, R169, R190 ;  /* 0x000000bea9be723e */ /* 0x000fe200000000ff */
[----:B------:R-:W-:Y:S01]  /*8710*/  FADD.FTZ R7, R195, R20 ;  /* 0x00000014c3077221 */ /* 0x000fe20000010000 */
[----:B------:R-:W-:-:S02]  /*8720*/  F2FP.F16.F32.PACK_AB R195, R160, R195 ;  /* 0x000000c3a0c3723e */ /* 0x000fc400000000ff */
[----:B------:R1:W5:Y:S01]  /*8730*/  MUFU.EX2 R156, R152 ;  /* 0x00000098009c7308 */ /* 0x0003620000000800 */
[----:B------:R-:W-:-:S04]  /*8740*/  FADD.FTZ R20, R160, R7 ;  /* 0x00000007a0147221 */ /* 0x000fc80000010000 */
[----:B------:R-:W-:-:S04]  /*8750*/  FADD.FTZ R7, R155, R20 ;  /* 0x000000149b077221 */ /* 0x000fc80000010000 */
[----:B------:R-:W-:Y:S01]  /*8760*/  FADD.FTZ R20, R162, R7 ;  /* 0x00000007a2147221 */ /* 0x000fe20000010000 */
[----:B------:R-:W-:-:S03]  /*8770*/  FADD.FTZ R7, R169, R154 ;  /* 0x0000009aa9077221 */ /* 0x000fc60000010000 */
        /* <DEDUP_REMOVED lines=8> */
[----:B------:R-:W-:-:S02]  /*8800*/  F2FP.F16.F32.PACK_AB R185, R179, R185 ;  /* 0x000000b9b3b9723e */ /* 0x000fc400000000ff */
[----:B------:R-:W-:Y:S01]  /*8810*/  FADD.FTZ R20, R179, R20 ;  /* 0x00000014b3147221 */ /* 0x000fe20000010000 */
[----:B---3--:R-:W-:-:S03]  /*8820*/  F2FP.F16.F32.PACK_AB R186, R177, R186 ;  /* 0x000000bab1ba723e */ /* 0x008fc600000000ff */
[----:B------:R-:W-:Y:S01]  /*8830*/  FADD.FTZ R7, R187, R20 ;  /* 0x00000014bb077221 */ /* 0x000fe20000010000 */
[----:B------:R-:W-:Y:S01]  /*8840*/  FADD.FTZ R20, R177, R152 ;  /* 0x00000098b1147221 */ /* 0x000fe20000010000 */
[C---:B-----5:R-:W-:Y:S02]  /*8850*/  F2FP.F16.F32.PACK_AB R187, R156.reuse, R187 ;  /* 0x000000bb9cbb723e */ /* 0x060fe400000000ff */
[----:B------:R-:W-:Y:S01]  /*8860*/  FADD.FTZ R7, R156, R7 ;  /* 0x000000079c077221 */ /* 0x000fe20000010000 */
[----:B----4-:R-:W-:Y:S06]  /*8870*/  @P2 BRA `(.L_x_944) ;  /* 0xffffffe000e82947 */ /* 0x010fec000383ffff */
.L_x_935:
[----:B------:R-:W-:-:S13]  /*8880*/  ISETP.GE.AND P2, PT, R23, UR60, PT ;  /* 0x0000003c17007c0c */ /* 0x000fda000bf46270 */
[----:B------:R-:W-:Y:S05]  /*8890*/  @!P2 BRA `(.L_x_945) ;  /* 0x0000002400c8a947 */ /* 0x000fea0003800000 */
[----:B------:R-:W-:Y:S01]  /*88a0*/  MOV R216, R3 ;  /* 0x0000000300d87202 */ /* 0x000fe20000000f00 */
[----:B------:R-:W-:Y:S01]  /*88b0*/  IMAD.MOV.U32 R215, RZ, RZ, R4 ;  /* 0x000000ffffd77224 */ /* 0x000fe200078e0004 */
[----:B------:R-:W-:Y:S01]  /*88c0*/  UMOV UR39, UR46 ;  /* 0x0000002e00277c82 */ /* 0x000fe20008000000 */
[----:B------:R-:W-:Y:S01]  /*88d0*/  IMAD.IADD R214, R6, 0x1, R21 ;  /* 0x0000000106d67824 */ /* 0x000fe200078e0215 */
[----:B------:R-:W-:Y:S01]  /*88e0*/  UMOV UR7, UR36 ;  /* 0x0000002400077c82 */ /* 0x000fe20008000000 */
[----:B------:R-:W-:Y:S01]  /*88f0*/  ULDC UR40, c[0x0][0x9e4] ;  /* 0x0002790000287ab9 */ /* 0x000fe20000000800 */
[----:B------:R-:W-:Y:S01]  /*8900*/  ULDC UR41, c[0x0][0x9dc] ;  /* 0x0002770000297ab9 */ /* 0x000fe20000000800 */
[----:B------:R-:W-:-:S05]  /*8910*/  ULDC UR47, c[0x0][0x288] ;  /* 0x0000a200002f7ab9 */ /* 0x000fca0000000800 */
.L_x_962:
[----:B------:R-:W-:-:S04]  /*8920*/  UIADD3 UR36, UR7, 0x1, URZ ;  /* 0x0000000107247890 */ /* 0x000fc8000fffe03f */
[----:B------:R-:W-:-:S04]  /*8930*/  UISETP.NE.AND UP0, UPT, UR36, 0x2, UPT ;  /* 0x000000022400788c */ /* 0x000fc8000bf05270 */
[----:B------:R-:W-:Y:S02]  /*8940*/  USEL UR46, URZ, 0x1, UP0 ;  /* 0x000000013f2e7887 */ /* 0x000fe40008000000 */
[----:B------:R-:W-:Y:S02]  /*8950*/  USEL UR36, UR36, URZ, UP0 ;  /* 0x0000003f24247287 */ /* 0x000fe40008000000 */
[----:B------:R-:W-:Y:S01]  /*8960*/  ULOP3.LUT UR46, UR39, UR46, URZ, 0x3c, !UPT ;  /* 0x0000002e272e7292 */ /* 0x000fe2000f8e3c3f */
[----:B------:R-:W-:Y:S11]  /*8970*/  @!P0 BRA `(.L_x_946) ;  /* 0x0000000000048947 */ /* 0x000ff60003800000 */
[----:B------:R-:W-:Y:S01]  /*8980*/  BPT.TRAP 0x1 ;  /* 0x000000040000795c */ /* 0x000fe20000300000 */
.L_x_946:
[----:B------:R-:W-:Y:S01]  /*8990*/  ULEA UR6, UR36, UR38, 0x3 ;  /* 0x0000002624067291 */ /* 0x000fe2000f8e183f */
[----:B------:R-:W-:-:S05]  /*89a0*/  IMAD.U32 R3, RZ, RZ, UR46 ;  /* 0x0000002eff037e24 */ /* 0x000fca000f8e00ff */
[----:B------:R-:W-:-:S04]  /*89b0*/  SHF.L.U32 R3, R3, 0x1f, RZ ;  /* 0x0000001f03037819 */ /* 0x000fc800000006ff */
[----:B------:R1:W2:Y:S01]  /*89c0*/  SYNCS.PHASECHK.TRANS64.TRYWAIT P2, [UR6+0x30830], R3 ;  /* 0x03083003ff0075a7 */ /* 0x0002a20008040146 */
[----:B------:R-:W-:Y:S05]  /*89d0*/  @!P0 BRA `(.L_x_947) ;  /* 0x0000000000048947 */ /* 0x000fea0003800000 */
[----:B------:R-:W-:Y:S01]  /*89e0*/  BPT.TRAP 0x1 ;  /* 0x000000040000795c */ /* 0x000fe20000300000 */
.L_x_947:
[----:B--2---:R-:W-:Y:S05]  /*89f0*/  @P2 BRA `(.L_x_948) ;  /* 0x0000000000082947 */ /* 0x004fea0003800000 */
[----:B------:R-:W2:Y:S02]  /*8a00*/  SYNCS.PHASECHK.TRANS64.TRYWAIT P2, [UR6+0x30830], R3 ;  /* 0x03083003ff0075a7 */ /* 0x000ea40008040146 */
[----:B--2---:R-:W-:Y:S05]  /*8a10*/  @!P2 BRA `(.L_x_949) ;  /* 0x000000900004a947 */ /* 0x004fea0003800000 */
.L_x_948:
        /* <DEDUP_REMOVED lines=225> */
.L_x_950:
[----:B------:R-:W-:Y:S01]  /*9830*/  ULEA UR10, UR7, UR38, 0x3 ;  /* 0x00000026070a7291 */ /* 0x000fe2000f8e183f */
[----:B------:R-:W-:-:S05]  /*9840*/  IMAD.U32 R0, RZ, RZ, UR39 ;  /* 0x00000027ff007e24 */ /* 0x000fca000f8e00ff */
[----:B------:R-:W-:-:S04]  /*9850*/  SHF.L.U32 R0, R0, 0x1f, RZ ;  /* 0x0000001f00007819 */ /* 0x000fc800000006ff */
[----:B------:R3:W4:Y:S01]  /*9860*/  SYNCS.PHASECHK.TRANS64.TRYWAIT P2, [UR10+0x30850], R0 ;  /* 0x03085000ff0075a7 */ /* 0x000722000804014a */
[----:B------:R-:W-:Y:S05]  /*9870*/  @!P0 BRA `(.L_x_951) ;  /* 0x0000000000048947 */ /* 0x000fea0003800000 */
[----:B------:R-:W-:Y:S01]  /*9880*/  BPT.TRAP 0x1 ;  /* 0x000000040000795c */ /* 0x000fe20000300000 */
.L_x_951:
[----:B----4-:R-:W-:Y:S05]  /*9890*/  @P2 BRA `(.L_x_952) ;  /* 0x0000000000082947 */ /* 0x010fea0003800000 */
[----:B------:R-:W4:Y:S02]  /*98a0*/  SYNCS.PHASECHK.TRANS64.TRYWAIT P2, [UR10+0x30850], R0 ;  /* 0x03085000ff0075a7 */ /* 0x000f24000804014a */
[----:B----4-:R-:W-:Y:S05]  /*98b0*/  @!P2 BRA `(.L_x_953) ;  /* 0x000000800074a947 */ /* 0x010fea0003800000 */
.L_x_952:
[----:B------:R-:W-:Y:S01]  /*98c0*/  UIADD3 UR6, UR38, 0x400, URZ ;  /* 0x0000040026067890 */ /* 0x000fe2000fffe03f */
[----:B------:R-:W-:Y:S01]  /*98d0*/  WARPGROUP.ARRIVE ;  /* 0x00000000000079c5 */ /* 0x000fe20000000000 */
[----:B--2---:R-:W2:Y:S01]  /*98e0*/  LDC R4, c[0x0][0x2e0] ;  /* 0x0000b800ff047b82 */ /* 0x004ea20000000800 */
[----:B-1-3--:R-:W-:Y:S01]  /*98f0*/  IMAD.SHL.U32 R0, R23, 0x40, RZ ;  /* 0x0000004017007824 */ /* 0x00afe200078e00ff */
[----:B------:R-:W-:Y:S01]  /*9900*/  USHF.R.U32.HI UR6, URZ, 0x4, UR6 ;  /* 0x000000043f067899 */ /* 0x000fe20008011606 */
[----:B------:R-:W-:-:S03]  /*9910*/  IMAD.U32 R2, RZ, RZ, UR36 ;  /* 0x00000024ff027e24 */ /* 0x000fc6000f8e00ff */
[----:B------:R-:W-:Y:S01]  /*9920*/  ULOP3.LUT UR6, UR6, 0x3fff, URZ, 0xc0, !UPT ;  /* 0x00003fff06067892 */ /* 0x000fe2000f8ec03f */
[----:B------:R-:W-:Y:S02]  /*9930*/  IADD3 R3, -R0, 0x1, RZ ;  /* 0x0000000100037810 */ /* 0x000fe40007ffe1ff */
[----:B------:R-:W-:Y:S01]  /*9940*/  @!P1 LEA R2, R2, UR38, 0x3 ;  /* 0x0000002602029c11 */ /* 0x000fe2000f8e18ff */
[----:B------:R-:W-:-:S04]  /*9950*/  ULOP3.LUT UR6, UR6, 0x2000000, URZ, 0xfc, !UPT ;  /* 0x0200000006067892 */ /* 0x000fc8000f8efc3f */
[----:B------:R-:W-:Y:S01]  /*9960*/  ULEA UR11, UR7, UR6, 0xb ;  /* 0x00000006070b7291 */ /* 0x000fe2000f8e583f */
[----:B------:R-:W-:Y:S02]  /*9970*/  @!P1 VIADD R2, R2, 0x30840 ;  /* 0x0003084002029836 */ /* 0x000fe40000000000 */
[----:B------:R-:W-:-:S03]  /*9980*/  UMOV UR7, 0x40000040 ;  /* 0x4000004000077882 */ /* 0x000fc60000000000 */
[----:B------:R-:W-:Y:S01]  /*9990*/  @!P1 PRMT R2, RZ, 0x654, R2 ;  /* 0x00000654ff029816 */ /* 0x000fe20000000002 */
[----:B------:R-:W-:Y:S02]  /*99a0*/  UMOV UR6, UR11 ;  /* 0x0000000b00067c82 */ /* 0x000fe40008000000 */
[----:B------:R-:W-:Y:S01]  /*99b0*/  HGMMA.64x256x16.F32 R24, R196, gdesc[UR4].tnspB, R24, gsb0 ;  /* 0x43e00004c4187df0 */ /* 0x000fe20008000818 */
[----:B------:R-:W-:Y:S01]  /*99c0*/  UIADD3 UR6, UR11, 0x80, URZ ;  /* 0x000000800b067890 */ /* 0x000fe2000fffe03f */
[----:B--2---:R-:W-:Y:S01]  /*99d0*/  IMAD R3, R4, UR45, R3 ;  /* 0x0000002d04037c24 */ /* 0x004fe2000f8e0203 */
[----:B------:R-:W-:-:S03]  /*99e0*/  UMOV UR7, 0x40000040 ;  /* 0x4000004000077882 */ /* 0x000fc60000000000 */
[----:B------:R-:W-:-:S04]  /*99f0*/  VIADD R3, R3, -UR47 ;  /* 0x8000002f03037c36 */ /* 0x000fc80008000000 */
[----:B------:R-:W-:Y:S01]  /*9a00*/  IMAD R3, R22, -0x2, R3 ;  /* 0xfffffffe16037824 */ /* 0x000fe200078e0203 */
[----:B------:R-:W-:Y:S02]  /*9a10*/  WARPGROUP.DEPBAR.LE gsb0, 0x0 ;  /* 0x00008000000079c5 */ /* 0x000fe40000010000 */
[----:B------:R-:W-:-:S15]  /*9a20*/  WARPGROUP.ARRIVE ;  /* 0x00000000000079c5 */ /* 0x000fde0000000000 */
        /* <DEDUP_REMOVED lines=13> */
[----:B------:R-:W-:Y:S01]  /*9b00*/  ULOP3.LUT UR6, URZ, UR41, URZ, 0x33, !UPT ;  /* 0x000000293f067292 */ /* 0x000fe2000f8e333f */
[----:B------:R-:W-:-:S05]  /*9b10*/  ULDC UR7, c[0x0][0x9e0] ;  /* 0x0002780000077ab9 */ /* 0x000fca0000000800 */
[C---:B------:R-:W-:Y:S01]  /*9b20*/  VIADD R188, R3.reuse, UR6 ;  /* 0x0000000603bc7c36 */ /* 0x040fe20008000000 */
[----:B------:R-:W-:Y:S02]  /*9b30*/  WARPGROUP.DEPBAR.LE gsb0, 0x0 ;  /* 0x00008000000079c5 */ /* 0x000fe40000010000 */
[----:B------:R-:W-:Y:S01]  /*9b40*/  IADD3 R186, R3, UR7, RZ ;  /* 0x0000000703ba7c10 */ /* 0x000fe2000fffe0ff */
[----:B------:R1:W-:Y:S01]  /*9b50*/  @!P1 SYNCS.ARRIVE.TRANS64.RED.A1T0 RZ, [R2+URZ], RZ ;  /* 0x000000ff02ff99a7 */ /* 0x0003e2000810043f */
[----:B------:R-:W-:-:S03]  /*9b60*/  IMAD.IADD R185, R6, 0x1, R188 ;  /* 0x0000000106b97824 */ /* 0x000fc600078e02bc */
[----:B------:R-:W-:Y:S01]  /*9b70*/  IMAD.IADD R4, R6, 0x1, R186 ;  /* 0x0000000106047824 */ /* 0x000fe200078e02ba */
[----:B------:R-:W-:Y:S06]  /*9b80*/  @!P6 BRA `(.L_x_954) ;  /* 0x00000000005ce947 */ /* 0x000fec0003800000 */
[----:B------:R-:W-:Y:S01]  /*9b90*/  ISETP.GT.AND P2, PT, R214, -0x1, PT ;  /* 0xffffffffd600780c */ /* 0x000fe20003f44270 */
[----:B------:R-:W-:-:S12]  /*9ba0*/  BSSY B0, `(.L_x_955) ;  /* 0x0000011000007945 */ /* 0x000fd80003800000 */
[----:B------:R-:W-:Y:S05]  /*9bb0*/  @P2 BRA `(.L_x_956) ;  /* 0x0000000000202947 */ /* 0x000fea0003800000 */
[----:B------:R-:W-:Y:S01]  /*9bc0*/  IMAD.U32 R184, RZ, RZ, UR40 ;  /* 0x00000028ffb87e24 */ /* 0x000fe2000f8e00ff */
[----:B------:R-:W-:-:S04]  /*9bd0*/  LOP3.LUT R187, RZ, R214, RZ, 0x33, !PT ;  /* 0x000000d6ffbb7212 */ /* 0x000fc800078e33ff */
[----:B------:R-:W-:-:S13]  /*9be0*/  ISETP.NE.AND P2, PT, R184, 0x1, PT ;  /* 0x00000001b800780c */ /* 0x000fda0003f45270 */
[----:B-1----:R-:W1:Y:S02]  /*9bf0*/  @P2 LDC.64 R2, c[0x0][0x9e8] ;  /* 0x00027a00ff022b82 */ /* 0x002e640000000a00 */
[----:B-1----:R-:W-:-:S05]  /*9c00*/  @P2 IMAD.HI.U32 R2, R187, R2, RZ ;  /* 0x00000002bb022227 */ /* 0x002fca00078e00ff */
[----:B------:R-:W-:-:S04]  /*9c10*/  @P2 SHF.R.U32.HI R187, RZ, R3, R2 ;  /* 0x00000003ffbb2219 */ /* 0x000fc80000011602 */
[----:B------:R-:W-:Y:S01]  /*9c20*/  LOP3.LUT R187, RZ, R187, RZ, 0x33, !PT ;  /* 0x000000bbffbb7212 */ /* 0x000fe200078e33ff */
[----:B------:R-:W-:Y:S06]  /*9c30*/  BRA `(.L_x_957) ;  /* 0x00000000001c7947 */ /* 0x000fec0003800000 */
.L_x_956:
[----:B------:R-:W-:-:S05]  /*9c40*/  IMAD.U32 R184, RZ, RZ, UR40 ;  /* 0x00000028ffb87e24 */ /* 0x000fca000f8e00ff */
[----:B------:R-:W-:-:S13]  /*9c50*/  ISETP.NE.AND P2, PT, R184, 0x1, PT ;  /* 0x00000001b800780c */ /* 0x000fda0003f45270 */
[----:B-1----:R-:W1:Y:S01]  /*9c60*/  @P2 LDC.64 R2, c[0x0][0x9e8] ;  /* 0x00027a00ff022b82 */ /* 0x002e620000000a00 */
[----:B------:R-:W-:-:S04]  /*9c70*/  @P2 IMAD.IADD R187, R6, 0x1, R21 ;  /* 0x0000000106bb2824 */ /* 0x000fc800078e0215 */
[----:B-1----:R-:W-:-:S04]  /*9c80*/  @P2 IMAD.HI.U32 R2, R187, R2, RZ ;  /* 0x00000002bb022227 */ /* 0x002fc800078e00ff */
[----:B------:R-:W-:Y:S01]  /*9c90*/  IMAD.MOV.U32 R187, RZ, RZ, R214 ;  /* 0x000000ffffbb7224 */ /* 0x000fe200078e00d6 */
[----:B------:R-:W-:-:S07]  /*9ca0*/  @P2 SHF.R.U32.HI R187, RZ, R3, R2 ;  /* 0x00000003ffbb2219 */ /* 0x000fce0000011602 */
.L_x_957:
[----:B------:R-:W-:Y:S05]  /*9cb0*/  BSYNC B0 ;  /* 0x0000000000007941 */ /* 0x000fea0003800000 */
.L_x_955:
[----:B------:R-:W-:-:S04]  /*9cc0*/  IMAD R3, R187, R184, -R0 ;  /* 0x000000b8bb037224 */ /* 0x000fc800078e0a00 */
[----:B------:R-:W-:-:S05]  /*9cd0*/  IMAD R3, R22, -0x2, R3 ;  /* 0xfffffffe16037824 */ /* 0x000fca00078e0203 */
[----:B------:R-:W-:Y:S02]  /*9ce0*/  VIADDMNMX R4, R3, R184, R4, PT ;  /* 0x000000b803047246 */ /* 0x000fe40003800104 */
[----:B------:R-:W-:-:S07]  /*9cf0*/  VIMNMX R185, R185, R3, !PT ;  /* 0x00000003b9b97248 */ /* 0x000fce0007fe0100 */
.L_x_954:
[----:B------:R-:W-:-:S04]  /*9d00*/  ISETP.GT.AND P2, PT, R23, -0x1, PT ;  /* 0xffffffff1700780c */ /* 0x000fc80003f44270 */
[C---:B------:R-:W-:Y:S02]  /*9d10*/  ISETP.GT.AND P3, PT, R185.reuse, RZ, P2 ;  /* 0x000000ffb900720c */ /* 0x040fe40001764270 */
[C---:B------:R-:W-:Y:S02]  /*9d20*/  ISETP.GT.AND P5, PT, R185.reuse, 0x1, P2 ;  /* 0x00000001b900780c */ /* 0x040fe400017a4270 */
[----:B------:R-:W-:Y:S02]  /*9d30*/  ISETP.LT.OR P4, PT, R4, 0x1, P3 ;  /* 0x000000010400780c */ /* 0x000fe40001f81670 */
[C---:B------:R-:W-:Y:S02]  /*9d40*/  ISETP.GT.AND P3, PT, R185.reuse, 0x8, P2 ;  /* 0x00000008b900780c */ /* 0x040fe40001764270 */
[----:B------:R-:W-:Y:S02]  /*9d50*/  FSEL R184, R152, -INF , !P4 ;  /* 0xff80000098b87808 */ /* 0x000fe40006000000 */
[----:B------:R-:W-:-:S02]  /*9d60*/  ISETP.GT.AND P4, PT, R185, 0x9, P2 ;  /* 0x00000009b900780c */ /* 0x000fc40001784270 */
[C---:B------:R-:W-:Y:S02]  /*9d70*/  ISETP.LT.OR P5, PT, R4.reuse, 0x2, P5 ;  /* 0x000000020400780c */ /* 0x040fe40002fa1670 */
[C---:B------:R-:W-:Y:S02]  /*9d80*/  ISETP.LT.OR P3, PT, R4.reuse, 0x9, P3 ;  /* 0x000000090400780c */ /* 0x040fe40001f61670 */
[----:B------:R-:W-:Y:S02]  /*9d90*/  ISETP.LT.OR P4, PT, R4, 0xa, P4 ;  /* 0x0000000a0400780c */ /* 0x000fe40002781670 */
[----:B------:R-:W-:Y:S02]  /*9da0*/  FSEL R152, R153, -INF , !P5 ;  /* 0xff80000099987808 */ /* 0x000fe40006800000 */
[----:B------:R-:W-:Y:S02]  /*9db0*/  FSEL R156, R156, -INF , !P3 ;  /* 0xff8000009c9c7808 */ /* 0x000fe40005800000 */
[----:B------:R-:W-:-:S02]  /*9dc0*/  FSEL R157, R157, -INF , !P4 ;  /* 0xff8000009d9d7808 */ /* 0x000fc40006000000 */
[C---:B------:R-:W-:Y:S02]  /*9dd0*/  ISETP.GT.AND P5, PT, R185.reuse, 0x10, P2 ;  /* 0x00000010b900780c */ /* 0x040fe400017a4270 */
[C---:B------:R-:W-:Y:S02]  /*9de0*/  ISETP.GT.AND P3, PT, R185.reuse, 0x11, P2 ;  /* 0x00000011b900780c */ /* 0x040fe40001764270 */
[----:B------:R-:W-:Y:S02]  /*9df0*/  ISETP.GT.AND P4, PT, R185, 0x18, P2 ;  /* 0x00000018b900780c */ /* 0x000fe40001784270 */
[C---:B------:R-:W-:Y:S02]  /*9e00*/  ISETP.LT.OR P5, PT, R4.reuse, 0x11, P5 ;  /* 0x000000110400780c */ /* 0x040fe40002fa1670 */
[C---:B------:R-:W-:Y:S02]  /*9e10*/  ISETP.LT.OR P3, PT, R4.reuse, 0x12, P3 ;  /* 0x000000120400780c */ /* 0x040fe40001f61670 */
[----:B------:R-:W-:-:S02]  /*9e20*/  ISETP.LT.OR P4, PT, R4, 0x19, P4 ;  /* 0x000000190400780c */ /* 0x000fc40002781670 */
[----:B------:R-:W-:Y:S02]  /*9e30*/  FSEL R160, R160, -INF , !P5 ;  /* 0xff800000a0a07808 */ /* 0x000fe40006800000 */
[----:B------:R-:W-:Y:S02]  /*9e40*/  FSEL R161, R161, -INF , !P3 ;  /* 0xff800000a1a17808 */ /* 0x000fe40005800000 */
[----:B------:R-:W-:Y:S02]  /*9e50*/  FSEL R164, R164, -INF , !P4 ;  /* 0xff800000a4a47808 */ /* 0x000fe40006000000 */
[C---:B------:R-:W-:Y:S02]  /*9e60*/  ISETP.GT.AND P5, PT, R185.reuse, 0x19, P2 ;  /* 0x00000019b900780c */ /* 0x040fe400017a4270 */
[C---:B------:R-:W-:Y:S02]  /*9e70*/  ISETP.GT.AND P3, PT, R185.reuse, 0x20, P2 ;  /* 0x00000020b900780c */ /* 0x040fe40001764270 */
        /* <DEDUP_REMOVED lines=18> */
[----:B------:R-:W-:Y:S01]  /*9fa0*/  ISETP.GT.AND P4, PT, R185, 0x39, P2 ;  /* 0x00000039b900780c */ /* 0x000fe20001784270 */
[----:B------:R-:W-:Y:S01]  /*9fb0*/  IMAD.IADD R185, R5, 0x1, R186 ;  /* 0x0000000105b97824 */ /* 0x000fe200078e02ba */
[----:B------:R-:W-:-:S02]  /*9fc0*/  ISETP.LT.OR P5, PT, R4, 0x32, P5 ;  /* 0x000000320400780c */ /* 0x000fc40002fa1670 */
[C---:B------:R-:W-:Y:S02]  /*9fd0*/  ISETP.LT.OR P3, PT, R4.reuse, 0x39, P3 ;  /* 0x000000390400780c */ /* 0x040fe40001f61670 */
[----:B------:R-:W-:Y:S02]  /*9fe0*/  ISETP.LT.OR P4, PT, R4, 0x3a, P4 ;  /* 0x0000003a0400780c */ /* 0x000fe40002781670 */
[----:B------:R-:W-:Y:S02]  /*9ff0*/  IADD3 R186, R5, R188, RZ ;  /* 0x000000bc05ba7210 */ /* 0x000fe40007ffe0ff */
[----:B------:R-:W-:Y:S02]  /*a000*/  FSEL R177, R177, -INF , !P5 ;  /* 0xff800000b1b17808 */ /* 0x000fe40006800000 */
[----:B------:R-:W-:Y:S02]  /*a010*/  FSEL R180, R180, -INF , !P3 ;  /* 0xff800000b4b47808 */ /* 0x000fe40005800000 */
[----:B------:R-:W-:Y:S01]  /*a020*/  FSEL R181, R181, -INF , !P4 ;  /* 0xff800000b5b57808 */ /* 0x000fe20006000000 */
[----:B------:R-:W-:Y:S06]  /*a030*/  @!P6 BRA `(.L_x_958) ;  /* 0x000000000058e947 */ /* 0x000fec0003800000 */
[----:B------:R-:W-:Y:S01]  /*a040*/  IMAD.IADD R153, R5, 0x1, R21 ;  /* 0x0000000105997824 */ /* 0x000fe200078e0215 */
[----:B------:R-:W-:Y:S04]  /*a050*/  BSSY B0, `(.L_x_959) ;  /* 0x0000010000007945 */ /* 0x000fe80003800000 */
[----:B------:R-:W-:-:S13]  /*a060*/  ISETP.GT.AND P3, PT, R153, -0x1, PT ;  /* 0xffffffff9900780c */ /* 0x000fda0003f64270 */
        /* <DEDUP_REMOVED lines=9> */
.L_x_960:
[----:B------:R-:W-:-:S05]  /*a100*/  IMAD.U32 R4, RZ, RZ, UR40 ;  /* 0x00000028ff047e24 */ /* 0x000fca000f8e00ff */
[----:B------:R-:W-:-:S13]  /*a110*/  ISETP.NE.AND P3, PT, R4, 0x1, PT ;  /* 0x000000010400780c */ /* 0x000fda0003f65270 */
[----:B-1----:R-:W1:Y:S02]  /*a120*/  @P3 LDC.64 R2, c[0x0][0x9e8] ;  /* 0x00027a00ff023b82 */ /* 0x002e640000000a00 */
[----:B-1----:R-:W-:-:S05]  /*a130*/  @P3 IMAD.HI.U32 R2, R153, R2, RZ ;  /* 0x0000000299023227 */ /* 0x002fca00078e00ff */
[----:B------:R-:W-:-:S07]  /*a140*/  @P3 SHF.R.U32.HI R153, RZ, R3, R2 ;  /* 0x00000003ff993219 */ /* 0x000fce0000011602 */
.L_x_961:
[----:B------:R-:W-:Y:S05]  /*a150*/  BSYNC B0 ;  /* 0x0000000000007941 */ /* 0x000fea0003800000 */
.L_x_959:
[----:B------:R-:W-:-:S04]  /*a160*/  IMAD R153, R153, R4, -R0 ;  /* 0x0000000499997224 */ /* 0x000fc800078e0a00 */
[----:B------:R-:W-:-:S05]  /*a170*/  IMAD R153, R22, -0x2, R153 ;  /* 0xfffffffe16997824 */ /* 0x000fca00078e0299 */
[----:B------:R-:W-:Y:S02]  /*a180*/  VIADDMNMX R185, R153, R4, R185, PT ;  /* 0x0000000499b97246 */ /* 0x000fe400038001b9 */
[----:B------:R-:W-:-:S07]  /*a190*/  VIMNMX R186, R186, R153, !PT ;  /* 0x00000099baba7248 */ /* 0x000fce0007fe0100 */
.L_x_958:
[----:B------:R-:W-:Y:S01]  /*a1a0*/  FMNMX.FTZ R3, R184, R215, !PT ;  /* 0x000000d7b8037209 */ /* 0x000fe20007810000 */
[----:B------:R-:W-:Y:S01]  /*a1b0*/  ULDC UR6, c[0x0][0x988] ;  /* 0x0002620000067ab9 */ /* 0x000fe20000000800 */
[----:B------:R-:W-:Y:S01]  /*a1c0*/  ISETP.GT.AND P3, PT, R186, 0x1, P2 ;  /* 0x00000001ba00780c */ /* 0x000fe20001764270 */
[----:B------:R-:W-:Y:S01]  /*a1d0*/  UMOV UR39, UR46 ;  /* 0x0000002e00277c82 */ /* 0x000fe20008000000 */
[----:B------:R-:W-:Y:S01]  /*a1e0*/  FMNMX.FTZ R3, R152, R3, !PT ;  /* 0x0000000398037209 */ /* 0x000fe20007810000 */
[----:B------:R-:W-:Y:S01]  /*a1f0*/  UMOV UR7, UR36 ;  /* 0x0000002400077c82 */ /* 0x000fe20008000000 */
[----:B------:R-:W-:Y:S02]  /*a200*/  ISETP.LT.OR P3, PT, R185, 0x2, P3 ;  /* 0x00000002b900780c */ /* 0x000fe40001f61670 */
[----:B------:R-:W-:Y:S02]  /*a210*/  FMNMX.FTZ R0, R156, R3, !PT ;  /* 0x000000039c007209 */ /* 0x000fe40007810000 */
[----:B------:R-:W-:-:S02]  /*a220*/  FSEL R155, R155, -INF , !P3 ;  /* 0xff8000009b9b7808 */ /* 0x000fc40005800000 */
[----:B------:R-:W-:Y:S02]  /*a230*/  FMNMX.FTZ R3, R157, R0, !PT ;  /* 0x000000009d037209 */ /* 0x000fe40007810000 */
[----:B------:R-:W-:Y:S02]  /*a240*/  ISETP.GT.AND P3, PT, R186, RZ, P2 ;  /* 0x000000ffba00720c */ /* 0x000fe40001764270 */
[----:B------:R-:W-:Y:S02]  /*a250*/  FMNMX.FTZ R0, R160, R3, !PT ;  /* 0x00000003a0007209 */ /* 0x000fe40007810000 */
[----:B------:R-:W-:Y:S02]  /*a260*/  ISETP.LT.OR P3, PT, R185, 0x1, P3 ;  /* 0x00000001b900780c */ /* 0x000fe40001f61670 */
[----:B------:R-:W-:Y:S02]  /*a270*/  FMNMX.FTZ R3, R161, R0, !PT ;  /* 0x00000000a1037209 */ /* 0x000fe40007810000 */
[----:B------:R-:W-:-:S02]  /*a280*/  ISETP.GT.AND P4, PT, R186, 0x8, P2 ;  /* 0x00000008ba00780c */ /* 0x000fc40001784270 */
[----:B------:R-:W-:Y:S02]  /*a290*/  FMNMX.FTZ R0, R164, R3, !PT ;  /* 0x00000003a4007209 */ /* 0x000fe40007810000 */
[----:B------:R-:W-:Y:S02]  /*a2a0*/  FSEL R187, R154, -INF , !P3 ;  /* 0xff8000009abb7808 */ /* 0x000fe40005800000 */
        /* <DEDUP_REMOVED lines=18> */
[C---:B------:R-:W-:Y:S01]  /*a3d0*/  ISETP.GT.AND P3, PT, R186.reuse, 0x18, P2 ;  /* 0x00000018ba00780c */ /* 0x040fe20001764270 */
[----:B------:R-:W2:Y:S01]  /*a3e0*/  SHFL.BFLY PT, R3, R0, 0x2, 0x1f ;  /* 0x0c401f0000037f89 */ /* 0x000ea200000e0000 */
[C---:B------:R-:W-:Y:S02]  /*a3f0*/  ISETP.LT.OR P5, PT, R185.reuse, 0x12, P5 ;  /* 0x00000012b900780c */ /* 0x040fe40002fa1670 */
[----:B------:R-:W-:Y:S02]  /*a400*/  ISETP.GT.AND P4, PT, R186, 0x19, P2 ;  /* 0x00000019ba00780c */ /* 0x000fe40001784270 */
[----:B------:R-:W-:-:S02]  /*a410*/  ISETP.LT.OR P3, PT, R185, 0x19, P3 ;  /* 0x00000019b900780c */ /* 0x000fc40001f61670 */
[----:B------:R-:W-:Y:S02]  /*a420*/  FSEL R163, R163, -INF , !P5 ;  /* 0xff800000a3a37808 */ /* 0x000fe40006800000 */
[----:B------:R-:W-:Y:S02]  /*a430*/  ISETP.GT.AND P5, PT, R186, 0x20, P2 ;  /* 0x00000020ba00780c */ /* 0x000fe400017a4270 */
[C---:B------:R-:W-:Y:S02]  /*a440*/  ISETP.LT.OR P4, PT, R185.reuse, 0x1a, P4 ;  /* 0x0000001ab900780c */ /* 0x040fe40002781670 */
[----:B------:R-:W-:Y:S02]  /*a450*/  FSEL R166, R166, -INF , !P3 ;  /* 0xff800000a6a67808 */ /* 0x000fe40005800000 */
[----:B------:R-:W-:Y:S02]  /*a460*/  ISETP.GT.AND P3, PT, R186, 0x21, P2 ;  /* 0x00000021ba00780c */ /* 0x000fe40001764270 */
[----:B------:R-:W-:-:S02]  /*a470*/  ISETP.LT.OR P5, PT, R185, 0x21, P5 ;  /* 0x00000021b900780c */ /* 0x000fc40002fa1670 */
[----:B------:R-:W-:Y:S02]  /*a480*/  FSEL R167, R167, -INF , !P4 ;  /* 0xff800000a7a77808 */ /* 0x000fe40006000000 */
[----:B------:R-:W-:Y:S02]  /*a490*/  ISETP.GT.AND P4, PT, R186, 0x28, P2 ;  /* 0x00000028ba00780c */ /* 0x000fe40001784270 */
[----:B------:R-:W-:Y:S02]  /*a4a0*/  ISETP.LT.OR P3, PT, R185, 0x22, P3 ;  /* 0x00000022b900780c */ /* 0x000fe40001f61670 */
[----:B--2---:R-:W-:Y:S02]  /*a4b0*/  FMNMX.FTZ R3, R0, R3, !PT ;  /* 0x0000000300037209 */ /* 0x004fe40007810000 */
[----:B------:R-:W-:Y:S02]  /*a4c0*/  FMNMX.FTZ R0, R187, R216, !PT ;  /* 0x000000d8bb007209 */ /* 0x000fe40007810000 */
[----:B------:R-:W-:Y:S01]  /*a4d0*/  FSEL R170, R170, -INF , !P5 ;  /* 0xff800000aaaa7808 */ /* 0x000fe20006800000 */
[----:B------:R-:W2:Y:S01]  /*a4e0*/  SHFL.BFLY PT, R4, R3, 0x1, 0x1f ;  /* 0x0c201f0003047f89 */ /* 0x000ea200000e0000 */
[----:B------:R-:W-:-:S02]  /*a4f0*/  ISETP.LT.OR P4, PT, R185, 0x29, P4 ;  /* 0x00000029b900780c */ /* 0x000fc40002781670 */
[----:B------:R-:W-:Y:S02]  /*a500*/  FSEL R171, R171, -INF , !P3 ;  /* 0xff800000abab7808 */ /* 0x000fe40005800000 */
[----:B------:R-:W-:Y:S02]  /*a510*/  ISETP.GT.AND P3, PT, R186, 0x29, P2 ;  /* 0x00000029ba00780c */ /* 0x000fe40001764270 */
[----:B------:R-:W-:Y:S02]  /*a520*/  FSEL R174, R174, -INF , !P4 ;  /* 0xff800000aeae7808 */ /* 0x000fe40006000000 */
[----:B------:R-:W-:Y:S02]  /*a530*/  ISETP.GT.AND P4, PT, R186, 0x30, P2 ;  /* 0x00000030ba00780c */ /* 0x000fe40001784270 */
[C---:B------:R-:W-:Y:S02]  /*a540*/  ISETP.LT.OR P3, PT, R185.reuse, 0x2a, P3 ;  /* 0x0000002ab900780c */ /* 0x040fe40001f61670 */
[----:B------:R-:W-:-:S02]  /*a550*/  ISETP.LT.OR P4, PT, R185, 0x31, P4 ;  /* 0x00000031b900780c */ /* 0x000fc40002781670 */
[----:B------:R-:W-:Y:S02]  /*a560*/  FSEL R175, R175, -INF , !P3 ;  /* 0xff800000afaf7808 */ /* 0x000fe40005800000 */
[----:B------:R-:W-:Y:S02]  /*a570*/  ISETP.GT.AND P3, PT, R186, 0x31, P2 ;  /* 0x00000031ba00780c */ /* 0x000fe40001764270 */
[----:B------:R-:W-:Y:S02]  /*a580*/  FSEL R178, R178, -INF , !P4 ;  /* 0xff800000b2b27808 */ /* 0x000fe40006000000 */
[----:B------:R-:W-:Y:S02]  /*a590*/  ISETP.GT.AND P4, PT, R186, 0x38, P2 ;  /* 0x00000038ba00780c */ /* 0x000fe40001784270 */
[----:B------:R-:W-:Y:S02]  /*a5a0*/  ISETP.LT.OR P3, PT, R185, 0x32, P3 ;  /* 0x00000032b900780c */ /* 0x000fe40001f61670 */
[----:B--2---:R-:W-:-:S02]  /*a5b0*/  FMNMX.FTZ R4, R3, R4, !PT ;  /* 0x0000000403047209 */ /* 0x004fc40007810000 */
[----:B------:R-:W-:Y:S02]  /*a5c0*/  FMNMX.FTZ R3, R155, R0, !PT ;  /* 0x000000009b037209 */ /* 0x000fe40007810000 */
[----:B------:R-:W-:Y:S02]  /*a5d0*/  ISETP.GT.AND P2, PT, R186, 0x39, P2 ;  /* 0x00000039ba00780c */ /* 0x000fe40001744270 */
[----:B------:R-:W-:Y:S02]  /*a5e0*/  FMNMX.FTZ R0, R158, R3, !PT ;  /* 0x000000039e007209 */ /* 0x000fe40007810000 */
[----:B------:R-:W-:Y:S02]  /*a5f0*/  ISETP.LT.OR P4, PT, R185, 0x39, P4 ;  /* 0x00000039b900780c */ /* 0x000fe40002781670 */
[----:B------:R-:W-:Y:S02]  /*a600*/  FMNMX.FTZ R3, R159, R0, !PT ;  /* 0x000000009f037209 */ /* 0x000fe40007810000 */
[----:B------:R-:W-:-:S02]  /*a610*/  FSEL R179, R179, -INF , !P3 ;  /* 0xff800000b3b37808 */ /* 0x000fc40005800000 */
[----:B------:R-:W-:Y:S01]  /*a620*/  FMNMX.FTZ R0, R162, R3, !PT ;  /* 0x00000003a2007209 */ /* 0x000fe20007810000 */
[----:B------:R-:W-:Y:S01]  /*a630*/  FMUL.FTZ R3, R4, UR6 ;  /* 0x0000000604037c20 */ /* 0x000fe20008410000 */
[----:B------:R-:W-:Y:S02]  /*a640*/  ISETP.LT.OR P2, PT, R185, 0x3a, P2 ;  /* 0x0000003ab900780c */ /* 0x000fe40001741670 */
[----:B------:R-:W-:Y:S02]  /*a650*/  FMNMX.FTZ R153, R163, R0, !PT ;  /* 0x00000000a3997209 */ /* 0x000fe40007810000 */
[----:B------:R-:W-:Y:S02]  /*a660*/  FSEL R182, R182, -INF , !P4 ;  /* 0xff800000b6b67808 */ /* 0x000fe40006000000 */
[----:B------:R-:W-:Y:S02]  /*a670*/  FMNMX.FTZ R0, R166, R153, !PT ;  /* 0x00000099a6007209 */ /* 0x000fe40007810000 */
[----:B------:R-:W-:-:S02]  /*a680*/  FSEL R183, R183, -INF , !P2 ;  /* 0xff800000b7b77808 */ /* 0x000fc40005000000 */
[----:B------:R-:W-:Y:S02]  /*a690*/  FMNMX.FTZ R189, R167, R0, !PT ;  /* 0x00000000a7bd7209 */ /* 0x000fe40007810000 */
[----:B------:R-:W-:Y:S02]  /*a6a0*/  FSETP.NEU.FTZ.AND P5, PT, R4, -INF , PT ;  /* 0xff8000000400780b */ /* 0x000fe40003fbd000 */
[----:B------:R-:W-:Y:S02]  /*a6b0*/  FMNMX.FTZ R0, R170, R189, !PT ;  /* 0x000000bdaa007209 */ /* 0x000fe40007810000 */
[----:B------:R-:W-:Y:S02]  /*a6c0*/  FSEL R3, R3, RZ, P5 ;  /* 0x000000ff03037208 */ /* 0x000fe40002800000 */
[----:B------:R-:W-:Y:S02]  /*a6d0*/  FMNMX.FTZ R189, R171, R0, !PT ;  /* 0x00000000abbd7209 */ /* 0x000fe40007810000 */
[----:B-1----:R-:W-:Y:S01]  /*a6e0*/  FSEL R2, R4, RZ, P5 ;  /* 0x000000ff04027208 */ /* 0x002fe20002800000 */
        /* <DEDUP_REMOVED lines=20> */
[----:B------:R-:W-:Y:S01]  /*a830*/  FFMA.FTZ R181, R181, UR6, -R3 ;  /* 0x00000006b5b57c23 */ /* 0x000fe20008010803 */
[----:B------:R-:W-:Y:S01]  /*a840*/  FMNMX.FTZ R0, R183, R0, !PT ;  /* 0x00000000b7007209 */ /* 0x000fe20007810000 */
[----:B------:R-:W-:Y:S01]  /*a850*/  FADD.FTZ R2, -R2, R215 ;  /* 0x000000d702027221 */ /* 0x000fe20000010100 */
[----:B------:R-:W-:Y:S01]  /*a860*/  MUFU.EX2 R153, R153 ;  /* 0x0000009900997308 */ /* 0x000fe20000000800 */
[----:B------:R-:W-:-:S02]  /*a870*/  IMAD.MOV.U32 R215, RZ, RZ, R4 ;  /* 0x000000ffffd77224 */ /* 0x000fc400078e0004 */
[----:B------:R-:W1:Y:S01]  /*a880*/  SHFL.BFLY PT, R185, R0, 0x2, 0x1f ;  /* 0x0c401f0000b97f89 */ /* 0x000e6200000e0000 */
[----:B------:R-:W-:-:S04]  /*a890*/  FMUL.FTZ R2, R2, UR6 ;  /* 0x0000000602027c20 */ /* 0x000fc80008410000 */
[----:B------:R-:W-:Y:S08]  /*a8a0*/  MUFU.EX2 R196, R196 ;  /* 0x000000c400c47308 */ /* 0x000ff00000000800 */
[----:B------:R-:W-:Y:S08]  /*a8b0*/  MUFU.EX2 R198, R198 ;  /* 0x000000c600c67308 */ /* 0x000ff00000000800 */
[----:B------:R-:W-:Y:S01]  /*a8c0*/  MUFU.EX2 R157, R157 ;  /* 0x0000009d009d7308 */ /* 0x000fe20000000800 */
[----:B-1----:R-:W-:-:S05]  /*a8d0*/  FMNMX.FTZ R185, R0, R185, !PT ;  /* 0x000000b900b97209 */ /* 0x002fca0007810000 */
[----:B------:R-:W1:Y:S02]  /*a8e0*/  SHFL.BFLY PT, R0, R185, 0x1, 0x1f ;  /* 0x0c201f00b9007f89 */ /* 0x000e6400000e0000 */
[----:B------:R-:W-:Y:S08]  /*a8f0*/  MUFU.EX2 R192, R192 ;  /* 0x000000c000c07308 */ /* 0x000ff00000000800 */
[----:B------:R-:W-:Y:S08]  /*a900*/  MUFU.EX2 R161, R161 ;  /* 0x000000a100a17308 */ /* 0x000ff00000000800 */
[----:B------:R-:W-:Y:S01]  /*a910*/  MUFU.EX2 R194, R194 ;  /* 0x000000c200c27308 */ /* 0x000fe20000000800 */
[----:B-1----:R-:W-:-:S07]  /*a920*/  FMNMX.FTZ R3, R185, R0, !PT ;  /* 0x00000000b9037209 */ /* 0x002fce0007810000 */
[----:B------:R-:W-:Y:S01]  /*a930*/  MUFU.EX2 R165, R165 ;  /* 0x000000a500a57308 */ /* 0x000fe20000000800 */
[C---:B------:R-:W-:Y:S01]  /*a940*/  FSETP.NEU.FTZ.AND P2, PT, R3.reuse, -INF , PT ;  /* 0xff8000000300780b */ /* 0x040fe20003f5d000 */
[----:B------:R-:W-:-:S06]  /*a950*/  FMUL.FTZ R156, R3, UR6 ;  /* 0x00000006039c7c20 */ /* 0x000fcc0008410000 */
[----:B------:R-:W1:Y:S01]  /*a960*/  MUFU.EX2 R0, R2 ;  /* 0x0000000200007308 */ /* 0x000e620000000800 */
[----:B------:R-:W-:-:S05]  /*a970*/  FSEL R156, R156, RZ, P2 ;  /* 0x000000ff9c9c7208 */ /* 0x000fca0001000000 */
[--C-:B------:R-:W-:Y:S01]  /*a980*/  FFMA.FTZ R152, R155, UR6, -R156.reuse ;  /* 0x000000069b987c23 */ /* 0x100fe2000801089c */
[----:B------:R-:W-:Y:S01]  /*a990*/  FSEL R155, R3, RZ, P2 ;  /* 0x000000ff039b7208 */ /* 0x000fe20001000000 */
[--C-:B------:R-:W-:Y:S01]  /*a9a0*/  FFMA.FTZ R197, R187, UR6, -R156.reuse ;  /* 0x00000006bbc57c23 */ /* 0x100fe2000801089c */
[--C-:B------:R-:W-:Y:S01]  /*a9b0*/  FFMA.FTZ R199, R158, UR6, -R156.reuse ;  /* 0x000000069ec77c23 */ /* 0x100fe2000801089c */
[--C-:B------:R-:W-:Y:S01]  /*a9c0*/  FFMA.FTZ R154, R159, UR6, -R156.reuse ;  /* 0x000000069f9a7c23 */ /* 0x100fe2000801089c */
[----:B------:R-:W-:Y:S01]  /*a9d0*/  FFMA.FTZ R193, R162, UR6, -R156 ;  /* 0x00000006a2c17c23 */ /* 0x000fe2000801089c */
[----:B------:R-:W-:Y:S01]  /*a9e0*/  FADD.FTZ R155, -R155, R216 ;  /* 0x000000d89b9b7221 */ /* 0x000fe20000010100 */
[----:B------:R-:W-:Y:S01]  /*a9f0*/  MUFU.EX2 R152, R152 ;  /* 0x0000009800987308 */ /* 0x000fe20000000800 */
[--C-:B------:R-:W-:Y:S01]  /*aa00*/  FFMA.FTZ R158, R163, UR6, -R156.reuse ;  /* 0x00000006a39e7c23 */ /* 0x100fe2000801089c */
[--C-:B------:R-:W-:Y:S01]  /*aa10*/  FFMA.FTZ R195, R166, UR6, -R156.reuse ;  /* 0x00000006a6c37c23 */ /* 0x100fe2000801089c */
[----:B------:R-:W-:Y:S01]  /*aa20*/  FMUL.FTZ R155, R155, UR6 ;  /* 0x000000069b9b7c20 */ /* 0x000fe20008410000 */
[----:B-1----:R-:W-:Y:S01]  /*aa30*/  FFMA.FTZ R159, R0, R20, R153 ;  /* 0x00000014009f7223 */ /* 0x002fe20000010099 */
[--C-:B------:R-:W-:Y:S01]  /*aa40*/  FFMA.FTZ R160, R167, UR6, -R156.reuse ;  /* 0x00000006a7a07c23 */ /* 0x100fe2000801089c */
[--C-:B------:R-:W-:Y:S01]  /*aa50*/  FFMA.FTZ R189, R170, UR6, -R156.reuse ;  /* 0x00000006aabd7c23 */ /* 0x100fe2000801089c */
[--C-:B------:R-:W-:Y:S01]  /*aa60*/  FFMA.FTZ R162, R171, UR6, -R156.reuse ;  /* 0x00000006aba27c23 */ /* 0x100fe2000801089c */
[----:B------:R-:W-:Y:S01]  /*aa70*/  MUFU.EX2 R197, R197 ;  /* 0x000000c500c57308 */ /* 0x000fe20000000800 */
[----:B------:R-:W-:Y:S01]  /*aa80*/  FADD.FTZ R159, R196, R159 ;  /* 0x0000009fc49f7221 */ /* 0x000fe20000010000 */
[--C-:B------:R-:W-:Y:S01]  /*aa90*/  FFMA.FTZ R191, R174, UR6, -R156.reuse ;  /* 0x00000006aebf7c23 */ /* 0x100fe2000801089c */
[--C-:B------:R-:W-:Y:S01]  /*aaa0*/  FFMA.FTZ R185, R178, UR6, -R156.reuse ;  /* 0x00000006b2b97c23 */ /* 0x100fe2000801089c */
[--C-:B------:R-:W-:Y:S01]  /*aab0*/  FFMA.FTZ R179, R179, UR6, -R156.reuse ;  /* 0x00000006b3b37c23 */ /* 0x100fe2000801089c */
[----:B------:R-:W-:Y:S01]  /*aac0*/  FADD.FTZ R20, R198, R159 ;  /* 0x0000009fc6147221 */ /* 0x000fe20000010000 */
[----:B------:R-:W-:Y:S01]  /*aad0*/  F2FP.F16.F32.PACK_AB R196, R196, R153 ;  /* 0x00000099c4c4723e */ /* 0x000fe200000000ff */
[----:B------:R-:W-:Y:S01]  /*aae0*/  FFMA.FTZ R182, R182, UR6, -R156 ;  /* 0x00000006b6b67c23 */ /* 0x000fe2000801089c */
[----:B------:R1:W2:Y:S01]  /*aaf0*/  MUFU.EX2 R2, R155 ;  /* 0x0000009b00027308 */ /* 0x0002a20000000800 */
[----:B------:R-:W-:Y:S01]  /*ab00*/  FADD.FTZ R159, R157, R20 ;  /* 0x000000149d9f7221 */ /* 0x000fe20000010000 */
[C---:B------:R-:W-:Y:S01]  /*ab10*/  ISETP.GT.AND P2, PT, R23.reuse, UR60, PT ;  /* 0x0000003c17007c0c */ /* 0x040fe2000bf44270 */
[----:B------:R-:W-:Y:S01]  /*ab20*/  VIADD R23, R23, 0xffffffff ;  /* 0xffffffff17177836 */ /* 0x000fe20000000000 */
[----:B------:R-:W-:Y:S01]  /*ab30*/  F2FP.F16.F32.PACK_AB R198, R157, R198 ;  /* 0x000000c69dc6723e */ /* 0x000fe200000000ff */
[----:B------:R-:W-:Y:S01]  /*ab40*/  FADD.FTZ R164, R192, R159 ;  /* 0x0000009fc0a47221 */ /* 0x000fe20000010000 */
[----:B------:R-:W-:Y:S01]  /*ab50*/  IMAD.U32 R159, RZ, RZ, UR10 ;  /* 0x0000000aff9f7e24 */ /* 0x000fe2000f8e00ff */
[C---:B------:R-:W-:Y:S01]  /*ab60*/  F2FP.F16.F32.PACK_AB R192, R161.reuse, R192 ;  /* 0x000000c0a1c0723e */ /* 0x040fe200000000ff */
[----:B------:R-:W3:Y:S01]  /*ab70*/  MUFU.EX2 R199, R199 ;  /* 0x000000c700c77308 */ /* 0x000ee20000000800 */
[----:B-1----:R-:W-:Y:S01]  /*ab80*/  FADD.FTZ R155, R161, R164 ;  /* 0x000000a4a19b7221 */ /* 0x002fe20000010000 */
[--C-:B------:R-:W-:Y:S01]  /*ab90*/  FFMA.FTZ R164, R175, UR6, -R156.reuse ;  /* 0x00000006afa47c23 */ /* 0x100fe2000801089c */
[----:B------:R-:W-:Y:S01]  /*aba0*/  FFMA.FTZ R156, R183, UR6, -R156 ;  /* 0x00000006b79c7c23 */ /* 0x000fe2000801089c */
[----:B------:R-:W-:-:S02]  /*abb0*/  @!P1 VIADD R159, R159, 0x30860 ;  /* 0x000308609f9f9836 */ /* 0x000fc40000000000 */
[----:B------:R-:W-:Y:S01]  /*abc0*/  FADD.FTZ R166, R194, R155 ;  /* 0x0000009bc2a67221 */ /* 0x000fe20000010000 */
[C---:B------:R-:W-:Y:S01]  /*abd0*/  F2FP.F16.F32.PACK_AB R194, R165.reuse, R194 ;  /* 0x000000c2a5c2723e */ /* 0x040fe200000000ff */
[----:B------:R-:W-:Y:S01]  /*abe0*/  IMAD.MOV.U32 R216, RZ, RZ, R3 ;  /* 0x000000ffffd87224 */ /* 0x000fe200078e0003 */
[----:B------:R-:W1:Y:S01]  /*abf0*/  MUFU.EX2 R154, R154 ;  /* 0x0000009a009a7308 */ /* 0x000e620000000800 */
[----:B--2---:R-:W-:Y:S01]  /*ac00*/  FFMA.FTZ R7, R2, R7, R197 ;  /* 0x0000000702077223 */ /* 0x004fe200000100c5 */
[----:B------:R-:W-:Y:S01]  /*ac10*/  FADD.FTZ R155, R165, R166 ;  /* 0x000000a6a59b7221 */ /* 0x000fe20000010000 */
[----:B------:R-:W-:Y:S02]  /*ac20*/  @!P1 PRMT R159, RZ, 0x654, R159 ;  /* 0x00000654ff9f9816 */ /* 0x000fe4000000009f */
[C---:B------:R-:W-:Y:S01]  /*ac30*/  FADD.FTZ R20, R152.reuse, R7 ;  /* 0x0000000798147221 */ /* 0x040fe20000010000 */
[----:B------:R-:W-:Y:S01]  /*ac40*/  F2FP.F16.F32.PACK_AB R197, R152, R197 ;  /* 0x000000c598c5723e */ /* 0x000fe200000000ff */
[----:B------:R2:W-:Y:S01]  /*ac50*/  @!P1 SYNCS.ARRIVE.TRANS64.RED.A1T0 RZ, [R159+URZ], RZ ;  /* 0x000000ff9fff99a7 */ /* 0x0005e2000810043f */
[----:B------:R-:W4:Y:S01]  /*ac60*/  MUFU.EX2 R193, R193 ;  /* 0x000000c100c17308 */ /* 0x000f220000000800 */
[----:B---3--:R-:W-:-:S07]  /*ac70*/  FADD.FTZ R7, R199, R20 ;  /* 0x00000014c7077221 */ /* 0x008fce0000010000 */
[----:B------:R-:W3:Y:S01]  /*ac80*/  MUFU.EX2 R158, R158 ;  /* 0x0000009e009e7308 */ /* 0x000ee20000000800 */
[C---:B-1----:R-:W-:Y:S01]  /*ac90*/  FADD.FTZ R20, R154.reuse, R7 ;  /* 0x000000079a147221 */ /* 0x042fe20000010000 */
[----:B------:R-:W-:-:S06]  /*aca0*/  F2FP.F16.F32.PACK_AB R199, R154, R199 ;  /* 0x000000c79ac7723e */ /* 0x000fcc00000000ff */
[----:B------:R-:W1:Y:S01]  /*acb0*/  MUFU.EX2 R188, R188 ;  /* 0x000000bc00bc7308 */ /* 0x000e620000000800 */
[----:B----4-:R-:W-:-:S07]  /*acc0*/  FADD.FTZ R7, R193, R20 ;  /* 0x00000014c1077221 */ /* 0x010fce0000010000 */
[----:B------:R-:W4:Y:S01]  /*acd0*/  MUFU.EX2 R195, R195 ;  /* 0x000000c300c37308 */ /* 0x000f220000000800 */
[C---:B---3--:R-:W-:Y:S01]  /*ace0*/  FADD.FTZ R20, R158.reuse, R7 ;  /* 0x000000079e147221 */ /* 0x048fe20000010000 */
[----:B------:R-:W-:-:S06]  /*acf0*/  F2FP.F16.F32.PACK_AB R193, R158, R193 ;  /* 0x000000c19ec1723e */ /* 0x000fcc00000000ff */
[----:B------:R-:W3:Y:S01]  /*ad00*/  MUFU.EX2 R169, R169 ;  /* 0x000000a900a97308 */ /* 0x000ee20000000800 */
[----:B-1----:R-:W-:-:S07]  /*ad10*/  FADD.FTZ R166, R188, R155 ;  /* 0x0000009bbca67221 */ /* 0x002fce0000010000 */
[----:B------:R-:W1:Y:S01]  /*ad20*/  MUFU.EX2 R160, R160 ;  /* 0x000000a000a07308 */ /* 0x000e620000000800 */
[----:B----4-:R-:W-:-:S07]  /*ad30*/  FADD.FTZ R7, R195, R20 ;  /* 0x00000014c3077221 */ /* 0x010fce0000010000 */
[----:B------:R-:W4:Y:S01]  /*ad40*/  MUFU.EX2 R190, R190 ;  /* 0x000000be00be7308 */ /* 0x000f220000000800 */
[C---:B---3--:R-:W-:Y:S01]  /*ad50*/  FADD.FTZ R155, R169.reuse, R166 ;  /* 0x000000a6a99b7221 */ /* 0x048fe20000010000 */
[----:B------:R-:W-:-:S06]  /*ad60*/  F2FP.F16.F32.PACK_AB R188, R169, R188 ;  /* 0x000000bca9bc723e */ /* 0x000fcc00000000ff */
[----:B------:R-:W3:Y:S01]  /*ad70*/  MUFU.EX2 R189, R189 ;  /* 0x000000bd00bd7308 */ /* 0x000ee20000000800 */
[C---:B-1----:R-:W-:Y:S01]  /*ad80*/  FADD.FTZ R20, R160.reuse, R7 ;  /* 0x00000007a0147221 */ /* 0x042fe20000010000 */
[----:B------:R-:W-:-:S06]  /*ad90*/  F2FP.F16.F32.PACK_AB R195, R160, R195 ;  /* 0x000000c3a0c3723e */ /* 0x000fcc00000000ff */
[----:B------:R-:W1:Y:S01]  /*ada0*/  MUFU.EX2 R173, R173 ;  /* 0x000000ad00ad7308 */ /* 0x000e620000000800 */
[----:B----4-:R-:W-:-:S07]  /*adb0*/  FADD.FTZ R166, R190, R155 ;  /* 0x0000009bbea67221 */ /* 0x010fce0000010000 */
[----:B------:R-:W4:Y:S01]  /*adc0*/  MUFU.EX2 R162, R162 ;  /* 0x000000a200a27308 */ /* 0x000f220000000800 */
[----:B---3--:R-:W-:-:S07]  /*add0*/  FADD.FTZ R7, R189, R20 ;  /* 0x00000014bd077221 */ /* 0x008fce0000010000 */
[----:B------:R-:W3:Y:S01]  /*ade0*/  MUFU.EX2 R184, R184 ;  /* 0x000000b800b87308 */ /* 0x000ee20000000800 */
[C---:B-1----:R-:W-:Y:S01]  /*adf0*/  FADD.FTZ R153, R173.reuse, R166 ;  /* 0x000000a6ad997221 */ /* 0x042fe20000010000 */
[----:B------:R-:W-:-:S06]  /*ae00*/  F2FP.F16.F32.PACK_AB R190, R173, R190 ;  /* 0x000000beadbe723e */ /* 0x000fcc00000000ff */
[----:B------:R-:W1:Y:S01]  /*ae10*/  MUFU.EX2 R191, R191 ;  /* 0x000000bf00bf7308 */ /* 0x000e620000000800 */
[C---:B----4-:R-:W-:Y:S01]  /*ae20*/  FADD.FTZ R20, R162.reuse, R7 ;  /* 0x00000007a2147221 */ /* 0x050fe20000010000 */
[----:B------:R-:W-:-:S06]  /*ae30*/  F2FP.F16.F32.PACK_AB R189, R162, R189 ;  /* 0x000000bda2bd723e */ /* 0x000fcc00000000ff */
[----:B------:R-:W4:Y:S01]  /*ae40*/  MUFU.EX2 R177, R177 ;  /* 0x000000b100b17308 */ /* 0x000f220000000800 */
[----:B---3--:R-:W-:-:S07]  /*ae50*/  FADD.FTZ R166, R184, R153 ;  /* 0x00000099b8a67221 */ /* 0x008fce0000010000 */
[----:B------:R-:W3:Y:S01]  /*ae60*/  MUFU.EX2 R164, R164 ;  /* 0x000000a400a47308 */ /* 0x000ee20000000800 */
[----:B-1----:R-:W-:-:S07]  /*ae70*/  FADD.FTZ R7, R191, R20 ;  /* 0x00000014bf077221 */ /* 0x002fce0000010000 */
[----:B------:R-:W1:Y:S01]  /*ae80*/  MUFU.EX2 R185, R185 ;  /* 0x000000b900b97308 */ /* 0x000e620000000800 */
[C---:B----4-:R-:W-:Y:S01]  /*ae90*/  FADD.FTZ R153, R177.reuse, R166 ;  /* 0x000000a6b1997221 */ /* 0x050fe20000010000 */
[----:B------:R-:W-:-:S06]  /*aea0*/  F2FP.F16.F32.PACK_AB R184, R177, R184 ;  /* 0x000000b8b1b8723e */ /* 0x000fcc00000000ff */
[----:B------:R-:W4:Y:S01]  /*aeb0*/  MUFU.EX2 R179, R179 ;  /* 0x000000b300b37308 */ /* 0x000f220000000800 */
[C---:B---3--:R-:W-:Y:S01]  /*aec0*/  FADD.FTZ R166, R164.reuse, R7 ;  /* 0x00000007a4a67221 */ /* 0x048fe20000010000 */
[----:B------:R-:W-:-:S06]  /*aed0*/  F2FP.F16.F32.PACK_AB R191, R164, R191 ;  /* 0x000000bfa4bf723e */ /* 0x000fcc00000000ff */
[----:B------:R-:W3:Y:S01]  /*aee0*/  MUFU.EX2 R186, R186 ;  /* 0x000000ba00ba7308 */ /* 0x000ee20000000800 */
[----:B-1----:R-:W-:-:S07]  /*aef0*/  FADD.FTZ R166, R185, R166 ;  /* 0x000000a6b9a67221 */ /* 0x002fce0000010000 */
[----:B------:R-:W1:Y:S01]  /*af00*/  MUFU.EX2 R187, R182 ;  /* 0x000000b600bb7308 */ /* 0x000e620000000800 */
[C---:B----4-:R-:W-:Y:S01]  /*af10*/  FADD.FTZ R166, R179.reuse, R166 ;  /* 0x000000a6b3a67221 */ /* 0x050fe20000010000 */
[----:B------:R-:W-:-:S06]  /*af20*/  F2FP.F16.F32.PACK_AB R185, R179, R185 ;  /* 0x000000b9b3b9723e */ /* 0x000fcc00000000ff */
[----:B------:R-:W4:Y:S01]  /*af30*/  MUFU.EX2 R181, R181 ;  /* 0x000000b500b57308 */ /* 0x000f220000000800 */
[----:B---3--:R-:W-:-:S07]  /*af40*/  FADD.FTZ R20, R186, R153 ;  /* 0x00000099ba147221 */ /* 0x008fce0000010000 */
[----:B------:R-:W3:Y:S01]  /*af50*/  MUFU.EX2 R156, R156 ;  /* 0x0000009c009c7308 */ /* 0x000ee20000000800 */
[----:B-1----:R-:W-:Y:S01]  /*af60*/  FADD.FTZ R166, R187, R166 ;  /* 0x000000a6bba67221 */ /* 0x002fe20000010000 */
[C---:B----4-:R-:W-:Y:S01]  /*af70*/  FADD.FTZ R20, R181.reuse, R20 ;  /* 0x00000014b5147221 */ /* 0x050fe20000010000 */
[----:B------:R-:W-:Y:S02]  /*af80*/  F2FP.F16.F32.PACK_AB R186, R181, R186 ;  /* 0x000000bab5ba723e */ /* 0x000fe400000000ff */
[C---:B---3--:R-:W-:Y:S01]  /*af90*/  FADD.FTZ R7, R156.reuse, R166 ;  /* 0x000000a69c077221 */ /* 0x048fe20000010000 */
[----:B------:R-:W-:Y:S01]  /*afa0*/  F2FP.F16.F32.PACK_AB R187, R156, R187 ;  /* 0x000000bb9cbb723e */ /* 0x000fe200000000ff */
[----:B--2---:R-:W-:Y:S06]  /*afb0*/  @P2 BRA `(.L_x_962) ;  /* 0xffffffd800582947 */ /* 0x004fec000383ffff */
.L_x_945:
        /* <DEDUP_REMOVED lines=131> */
.L_x_963:
[----:B------:R-:W-:Y:S01]  /*b7f0*/  ULEA UR5, UR36, UR38, 0x3 ;  /* 0x0000002624057291 */ /* 0x000fe2000f8e183f */
[----:B------:R-:W-:-:S04]  /*b800*/  MOV R0, UR46 ;  /* 0x0000002e00007c02 */ /* 0x000fc80008000f00 */
[----:B------:R-:W-:-:S04]  /*b810*/  SHF.L.U32 R0, R0, 0x1f, RZ ;  /* 0x0000001f00007819 */ /* 0x000fc800000006ff */
[----:B------:R1:W2:Y:S01]  /*b820*/  SYNCS.PHASECHK.TRANS64.TRYWAIT P2, [UR5+0x30850], R0 ;  /* 0x03085000ff0075a7 */ /* 0x0002a20008040145 */
[----:B------:R-:W-:Y:S05]  /*b830*/  @!P0 BRA `(.L_x_964) ;  /* 0x0000000000048947 */ /* 0x000fea0003800000 */
[----:B------:R-:W-:Y:S01]  /*b840*/  BPT.TRAP 0x1 ;  /* 0x000000040000795c */ /* 0x000fe20000300000 */
.L_x_964:
[----:B--2---:R-:W-:Y:S05]  /*b850*/  @P2 BRA `(.L_x_965) ;  /* 0x0000000000082947 */ /* 0x004fea0003800000 */
[----:B------:R-:W2:Y:S02]  /*b860*/  SYNCS.PHASECHK.TRANS64.TRYWAIT P0, [UR5+0x30850], R0 ;  /* 0x03085000ff0075a7 */ /* 0x000ea40008000145 */
[----:B--2---:R-:W-:Y:S05]  /*b870*/  @!P0 BRA `(.L_x_966) ;  /* 0x00000060009c8947 */ /* 0x004fea0003800000 */
.L_x_965:
[----:B------:R-:W-:Y:S01]  /*b880*/  UIADD3 UR38, UR38, 0x400, URZ ;  /* 0x0000040026267890 */ /* 0x000fe2000fffe03f */
[----:B------:R-:W-:Y:S01]  /*b890*/  WARPGROUP.ARRIVE ;  /* 0x00000000000079c5 */ /* 0x000fe20000000000 */
[----:B------:R-:W-:Y:S01]  /*b8a0*/  UMOV UR11, 0x40000040 ;  /* 0x40000040000b7882 */ /* 0x000fe20000000000 */
[----:B------:R-:W3:Y:S01]  /*b8b0*/  SHFL.BFLY PT, R2, R7, 0x2, 0x1f ;  /* 0x0c401f0007027f89 */ /* 0x000ee200000e0000 */
[----:B------:R-:W-:Y:S01]  /*b8c0*/  USHF.R.U32.HI UR38, URZ, 0x4, UR38 ;  /* 0x000000043f267899 */ /* 0x000fe20008011626 */
[----:B------:R-:W-:Y:S01]  /*b8d0*/  IMAD.MOV.U32 R21, RZ, RZ, RZ ;  /* 0x000000ffff157224 */ /* 0x000fe200078e00ff */
[----:B------:R-:W-:Y:S01]  /*b8e0*/  R2UR UR7, R207 ;  /* 0x00000000cf0772ca */ /* 0x000fe200000e0000 */
[----:B--2---:R-:W1:Y:S01]  /*b8f0*/  SHFL.BFLY PT, R5, R20, 0x2, 0x1f ;  /* 0x0c401f0014057f89 */ /* 0x004e6200000e0000 */
[----:B------:R-:W-:Y:S01]  /*b900*/  ULOP3.LUT UR38, UR38, 0x3fff, URZ, 0xc0, !UPT ;  /* 0x00003fff26267892 */ /* 0x000fe2000f8ec03f */
[----:B------:R-:W-:Y:S02]  /*b910*/  IMAD.U32 R12, RZ, RZ, UR5 ;  /* 0x00000005ff0c7e24 */ /* 0x000fe4000f8e00ff */
[----:B------:R-:W-:Y:S01]  /*b920*/  IMAD.U32 R11, RZ, RZ, UR6 ;  /* 0x00000006ff0b7e24 */ /* 0x000fe2000f8e00ff */
[----:B------:R-:W-:-:S04]  /*b930*/  ULOP3.LUT UR4, UR38, 0x2000000, URZ, 0xfc, !UPT ;  /* 0x0200000026047892 */ /* 0x000fc8000f8efc3f */
[----:B------:R-:W-:Y:S02]  /*b940*/  ULEA UR4, UR36, UR4, 0xb ;  /* 0x0000000424047291 */ /* 0x000fe4000f8e583f */
[----:B------:R-:W-:Y:S02]  /*b950*/  UIADD3 UR36, UR36, 0x1, URZ ;  /* 0x0000000124247890 */ /* 0x000fe4000fffe03f */
[----:B------:R-:W-:Y:S02]  /*b960*/  UIADD3 UR8, UR4, 0x80, URZ ;  /* 0x0000008004087890 */ /* 0x000fe4000fffe03f */
[----:B------:R-:W-:Y:S01]  /*b970*/  UIADD3 UR7, UR7, 0x1, URZ ;  /* 0x0000000107077890 */ /* 0x000fe2000fffe03f */
[----:B------:R-:W-:Y:S01]  /*b980*/  UMOV UR10, UR4 ;  /* 0x00000004000a7c82 */ /* 0x000fe20008000000 */
[----:B------:R-:W-:-:S05]  /*b990*/  UISETP.NE.AND UP0, UPT, UR36, 0x2, UPT ;  /* 0x000000022400788c */ /* 0x000fca000bf05270 */
[----:B------:R-:W-:Y:S01]  /*b9a0*/  HGMMA.64x256x16.F32 R24, R196, gdesc[UR8].tnspB, R24, gsb0 ;  /* 0x43e00008c4187df0 */ /* 0x000fe20008000818 */
[----:B------:R-:W-:Y:S01]  /*b9b0*/  UMOV UR10, UR8 ;  /* 0x00000008000a7c82 */ /* 0x000fe20008000000 */
[----:B------:R-:W-:Y:S01]  /*b9c0*/  UMOV UR11, 0x40000040 ;  /* 0x40000040000b7882 */ /* 0x000fe20000000000 */
[----:B------:R-:W-:Y:S01]  /*b9d0*/  UIADD3 UR8, UR4, 0x100, URZ ;  /* 0x0000010004087890 */ /* 0x000fe2000fffe03f */
[----:B---3--:R-:W-:Y:S01]  /*b9e0*/  FADD.FTZ R2, R2, R7 ;  /* 0x0000000702027221 */ /* 0x008fe20000010000 */
[----:B------:R-:W-:Y:S01]  /*b9f0*/  UIADD3 UR4, UR4, 0x180, URZ ;  /* 0x0000018004047890 */ /* 0x000fe2000fffe03f */
[----:B-1----:R-:W-:Y:S01]  /*ba00*/  FADD.FTZ R0, R5, R20 ;  /* 0x0000001405007221 */ /* 0x002fe20000010000 */
[----:B------:R-:W-:Y:S01]  /*ba10*/  IMAD.U32 R7, RZ, RZ, UR6 ;  /* 0x00000006ff077e24 */ /* 0x000fe2000f8e00ff */
[----:B------:R-:W-:Y:S01]  /*ba20*/  MOV R207, UR7 ;  /* 0x0000000700cf7c02 */ /* 0x000fe20008000f00 */
[----:B------:R-:W1:Y:S01]  /*ba30*/  SHFL.BFLY PT, R9, R2, 0x1, 0x1f ;  /* 0x0c201f0002097f89 */ /* 0x000e6200000e0000 */
[----:B------:R-:W-:-:S03]  /*ba40*/  USEL UR36, UR36, URZ, UP0 ;  /* 0x0000003f24247287 */ /* 0x000fc60008000000 */
[----:B------:R-:W2:Y:S01]  /*ba50*/  SHFL.BFLY PT, R5, R0, 0x1, 0x1f ;  /* 0x0c201f0000057f89 */ /* 0x000ea200000e0000 */
[----:B-1----:R-:W-:Y:S01]  /*ba60*/  FADD.FTZ R9, R2, R9 ;  /* 0x0000000902097221 */ /* 0x002fe20000010000 */
[----:B------:R-:W-:Y:S02]  /*ba70*/  IMAD.MOV.U32 R2, RZ, RZ, -0x800000 ;  /* 0xff800000ff027424 */ /* 0x000fe400078e00ff */
[----:B--2---:R-:W-:Y:S02]  /*ba80*/  FADD.FTZ R10, R0, R5 ;  /* 0x00000005000a7221 */ /* 0x004fe40000010000 */
[----:B------:R-:W-:Y:S01]  /*ba90*/  FSETP.NE.FTZ.AND P2, PT, R9, RZ, PT ;  /* 0x000000ff0900720b */ /* 0x000fe20003f55000 */
[----:B------:R-:W-:Y:S02]  /*baa0*/  IMAD.MOV.U32 R5, RZ, RZ, RZ ;  /* 0x000000ffff057224 */ /* 0x000fe400078e00ff */
[----:B------:R-:W-:Y:S01]  /*bab0*/  IMAD.MOV.U32 R0, RZ, RZ, -0x800000 ;  /* 0xff800000ff007424 */ /* 0x000fe200078e00ff */
[----:B------:R-:W-:-:S09]  /*bac0*/  FSETP.NE.FTZ.AND P0, PT, R10, RZ, PT ;  /* 0x000000ff0a00720b */ /* 0x000fd20003f15000 */
[----:B------:R-:W-:Y:S01]  /*bad0*/  @P2 MUFU.RCP R5, R9 ;  /* 0x0000000900052308 */ /* 0x000fe20000001000 */
[----:B------:R-:W-:-:S03]  /*bae0*/  @P2 FMUL.FTZ R11, R11, 0.69314718246459960938 ;  /* 0x3f3172180b0b2820 */ /* 0x000fc60000410000 */
[----:B------:R-:W-:-:S04]  /*baf0*/  @P0 FMUL.FTZ R7, R7, 0.69314718246459960938 ;  /* 0x3f31721807070820 */ /* 0x000fc80000410000 */
[----:B------:R-:W1:Y:S08]  /*bb00*/  @P0 MUFU.LG2 R6, R10 ;  /* 0x0000000a00060308 */ /* 0x000e700000000c00 */
[----:B------:R2:W3:Y:S08]  /*bb10*/  @P2 MUFU.LG2 R8, R9 ;  /* 0x0000000900082308 */ /* 0x0004f00000000c00 */
[----:B------:R-:W4:Y:S01]  /*bb20*/  @P0 MUFU.RCP R21, R10 ;  /* 0x0000000a00150308 */ /* 0x000f220000001000 */
[----:B-1----:R-:W-:Y:S01]  /*bb30*/  @P0 FMUL.FTZ R6, R6, 0.69314718246459960938 ;  /* 0x3f31721806060820 */ /* 0x002fe20000410000 */
[----:B--2---:R-:W-:-:S03]  /*bb40*/  @!P1 VIADD R9, R12, 0x30860 ;  /* 0x000308600c099836 */ /* 0x004fc60000000000 */
[----:B------:R-:W-:Y:S01]  /*bb50*/  @P0 FFMA.FTZ R2, R7, R4, R6 ;  /* 0x0000000407020223 */ /* 0x000fe20000010006 */
[----:B------:R-:W-:Y:S02]  /*bb60*/  PLOP3.LUT P0, PT, PT, PT, PT, 0x8, 0x0 ;  /* 0x000000000000781c */ /* 0x000fe40003f0e170 */
[----:B------:R-:W-:Y:S01]  /*bb70*/  @!P1 PRMT R7, RZ, 0x654, R9 ;  /* 0x00000654ff079816 */ /* 0x000fe20000000009 */
[----:B---3--:R-:W-:-:S04]  /*bb80*/  @P2 FMUL.FTZ R8, R8, 0.69314718246459960938 ;  /* 0x3f31721808082820 */ /* 0x008fc80000410000 */
[----:B------:R-:W-:Y:S01]  /*bb90*/  @P2 FFMA.FTZ R0, R11, R3, R8 ;  /* 0x000000030b002223 */ /* 0x000fe20000010008 */
[----:B------:R-:W-:Y:S02]  /*bba0*/  WARPGROUP.DEPBAR.LE gsb0, 0x0 ;  /* 0x00008000000079c5 */ /* 0x000fe40000010000 */
[----:B------:R-:W-:-:S06]  /*bbb0*/  WARPGROUP.ARRIVE ;  /* 0x00000000000079c5 */ /* 0x000fcc0000000000 */
        /* <DEDUP_REMOVED lines=9> */
[----:B------:R-:W-:-:S04]  /*bc50*/  USEL UR4, URZ, 0x1, UP0 ;  /* 0x000000013f047887 */ /* 0x000fc80008000000 */
[----:B------:R-:W-:Y:S01]  /*bc60*/  ULOP3.LUT UR46, UR46, UR4, URZ, 0x3c, !UPT ;  /* 0x000000042e2e7292 */ /* 0x000fe2000f8e3c3f */
[----:B------:R-:W-:Y:S02]  /*bc70*/  WARPGROUP.DEPBAR.LE gsb0, 0x0 ;  /* 0x00008000000079c5 */ /* 0x000fe40000010000 */
[----:B------:R-:W-:-:S15]  /*bc80*/  WARPGROUP.ARRIVE ;  /* 0x00000000000079c5 */ /* 0x000fde0000000000 */
[----:B------:R-:W-:-:S03]  /*bc90*/  NOP ;  /* 0x0000000000007918 */ /* 0x000fc60000000000 */
[----:B------:R-:W-:Y:S03]  /*bca0*/  HGMMA.64x256x16.F32 R24, R184, gdesc[UR8].tnspB, R24, gsb0 ;  /* 0x43e00008b8187df0 */ /* 0x000fe60008000818 */
[----:B------:R-:W-:Y:S02]  /*bcb0*/  WARPGROUP.DEPBAR.LE gsb0, 0x0 ;  /* 0x00008000000079c5 */ /* 0x000fe40000010000 */
        /* <DEDUP_REMOVED lines=9> */
[----:B----4-:R-:W-:Y:S01]  /*bd50*/  FMUL.FTZ R4, R24, R21 ;  /* 0x0000001518047220 */ /* 0x010fe20000410000 */
[----:B------:R-:W-:Y:S01]  /*bd60*/  FMUL.FTZ R95, R99, R5 ;  /* 0x00000005635f7220 */ /* 0x000fe20000410000 */
[-C--:B------:R-:W-:Y:S01]  /*bd70*/  FMUL.FTZ R17, R56, R21.reuse ;  /* 0x0000001538117220 */ /* 0x080fe20000410000 */
[-C--:B------:R-:W-:Y:S01]  /*bd80*/  FMUL.FTZ R16, R57, R21.reuse ;  /* 0x0000001539107220 */ /* 0x080fe20000410000 */
[-C--:B------:R-:W-:Y:S01]  /*bd90*/  FMUL.FTZ R19, R60, R21.reuse ;  /* 0x000000153c137220 */ /* 0x080fe20000410000 */
[-C--:B------:R-:W-:Y:S01]  /*bda0*/  FMUL.FTZ R18, R61, R21.reuse ;  /* 0x000000153d127220 */ /* 0x080fe20000410000 */
[-C--:B------:R-:W-:Y:S01]  /*bdb0*/  FMUL.FTZ R3, R64, R21.reuse ;  /* 0x0000001540037220 */ /* 0x080fe20000410000 */
[----:B------:R-:W-:Y:S01]  /*bdc0*/  FMUL.FTZ R24, R65, R21 ;  /* 0x0000001541187220 */ /* 0x000fe20000410000 */
[----:B------:R1:W-:Y:S01]  /*bdd0*/  @!P1 SYNCS.ARRIVE.TRANS64.RED.A1T0 RZ, [R7+URZ], RZ ;  /* 0x000000ff07ff99a7 */ /* 0x0003e2000810043f */
        /* <DEDUP_REMOVED lines=111> */
.L_x_896:
[----:B------:R-:W1:Y:S08]  /*c4d0*/  S2UR UR4, SR_CgaCtaId ;  /* 0x00000000000479c3 */ /* 0x000e700000008800 */
[----:B------:R-:W-:Y:S06]  /*c4e0*/  BAR.SYNC.DEFER_BLOCKING 0x5, 0x120 ;  /* 0x0144800000007b1d */ /* 0x000fec0000010000 */
[----:B------:R-:W-:-:S02]  /*c4f0*/  UMOV UR38, 0x400 ;  /* 0x0000040000267882 */ /* 0x000fc40000000000 */
[----:B-1----:R-:W-:-:S09]  /*c500*/  ULEA UR38, UR4, UR38, 0x18 ;  /* 0x0000002604267291 */ /* 0x002fd2000f8ec03f */
[----:B------:R-:W1:Y:S02]  /*c510*/  LDS R5, [UR38+0x308d0] ;  /* 0x0308d026ff057984 */ /* 0x000e640008000800 */
[----:B-1----:R-:W-:Y:S01]  /*c520*/  R2UR UR4, R5 ;  /* 0x00000000050472ca */ /* 0x002fe200000e0000 */
[----:B------:R-:W-:Y:S06]  /*c530*/  BAR.ARV 0x4, 0x120 ;  /* 0x0104800000007b1d */ /* 0x000fec0000002000 */
[----:B------:R-:W-:Y:S08]  /*c540*/  @P0 BRA `(.L_x_967) ;  /* 0x0000000c00e00947 */ /* 0x000ff00003800000 */
[C---:B------:R-:W-:Y:S01]  /*c550*/  IADD3 R21, P6, R200.reuse, 0x20, RZ ;  /* 0x00000020c8157810 */ /* 0x040fe20007fde0ff */
[----:B------:R-:W-:Y:S01]  /*c560*/  VIADD R103, R209, UR42 ;  /* 0x0000002ad1677c36 */ /* 0x000fe20008000000 */
[----:B------:R-:W-:Y:S01]  /*c570*/  IADD3 R27, P5, R200, 0x40, RZ ;  /* 0x00000040c81b7810 */ /* 0x000fe20007fbe0ff */
[----:B------:R-:W-:Y:S01]  /*c580*/  ULDC UR10, c[0x0][0xa88] ;  /* 0x0002a200000a7ab9 */ /* 0x000fe20000000800 */
[----:B------:R-:W-:Y:S01]  /*c590*/  LOP3.LUT R20, R21, 0x380, RZ, 0xc0, !PT ;  /* 0x0000038015147812 */ /* 0x000fe200078ec0ff */
[----:B------:R-:W-:Y:S01]  /*c5a0*/  VIADD R5, R103, 0x8 ;  /* 0x0000000867057836 */ /* 0x000fe20000000000 */
[----:B------:R-:W-:Y:S01]  /*c5b0*/  LOP3.LUT R26, R27, 0x380, RZ, 0xc0, !PT ;  /* 0x000003801b1a7812 */ /* 0x000fe200078ec0ff */
[----:B------:R-:W-:Y:S01]  /*c5c0*/  USHF.R.S32.HI UR5, URZ, 0x1f, UR43 ;  /* 0x0000001f3f057899 */ /* 0x000fe2000801142b */
[----:B------:R-:W-:Y:S01]  /*c5d0*/  SHF.R.U64 R20, R20, 0x3, RZ ;  /* 0x0000000314147819 */ /* 0x000fe200000012ff */
[----:B------:R-:W-:Y:S01]  /*c5e0*/  ULDC.64 UR6, c[0x0][0xb70] ;  /* 0x0002dc0000067ab9 */ /* 0x000fe20000000a00 */
[----:B------:R-:W-:Y:S01]  /*c5f0*/  SHF.R.U64 R26, R26, 0x3, RZ ;  /* 0x000000031a1a7819 */ /* 0x000fe200000012ff */
[----:B------:R-:W-:Y:S01]  /*c600*/  UIMAD UR5, UR5, UR6, URZ ;  /* 0x00000006050572a4 */ /* 0x000fe2000f8e023f */
[----:B------:R-:W-:Y:S01]  /*c610*/  LOP3.LUT R20, R20, R21, RZ, 0x3c, !PT ;  /* 0x0000001514147212 */ /* 0x000fe200078e3cff */
[--C-:B------:R-:W-:Y:S01]  /*c620*/  IMAD.X R21, RZ, RZ, R201.reuse, P6 ;  /* 0x000000ffff157224 */ /* 0x100fe200030e06c9 */
[C---:B------:R-:W-:Y:S01]  /*c630*/  IADD3 R41, P6, R200.reuse, 0x4040, RZ ;  /* 0x00004040c8297810 */ /* 0x040fe20007fde0ff */
[----:B------:R-:W-:Y:S01]  /*c640*/  UIMAD.WIDE.U32 UR8, UR43, UR6, URZ ;  /* 0x000000062b0872a5 */ /* 0x000fe2000f8e003f */
[----:B------:R-:W-:Y:S01]  /*c650*/  IADD3 R31, P4, R200, 0x60, RZ ;  /* 0x00000060c81f7810 */ /* 0x000fe20007f9e0ff */
[----:B------:R-:W-:Y:S01]  /*c660*/  UIMAD UR5, UR43, UR7, UR5 ;  /* 0x000000072b0572a4 */ /* 0x000fe2000f8e0205 */
[----:B------:R-:W-:Y:S01]  /*c670*/  LOP3.LUT R40, R41, 0x380, RZ, 0xc0, !PT ;  /* 0x0000038029287812 */ /* 0x000fe200078ec0ff */
[----:B------:R-:W-:Y:S01]  /*c680*/  ULDC.64 UR12, c[0x0][0x208] ;  /* 0x00008200000c7ab9 */ /* 0x000fe20000000a00 */
[----:B------:R-:W-:Y:S01]  /*c690*/  LOP3.LUT R26, R26, R27, RZ, 0x3c, !PT ;  /* 0x0000001b1a1a7212 */ /* 0x000fe200078e3cff */
[----:B------:R-:W-:Y:S01]  /*c6a0*/  IMAD.X R27, RZ, RZ, R201, P5 ;  /* 0x000000ffff1b7224 */ /* 0x000fe200028e06c9 */
[----:B------:R-:W-:Y:S01]  /*c6b0*/  SHF.R.U64 R40, R40, 0x3, RZ ;  /* 0x0000000328287819 */ /* 0x000fe200000012ff */
[----:B------:R-:W-:Y:S01]  /*c6c0*/  UIADD3 UR5, UR9, UR5, URZ ;  /* 0x0000000509057290 */ /* 0x000fe2000fffe03f */
[----:B------:R-:W-:Y:S01]  /*c6d0*/  LOP3.LUT P0, RZ, R208, 0x3, RZ, 0xc0, !PT ;  /* 0x00000003d0ff7812 */ /* 0x000fe2000780c0ff */
[----:B------:R-:W-:Y:S01]  /*c6e0*/  ULDC.64 UR6, c[0x0][0xb40] ;  /* 0x0002d00000067ab9 */ /* 0x000fe20000000a00 */
[----:B------:R-:W-:-:S02]  /*c6f0*/  IADD3 R35, P3, R200, 0x4000, RZ ;  /* 0x00004000c8237810 */ /* 0x000fc40007f7e0ff */
[----:B------:R-:W-:Y:S02]  /*c700*/  IADD3 R43, P5, R200, 0x4060, RZ ;  /* 0x00004060c82b7810 */ /* 0x000fe40007fbe0ff */
[----:B------:R-:W-:Y:S02]  /*c710*/  LOP3.LUT R30, R31, 0x380, RZ, 0xc0, !PT ;  /* 0x000003801f1e7812 */ /* 0x000fe400078ec0ff */
[----:B------:R-:W-:Y:S01]  /*c720*/  LOP3.LUT R40, R40, R41, RZ, 0x3c, !PT ;  /* 0x0000002928287212 */ /* 0x000fe200078e3cff */
[----:B------:R-:W-:Y:S01]  /*c730*/  IMAD.X R41, RZ, RZ, R201, P6 ;  /* 0x000000ffff297224 */ /* 0x000fe200030e06c9 */
[----:B------:R-:W-:Y:S02]  /*c740*/  ISETP.GE.OR P1, PT, R5, UR10, P0 ;  /* 0x0000000a05007c0c */ /* 0x000fe40008726670 */
[----:B------:R-:W-:Y:S02]  /*c750*/  LOP3.LUT R34, R35, 0x380, RZ, 0xc0, !PT ;  /* 0x0000038023227812 */ /* 0x000fe400078ec0ff */
[----:B------:R-:W-:-:S02]  /*c760*/  IADD3 R39, P2, R200, 0x4020, RZ ;  /* 0x00004020c8277810 */ /* 0x000fc40007f5e0ff */
[----:B------:R-:W-:Y:S02]  /*c770*/  LOP3.LUT R42, R43, 0x380, RZ, 0xc0, !PT ;  /* 0x000003802b2a7812 */ /* 0x000fe400078ec0ff */
[----:B------:R-:W-:Y:S02]  /*c780*/  IADD3 R5, P6, R200, 0x8060, RZ ;  /* 0x00008060c8057810 */ /* 0x000fe40007fde0ff */
[----:B------:R-:W-:Y:S02]  /*c790*/  SHF.R.U64 R30, R30, 0x3, RZ ;  /* 0x000000031e1e7819 */ /* 0x000fe400000012ff */
[----:B------:R-:W-:Y:S02]  /*c7a0*/  SHF.R.U64 R34, R34, 0x3, RZ ;  /* 0x0000000322227819 */ /* 0x000fe400000012ff */
[----:B------:R-:W-:Y:S02]  /*c7b0*/  LOP3.LUT R38, R39, 0x380, RZ, 0xc0, !PT ;  /* 0x0000038027267812 */ /* 0x000fe400078ec0ff */
[----:B------:R-:W-:-:S02]  /*c7c0*/  SHF.R.U64 R42, R42, 0x3, RZ ;  /* 0x000000032a2a7819 */ /* 0x000fc400000012ff */
[----:B------:R-:W-:Y:S02]  /*c7d0*/  LOP3.LUT R28, R5, 0x380, RZ, 0xc0, !PT ;  /* 0x00000380051c7812 */ /* 0x000fe400078ec0ff */
[----:B------:R-:W-:Y:S01]  /*c7e0*/  LOP3.LUT R30, R30, R31, RZ, 0x3c, !PT ;  /* 0x0000001f1e1e7212 */ /* 0x000fe200078e3cff */
[--C-:B------:R-:W-:Y:S01]  /*c7f0*/  IMAD.X R31, RZ, RZ, R201.reuse, P4 ;  /* 0x000000ffff1f7224 */ /* 0x100fe200020e06c9 */
[----:B------:R-:W-:Y:S01]  /*c800*/  LOP3.LUT R34, R34, R35, RZ, 0x3c, !PT ;  /* 0x0000002322227212 */ /* 0x000fe200078e3cff */
[----:B------:R-:W-:Y:S01]  /*c810*/  IMAD.X R35, RZ, RZ, R201, P3 ;  /* 0x000000ffff237224 */ /* 0x000fe200018e06c9 */
[----:B------:R-:W-:Y:S02]  /*c820*/  IADD3 R45, P4, R200, 0x8000, RZ ;  /* 0x00008000c82d7810 */ /* 0x000fe40007f9e0ff */
[----:B------:R-:W-:Y:S02]  /*c830*/  SHF.R.U64 R38, R38, 0x3, RZ ;  /* 0x0000000326267819 */ /* 0x000fe400000012ff */
[----:B------:R-:W-:-:S02]  /*c840*/  LOP3.LUT R42, R42, R43, RZ, 0x3c, !PT ;  /* 0x0000002b2a2a7212 */ /* 0x000fc400078e3cff */
[----:B------:R-:W-:Y:S02]  /*c850*/  SHF.R.U64 R28, R28, 0x3, RZ ;  /* 0x000000031c1c7819 */ /* 0x000fe400000012ff */
[C---:B------:R-:W-:Y:S02]  /*c860*/  IADD3 R47, P3, R200.reuse, 0x8020, RZ ;  /* 0x00008020c82f7810 */ /* 0x040fe40007f7e0ff */
[----:B------:R-:W-:Y:S02]  /*c870*/  IADD3.X R43, RZ, R201, RZ, P5, !PT ;  /* 0x000000c9ff2b7210 */ /* 0x000fe40002ffe4ff */
[C---:B------:R-:W-:Y:S02]  /*c880*/  LOP3.LUT R53, R200.reuse, 0x380, RZ, 0xc0, !PT ;  /* 0x00000380c8357812 */ /* 0x040fe400078ec0ff */
[----:B------:R-:W-:Y:S02]  /*c890*/  IADD3 R51, P5, R200, 0xc000, RZ ;  /* 0x0000c000c8337810 */ /* 0x000fe40007fbe0ff */
[----:B------:R-:W-:-:S02]  /*c8a0*/  LOP3.LUT R44, R45, 0x380, RZ, 0xc0, !PT ;  /* 0x000003802d2c7812 */ /* 0x000fc400078ec0ff */
[----:B------:R-:W-:Y:S01]  /*c8b0*/  LOP3.LUT R38, R38, R39, RZ, 0x3c, !PT ;  /* 0x0000002726267212 */ /* 0x000fe200078e3cff */
[--C-:B------:R-:W-:Y:S01]  /*c8c0*/  IMAD.X R39, RZ, RZ, R201.reuse, P2 ;  /* 0x000000ffff277224 */ /* 0x100fe200010e06c9 */
[----:B------:R-:W-:Y:S01]  /*c8d0*/  F2FP.F16.F32.PACK_AB R6, R29, R6 ;  /* 0x000000061d06723e */ /* 0x000fe200000000ff */
[----:B------:R-:W-:Y:S01]  /*c8e0*/  IMAD.X R29, RZ, RZ, R201, P6 ;  /* 0x000000ffff1d7224 */ /* 0x000fe200030e06c9 */
[----:B------:R-:W-:Y:S02]  /*c8f0*/  LOP3.LUT R28, R28, R5, RZ, 0x3c, !PT ;  /* 0x000000051c1c7212 */ /* 0x000fe400078e3cff */
[----:B------:R-:W-:Y:S02]  /*c900*/  IADD3 R49, P2, R200, 0x8040, RZ ;  /* 0x00008040c8317810 */ /* 0x000fe40007f5e0ff */
[----:B------:R-:W-:Y:S02]  /*c910*/  LOP3.LUT R46, R47, 0x380, RZ, 0xc0, !PT ;  /* 0x000003802f2e7812 */ /* 0x000fe400078ec0ff */
[----:B------:R-:W-:-:S02]  /*c920*/  SHF.R.U64 R53, R53, 0x3, RZ ;  /* 0x0000000335357819 */ /* 0x000fc400000012ff */
[----:B------:R-:W-:Y:S02]  /*c930*/  LOP3.LUT R50, R51, 0x380, RZ, 0xc0, !PT ;  /* 0x0000038033327812 */ /* 0x000fe400078ec0ff */
[----:B------:R-:W-:Y:S02]  /*c940*/  SHF.R.U64 R44, R44, 0x3, RZ ;  /* 0x000000032c2c7819 */ /* 0x000fe400000012ff */
[----:B------:R-:W-:Y:S02]  /*c950*/  MOV R31, R30 ;  /* 0x0000001e001f7202 */ /* 0x000fe40000000f00 */
[----:B------:R-:W-:Y:S02]  /*c960*/  LOP3.LUT R48, R49, 0x380, RZ, 0xc0, !PT ;  /* 0x0000038031307812 */ /* 0x000fe400078ec0ff */
[----:B------:R-:W-:Y:S02]  /*c970*/  SHF.R.U64 R46, R46, 0x3, RZ ;  /* 0x000000032e2e7819 */ /* 0x000fe400000012ff */
[----:B------:R-:W-:-:S02]  /*c980*/  MOV R30, R28 ;  /* 0x0000001c001e7202 */ /* 0x000fc40000000f00 */
[----:B------:R-:W-:Y:S01]  /*c990*/  LOP3.LUT R52, R53, R200, RZ, 0x3c, !PT ;  /* 0x000000c835347212 */ /* 0x000fe200078e3cff */
[----:B------:R-:W1:Y:S01]  /*c9a0*/  LDC.64 R28, c[0x0][0xb78] ;  /* 0x0002de00ff1c7b82 */ /* 0x000e620000000a00 */
[----:B------:R-:W-:Y:S01]  /*c9b0*/  SHF.R.U64 R50, R50, 0x3, RZ ;  /* 0x0000000332327819 */ /* 0x000fe200000012ff */
[--C-:B------:R-:W-:Y:S01]  /*c9c0*/  IMAD.MOV.U32 R53, RZ, RZ, R201.reuse ;  /* 0x000000ffff357224 */ /* 0x100fe200078e00c9 */
[----:B------:R-:W-:Y:S01]  /*c9d0*/  LOP3.LUT R44, R44, R45, RZ, 0x3c, !PT ;  /* 0x0000002d2c2c7212 */ /* 0x000fe200078e3cff */
[--C-:B------:R-:W-:Y:S01]  /*c9e0*/  IMAD.X R45, RZ, RZ, R201.reuse, P4 ;  /* 0x000000ffff2d7224 */ /* 0x100fe200020e06c9 */
[----:B------:R-:W-:Y:S02]  /*c9f0*/  F2FP.F16.F32.PACK_AB R4, R25, R4 ;  /* 0x000000041904723e */ /* 0x000fe400000000ff */
[----:B------:R-:W-:Y:S02]  /*ca00*/  SHF.R.U64 R48, R48, 0x3, RZ ;  /* 0x0000000330307819 */ /* 0x000fe400000012ff */
[----:B------:R-:W-:Y:S01]  /*ca10*/  LOP3.LUT R46, R46, R47, RZ, 0x3c, !PT ;  /* 0x0000002f2e2e7212 */ /* 0x000fe200078e3cff */
[----:B------:R-:W-:Y:S01]  /*ca20*/  IMAD.X R47, RZ, RZ, R201, P3 ;  /* 0x000000ffff2f7224 */ /* 0x000fe200018e06c9 */
[----:B------:R-:W-:-:S02]  /*ca30*/  IADD3 R25, P4, R200, 0xc020, RZ ;  /* 0x0000c020c8197810 */ /* 0x000fc40007f9e0ff */
[----:B------:R-:W-:Y:S02]  /*ca40*/  LOP3.LUT R50, R50, R51, RZ, 0x3c, !PT ;  /* 0x0000003332327212 */ /* 0x000fe400078e3cff */
[----:B------:R-:W-:Y:S02]  /*ca50*/  IADD3 R51, P3, R200, 0xc040, RZ ;  /* 0x0000c040c8337810 */ /* 0x000fe40007f7e0ff */
[----:B------:R-:W-:Y:S02]  /*ca60*/  MOV R53, R52 ;  /* 0x0000003400357202 */ /* 0x000fe40000000f00 */
[----:B------:R-:W-:Y:S01]  /*ca70*/  F2FP.F16.F32.PACK_AB R5, R57, R56 ;  /* 0x000000383905723e */ /* 0x000fe200000000ff */
[--C-:B------:R-:W-:Y:S01]  /*ca80*/  IMAD.X R57, RZ, RZ, R201.reuse, P4 ;  /* 0x000000ffff397224 */ /* 0x100fe200020e06c9 */
[----:B------:R-:W-:Y:S01]  /*ca90*/  F2FP.F16.F32.PACK_AB R7, R160, R7 ;  /* 0x00000007a007723e */ /* 0x000fe200000000ff */
[----:B------:R-:W-:Y:S01]  /*caa0*/  BAR.SYNC.DEFER_BLOCKING 0x1, 0x100 ;  /* 0x0044000000007b1d */ /* 0x000fe20000010000 */
[----:B------:R-:W-:Y:S01]  /*cab0*/  LOP3.LUT R48, R48, R49, RZ, 0x3c, !PT ;  /* 0x0000003130307212 */ /* 0x000fe200078e3cff */
[----:B------:R-:W-:Y:S01]  /*cac0*/  IMAD.X R49, RZ, RZ, R201, P2 ;  /* 0x000000ffff317224 */ /* 0x000fe200010e06c9 */
[----:B------:R-:W-:-:S02]  /*cad0*/  LOP3.LUT R56, R25, 0x380, RZ, 0xc0, !PT ;  /* 0x0000038019387812 */ /* 0x000fc400078ec0ff */
[----:B------:R-:W-:Y:S02]  /*cae0*/  IADD3 R55, P2, R200, 0xc060, RZ ;  /* 0x0000c060c8377810 */ /* 0x000fe40007f5e0ff */
[----:B------:R-:W-:Y:S02]  /*caf0*/  LOP3.LUT R52, R51, 0x380, RZ, 0xc0, !PT ;  /* 0x0000038033347812 */ /* 0x000fe400078ec0ff */
[----:B------:R-:W-:Y:S02]  /*cb00*/  SHF.R.U64 R56, R56, 0x3, RZ ;  /* 0x0000000338387819 */ /* 0x000fe400000012ff */
[----:B------:R-:W-:Y:S01]  /*cb10*/  MOV R161, R20 ;  /* 0x0000001400a17202 */ /* 0x000fe20000000f00 */
[----:B------:R-:W-:Y:S01]  /*cb20*/  IMAD.U32 R21, RZ, RZ, UR9 ;  /* 0x00000009ff157e24 */ /* 0x000fe2000f8e00ff */
[----:B------:R-:W-:Y:S01]  /*cb30*/  F2FP.F16.F32.PACK_AB R8, R8, R9 ;  /* 0x000000090808723e */ /* 0x000fe200000000ff */
[----:B------:R-:W-:Y:S01]  /*cb40*/  IMAD.U32 R21, RZ, RZ, UR5 ;  /* 0x00000005ff157e24 */ /* 0x000fe2000f8e00ff */
[----:B------:R-:W-:Y:S01]  /*cb50*/  F2FP.F16.F32.PACK_AB R10, R10, R11 ;  /* 0x0000000b0a0a723e */ /* 0x000fe200000000ff */
[----:B------:R-:W-:Y:S01]  /*cb60*/  USHF.R.S32.HI UR5, URZ, 0x1f, UR44 ;  /* 0x0000001f3f057899 */ /* 0x000fe2000801142c */
[----:B------:R-:W-:Y:S01]  /*cb70*/  LOP3.LUT R54, R55, 0x380, RZ, 0xc0, !PT ;  /* 0x0000038037367812 */ /* 0x000fe200078ec0ff */
[----:B------:R-:W-:Y:S01]  /*cb80*/  IMAD.U32 R20, RZ, RZ, UR8 ;  /* 0x00000008ff147e24 */ /* 0x000fe2000f8e00ff */
[----:B------:R-:W-:-:S02]  /*cb90*/  SHF.R.U64 R52, R52, 0x3, RZ ;  /* 0x0000000334347819 */ /* 0x000fc400000012ff */
[----:B------:R-:W-:Y:S01]  /*cba0*/  MOV R160, R26 ;  /* 0x0000001a00a07202 */ /* 0x000fe20000000f00 */
[----:B-1----:R-:W-:Y:S01]  /*cbb0*/  IMAD.WIDE.U32 R20, R28, UR44, R20 ;  /* 0x0000002c1c147c25 */ /* 0x002fe2000f8e0014 */
[----:B------:R-:W-:Y:S01]  /*cbc0*/  F2FP.F16.F32.PACK_AB R9, R156, R61 ;  /* 0x0000003d9c09723e */ /* 0x000fe200000000ff */
[----:B------:R1:W-:Y:S01]  /*cbd0*/  STSM.16.M88.4 [R53], R4 ;  /* 0x0000000435007844 */ /* 0x0003e20000000200 */
[----:B------:R-:W-:Y:S02]  /*cbe0*/  F2FP.F16.F32.PACK_AB R11, R155, R64 ;  /* 0x000000409b0b723e */ /* 0x000fe400000000ff */
[----:B------:R-:W-:Y:S02]  /*cbf0*/  F2FP.F16.F32.PACK_AB R12, R12, R13 ;  /* 0x0000000d0c0c723e */ /* 0x000fe400000000ff */
[----:B------:R-:W-:Y:S02]  /*cc00*/  F2FP.F16.F32.PACK_AB R14, R14, R15 ;  /* 0x0000000f0e0e723e */ /* 0x000fe400000000ff */
[----:B------:R-:W-:-:S02]  /*cc10*/  F2FP.F16.F32.PACK_AB R13, R158, R65 ;  /* 0x000000419e0d723e */ /* 0x000fc400000000ff */
[----:B------:R-:W-:Y:S02]  /*cc20*/  F2FP.F16.F32.PACK_AB R15, R157, R152 ;  /* 0x000000989d0f723e */ /* 0x000fe400000000ff */
[----:B------:R-:W-:Y:S02]  /*cc30*/  F2FP.F16.F32.PACK_AB R16, R16, R17 ;  /* 0x000000111010723e */ /* 0x000fe400000000ff */
[----:B------:R-:W-:Y:S02]  /*cc40*/  F2FP.F16.F32.PACK_AB R18, R18, R19 ;  /* 0x000000131212723e */ /* 0x000fe400000000ff */
[----:B------:R-:W-:Y:S01]  /*cc50*/  LOP3.LUT R56, R56, R25, RZ, 0x3c, !PT ;  /* 0x0000001938387212 */ /* 0x000fe200078e3cff */
[----:B-1----:R-:W-:Y:S01]  /*cc60*/  IMAD.X R53, RZ, RZ, R201, P3 ;  /* 0x000000ffff357224 */ /* 0x002fe200018e06c9 */
[----:B------:R-:W-:Y:S02]  /*cc70*/  F2FP.F16.F32.PACK_AB R4, R33, R32 ;  /* 0x000000202104723e */ /* 0x000fe400000000ff */
[----:B------:R-:W-:-:S02]  /*cc80*/  F2FP.F16.F32.PACK_AB R5, R154, R23 ;  /* 0x000000179a05723e */ /* 0x000fc400000000ff */
[----:B------:R-:W-:Y:S02]  /*cc90*/  F2FP.F16.F32.PACK_AB R6, R37, R36 ;  /* 0x000000242506723e */ /* 0x000fe400000000ff */
[----:B------:R-:W-:Y:S02]  /*cca0*/  F2FP.F16.F32.PACK_AB R7, R153, R60 ;  /* 0x0000003c9907723e */ /* 0x000fe400000000ff */
[----:B------:R-:W-:Y:S02]  /*ccb0*/  MOV R34, R34 ;  /* 0x0000002200227202 */ /* 0x000fe40000000f00 */
[----:B------:R-:W-:Y:S01]  /*ccc0*/  F2FP.F16.F32.PACK_AB R17, R59, R58 ;  /* 0x0000003a3b11723e */ /* 0x000fe200000000ff */
[----:B------:R1:W-:Y:S01]  /*ccd0*/  STSM.16.M88.4 [R161], R4 ;  /* 0x00000004a1007844 */ /* 0x0003e20000000200 */
[----:B------:R-:W-:Y:S02]  /*cce0*/  F2FP.F16.F32.PACK_AB R19, R63, R62 ;  /* 0x0000003e3f13723e */ /* 0x000fe400000000ff */
[----:B------:R-:W-:Y:S01]  /*ccf0*/  F2FP.F16.F32.PACK_AB R72, R73, R72 ;  /* 0x000000484948723e */ /* 0x000fe200000000ff */
[----:B------:R-:W-:Y:S01]  /*cd00*/  STSM.16.M88.4 [R160], R8 ;  /* 0x00000008a0007844 */ /* 0x000fe20000000200 */
[----:B------:R-:W-:-:S02]  /*cd10*/  MOV R38, R38 ;  /* 0x0000002600267202 */ /* 0x000fc40000000f00 */
[----:B------:R-:W-:Y:S01]  /*cd20*/  F2FP.F16.F32.PACK_AB R24, R24, R3 ;  /* 0x000000031818723e */ /* 0x000fe200000000ff */
[----:B------:R-:W-:Y:S01]  /*cd30*/  STSM.16.M88.4 [R31], R12 ;  /* 0x0000000c1f007844 */ /* 0x000fe20000000200 */
[----:B------:R-:W-:Y:S02]  /*cd40*/  F2FP.F16.F32.PACK_AB R25, R67, R66 ;  /* 0x000000424319723e */ /* 0x000fe400000000ff */
[----:B------:R-:W-:Y:S01]  /*cd50*/  F2FP.F16.F32.PACK_AB R26, R69, R68 ;  /* 0x00000044451a723e */ /* 0x000fe200000000ff */
[----:B------:R-:W-:Y:S01]  /*cd60*/  STSM.16.M88.4 [R34], R16 ;  /* 0x0000001022007844 */ /* 0x000fe20000000200 */
[----:B------:R-:W-:Y:S02]  /*cd70*/  F2FP.F16.F32.PACK_AB R27, R71, R70 ;  /* 0x00000046471b723e */ /* 0x000fe400000000ff */
[----:B------:R-:W-:Y:S01]  /*cd80*/  F2FP.F16.F32.PACK_AB R73, R159, R74 ;  /* 0x0000004a9f49723e */ /* 0x000fe200000000ff */
[----:B-1----:R-:W-:Y:S01]  /*cd90*/  IMAD R4, R28, UR5, RZ ;  /* 0x000000051c047c24 */ /* 0x002fe2000f8e02ff */
[----:B------:R-:W-:Y:S01]  /*cda0*/  F2FP.F16.F32.PACK_AB R80, R81, R80 ;  /* 0x000000505150723e */ /* 0x000fe200000000ff */
[----:B------:R-:W-:Y:S01]  /*cdb0*/  STSM.16.M88.4 [R38], R24 ;  /* 0x0000001826007844 */ /* 0x000fe20000000200 */
[----:B------:R-:W-:Y:S01]  /*cdc0*/  SHF.R.U64 R54, R54, 0x3, RZ ;  /* 0x0000000336367819 */ /* 0x000fe200000012ff */
[----:B------:R-:W-:Y:S01]  /*cdd0*/  IMAD R4, R29, UR44, R4 ;  /* 0x0000002c1d047c24 */ /* 0x000fe2000f8e0204 */
[----:B------:R-:W-:Y:S01]  /*cde0*/  LOP3.LUT R52, R52, R51, RZ, 0x3c, !PT ;  /* 0x0000003334347212 */ /* 0x000fe200078e3cff */
[----:B------:R-:W-:Y:S01]  /*cdf0*/  IMAD.X R51, RZ, RZ, R201, P5 ;  /* 0x000000ffff337224 */ /* 0x000fe200028e06c9 */
[----:B------:R-:W-:-:S02]  /*ce00*/  MOV R40, R40 ;  /* 0x0000002800287202 */ /* 0x000fc40000000f00 */
[----:B------:R-:W-:Y:S02]  /*ce10*/  F2FP.F16.F32.PACK_AB R74, R77, R76 ;  /* 0x0000004c4d4a723e */ /* 0x000fe400000000ff */
[----:B------:R-:W-:Y:S02]  /*ce20*/  F2FP.F16.F32.PACK_AB R75, R78, R75 ;  /* 0x0000004b4e4b723e */ /* 0x000fe400000000ff */
[----:B------:R-:W-:Y:S02]  /*ce30*/  F2FP.F16.F32.PACK_AB R81, R79, R82 ;  /* 0x000000524f51723e */ /* 0x000fe400000000ff */
[----:B------:R-:W-:Y:S01]  /*ce40*/  F2FP.F16.F32.PACK_AB R88, R89, R88 ;  /* 0x000000585958723e */ /* 0x000fe200000000ff */
[----:B------:R-:W-:Y:S01]  /*ce50*/  STSM.16.M88.4 [R40], R72 ;  /* 0x0000004828007844 */ /* 0x000fe20000000200 */
[----:B------:R-:W-:Y:S02]  /*ce60*/  MOV R42, R42 ;  /* 0x0000002a002a7202 */ /* 0x000fe40000000f00 */
[----:B------:R-:W-:-:S02]  /*ce70*/  F2FP.F16.F32.PACK_AB R82, R85, R84 ;  /* 0x000000545552723e */ /* 0x000fc400000000ff */
[----:B------:R-:W-:Y:S02]  /*ce80*/  F2FP.F16.F32.PACK_AB R83, R86, R83 ;  /* 0x000000535653723e */ /* 0x000fe400000000ff */
[----:B------:R-:W-:Y:S02]  /*ce90*/  F2FP.F16.F32.PACK_AB R89, R87, R90 ;  /* 0x0000005a5759723e */ /* 0x000fe400000000ff */
[----:B------:R-:W-:Y:S01]  /*cea0*/  F2FP.F16.F32.PACK_AB R96, R97, R96 ;  /* 0x000000606160723e */ /* 0x000fe200000000ff */
[----:B------:R-:W-:Y:S01]  /*ceb0*/  STSM.16.M88.4 [R42], R80 ;  /* 0x000000502a007844 */ /* 0x000fe20000000200 */
[----:B------:R-:W-:Y:S02]  /*cec0*/  MOV R44, R44 ;  /* 0x0000002c002c7202 */ /* 0x000fe40000000f00 */
[----:B------:R-:W-:Y:S02]  /*ced0*/  F2FP.F16.F32.PACK_AB R90, R93, R92 ;  /* 0x0000005c5d5a723e */ /* 0x000fe400000000ff */
[----:B------:R-:W-:-:S02]  /*cee0*/  F2FP.F16.F32.PACK_AB R91, R94, R91 ;  /* 0x0000005b5e5b723e */ /* 0x000fc400000000ff */
[----:B------:R-:W-:Y:S02]  /*cef0*/  F2FP.F16.F32.PACK_AB R97, R95, R98 ;  /* 0x000000625f61723e */ /* 0x000fe400000000ff */
[----:B------:R-:W-:Y:S01]  /*cf00*/  F2FP.F16.F32.PACK_AB R104, R105, R104 ;  /* 0x000000686968723e */ /* 0x000fe200000000ff */
[----:B------:R-:W-:Y:S01]  /*cf10*/  STSM.16.M88.4 [R44], R88 ;  /* 0x000000582c007844 */ /* 0x000fe20000000200 */
[----:B------:R-:W-:Y:S02]  /*cf20*/  MOV R46, R46 ;  /* 0x0000002e002e7202 */ /* 0x000fe40000000f00 */
[----:B------:R-:W-:Y:S02]  /*cf30*/  F2FP.F16.F32.PACK_AB R98, R101, R100 ;  /* 0x000000646562723e */ /* 0x000fe400000000ff */
[----:B------:R-:W-:Y:S02]  /*cf40*/  F2FP.F16.F32.PACK_AB R99, R102, R99 ;  /* 0x000000636663723e */ /* 0x000fe400000000ff */
[----:B------:R-:W-:-:S02]  /*cf50*/  F2FP.F16.F32.PACK_AB R105, R107, R106 ;  /* 0x0000006a6b69723e */ /* 0x000fc400000000ff */
[----:B------:R-:W-:Y:S01]  /*cf60*/  F2FP.F16.F32.PACK_AB R112, R113, R112 ;  /* 0x000000707170723e */ /* 0x000fe200000000ff */
[----:B------:R-:W-:Y:S01]  /*cf70*/  STSM.16.M88.4 [R46], R96 ;  /* 0x000000602e007844 */ /* 0x000fe20000000200 */
[----:B------:R-:W-:Y:S02]  /*cf80*/  LOP3.LUT R54, R54, R55, RZ, 0x3c, !PT ;  /* 0x0000003736367212 */ /* 0x000fe400078e3cff */
[----:B------:R-:W-:Y:S02]  /*cf90*/  MOV R48, R48 ;  /* 0x0000003000307202 */ /* 0x000fe40000000f00 */
[----:B------:R-:W-:Y:S02]  /*cfa0*/  F2FP.F16.F32.PACK_AB R106, R109, R108 ;  /* 0x0000006c6d6a723e */ /* 0x000fe400000000ff */
[----:B------:R-:W-:Y:S02]  /*cfb0*/  F2FP.F16.F32.PACK_AB R107, R111, R110 ;  /* 0x0000006e6f6b723e */ /* 0x000fe400000000ff */
[----:B------:R-:W-:-:S02]  /*cfc0*/  F2FP.F16.F32.PACK_AB R113, R115, R114 ;  /* 0x000000727371723e */ /* 0x000fc400000000ff */
[----:B------:R-:W-:Y:S01]  /*cfd0*/  F2FP.F16.F32.PACK_AB R120, R121, R120 ;  /* 0x000000787978723e */ /* 0x000fe200000000ff */
[----:B------:R-:W-:Y:S01]  /*cfe0*/  STSM.16.M88.4 [R48], R104 ;  /* 0x0000006830007844 */ /* 0x000fe20000000200 */
[----:B------:R-:W-:Y:S02]  /*cff0*/  IADD3.X R55, RZ, R201, RZ, P2, !PT ;  /* 0x000000c9ff377210 */ /* 0x000fe400017fe4ff */
[----:B------:R-:W-:Y:S02]  /*d000*/  F2FP.F16.F32.PACK_AB R114, R117, R116 ;  /* 0x000000747572723e */ /* 0x000fe400000000ff */
[----:B------:R-:W-:Y:S02]  /*d010*/  F2FP.F16.F32.PACK_AB R115, R119, R118 ;  /* 0x000000767773723e */ /* 0x000fe400000000ff */
[----:B------:R-:W-:Y:S02]  /*d020*/  F2FP.F16.F32.PACK_AB R121, R123, R122 ;  /* 0x0000007a7b79723e */ /* 0x000fe400000000ff */
[----:B------:R-:W-:Y:S01]  /*d030*/  F2FP.F16.F32.PACK_AB R128, R129, R128 ;  /* 0x000000808180723e */ /* 0x000fe200000000ff */
[----:B------:R-:W-:Y:S01]  /*d040*/  STSM.16.M88.4 [R30], R112 ;  /* 0x000000701e007844 */ /* 0x000fe20000000200 */
        /* <DEDUP_REMOVED lines=16> */
[----:B------:R-:W-:Y:S01]  /*d150*/  MOV R54, R54 ;  /* 0x0000003600367202 */ /* 0x000fe20000000f00 */
[----:B------:R-:W-:Y:S01]  /*d160*/  STSM.16.M88.4 [R52], R136 ;  /* 0x0000008834007844 */ /* 0x000fe20000000200 */
[----:B------:R-:W-:Y:S02]  /*d170*/  F2FP.F16.F32.PACK_AB R146, R149, R148 ;  /* 0x000000949592723e */ /* 0x000fe400000000ff */
[----:B------:R-:W-:Y:S02]  /*d180*/  F2FP.F16.F32.PACK_AB R147, R151, R150 ;  /* 0x000000969793723e */ /* 0x000fe400000000ff */
[C---:B------:R-:W-:Y:S02]  /*d190*/  ISETP.GE.OR P0, PT, R103.reuse, UR10, P0 ;  /* 0x0000000a67007c0c */ /* 0x040fe40008706670 */
[----:B------:R-:W-:Y:S01]  /*d1a0*/  SHF.R.S32.HI R3, RZ, 0x1f, R103 ;  /* 0x0000001fff037819 */ /* 0x000fe20000011467 */
[----:B------:R-:W-:Y:S01]  /*d1b0*/  STSM.16.M88.4 [R54], R144 ;  /* 0x0000009036007844 */ /* 0x000fe20000000200 */
[----:B------:R-:W-:Y:S01]  /*d1c0*/  IADD3 R103, P2, R103, R20, RZ ;  /* 0x0000001467677210 */ /* 0x000fe20007f5e0ff */
[----:B------:R-:W-:Y:S01]  /*d1d0*/  @!PT LDS RZ, [RZ] ;  /* 0x00000000fffff984 */ /* 0x000fe20000000800 */
[----:B------:R-:W-:Y:S01]  /*d1e0*/  @!PT LDS RZ, [RZ] ;  /* 0x00000000fffff984 */ /* 0x000fe20000000800 */
[----:B------:R-:W-:Y:S01]  /*d1f0*/  @!PT LDS RZ, [RZ] ;  /* 0x00000000fffff984 */ /* 0x000fe20000000800 */
[----:B------:R-:W-:Y:S01]  /*d200*/  @!PT LDS RZ, [RZ] ;  /* 0x00000000fffff984 */ /* 0x000fe20000000800 */
[----:B------:R1:W-:Y:S06]  /*d210*/  MEMBAR.ALL.CTA ;  /* 0x0000000000007992 */ /* 0x0003ec0000008000 */
[----:B-1----:R-:W1:Y:S01]  /*d220*/  FENCE.VIEW.ASYNC.S ;  /* 0x00000000000073c6 */ /* 0x002e620000000000 */
[----:B------:R-:W-:Y:S01]  /*d230*/  IADD3.X R20, R3, R21, R4, P2, !PT ;  /* 0x0000001503147210 */ /* 0x000fe200017fe404 */
[----:B-1----:R-:W-:Y:S06]  /*d240*/  BAR.ARV 0x1, 0x120 ;  /* 0x0044800000007b1d */ /* 0x002fec0000002000 */
[C---:B------:R-:W-:Y:S01]  /*d250*/  LEA R4, P2, R103.reuse, UR6, 0x2 ;  /* 0x0000000667047c11 */ /* 0x040fe2000f8410ff */
[----:B------:R-:W1:Y:S03]  /*d260*/  SHFL.IDX PT, R3, R211, RZ, 0x1f ;  /* 0x00001fffd3037589 */ /* 0x000e6600000e0000 */
[----:B------:R-:W-:-:S05]  /*d270*/  LEA.HI.X R5, R103, UR7, R20, 0x2, P2 ;  /* 0x0000000767057c11 */ /* 0x000fca00090f1414 */
[----:B------:R2:W-:Y:S04]  /*d280*/  @!P0 STG.E desc[UR12][R4.64], R2 ;  /* 0x0000000204008986 */ /* 0x0005e8000c10190c */
[----:B------:R2:W-:Y:S01]  /*d290*/  @!P1 STG.E desc[UR12][R4.64+0x20], R0 ;  /* 0x0000200004009986 */ /* 0x0005e2000c10190c */
[----:B-1----:R-:W-:-:S13]  /*d2a0*/  ISETP.NE.AND P0, PT, R3, 0x7, PT ;  /* 0x000000070300780c */ /* 0x002fda0003f05270 */
[----:B--2---:R-:W-:Y:S05]  /*d2b0*/  @P0 BRA `(.L_x_968) ;  /* 0x0000000c00180947 */ /* 0x004fea0003800000 */
        /* <DEDUP_REMOVED lines=31> */
.L_x_970:
[----:B------:R-:W-:Y:S05]  /*d4b0*/  BSYNC B0 ;  /* 0x0000000000007941 */ /* 0x000fea0003800000 */
.L_x_969:
[----:B------:R-:W-:Y:S05]  /*d4c0*/  BRA `(.L_x_968) ;  /* 0x0000000800947947 */ /* 0x000fea0003800000 */
.L_x_967:
[----:B------:R-:W1:Y:S01]  /*d4d0*/  LDC.64 R8, c[0x0][0xae0] ;  /* 0x0002b800ff087b82 */ /* 0x000e620000000a00 */
[----:B------:R-:W-:Y:S01]  /*d4e0*/  ISETP.GT.AND P0, PT, R213, 0x7f, PT ;  /* 0x0000007fd500780c */ /* 0x000fe20003f04270 */
[----:B------:R-:W-:Y:S01]  /*d4f0*/  USHF.R.S32.HI UR5, URZ, 0x1f, UR43 ;  /* 0x0000001f3f057899 */ /* 0x000fe2000801142b */
[--C-:B------:R-:W-:Y:S01]  /*d500*/  SHF.R.S32.HI R203, RZ, 0x1f, R202.reuse ;  /* 0x0000001fffcb7819 */ /* 0x100fe200000114ca */
[----:B------:R-:W-:Y:S01]  /*d510*/  USHF.R.S32.HI UR6, URZ, 0x1f, UR44 ;  /* 0x0000001f3f067899 */ /* 0x000fe2000801142c */
[----:B------:R-:W-:Y:S03]  /*d520*/  BSSY B0, `(.L_x_971) ;  /* 0x000001d000007945 */ /* 0x000fe60003800000 */
[----:B------:R-:W2:Y:S08]  /*d530*/  LDC R14, c[0x0][0xdac] ;  /* 0x00036b00ff0e7b82 */ /* 0x000eb00000000800 */
[----:B------:R-:W3:Y:S01]  /*d540*/  LDC.64 R10, c[0x0][0xae8] ;  /* 0x0002ba00ff0a7b82 */ /* 0x000ee20000000a00 */
[----:B-1----:R-:W-:-:S04]  /*d550*/  IMAD.WIDE.U32 R6, R8, UR43, R202 ;  /* 0x0000002b08067c25 */ /* 0x002fc8000f8e00ca */
[----:B------:R-:W-:Y:S01]  /*d560*/  IMAD R8, R8, UR5, RZ ;  /* 0x0000000508087c24 */ /* 0x000fe2000f8e02ff */
[----:B------:R-:W-:Y:S06]  /*d570*/  @P0 BRA `(.L_x_972) ;  /* 0x00000000005c0947 */ /* 0x000fec0003800000 */
[----:B------:R-:W1:Y:S01]  /*d580*/  S2R R0, SR_TID.X ;  /* 0x0000000000007919 */ /* 0x000e620000002100 */
[----:B------:R-:W-:Y:S01]  /*d590*/  IMAD.U32 R2, RZ, RZ, UR42 ;  /* 0x0000002aff027e24 */ /* 0x000fe2000f8e00ff */
[----:B------:R-:W-:-:S04]  /*d5a0*/  ULDC UR7, c[0x0][0xa88] ;  /* 0x0002a20000077ab9 */ /* 0x000fc80000000800 */
[----:B-1----:R-:W-:-:S04]  /*d5b0*/  IADD3 R2, R2, -0x80, R0 ;  /* 0xffffff8002027810 */ /* 0x002fc80007ffe000 */
[----:B------:R-:W-:-:S13]  /*d5c0*/  ISETP.GE.AND P0, PT, R2, UR7, PT ;  /* 0x0000000702007c0c */ /* 0x000fda000bf06270 */
[----:B------:R-:W-:Y:S05]  /*d5d0*/  @P0 BRA `(.L_x_972) ;  /* 0x0000000000440947 */ /* 0x000fea0003800000 */
[----:B------:R-:W1:Y:S01]  /*d5e0*/  LDC.64 R4, c[0x0][0xb70] ;  /* 0x0002dc00ff047b82 */ /* 0x000e620000000a00 */
[----:B------:R-:W-:Y:S01]  /*d5f0*/  SHF.R.S32.HI R3, RZ, 0x1f, R2 ;  /* 0x0000001fff037819 */ /* 0x000fe20000011402 */
[----:B------:R-:W-:Y:S01]  /*d600*/  ULDC.64 UR8, c[0x0][0xb40] ;  /* 0x0002d00000087ab9 */ /* 0x000fe20000000a00 */
[----:B------:R-:W-:-:S05]  /*d610*/  ULDC.64 UR10, c[0x0][0x208] ;  /* 0x00008200000a7ab9 */ /* 0x000fca0000000a00 */
[----:B------:R-:W4:Y:S01]  /*d620*/  LDC.64 R12, c[0x0][0xb78] ;  /* 0x0002de00ff0c7b82 */ /* 0x000f220000000a00 */
[C---:B-1----:R-:W-:Y:S02]  /*d630*/  IMAD R0, R4.reuse, UR5, RZ ;  /* 0x0000000504007c24 */ /* 0x042fe4000f8e02ff */
[----:B------:R-:W-:-:S04]  /*d640*/  IMAD.WIDE.U32 R2, R4, UR43, R2 ;  /* 0x0000002b04027c25 */ /* 0x000fc8000f8e0002 */
[----:B------:R-:W-:Y:S02]  /*d650*/  IMAD R5, R5, UR43, R0 ;  /* 0x0000002b05057c24 */ /* 0x000fe4000f8e0200 */
[C---:B----4-:R-:W-:Y:S02]  /*d660*/  IMAD R0, R12.reuse, UR6, RZ ;  /* 0x000000060c007c24 */ /* 0x050fe4000f8e02ff */
[----:B------:R-:W-:Y:S02]  /*d670*/  IMAD.IADD R3, R3, 0x1, R5 ;  /* 0x0000000103037824 */ /* 0x000fe400078e0205 */
[----:B------:R-:W-:Y:S02]  /*d680*/  IMAD R5, R13, UR44, R0 ;  /* 0x0000002c0d057c24 */ /* 0x000fe4000f8e0200 */
[----:B------:R-:W-:-:S04]  /*d690*/  IMAD.WIDE.U32 R2, R12, UR44, R2 ;  /* 0x0000002c0c027c25 */ /* 0x000fc8000f8e0002 */
[----:B------:R-:W-:Y:S01]  /*d6a0*/  IMAD.IADD R3, R3, 0x1, R5 ;  /* 0x0000000103037824 */ /* 0x000fe200078e0205 */
[----:B------:R-:W-:-:S04]  /*d6b0*/  LEA R4, P0, R2, UR8, 0x2 ;  /* 0x0000000802047c11 */ /* 0x000fc8000f8010ff */
[----:B------:R-:W-:Y:S01]  /*d6c0*/  LEA.HI.X R5, R2, UR9, R3, 0x2, P0 ;  /* 0x0000000902057c11 */ /* 0x000fe200080f1403 */
[----:B------:R-:W-:-:S05]  /*d6d0*/  IMAD.MOV.U32 R3, RZ, RZ, -0x800000 ;  /* 0xff800000ff037424 */ /* 0x000fca00078e00ff */
[----:B------:R1:W-:Y:S03]  /*d6e0*/  STG.E desc[UR10][R4.64], R3 ;  /* 0x0000000304007986 */ /* 0x0003e6000c10190a */
.L_x_972:
[----:B------:R-:W-:Y:S05]  /*d6f0*/  BSYNC B0 ;  /* 0x0000000000007941 */ /* 0x000fea0003800000 */
.L_x_971:
[----:B------:R-:W-:Y:S01]  /*d700*/  R2UR UR7, R206 ;  /* 0x00000000ce0772ca */ /* 0x000fe200000e0000 */
[----:B------:R-:W-:Y:S01]  /*d710*/  ULDC UR5, c[0x0][0xa88] ;  /* 0x0002a20000057ab9 */ /* 0x000fe20000000800 */
[C---:B------:R-:W-:Y:S01]  /*d720*/  VIADD R0, R204.reuse, 0x20 ;  /* 0x00000020cc007836 */ /* 0x040fe20000000000 */
[----:B------:R-:W-:Y:S01]  /*d730*/  UIADD3 UR42, -UR42, UR5, URZ ;  /* 0x000000052a2a7290 */ /* 0x000fe2000fffe13f */
[----:B-1----:R-:W-:Y:S01]  /*d740*/  IMAD R3, R9, UR43, R8 ;  /* 0x0000002b09037c24 */ /* 0x002fe2000f8e0208 */
[----:B------:R-:W-:Y:S01]  /*d750*/  SHF.R.S32.HI R205, RZ, 0x1f, R204 ;  /* 0x0000001fffcd7819 */ /* 0x000fe200000114cc */
[----:B------:R-:W-:Y:S01]  /*d760*/  BSSY B0, `(.L_x_973) ;  /* 0x0000026000007945 */ /* 0x000fe20003800000 */
[C---:B------:R-:W-:Y:S01]  /*d770*/  IADD3 R2, R204.reuse, 0x40, RZ ;  /* 0x00000040cc027810 */ /* 0x040fe20007ffe0ff */
[----:B------:R-:W-:Y:S01]  /*d780*/  IMAD.IADD R7, R7, 0x1, R3 ;  /* 0x0000000107077824 */ /* 0x000fe200078e0203 */
[C---:B------:R-:W-:Y:S01]  /*d790*/  ISETP.GE.AND P2, PT, R204.reuse, UR42, PT ;  /* 0x0000002acc007c0c */ /* 0x040fe2000bf46270 */
[----:B------:R-:W-:Y:S01]  /*d7a0*/  VIADD R8, R204, 0x60 ;  /* 0x00000060cc087836 */ /* 0x000fe20000000000 */
[----:B------:R-:W-:Y:S01]  /*d7b0*/  ISETP.GE.AND P0, PT, R0, UR42, PT ;  /* 0x0000002a00007c0c */ /* 0x000fe2000bf06270 */
[C---:B---3--:R-:W-:Y:S01]  /*d7c0*/  IMAD R0, R10.reuse, UR6, RZ ;  /* 0x000000060a007c24 */ /* 0x048fe2000f8e02ff */
[----:B------:R-:W-:Y:S01]  /*d7d0*/  ULOP3.LUT UR5, URZ, UR7, URZ, 0x33, !UPT ;  /* 0x000000073f057292 */ /* 0x000fe2000f8e333f */
[----:B------:R-:W-:Y:S01]  /*d7e0*/  IMAD.WIDE.U32 R6, R10, UR44, R6 ;  /* 0x0000002c0a067c25 */ /* 0x000fe2000f8e0006 */
[----:B------:R-:W-:-:S03]  /*d7f0*/  ISETP.GE.AND P1, PT, R2, UR42, PT ;  /* 0x0000002a02007c0c */ /* 0x000fc6000bf26270 */
[----:B------:R-:W-:Y:S02]  /*d800*/  IMAD R3, R11, UR44, R0 ;  /* 0x0000002c0b037c24 */ /* 0x000fe4000f8e0200 */
[----:B--2---:R-:W-:Y:S02]  /*d810*/  VIADD R5, R14, UR5 ;  /* 0x000000050e057c36 */ /* 0x004fe40008000000 */
[----:B------:R-:W-:Y:S02]  /*d820*/  IMAD.IADD R11, R7, 0x1, R3 ;  /* 0x00000001070b7824 */ /* 0x000fe400078e0203 */
[----:B------:R-:W-:Y:S01]  /*d830*/  IMAD.WIDE R4, R5, 0x80, R204 ;  /* 0x0000008005047825 */ /* 0x000fe200078e02cc */
[----:B------:R-:W-:Y:S06]  /*d840*/  @P2 BRA `(.L_x_974) ;  /* 0x00000000005c2947 */ /* 0x000fec0003800000 */
[C---:B------:R-:W-:Y:S01]  /*d850*/  VIADD R0, R202.reuse, 0x40 ;  /* 0x00000040ca007836 */ /* 0x040fe20000000000 */
[----:B------:R-:W-:Y:S01]  /*d860*/  ULDC UR5, c[0x0][0xa8c] ;  /* 0x0002a30000057ab9 */ /* 0x000fe20000000800 */
[----:B------:R-:W-:Y:S01]  /*d870*/  VIADD R2, R202, 0x80 ;  /* 0x00000080ca027836 */ /* 0x000fe20000000000 */
[----:B------:R-:W-:Y:S01]  /*d880*/  ULDC.64 UR6, c[0x0][0xad8] ;  /* 0x0002b60000067ab9 */ /* 0x000fe20000000a00 */
[----:B------:R-:W-:Y:S01]  /*d890*/  MOV R3, R11 ;  /* 0x0000000b00037202 */ /* 0x000fe20000000f00 */
[----:B------:R-:W-:Y:S01]  /*d8a0*/  IMAD R9, R5, UR6, RZ ;  /* 0x0000000605097c24 */ /* 0x000fe2000f8e02ff */
[----:B------:R-:W-:Y:S01]  /*d8b0*/  ISETP.GE.AND P3, PT, R0, UR5, PT ;  /* 0x0000000500007c0c */ /* 0x000fe2000bf66270 */
[----:B------:R-:W-:Y:S01]  /*d8c0*/  VIADD R0, R202, 0xc0 ;  /* 0x000000c0ca007836 */ /* 0x000fe20000000000 */
[----:B------:R-:W-:Y:S01]  /*d8d0*/  ISETP.GE.AND P4, PT, R2, UR5, PT ;  /* 0x0000000502007c0c */ /* 0x000fe2000bf86270 */
[----:B------:R-:W-:Y:S01]  /*d8e0*/  IMAD.MOV.U32 R2, RZ, RZ, R6 ;  /* 0x000000ffff027224 */ /* 0x000fe200078e0006 */
[----:B------:R-:W-:Y:S01]  /*d8f0*/  ISETP.GE.AND P2, PT, R202, UR5, PT ;  /* 0x00000005ca007c0c */ /* 0x000fe2000bf46270 */
[----:B------:R-:W-:Y:S01]  /*d900*/  IMAD R9, R4, UR7, R9 ;  /* 0x0000000704097c24 */ /* 0x000fe2000f8e0209 */
[----:B------:R-:W-:Y:S01]  /*d910*/  ISETP.GE.AND P5, PT, R0, UR5, PT ;  /* 0x0000000500007c0c */ /* 0x000fe2000bfa6270 */
[----:B------:R-:W-:Y:S01]  /*d920*/  IMAD.WIDE.U32 R2, R4, UR6, R2 ;  /* 0x0000000604027c25 */ /* 0x000fe2000f8e0002 */
[----:B------:R-:W-:Y:S01]  /*d930*/  ULDC.64 UR6, c[0x0][0xa80] ;  /* 0x0002a00000067ab9 */ /* 0x000fe20000000a00 */
[----:B------:R-:W-:-:S02]  /*d940*/  ULDC.64 UR8, c[0x0][0x208] ;  /* 0x0000820000087ab9 */ /* 0x000fc40000000a00 */
[----:B------:R-:W-:Y:S01]  /*d950*/  IMAD.IADD R3, R3, 0x1, R9 ;  /* 0x0000000103037824 */ /* 0x000fe200078e0209 */
[----:B------:R-:W-:-:S04]  /*d960*/  LEA R12, P6, R2, UR6, 0x1 ;  /* 0x00000006020c7c11 */ /* 0x000fc8000f8c08ff */
[----:B------:R-:W-:-:S05]  /*d970*/  LEA.HI.X R13, R2, UR7, R3, 0x1, P6 ;  /* 0x00000007020d7c11 */ /* 0x000fca000b0f0c03 */
[----:B------:R1:W-:Y:S04]  /*d980*/  @!P2 STG.E.128 desc[UR8][R12.64], RZ ;  /* 0x000000ff0c00a986 */ /* 0x0003e8000c101d08 */
[----:B------:R1:W-:Y:S04]  /*d990*/  @!P3 STG.E.128 desc[UR8][R12.64+0x80], RZ ;  /* 0x000080ff0c00b986 */ /* 0x0003e8000c101d08 */
[----:B------:R1:W-:Y:S04]  /*d9a0*/  @!P4 STG.E.128 desc[UR8][R12.64+0x100], RZ ;  /* 0x000100ff0c00c986 */ /* 0x0003e8000c101d08 */
[----:B------:R1:W-:Y:S02]  /*d9b0*/  @!P5 STG.E.128 desc[UR8][R12.64+0x180], RZ ;  /* 0x000180ff0c00d986 */ /* 0x0003e4000c101d08 */
.L_x_974:
[----:B------:R-:W-:Y:S05]  /*d9c0*/  BSYNC B0 ;  /* 0x0000000000007941 */ /* 0x000fea0003800000 */
.L_x_973:
[----:B------:R-:W-:Y:S01]  /*d9d0*/  BSSY B0, `(.L_x_975) ;  /* 0x000001c000007945 */ /* 0x000fe20003800000 */
[----:B------:R-:W-:-:S03]  /*d9e0*/  ISETP.GE.AND P2, PT, R8, UR42, PT ;  /* 0x0000002a08007c0c */ /* 0x000fc6000bf46270 */
[----:B------:R-:W-:Y:S10]  /*d9f0*/  @P0 BRA `(.L_x_976) ;  /* 0x0000000000640947 */ /* 0x000ff40003800000 */
        /* <DEDUP_REMOVED lines=25> */
.L_x_976:
[----:B------:R-:W-:Y:S05]  /*db90*/  BSYNC B0 ;  /* 0x0000000000007941 */ /* 0x000fea0003800000 */
.L_x_975:
[----:B------:R-:W-:Y:S04]  /*dba0*/  BSSY B0, `(.L_x_977) ;  /* 0x000001b000007945 */ /* 0x000fe80003800000 */
[----:B------:R-:W-:Y:S05]  /*dbb0*/  @P1 BRA `(.L_x_978) ;  /* 0x0000000000641947 */ /* 0x000fea0003800000 */
[----:B--2---:R-:W-:Y:S01]  /*dbc0*/  IADD3 R9, P0, R4, 0x40, RZ ;  /* 0x0000004004097810 */ /* 0x004fe20007f1e0ff */
[C---:B------:R-:W-:Y:S01]  /*dbd0*/  VIADD R3, R202.reuse, 0x80 ;  /* 0x00000080ca037836 */ /* 0x040fe20000000000 */
[----:B------:R-:W-:Y:S01]  /*dbe0*/  IADD3 R2, R202, 0x40, RZ ;  /* 0x00000040ca027810 */ /* 0x000fe20007ffe0ff */
[----:B------:R-:W-:Y:S01]  /*dbf0*/  ULDC UR5, c[0x0][0xa8c] ;  /* 0x0002a30000057ab9 */ /* 0x000fe20000000800 */
        /* <DEDUP_REMOVED lines=21> */
.L_x_978:
[----:B------:R-:W-:Y:S05]  /*dd50*/  BSYNC B0 ;  /* 0x0000000000007941 */ /* 0x000fea0003800000 */
.L_x_977:
[----:B------:R-:W-:Y:S04]  /*dd60*/  BSSY B0, `(.L_x_968) ;  /* 0x000001b000007945 */ /* 0x000fe80003800000 */
[----:B------:R-:W-:Y:S05]  /*dd70*/  @P2 BRA `(.L_x_979) ;  /* 0x0000000000642947 */ /* 0x000fea0003800000 */
[----:B------:R-:W-:Y:S01]  /*dd80*/  IADD3 R7, P0, R4, 0x60, RZ ;  /* 0x0000006004077810 */ /* 0x000fe20007f1e0ff */
[----:B------:R-:W-:Y:S01]  /*dd90*/  ULDC UR5, c[0x0][0xa8c] ;  /* 0x0002a30000057ab9 */ /* 0x000fe20000000800 */
[C---:B------:R-:W-:Y:S01]  /*dda0*/  IADD3 R0, R202.reuse, 0x40, RZ ;  /* 0x00000040ca007810 */ /* 0x040fe20007ffe0ff */
[----:B------:R-:W-:Y:S01]  /*ddb0*/  ULDC.64 UR6, c[0x0][0xad8] ;  /* 0x0002b60000067ab9 */ /* 0x000fe20000000a00 */
[----:B------:R-:W-:Y:S01]  /*ddc0*/  IMAD.MOV.U32 R2, RZ, RZ, R6 ;  /* 0x000000ffff027224 */ /* 0x000fe200078e0006 */
[----:B------:R-:W-:Y:S01]  /*ddd0*/  ISETP.GE.AND P1, PT, R202, UR5, PT ;  /* 0x00000005ca007c0c */ /* 0x000fe2000bf26270 */
[----:B------:R-:W-:Y:S01]  /*dde0*/  IMAD.X R4, RZ, RZ, R5, P0 ;  /* 0x000000ffff047224 */ /* 0x000fe200000e0605 */
[----:B------:R-:W-:Y:S01]  /*ddf0*/  ISETP.GE.AND P2, PT, R0, UR5, PT ;  /* 0x0000000500007c0c */ /* 0x000fe2000bf46270 */
[----:B------:R-:W-:Y:S01]  /*de00*/  IMAD.MOV.U32 R3, RZ, RZ, R11 ;  /* 0x000000ffff037224 */ /* 0x000fe200078e000b */
[----:B------:R-:W-:Y:S01]  /*de10*/  ULDC.64 UR8, c[0x0][0x208] ;  /* 0x0000820000087ab9 */ /* 0x000fe20000000a00 */
[----:B------:R-:W-:-:S02]  /*de20*/  VIADD R5, R202, 0x80 ;  /* 0x00000080ca057836 */ /* 0x000fc40000000000 */
[----:B------:R-:W-:Y:S02]  /*de30*/  IMAD R4, R4, UR6, RZ ;  /* 0x0000000604047c24 */ /* 0x000fe4000f8e02ff */
        /* <DEDUP_REMOVED lines=13> */
.L_x_979:
[----:B------:R-:W-:Y:S05]  /*df10*/  BSYNC B0 ;  /* 0x0000000000007941 */ /* 0x000fea0003800000 */
.L_x_968:
[----:B------:R-:W5:Y:S02]  /*df20*/  LDC R0, c[0x0][0xda8] ;  /* 0x00036a00ff007b82 */ /* 0x000f640000000800 */
[----:B-----5:R-:W-:-:S13]  /*df30*/  ISETP.LE.AND P0, PT, R0, UR4, PT ;  /* 0x0000000400007c0c */ /* 0x020fda000bf03270 */
[----:B------:R-:W-:Y:S05]  /*df40*/  @!P0 BRA `(.L_x_980) ;  /* 0xffffff2c00a48947 */ /* 0x000fea000383ffff */
[----:B------:R-:W-:Y:S05]  /*df50*/  EXIT ;  /* 0x000000000000794d */ /* 0x000fea0003800000 */
.L_x_886:
[----:B------:R-:W-:-:S08]  /*df60*/  NOP ;  /* 0x0000000000007918 */ /* 0x000fd00000000000 */
[----:B-1----:R-:W1:-:S00]  /*df70*/  USETMAXREG.DEALLOC.CTAPOOL 0x18 ;  /* 0x00000018000079c8 */ /* 0x002e4000080e0500 */
[----:B-1----:R-:W-:-:S06]  /*df80*/  LOP3.LUT R0, R0, 0x3, RZ, 0xc0, !PT ;  /* 0x0000000300007812 */ /* 0x002fcc00078ec0ff */
[----:B------:R-:W1:Y:S02]  /*df90*/  SHFL.IDX PT, R0, R0, RZ, 0x1f ;  /* 0x00001fff00007589 */ /* 0x000e6400000e0000 */
[----:B-1----:R-:W-:-:S13]  /*dfa0*/  ISETP.NE.AND P0, PT, R0, RZ, PT ;  /* 0x000000ff0000720c */ /* 0x002fda0003f05270 */
[----:B------:R-:W-:Y:S05]  /*dfb0*/  @P0 EXIT ;  /* 0x000000000000094d */ /* 0x000fea0003800000 */
[----:B------:R-:W1:Y:S01]  /*dfc0*/  S2UR UR4, SR_CTAID.X ;  /* 0x00000000000479c3 */ /* 0x000e620000002500 */
[----:B------:R-:W-:Y:S01]  /*dfd0*/  UMOV UR49, URZ ;  /* 0x0000003f00317c82 */ /* 0x000fe20008000000 */
[----:B------:R-:W-:Y:S02]  /*dfe0*/  IMAD.MOV.U32 R16, RZ, RZ, RZ ;  /* 0x000000ffff107224 */ /* 0x000fe400078e00ff */
[----:B------:R-:W-:-:S04]  /*dff0*/  IMAD.MOV.U32 R17, RZ, RZ, 0x1 ;  /* 0x00000001ff117424 */ /* 0x000fc800078e00ff */
[----:B------:R-:W1:Y:S02]  /*e000*/  LDC R0, c[0x0][0xda8] ;  /* 0x00036a00ff007b82 */ /* 0x000e640000000800 */
[----:B-1----:R-:W-:-:S13]  /*e010*/  ISETP.LE.AND P0, PT, R0, UR4, PT ;  /* 0x0000000400007c0c */ /* 0x002fda000bf03270 */
[----:B------:R-:W-:Y:S05]  /*e020*/  @P0 BRA `(.L_x_981) ;  /* 0x00000034001c0947 */ /* 0x000fea0003800000 */
[----:B------:R-:W-:Y:S01]  /*e030*/  IMAD.U32 R19, RZ, RZ, UR4 ;  /* 0x00000004ff137e24 */ /* 0x000fe2000f8e00ff */
[----:B------:R-:W-:Y:S01]  /*e040*/  MOV R16, RZ ;  /* 0x000000ff00107202 */ /* 0x000fe20000000f00 */
[----:B------:R-:W-:Y:S01]  /*e050*/  IMAD.MOV.U32 R17, RZ, RZ, 0x1 ;  /* 0x00000001ff117424 */ /* 0x000fe200078e00ff */
[----:B------:R-:W-:Y:S01]  /*e060*/  ULDC UR50, c[0x0][0xc] ;  /* 0x0000030000327ab9 */ /* 0x000fe20000000800 */
[----:B------:R-:W-:Y:S01]  /*e070*/  ULDC.64 UR42, c[0x0][0x198] ;  /* 0x00006600002a7ab9 */ /* 0x000fe20000000a00 */
[----:B------:R-:W-:-:S05]  /*e080*/  UMOV UR49, URZ ;  /* 0x0000003f00317c82 */ /* 0x000fca0008000000 */
.L_x_1035:
[----:B------:R-:W-:Y:S01]  /*e090*/  ULDC UR8, c[0x0][0xdd0] ;  /* 0x0003740000087ab9 */ /* 0x000fe20000000800 */
[----:B-1----:R-:W1:Y:S01]  /*e0a0*/  LDC R0, c[0x0][0xde8] ;  /* 0x00037a00ff007b82 */ /* 0x002e620000000800 */
[C---:B------:R-:W-:Y:S01]  /*e0b0*/  R2UR UR6, R19.reuse ;  /* 0x00000000130672ca */ /* 0x040fe200000e0000 */
[----:B------:R-:W-:Y:S01]  /*e0c0*/  UISETP.NE.AND UP0, UPT, UR8, 0x1, UPT ;  /* 0x000000010800788c */ /* 0x000fe2000bf05270 */
[----:B------:R-:W-:-:S10]  /*e0d0*/  R2UR UR7, R19 ;  /* 0x00000000130772ca */ /* 0x000fd400000e0000 */
[----:B------:R-:W-:Y:S01]  /*e0e0*/  @UP0 ULDC UR4, c[0x0][0xdd4] ;  /* 0x0003750000040ab9 */ /* 0x000fe20000000800 */
[----:B------:R-:W-:Y:S01]  /*e0f0*/  @UP0 ULDC UR9, c[0x0][0xdd8] ;  /* 0x0003760000090ab9 */ /* 0x000fe20000000800 */
[----:B------:R-:W-:-:S04]  /*e100*/  UIMAD.WIDE.U32 UR4, UR6, UR4, URZ ;  /* 0x00000004060472a5 */ /* 0x000fc8000f8e003f */
[----:B------:R-:W-:-:S04]  /*e110*/  @UP0 USHF.R.U32.HI UR6, URZ, UR9, UR5 ;  /* 0x000000093f060299 */ /* 0x000fc80008011605 */
[----:B------:R-:W-:Y:S02]  /*e120*/  UIADD3 UR4, -UR6, URZ, URZ ;  /* 0x0000003f06047290 */ /* 0x000fe4000fffe13f */
[----:B-1----:R-:W-:Y:S02]  /*e130*/  ISETP.LE.AND P0, PT, R0, UR6, PT ;  /* 0x0000000600007c0c */ /* 0x002fe4000bf03270 */
[----:B------:R-:W-:-:S11]  /*e140*/  UIMAD UR8, UR8, UR4, UR7 ;  /* 0x00000004080872a4 */ /* 0x000fd6000f8e0207 */
[----:B------:R-:W-:Y:S05]  /*e150*/  @!P0 BRA `(.L_x_982) ;  /* 0x0000000000208947 */ /* 0x000fea0003800000 */
[----:B------:R-:W-:Y:S01]  /*e160*/  ULDC UR9, c[0x0][0xddc] ;  /* 0x0003770000097ab9 */ /* 0x000fe20000000800 */
[----:B------:R-:W-:Y:S01]  /*e170*/  UMOV UR7, UR8 ;  /* 0x0000000800077c82 */ /* 0x000fe20008000000 */
[----:B------:R-:W-:-:S11]  /*e180*/  UISETP.NE.AND UP0, UPT, UR9, 0x1, UPT ;  /* 0x000000010900788c */ /* 0x000fd6000bf05270 */
[----:B------:R-:W-:Y:S02]  /*e190*/  @UP0 ULDC.64 UR10, c[0x0][0xde0] ;  /* 0x00037800000a0ab9 */ /* 0x000fe40000000a00 */
[----:B------:R-:W-:-:S04]  /*e1a0*/  UIMAD.WIDE.U32 UR4, UR8, UR10, URZ ;  /* 0x0000000a080472a5 */ /* 0x000fc8000f8e003f */
[----:B------:R-:W-:-:S04]  /*e1b0*/  @UP0 USHF.R.U32.HI UR7, URZ, UR11, UR5 ;  /* 0x0000000b3f070299 */ /* 0x000fc80008011605 */
[----:B------:R-:W-:Y:S01]  /*e1c0*/  UIMAD UR4, UR7, UR9, URZ ;  /* 0x00000009070472a4 */ /* 0x000fe2000f8e023f */
[----:B------:R-:W-:Y:S11]  /*e1d0*/  BRA `(.L_x_983) ;  /* 0x00000000001c7947 */ /* 0x000ff60003800000 */
.L_x_982:
[----:B------:R-:W-:Y:S01]  /*e1e0*/  ULDC UR9, c[0x0][0xdc4] ;  /* 0x0003710000097ab9 */ /* 0x000fe20000000800 */
[----:B------:R-:W-:Y:S01]  /*e1f0*/  UMOV UR7, UR8 ;  /* 0x0000000800077c82 */ /* 0x000fe20008000000 */
[----:B------:R-:W-:-:S11]  /*e200*/  UISETP.NE.AND UP0, UPT, UR9, 0x1, UPT ;  /* 0x000000010900788c */ /* 0x000fd6000bf05270 */
[----:B------:R-:W-:Y:S02]  /*e210*/  @UP0 ULDC.64 UR10, c[0x0][0xdc8] ;  /* 0x00037200000a0ab9 */ /* 0x000fe40000000a00 */
[----:B------:R-:W-:-:S04]  /*e220*/  UIMAD.WIDE.U32 UR4, UR8, UR10, URZ ;  /* 0x0000000a080472a5 */ /* 0x000fc8000f8e003f */
[----:B------:R-:W-:-:S04]  /*e230*/  @UP0 USHF.R.U32.HI UR7, URZ, UR11, UR5 ;  /* 0x0000000b3f070299 */ /* 0x000fc80008011605 */
[----:B------:R-:W-:-:S12]  /*e240*/  UIMAD UR4, UR7, UR9, URZ ;  /* 0x00000009070472a4 */ /* 0x000fd8000f8e023f */
.L_x_983:
[----:B------:R-:W-:Y:S01]  /*e250*/  ULDC.64 UR10, c[0x0][0x3f8] ;  /* 0x0000fe00000a7ab9 */ /* 0x000fe20000000a00 */
[----:B------:R-:W-:Y:S02]  /*e260*/  UIADD3 UR8, UR8, -UR4, URZ ;  /* 0x8000000408087290 */ /* 0x000fe4000fffe03f */
[----:B------:R-:W-:Y:S02]  /*e270*/  UISETP.NE.U32.AND UP0, UPT, UR10, URZ, UPT ;  /* 0x0000003f0a00728c */ /* 0x000fe4000bf05070 */
[----:B------:R-:W-:Y:S01]  /*e280*/  ULOP3.LUT UR7, URZ, UR7, URZ, 0x33, !UPT ;  /* 0x000000073f077292 */ /* 0x000fe2000f8e333f */
[----:B------:R-:W-:Y:S01]  /*e290*/  ULDC UR10, c[0x0][0xdb8] ;  /* 0x00036e00000a7ab9 */ /* 0x000fe20000000800 */
[----:B------:R-:W-:Y:S01]  /*e2a0*/  ULDC.64 UR4, c[0x0][0x9e0] ;  /* 0x0002780000047ab9 */ /* 0x000fe20000000a00 */
[----:B------:R-:W-:Y:S01]  /*e2b0*/  UISETP.NE.AND UP1, UPT, UR10, 0x1, UPT ;  /* 0x000000010a00788c */ /* 0x000fe2000bf25270 */
[----:B------:R-:W-:Y:S01]  /*e2c0*/  ULDC UR9, c[0x0][0xdc4] ;  /* 0x0003710000097ab9 */ /* 0x000fe20000000800 */
[----:B------:R-:W-:Y:S01]  /*e2d0*/  ULDC UR45, c[0x0][0xdac] ;  /* 0x00036b00002d7ab9 */ /* 0x000fe20000000800 */
[----:B------:R-:W-:-:S02]  /*e2e0*/  UISETP.GE.AND UP2, UPT, UR5, 0x1, UPT ;  /* 0x000000010500788c */ /* 0x000fc4000bf46270 */
[----:B------:R-:W-:Y:S02]  /*e2f0*/  UIMAD UR9, UR6, UR9, UR8 ;  /* 0x00000009060972a4 */ /* 0x000fe4000f8e0208 */
[----:B------:R-:W-:Y:S02]  /*e300*/  UIADD3 UR45, UR7, UR45, URZ ;  /* 0x0000002d072d7290 */ /* 0x000fe4000fffe03f */
[----:B------:R-:W-:Y:S01]  /*e310*/  UISETP.NE.AND.EX UP0, UPT, UR11, URZ, UPT, UP0 ;  /* 0x0000003f0b00728c */ /* 0x000fe2000bf05300 */
[----:B------:R-:W-:Y:S01]  /*e320*/  PLOP3.LUT P1, PT, PT, PT, UP2, 0x80, 0x0 ;  /* 0x000000000000781c */ /* 0x000fe20003f2f028 */
[----:B------:R-:W-:Y:S01]  /*e330*/  @UP1 ULDC UR6, c[0x0][0xdbc] ;  /* 0x00036f0000061ab9 */ /* 0x000fe20000000800 */
[----:B------:R-:W-:Y:S02]  /*e340*/  USHF.L.U32 UR45, UR45, 0x7, URZ ;  /* 0x000000072d2d7899 */ /* 0x000fe4000800063f */
[----:B------:R-:W-:Y:S01]  /*e350*/  UIMAD.WIDE.U32 UR6, UR9, UR6, URZ ;  /* 0x00000006090672a5 */ /* 0x000fe2000f8e003f */
[----:B------:R-:W-:Y:S01]  /*e360*/  ULDC UR11, c[0x0][0x404] ;  /* 0x00010100000b7ab9 */ /* 0x000fe20000000800 */
[----:B------:R-:W-:Y:S01]  /*e370*/  ULDC UR12, c[0x0][0x288] ;  /* 0x0000a200000c7ab9 */ /* 0x000fe20000000800 */
[----:B------:R-:W-:Y:S01]  /*e380*/  @UP1 ULDC UR14, c[0x0][0xdc0] ;  /* 0x00037000000e1ab9 */ /* 0x000fe20000000800 */
[----:B------:R-:W-:Y:S01]  /*e390*/  UMOV UR47, UR9 ;  /* 0x00000009002f7c82 */ /* 0x000fe20008000000 */
[----:B------:R-:W-:-:S02]  /*e3a0*/  USEL UR11, UR11, 0x1, UP0 ;  /* 0x000000010b0b7887 */ /* 0x000fc40008000000 */
[----:B------:R-:W-:Y:S02]  /*e3b0*/  UIADD3 UR8, UR45, 0x80, -UR12 ;  /* 0x000000802d087890 */ /* 0x000fe4000fffe80c */
[----:B------:R-:W-:Y:S01]  /*e3c0*/  @UP1 USHF.R.U32.HI UR47, URZ, UR14, UR7 ;  /* 0x0000000e3f2f1299 */ /* 0x000fe20008011607 */
[----:B------:R-:W-:Y:S02]  /*e3d0*/  ULDC UR13, c[0x0][0x2e0] ;  /* 0x0000b800000d7ab9 */ /* 0x000fe40000000800 */
[----:B------:R-:W-:Y:S02]  /*e3e0*/  UIMAD UR6, UR11, UR13, UR8 ;  /* 0x0000000d0b0672a4 */ /* 0x000fe4000f8e0208 */
[----:B------:R-:W-:Y:S02]  /*e3f0*/  UIADD3 UR46, -UR47, URZ, URZ ;  /* 0x0000003f2f2e7290 */ /* 0x000fe4000fffe13f */
[----:B------:R-:W-:Y:S02]  /*e400*/  UIADD3 UR4, UR6, UR4, URZ ;  /* 0x0000000406047290 */ /* 0x000fe4000fffe03f */
[----:B------:R-:W-:Y:S01]  /*e410*/  UIMAD UR46, UR10, UR46, UR9 ;  /* 0x0000002e0a2e72a4 */ /* 0x000fe2000f8e0209 */
[----:B------:R-:W-:Y:S11]  /*e420*/  @!P1 BRA `(.L_x_984) ;  /* 0x0000000000449947 */ /* 0x000ff60003800000 */
        /* <DEDUP_REMOVED lines=10> */
.L_x_985:
[----:B------:R-:W-:-:S11]  /*e4d0*/  UISETP.NE.AND UP0, UPT, UR5, 0x1, UPT ;  /* 0x000000010500788c */ /* 0x000fd6000bf05270 */
[----:B------:R-:W-:Y:S02]  /*e4e0*/  @UP0 ULDC.64 UR14, c[0x0][0x9e8] ;  /* 0x00027a00000e0ab9 */ /* 0x000fe40000000a00 */
[----:B------:R-:W-:-:S04]  /*e4f0*/  UIMAD.WIDE.U32 UR6, UR8, UR14, URZ ;  /* 0x0000000e080672a5 */ /* 0x000fc8000f8e003f */
[----:B------:R-:W-:-:S12]  /*e500*/  @UP0 USHF.R.U32.HI UR8, URZ, UR15, UR7 ;  /* 0x0000000f3f080299 */ /* 0x000fd80008011607 */
.L_x_986:
[----:B------:R-:W-:-:S04]  /*e510*/  UIMAD UR8, UR8, UR5, UR5 ;  /* 0x00000005080872a4 */ /* 0x000fc8000f8e0205 */
[----:B------:R-:W-:-:S04]  /*e520*/  UISETP.LT.AND UP0, UPT, UR4, UR8, UPT ;  /* 0x000000080400728c */ /* 0x000fc8000bf01270 */
[----:B------:R-:W-:-:S12]  /*e530*/  USEL UR4, UR4, UR8, UP0 ;  /* 0x0000000804047287 */ /* 0x000fd80008000000 */
.L_x_984:
[----:B------:R-:W-:Y:S02]  /*e540*/  UIMAD UR7, UR11, UR13, 0x3f ;  /* 0x0000003f0b0774a4 */ /* 0x000fe4000f8e020d */
[----:B------:R-:W-:Y:S02]  /*e550*/  UIADD3 UR4, UR4, 0x3f, URZ ;  /* 0x0000003f04047890 */ /* 0x000fe4000fffe03f */
[----:B------:R-:W-:Y:S02]  /*e560*/  USHF.R.S32.HI UR8, URZ, 0x1f, UR7 ;  /* 0x0000001f3f087899 */ /* 0x000fe40008011407 */
[----:B------:R-:W-:Y:S02]  /*e570*/  USHF.R.S32.HI UR6, URZ, 0x1f, UR4 ;  /* 0x0000001f3f067899 */ /* 0x000fe40008011404 */
[----:B------:R-:W-:Y:S02]  /*e580*/  ULEA.HI UR8, UR8, UR7, URZ, 0x6 ;  /* 0x0000000708087291 */ /* 0x000fe4000f8f303f */
[----:B------:R-:W-:-:S02]  /*e590*/  ULEA.HI UR6, UR6, UR4, URZ, 0x6 ;  /* 0x0000000406067291 */ /* 0x000fc4000f8f303f */
[----:B------:R-:W-:Y:S02]  /*e5a0*/  UIADD3 UR4, UR45, -UR12, URZ ;  /* 0x8000000c2d047290 */ /* 0x000fe4000fffe03f */
[----:B------:R-:W-:Y:S02]  /*e5b0*/  USHF.R.S32.HI UR48, URZ, 0x6, UR8 ;  /* 0x000000063f307899 */ /* 0x000fe40008011408 */
[----:B------:R-:W-:Y:S02]  /*e5c0*/  USHF.R.S32.HI UR6, URZ, 0x6, UR6 ;  /* 0x000000063f067899 */ /* 0x000fe40008011406 */
[----:B------:R-:W-:Y:S02]  /*e5d0*/  UIMAD UR4, UR11, UR13, UR4 ;  /* 0x0000000d0b0472a4 */ /* 0x000fe4000f8e0204 */
[----:B------:R-:W-:Y:S01]  /*e5e0*/  UISETP.LT.AND UP0, UPT, UR48, UR6, UPT ;  /* 0x000000063000728c */ /* 0x000fe2000bf01270 */
[----:B------:R-:W-:Y:S02]  /*e5f0*/  ULDC UR8, c[0x0][0x9dc] ;  /* 0x0002770000087ab9 */ /* 0x000fe40000000800 */
[----:B------:R-:W-:-:S02]  /*e600*/  UIADD3 UR8, UR4, -UR8, URZ ;  /* 0x8000000804087290 */ /* 0x000fc4000fffe03f */
[----:B------:R-:W-:Y:S01]  /*e610*/  USEL UR48, UR48, UR6, UP0 ;  /* 0x0000000630307287 */ /* 0x000fe20008000000 */
[----:B------:R-:W-:Y:S11]  /*e620*/  @!P1 BRA `(.L_x_987) ;  /* 0x0000000000449947 */ /* 0x000ff60003800000 */
        /* <DEDUP_REMOVED lines=10> */
.L_x_988:
[----:B------:R-:W-:-:S11]  /*e6d0*/  UISETP.NE.AND UP0, UPT, UR5, 0x1, UPT ;  /* 0x000000010500788c */ /* 0x000fd6000bf05270 */
[----:B------:R-:W-:Y:S02]  /*e6e0*/  @UP0 ULDC.64 UR10, c[0x0][0x9e8] ;  /* 0x00027a00000a0ab9 */ /* 0x000fe40000000a00 */
[----:B------:R-:W-:-:S04]  /*e6f0*/  UIMAD.WIDE.U32 UR6, UR4, UR10, URZ ;  /* 0x0000000a040672a5 */ /* 0x000fc8000f8e003f */
[----:B------:R-:W-:-:S12]  /*e700*/  @UP0 USHF.R.U32.HI UR4, URZ, UR11, UR7 ;  /* 0x0000000b3f040299 */ /* 0x000fd80008011607 */
.L_x_989:
[----:B------:R-:W-:-:S04]  /*e710*/  UIMAD UR4, UR4, UR5, URZ ;  /* 0x00000005040472a4 */ /* 0x000fc8000f8e023f */
[----:B------:R-:W-:-:S04]  /*e720*/  UISETP.LT.AND UP0, UPT, UR8, UR4, UPT ;  /* 0x000000040800728c */ /* 0x000fc8000bf01270 */
[----:B------:R-:W-:-:S12]  /*e730*/  USEL UR8, UR8, UR4, !UP0 ;  /* 0x0000000408087287 */ /* 0x000fd8000c000000 */
.L_x_987:
[----:B------:R-:W-:Y:S01]  /*e740*/  USHF.R.S32.HI UR4, URZ, 0x1f, UR8 ;  /* 0x0000001f3f047899 */ /* 0x000fe20008011408 */
[----:B------:R-:W-:Y:S03]  /*e750*/  BSSY B6, `(.L_x_990) ;  /* 0x00002c3000067945 */ /* 0x000fe60003800000 */
[----:B------:R-:W-:-:S04]  /*e760*/  ULEA.HI UR4, UR4, UR8, URZ, 0x6 ;  /* 0x0000000804047291 */ /* 0x000fc8000f8f303f */
[----:B------:R-:W-:-:S04]  /*e770*/  USHF.R.S32.HI UR4, URZ, 0x6, UR4 ;  /* 0x000000063f047899 */ /* 0x000fc80008011404 */
[----:B------:R-:W-:-:S04]  /*e780*/  UISETP.LT.AND UP0, UPT, URZ, UR4, UPT ;  /* 0x000000043f00728c */ /* 0x000fc8000bf01270 */
[----:B------:R-:W-:-:S04]  /*e790*/  USEL UR41, URZ, UR4, !UP0 ;  /* 0x000000043f297287 */ /* 0x000fc8000c000000 */
[----:B------:R-:W-:-:S06]  /*e7a0*/  UISETP.GT.AND UP0, UPT, UR48, UR41, UPT ;  /* 0x000000293000728c */ /* 0x000fcc000bf04270 */
[----:B------:R-:W-:-:S13]  /*e7b0*/  PLOP3.LUT P0, PT, PT, PT, UP0, 0x80, 0x0 ;  /* 0x000000000000781c */ /* 0x000fda0003f0f008 */
[----:B------:R-:W-:Y:S05]  /*e7c0*/  @P0 BRA `(.L_x_991) ;  /* 0x00000000004c0947 */ /* 0x000fea0003800000 */
[----:B------:R-:W1:Y:S01]  /*e7d0*/  S2R R0, SR_TID.X ;  /* 0x0000000000007919 */ /* 0x000e620000002100 */
[----:B------:R-:W-:Y:S01]  /*e7e0*/  IMAD.MOV.U32 R13, RZ, RZ, R19 ;  /* 0x000000ffff0d7224 */ /* 0x000fe200078e0013 */
[----:B-1----:R-:W-:-:S04]  /*e7f0*/  LOP3.LUT R0, R0, 0x1f, RZ, 0xc0, !PT ;  /* 0x0000001f00007812 */ /* 0x002fc800078ec0ff */
[----:B------:R-:W-:-:S13]  /*e800*/  ISETP.NE.AND P0, PT, R0, RZ, PT ;  /* 0x000000ff0000720c */ /* 0x000fda0003f05270 */
[----:B------:R-:W-:Y:S05]  /*e810*/  @P0 BRA `(.L_x_992) ;  /* 0x0000002800d80947 */ /* 0x000fea0003800000 */
[----:B------:R-:W1:Y:S01]  /*e820*/  S2R R5, SR_LANEID ;  /* 0x0000000000057919 */ /* 0x000e620000000000 */
[----:B------:R-:W-:Y:S01]  /*e830*/  VOTEU.ANY UR4, UPT, PT ;  /* 0x0000000000047886 */ /* 0x000fe200038e0100 */
[----:B------:R-:W2:Y:S01]  /*e840*/  LDC.64 R2, c[0x0][0xdf0] ;  /* 0x00037c00ff027b82 */ /* 0x000ea20000000a00 */
[----:B------:R-:W1:Y:S01]  /*e850*/  FLO.U32 R0, UR4 ;  /* 0x0000000400007d00 */ /* 0x000e6200080e0000 */
[----:B------:R-:W-:Y:S01]  /*e860*/  ULDC.64 UR6, c[0x0][0x208] ;  /* 0x0000820000067ab9 */ /* 0x000fe20000000a00 */
[----:B-1----:R-:W-:-:S06]  /*e870*/  ISETP.EQ.U32.AND P0, PT, R0, R5, PT ;  /* 0x000000050000720c */ /* 0x002fcc0003f02070 */
[----:B------:R-:W2:Y:S07]  /*e880*/  POPC R5, UR4 ;  /* 0x0000000400057d09 */ /* 0x000eae0008000000 */
[----:B--2---:R-:W2:Y:S01]  /*e890*/  @P0 ATOMG.E.ADD.STRONG.GPU PT, R3, desc[UR6][R2.64], R5 ;  /* 0x00000005020309a8 */ /* 0x004ea200081ee1c6 */
[----:B------:R-:W1:Y:S02]  /*e8a0*/  S2R R4, SR_LTMASK ;  /* 0x0000000000047919 */ /* 0x000e640000003900 */
[----:B-1----:R-:W-:-:S04]  /*e8b0*/  LOP3.LUT R4, R4, UR4, RZ, 0xc0, !PT ;  /* 0x0000000404047c12 */ /* 0x002fc8000f8ec0ff */
[----:B------:R-:W1:Y:S01]  /*e8c0*/  POPC R13, R4 ;  /* 0x00000004000d7309 */ /* 0x000e620000000000 */
[----:B--2---:R-:W1:Y:S02]  /*e8d0*/  SHFL.IDX PT, R0, R3, R0, 0x1f ;  /* 0x00001f0003007589 */ /* 0x004e6400000e0000 */
[----:B-1----:R-:W-:Y:S01]  /*e8e0*/  IADD3 R13, R0, UR50, R13 ;  /* 0x00000032000d7c10 */ /* 0x002fe2000fffe00d */
[----:B------:R-:W-:Y:S06]  /*e8f0*/  BRA `(.L_x_992) ;  /* 0x0000002800a07947 */ /* 0x000fec0003800000 */
.L_x_991:
[----:B------:R-:W1:Y:S01]  /*e900*/  S2UR UR4, SR_CgaCtaId ;  /* 0x00000000000479c3 */ /* 0x000e620000008800 */
[----:B------:R-:W-:Y:S02]  /*e910*/  UMOV UR40, 0x400 ;  /* 0x0000040000287882 */ /* 0x000fe40000000000 */
[----:B-1----:R-:W-:-:S04]  /*e920*/  ULEA UR40, UR4, UR40, 0x18 ;  /* 0x0000002804287291 */ /* 0x002fc8000f8ec03f */
[----:B------:R-:W-:-:S04]  /*e930*/  UIADD3 UR4, UR40, 0x20400, URZ ;  /* 0x0002040028047890 */ /* 0x000fc8000fffe03f */
[----:B------:R-:W-:-:S06]  /*e940*/  ULOP3.LUT UP0, URZ, UR4, 0x3ff, URZ, 0xc0, !UPT ;  /* 0x000003ff043f7892 */ /* 0x000fcc000f80c03f */
[----:B------:R-:W-:-:S13]  /*e950*/  PLOP3.LUT P0, PT, PT, PT, UP0, 0x80, 0x0 ;  /* 0x000000000000781c */ /* 0x000fda0003f0f008 */
[----:B------:R-:W-:Y:S05]  /*e960*/  @!P0 BRA `(.L_x_993) ;  /* 0x0000000000408947 */ /* 0x000fea0003800000 */
[----:B------:R-:W-:Y:S01]  /*e970*/  MOV R2, 0x0 ;  /* 0x0000000000027802 */ /* 0x000fe20000000f00 */
[----:B------:R-:W-:Y:S01]  /*e980*/  ULDC.64 UR6, c[0x4][0xa8] ;  /* 0x01002a0000067ab9 */ /* 0x000fe20000000a00 */
[----:B------:R-:W-:Y:S01]  /*e990*/  ULDC.64 UR8, c[0x4][0xb0] ;  /* 0x01002c0000087ab9 */ /* 0x000fe20000000a00 */
[----:B------:R-:W-:Y:S01]  /*e9a0*/  ULDC.64 UR4, c[0x4][0x30] ;  /* 0x01000c0000047ab9 */ /* 0x000fe20000000a00 */
[----:B------:R-:W-:Y:S01]  /*e9b0*/  IMAD.U32 R4, RZ, RZ, UR6 ;  /* 0x00000006ff047e24 */ /* 0x000fe2000f8e00ff */
[----:B------:R-:W-:Y:S01]  /*e9c0*/  MOV R12, 0x1 ;  /* 0x00000001000c7802 */ /* 0x000fe20000000f00 */
[----:B------:R-:W1:Y:S01]  /*e9d0*/  LDC.64 R2, c[0x4][R2] ;  /* 0x0100000002027b82 */ /* 0x000e620000000a00 */
[----:B------:R-:W-:Y:S02]  /*e9e0*/  IMAD.U32 R5, RZ, RZ, UR7 ;  /* 0x00000007ff057e24 */ /* 0x000fe4000f8e00ff */
[----:B------:R-:W-:Y:S02]  /*e9f0*/  IMAD.U32 R6, RZ, RZ, UR8 ;  /* 0x00000008ff067e24 */ /* 0x000fe4000f8e00ff */
[----:B------:R-:W-:-:S02]  /*ea00*/  IMAD.U32 R7, RZ, RZ, UR9 ;  /* 0x00000009ff077e24 */ /* 0x000fc4000f8e00ff */
[----:B------:R-:W-:Y:S02]  /*ea10*/  IMAD.U32 R10, RZ, RZ, UR4 ;  /* 0x00000004ff0a7e24 */ /* 0x000fe4000f8e00ff */
[----:B------:R-:W-:Y:S02]  /*ea20*/  IMAD.U32 R11, RZ, RZ, UR5 ;  /* 0x00000005ff0b7e24 */ /* 0x000fe4000f8e00ff */
[----:B------:R-:W-:Y:S02]  /*ea30*/  IMAD.MOV.U32 R8, RZ, RZ, 0x70 ;  /* 0x00000070ff087424 */ /* 0x000fe400078e00ff */
[----:B------:R-:W-:-:S07]  /*ea40*/  IMAD.MOV.U32 R13, RZ, RZ, RZ ;  /* 0x000000ffff0d7224 */ /* 0x000fce00078e00ff */
[----:B------:R-:W-:-:S07]  /*ea50*/  LEPC R20, `(.L_x_993) ;  /* 0x000000001014794e */ /* 0x000fce0000000000 */
[----:B-1----:R-:W-:Y:S05]  /*ea60*/  CALL.ABS.NOINC R2 ;  /* 0x0000000002007343 */ /* 0x002fea0003c00000 */
.L_x_993:
        /* <DEDUP_REMOVED lines=8> */
[----:B------:R1:W2:Y:S01]  /*eaf0*/  LDC.64 R2, c[0x4][R18] ;  /* 0x0100000012027b82 */ /* 0x0002a20000000a00 */
[----:B------:R-:W-:Y:S01]  /*eb00*/  IMAD.U32 R4, RZ, RZ, UR6 ;  /* 0x00000006ff047e24 */ /* 0x000fe2000f8e00ff */
[----:B------:R-:W-:Y:S01]  /*eb10*/  MOV R12, 0x1 ;  /* 0x00000001000c7802 */ /* 0x000fe20000000f00 */
[----:B------:R-:W-:Y:S02]  /*eb20*/  IMAD.U32 R5, RZ, RZ, UR7 ;  /* 0x00000007ff057e24 */ /* 0x000fe4000f8e00ff */
[----:B------:R-:W-:Y:S02]  /*eb30*/  IMAD.U32 R6, RZ, RZ, UR8 ;  /* 0x00000008ff067e24 */ /* 0x000fe4000f8e00ff */
[----:B------:R-:W-:-:S02]  /*eb40*/  IMAD.U32 R7, RZ, RZ, UR9 ;  /* 0x00000009ff077e24 */ /* 0x000fc4000f8e00ff */
[----:B------:R-:W-:Y:S02]  /*eb50*/  IMAD.U32 R10, RZ, RZ, UR4 ;  /* 0x00000004ff0a7e24 */ /* 0x000fe4000f8e00ff */
[----:B------:R-:W-:Y:S02]  /*eb60*/  IMAD.U32 R11, RZ, RZ, UR5 ;  /* 0x00000005ff0b7e24 */ /* 0x000fe4000f8e00ff */
[----:B------:R-:W-:Y:S02]  /*eb70*/  IMAD.MOV.U32 R8, RZ, RZ, 0x70 ;  /* 0x00000070ff087424 */ /* 0x000fe400078e00ff */
[----:B-1----:R-:W-:-:S07]  /*eb80*/  IMAD.MOV.U32 R13, RZ, RZ, RZ ;  /* 0x000000ffff0d7224 */ /* 0x002fce00078e00ff */
[----:B------:R-:W-:-:S07]  /*eb90*/  LEPC R20, `(.L_x_995) ;  /* 0x000000001014794e */ /* 0x000fce0000000000 */
[----:B--2---:R-:W-:Y:S05]  /*eba0*/  CALL.ABS.NOINC R2 ;  /* 0x0000000002007343 */ /* 0x004fea0003c00000 */
.L_x_995:
[----:B------:R1:W2:Y:S01]  /*ebb0*/  LDC.64 R2, c[0x4][R18] ;  /* 0x0100000012027b82 */ /* 0x0002a20000000a00 */
[----:B------:R-:W-:Y:S01]  /*ebc0*/  ULDC.64 UR6, c[0x4][0xa8] ;  /* 0x01002a0000067ab9 */ /* 0x000fe20000000a00 */
[----:B------:R-:W-:Y:S01]  /*ebd0*/  ULDC.64 UR8, c[0x4][0xb0] ;  /* 0x01002c0000087ab9 */ /* 0x000fe20000000a00 */
[----:B------:R-:W-:Y:S01]  /*ebe0*/  ULDC.64 UR4, c[0x4][0x40] ;  /* 0x0100100000047ab9 */ /* 0x000fe20000000a00 */
        /* <DEDUP_REMOVED lines=11> */
.L_x_994:
[----:B------:R-:W-:Y:S01]  /*eca0*/  ULDC.64 UR4, c[0x0][0x9f8] ;  /* 0x00027e0000047ab9 */ /* 0x000fe20000000a00 */
[----:B------:R-:W-:Y:S01]  /*ecb0*/  IMAD.U32 R5, RZ, RZ, UR47 ;  /* 0x0000002fff057e24 */ /* 0x000fe2000f8e00ff */
[----:B------:R-:W-:Y:S01]  /*ecc0*/  ISETP.NE.U32.AND P0, PT, RZ, UR4, PT ;  /* 0x00000004ff007c0c */ /* 0x000fe2000bf05070 */
[----:B------:R-:W-:Y:S01]  /*ecd0*/  IMAD.U32 R0, RZ, RZ, UR47 ;  /* 0x0000002fff007e24 */ /* 0x000fe2000f8e00ff */
[----:B------:R-:W-:Y:S01]  /*ece0*/  ULDC.64 UR6, c[0x0][0x208] ;  /* 0x0000820000067ab9 */ /* 0x000fe20000000a00 */
[----:B------:R-:W1:Y:S01]  /*ecf0*/  LDC R4, c[0x0][0x428] ;  /* 0x00010a00ff047b82 */ /* 0x000e620000000800 */
[----:B------:R-:W-:Y:S01]  /*ed00*/  ISETP.NE.AND.EX P0, PT, RZ, UR5, PT, P0 ;  /* 0x00000005ff007c0c */ /* 0x000fe2000bf05300 */
[----:B------:R-:W2:-:S12]  /*ed10*/  S2R R18, SR_TID.X ;  /* 0x0000000000127919 */ /* 0x000e980000002100 */
[----:B------:R-:W3:Y:S02]  /*ed20*/  @P0 LDC.64 R2, c[0x0][0x9f8] ;  /* 0x00027e00ff020b82 */ /* 0x000ee40000000a00 */
[----:B---3--:R-:W-:-:S05]  /*ed30*/  @P0 IMAD.WIDE R2, R5, 0x4, R2 ;  /* 0x0000000405020825 */ /* 0x008fca00078e0202 */
[----:B------:R3:W4:Y:S01]  /*ed40*/  @P0 LDG.E R0, desc[UR6][R2.64] ;  /* 0x0000000602000981 */ /* 0x000722000c1e1900 */
[----:B-1----:R-:W-:Y:S01]  /*ed50*/  ISETP.NE.AND P0, PT, R4, 0x1, PT ;  /* 0x000000010400780c */ /* 0x002fe20003f05270 */
[----:B------:R-:W-:Y:S01]  /*ed60*/  IMAD.U32 R4, RZ, RZ, UR46 ;  /* 0x0000002eff047e24 */ /* 0x000fe2000f8e00ff */
[----:B--2---:R-:W-:Y:S01]  /*ed70*/  LOP3.LUT R18, R18, 0x1f, RZ, 0xc0, !PT ;  /* 0x0000001f12127812 */ /* 0x004fe200078ec0ff */
[----:B------:R-:W-:Y:S01]  /*ed80*/  UMOV UR44, URZ ;  /* 0x0000003f002c7c82 */ /* 0x000fe20008000000 */
[----:B------:R-:W-:Y:S01]  /*ed90*/  UMOV UR8, 0x40 ;  /* 0x0000004000087882 */ /* 0x000fe20000000000 */
[----:B------:R-:W-:Y:S01]  /*eda0*/  UMOV UR9, UR45 ;  /* 0x0000002d00097c82 */ /* 0x000fe20008000000 */
[----:B------:R-:W-:Y:S01]  /*edb0*/  ISETP.NE.AND P1, PT, R18, RZ, PT ;  /* 0x000000ff1200720c */ /* 0x000fe20003f25270 */
[----:B------:R-:W-:Y:S01]  /*edc0*/  UMOV UR10, UR46 ;  /* 0x0000002e000a7c82 */ /* 0x000fe20008000000 */
[----:B------:R-:W-:Y:S01]  /*edd0*/  UMOV UR11, UR47 ;  /* 0x0000002f000b7c82 */ /* 0x000fe20008000000 */
[----:B---3--:R-:W1:Y:S01]  /*ede0*/  LDC.64 R2, c[0x0][0x3f8] ;  /* 0x0000fe00ff027b82 */ /* 0x008e620000000a00 */
[----:B------:R-:W-:Y:S01]  /*edf0*/  UMOV UR12, 0x80 ;  /* 0x00000080000c7882 */ /* 0x000fe20000000000 */
[----:B------:R-:W-:Y:S01]  /*ee00*/  UMOV UR13, UR45 ;  /* 0x0000002d000d7c82 */ /* 0x000fe20008000000 */
[----:B------:R-:W-:Y:S01]  /*ee10*/  UMOV UR14, UR46 ;  /* 0x0000002e000e7c82 */ /* 0x000fe20008000000 */
[----:B------:R-:W-:Y:S01]  /*ee20*/  UMOV UR15, UR47 ;  /* 0x0000002f000f7c82 */ /* 0x000fe20008000000 */
[----:B------:R-:W-:Y:S01]  /*ee30*/  UMOV UR16, 0xc0 ;  /* 0x000000c000107882 */ /* 0x000fe20000000000 */
[----:B------:R-:W-:Y:S01]  /*ee40*/  UMOV UR17, UR45 ;  /* 0x0000002d00117c82 */ /* 0x000fe20008000000 */
[----:B------:R-:W-:Y:S01]  /*ee50*/  UMOV UR18, UR46 ;  /* 0x0000002e00127c82 */ /* 0x000fe20008000000 */
[----:B------:R-:W2:Y:S01]  /*ee60*/  @P0 LDC R5, c[0x0][0x42c] ;  /* 0x00010b00ff050b82 */ /* 0x000ea20000000800 */
[----:B------:R-:W-:Y:S01]  /*ee70*/  UMOV UR19, UR47 ;  /* 0x0000002f00137c82 */ /* 0x000fe20008000000 */
[----:B------:R-:W-:Y:S01]  /*ee80*/  VOTEU.ALL UP1, P1 ;  /* 0x00000000003f7886 */ /* 0x000fe20000820000 */
[----:B------:R-:W-:-:S04]  /*ee90*/  UMOV UR6, 0xffffffff ;  /* 0xffffffff00067882 */ /* 0x000fc80000000000 */
[----:B------:R-:W-:Y:S01]  /*eea0*/  @!UP1 UIADD3 UR4, UP0, UR42, 0x270, URZ ;  /* 0x000002702a049890 */ /* 0x000fe2000ff1e03f */
[----:B------:R-:W3:Y:S03]  /*eeb0*/  @P0 LDC R6, c[0x0][0x430] ;  /* 0x00010c00ff060b82 */ /* 0x000ee60000000800 */
[----:B------:R-:W-:-:S09]  /*eec0*/  @!UP1 UIADD3.X UR5, URZ, UR43, URZ, UP0, !UPT ;  /* 0x0000002b3f059290 */ /* 0x000fd200087fe43f */
[----:B------:R1:W-:Y:S01]  /*eed0*/  @!UP1 UTMAPF.L2.4D [UR44], [UR4] ;  /* 0x0000002c040095b8 */ /* 0x0003e20008018000 */
[----:B--2---:R-:W-:Y:S01]  /*eee0*/  @P0 IMAD.HI.U32 R5, R5, UR46, RZ ;  /* 0x0000002e05050c27 */ /* 0x004fe2000f8e00ff */
[----:B------:R2:W-:Y:S04]  /*eef0*/  @!UP1 UTMAPF.L2.4D [UR8], [UR4] ;  /* 0x00000008040095b8 */ /* 0x0005e80008018000 */
[----:B---3--:R-:W-:Y:S01]  /*ef00*/  @P0 SHF.R.U32.HI R4, RZ, R6, R5 ;  /* 0x00000006ff040219 */ /* 0x008fe20000011605 */
[----:B------:R-:W-:Y:S01]  /*ef10*/  IMAD.U32 R5, RZ, RZ, UR48 ;  /* 0x00000030ff057e24 */ /* 0x000fe2000f8e00ff */
[----:B-1----:R-:W-:Y:S01]  /*ef20*/  ISETP.NE.U32.AND P0, PT, R2, RZ, PT ;  /* 0x000000ff0200720c */ /* 0x002fe20003f05070 */
[----:B------:R2:W-:Y:S02]  /*ef30*/  @!UP1 UTMAPF.L2.4D [UR12], [UR4] ;  /* 0x0000000c040095b8 */ /* 0x0005e40008018000 */
[----:B------:R-:W-:Y:S01]  /*ef40*/  VIADD R5, R5, 0xffffffff ;  /* 0xffffffff05057836 */ /* 0x000fe20000000000 */
[----:B------:R-:W-:Y:S01]  /*ef50*/  ISETP.NE.AND.EX P0, PT, R3, RZ, PT, P0 ;  /* 0x000000ff0300720c */ /* 0x000fe20003f05300 */
[----:B------:R2:W-:Y:S03]  /*ef60*/  @!UP1 UTMAPF.L2.4D [UR16], [UR4] ;  /* 0x00000010040095b8 */ /* 0x0005e60008018000 */
[----:B----4-:R-:W-:Y:S01]  /*ef70*/  SEL R6, R0, RZ, !P0 ;  /* 0x000000ff00067207 */ /* 0x010fe20004000000 */
[----:B--2---:R-:W-:Y:S08]  /*ef80*/  BRA.DIV UR6, `(.L_x_996) ;  /* 0x0000002a06f07947 */ /* 0x004ff0000b800000 */
.L_x_1047:
[----:B------:R-:W-:Y:S01]  /*ef90*/  UMOV UR4, 0xffffffff ;  /* 0xffffffff00047882 */ /* 0x000fe20000000000 */
[----:B------:R-:W-:Y:S02]  /*efa0*/  SHF.R.S32.HI R18, RZ, 0x1f, R0 ;  /* 0x0000001fff127819 */ /* 0x000fe40000011400 */
[----:B------:R-:W-:Y:S05]  /*efb0*/  BRA.DIV UR4, `(.L_x_997) ;  /* 0x0000002e04107947 */ /* 0x000fea000b800000 */
[----:B------:R-:W-:-:S13]  /*efc0*/  ELECT P6, URZ, PT ;  /* 0x00000000003f782f */ /* 0x000fda00038c0000 */
.L_x_1050:
[----:B------:R-:W-:Y:S05]  /*efd0*/  @!P6 BRA `(.L_x_998) ;  /* 0x00000004000ce947 */ /* 0x000fea0003800000 */
[----:B------:R-:W-:Y:S01]  /*efe0*/  IMAD.MOV.U32 R6, RZ, RZ, R0 ;  /* 0x000000ffff067224 */ /* 0x000fe200078e0000 */
[----:B------:R-:W-:Y:S06]  /*eff0*/  @!P0 BRA `(.L_x_999) ;  /* 0x00000000004c8947 */ /* 0x000fec0003800000 */
[----:B------:R-:W1:Y:S01]  /*f000*/  LDC R11, c[0x0][0x41c] ;  /* 0x00010700ff0b7b82 */ /* 0x000e620000000800 */
[----:B------:R-:W-:Y:S01]  /*f010*/  IMAD.MOV.U32 R10, RZ, RZ, R5 ;  /* 0x000000ffff0a7224 */ /* 0x000fe200078e0005 */
[----:B------:R-:W-:Y:S01]  /*f020*/  ULDC.64 UR4, c[0x0][0x408] ;  /* 0x0001020000047ab9 */ /* 0x000fe20000000a00 */
[----:B------:R-:W-:Y:S01]  /*f030*/  ULDC.64 UR6, c[0x0][0x208] ;  /* 0x0000820000067ab9 */ /* 0x000fe20000000a00 */
[----:B------:R-:W-:-:S04]  /*f040*/  IMAD R9, R18, UR4, RZ ;  /* 0x0000000412097c24 */ /* 0x000fc8000f8e02ff */
[----:B------:R-:W-:Y:S01]  /*f050*/  IMAD R9, R0, UR5, R9 ;  /* 0x0000000500097c24 */ /* 0x000fe2000f8e0209 */
[----:B-1----:R-:W-:-:S13]  /*f060*/  ISETP.NE.AND P2, PT, R11, 0x1, PT ;  /* 0x000000010b00780c */ /* 0x002fda0003f45270 */
[----:B------:R-:W1:Y:S02]  /*f070*/  @P2 LDC.64 R6, c[0x0][0x420] ;  /* 0x00010800ff062b82 */ /* 0x000e640000000a00 */
[----:B-1----:R-:W-:-:S05]  /*f080*/  @P2 IMAD.HI.U32 R6, R5, R6, RZ ;  /* 0x0000000605062227 */ /* 0x002fca00078e00ff */
[----:B------:R-:W-:-:S04]  /*f090*/  @P2 SHF.R.U32.HI R10, RZ, R7, R6 ;  /* 0x00000007ff0a2219 */ /* 0x000fc80000011606 */
[----:B------:R-:W-:Y:S02]  /*f0a0*/  SHF.R.S32.HI R7, RZ, 0x1f, R10 ;  /* 0x0000001fff077819 */ /* 0x000fe4000001140a */
[----:B------:R-:W-:-:S05]  /*f0b0*/  MOV R6, R10 ;  /* 0x0000000a00067202 */ /* 0x000fca0000000f00 */
[----:B------:R-:W-:-:S04]  /*f0c0*/  IMAD.WIDE.U32 R6, R0, UR4, R6 ;  /* 0x0000000400067c25 */ /* 0x000fc8000f8e0006 */
[----:B------:R-:W-:Y:S01]  /*f0d0*/  IMAD.IADD R7, R7, 0x1, R9 ;  /* 0x0000000107077824 */ /* 0x000fe200078e0209 */
[----:B------:R-:W-:-:S04]  /*f0e0*/  LEA R8, P2, R6, R2, 0x2 ;  /* 0x0000000206087211 */ /* 0x000fc800078410ff */
[----:B------:R-:W-:-:S05]  /*f0f0*/  LEA.HI.X R9, R6, R3, R7, 0x2, P2 ;  /* 0x0000000306097211 */ /* 0x000fca00010f1407 */
[----:B------:R1:W5:Y:S01]  /*f100*/  LDG.E R6, desc[UR6][R8.64] ;  /* 0x0000000608067981 */ /* 0x000362000c1e1900 */
[----:B------:R-:W-:-:S04]  /*f110*/  IMAD.MOV R10, RZ, RZ, -R10 ;  /* 0x000000ffff0a7224 */ /* 0x000fc800078e0a0a */
[----:B------:R-:W-:-:S07]  /*f120*/  IMAD R5, R11, R10, R5 ;  /* 0x0000000a0b057224 */ /* 0x000fce00078e0205 */
.L_x_999:
[----:B------:R-:W2:Y:S01]  /*f130*/  S2R R7, SR_TID.X ;  /* 0x0000000000077919 */ /* 0x000ea20000002100 */
[----:B-1----:R-:W-:Y:S02]  /*f140*/  LEA R8, R16, UR40, 0x3 ;  /* 0x0000002810087c11 */ /* 0x002fe4000f8e18ff */
[----:B--2---:R-:W-:Y:S02]  /*f150*/  LOP3.LUT R9, R7, 0x7f, RZ, 0xc0, !PT ;  /* 0x0000007f07097812 */ /* 0x004fe400078ec0ff */
[----:B------:R-:W-:Y:S02]  /*f160*/  SHF.L.U32 R7, R17, 0x1f, RZ ;  /* 0x0000001f11077819 */ /* 0x000fe400000006ff */
[----:B------:R-:W-:Y:S02]  /*f170*/  ISETP.NE.AND P3, PT, R9, RZ, PT ;  /* 0x000000ff0900720c */ /* 0x000fe40003f65270 */
[----:B------:R-:W1:Y:S02]  /*f180*/  SYNCS.PHASECHK.TRANS64.TRYWAIT P2, [R8+URZ+0x30840], R7 ;  /* 0x03084007080075a7 */ /* 0x000e64000804017f */
[----:B-1----:R-:W-:Y:S09]  /*f190*/  @!P2 BRA `(.L_x_1000) ;  /* 0x0000002800b8a947 */ /* 0x002ff20003800000 */
.L_x_1051:
        /* <DEDUP_REMOVED lines=8> */
.L_x_1001:
        /* <DEDUP_REMOVED lines=10> */
[----:B------:R-:W-:-:S03]  /*f2c0*/  UMOV UR16, 0x40 ;  /* 0x0000004000107882 */ /* 0x000fc60000000000 */
[----:B------:R-:W-:Y:S02]  /*f2d0*/  ULEA UR14, UR14, UR40, 0xf ;  /* 0x000000280e0e7291 */ /* 0x000fe4000f8e783f */
[----:B------:R-:W-:Y:S02]  /*f2e0*/  UIADD3 UR9, UR9, 0x30830, URZ ;  /* 0x0003083009097890 */ /* 0x000fe4000fffe03f */
[----:B------:R-:W-:Y:S02]  /*f2f0*/  USHF.L.U32 UR11, UR11, 0x6, URZ ;  /* 0x000000060b0b7899 */ /* 0x000fe4000800063f */
[----:B------:R-:W-:Y:S02]  /*f300*/  UIADD3 UR8, UR14, 0x20400, URZ ;  /* 0x000204000e087890 */ /* 0x000fe4000fffe03f */
[----:B------:R-:W-:Y:S02]  /*f310*/  UIADD3 UR15, UR14, 0x22400, URZ ;  /* 0x000224000e0f7890 */ /* 0x000fe4000fffe03f */
[----:B------:R-:W-:-:S02]  /*f320*/  UIADD3 UR17, UR14, 0x24400, URZ ;  /* 0x000244000e117890 */ /* 0x000fc4000fffe03f */
[----:B------:R-:W-:-:S03]  /*f330*/  UIADD3 UR18, UR14, 0x26400, URZ ;  /* 0x000264000e127890 */ /* 0x000fc6000fffe03f */
[----:B------:R2:W-:Y:S01]  /*f340*/  UTMALDG.4D [UR8], [UR4], desc[UR6] ;  /* 0x00000608040075b4 */ /* 0x0005e20008019000 */
[----:B------:R-:W-:Y:S01]  /*f350*/  UMOV UR14, 0x80 ;  /* 0x00000080000e7882 */ /* 0x000fe20000000000 */
        /* <DEDUP_REMOVED lines=11> */
.L_x_998:
[----:B------:R-:W-:Y:S05]  /*f410*/  WARPSYNC.ALL ;  /* 0x0000000000007948 */ /* 0x000fea0003800000 */
[----:B------:R-:W-:Y:S01]  /*f420*/  BAR.SYNC.DEFER_BLOCKING 0x8, 0x120 ;  /* 0x0204800000007b1d */ /* 0x000fe20000010000 */
[----:B------:R-:W-:Y:S01]  /*f430*/  ELECT P2, URZ, PT ;  /* 0x00000000003f782f */ /* 0x000fe20003840000 */
[----:B------:R-:W-:Y:S02]  /*f440*/  UIADD3 UR49, UR49, 0x1, URZ ;  /* 0x0000000131317890 */ /* 0x000fe4000fffe03f */
[----:B------:R-:W-:Y:S02]  /*f450*/  UIADD3 UR4, UP0, UR42, 0x270, URZ ;  /* 0x000002702a047890 */ /* 0x000fe4000ff1e03f */
[----:B------:R-:W-:-:S02]  /*f460*/  ULEA.HI UR14, UR49, UR49, URZ, 0x1 ;  /* 0x00000031310e7291 */ /* 0x000fc4000f8f083f */
[----:B------:R-:W-:Y:S02]  /*f470*/  UIADD3 UR8, UR40, 0x10400, URZ ;  /* 0x0001040028087890 */ /* 0x000fe4000fffe03f */
[----:B------:R-:W-:Y:S02]  /*f480*/  ULOP3.LUT UR14, UR14, 0xfffffffe, URZ, 0xc0, !UPT ;  /* 0xfffffffe0e0e7892 */ /* 0x000fe4000f8ec03f */
[----:B------:R-:W-:Y:S02]  /*f490*/  UIADD3 UR9, UR40, 0x30800, URZ ;  /* 0x0003080028097890 */ /* 0x000fe4000fffe03f */
[----:B-1----:R-:W-:Y:S01]  /*f4a0*/  @P2 IMAD.MOV.U32 R7, RZ, RZ, 0x10000 ;  /* 0x00010000ff072424 */ /* 0x002fe200078e00ff */
[----:B------:R-:W-:Y:S02]  /*f4b0*/  UIADD3 UR14, UR49, -UR14, URZ ;  /* 0x8000000e310e7290 */ /* 0x000fe4000fffe03f */
[----:B------:R-:W-:Y:S02]  /*f4c0*/  UIADD3.X UR5, URZ, UR43, URZ, UP0, !UPT ;  /* 0x0000002b3f057290 */ /* 0x000fe400087fe43f */
[----:B------:R-:W-:-:S02]  /*f4d0*/  UIADD3 UR32, UR40, 0x14400, URZ ;  /* 0x0001440028207890 */ /* 0x000fc4000fffe03f */
[----:B------:R-:W-:Y:S02]  /*f4e0*/  UIADD3 UR24, UR40, 0x18400, URZ ;  /* 0x0001840028187890 */ /* 0x000fe4000fffe03f */
[----:B------:R-:W-:Y:S02]  /*f4f0*/  UIADD3 UR16, UR40, 0x1c400, URZ ;  /* 0x0001c40028107890 */ /* 0x000fe4000fffe03f */
[----:B------:R1:W-:Y:S01]  /*f500*/  @P2 SYNCS.ARRIVE.TRANS64 RZ, [UR40+0x30800], R7 ;  /* 0x03080007ffff29a7 */ /* 0x0003e20008000028 */
[----:B------:R-:W-:Y:S01]  /*f510*/  UMOV UR11, UR45 ;  /* 0x0000002d000b7c82 */ /* 0x000fe20008000000 */
[----:B------:R-:W-:Y:S01]  /*f520*/  UMOV UR12, UR46 ;  /* 0x0000002e000c7c82 */ /* 0x000fe20008000000 */
[----:B------:R-:W-:Y:S01]  /*f530*/  UMOV UR13, UR47 ;  /* 0x0000002f000d7c82 */ /* 0x000fe20008000000 */
[----:B------:R-:W-:Y:S01]  /*f540*/  UMOV UR6, 0x0 ;  /* 0x0000000000067882 */ /* 0x000fe20000000000 */
[----:B------:R-:W-:Y:S01]  /*f550*/  UMOV UR7, 0x12f00000 ;  /* 0x12f0000000077882 */ /* 0x000fe20000000000 */
[----:B------:R-:W-:Y:S01]  /*f560*/  UMOV UR10, URZ ;  /* 0x0000003f000a7c82 */ /* 0x000fe20008000000 */
[----:B------:R-:W-:Y:S01]  /*f570*/  UMOV UR35, UR45 ;  /* 0x0000002d00237c82 */ /* 0x000fe20008000000 */
[----:B-1----:R-:W-:Y:S01]  /*f580*/  IMAD.U32 R7, RZ, RZ, UR14 ;  /* 0x0000000eff077e24 */ /* 0x002fe2000f8e00ff */
[----:B------:R-:W-:Y:S01]  /*f590*/  UMOV UR36, UR46 ;  /* 0x0000002e00247c82 */ /* 0x000fe20008000000 */
[----:B------:R-:W-:Y:S01]  /*f5a0*/  UMOV UR37, UR47 ;  /* 0x0000002f00257c82 */ /* 0x000fe20008000000 */
[----:B------:R-:W-:Y:S01]  /*f5b0*/  UMOV UR34, 0x40 ;  /* 0x0000004000227882 */ /* 0x000fe20000000000 */
[----:B------:R-:W-:Y:S01]  /*f5c0*/  UMOV UR33, UR9 ;  /* 0x0000000900217c82 */ /* 0x000fe20008000000 */
[----:B------:R-:W-:Y:S01]  /*f5d0*/  UMOV UR27, UR45 ;  /* 0x0000002d001b7c82 */ /* 0x000fe20008000000 */
[----:B------:R-:W-:Y:S01]  /*f5e0*/  UMOV UR28, UR46 ;  /* 0x0000002e001c7c82 */ /* 0x000fe20008000000 */
[----:B------:R-:W-:Y:S01]  /*f5f0*/  UMOV UR29, UR47 ;  /* 0x0000002f001d7c82 */ /* 0x000fe20008000000 */
[----:B------:R1:W-:Y:S01]  /*f600*/  UTMALDG.4D [UR8], [UR4], desc[UR6] ;  /* 0x00000608040075b4 */ /* 0x0003e20008019000 */
[----:B------:R-:W-:Y:S01]  /*f610*/  UMOV UR26, 0x80 ;  /* 0x00000080001a7882 */ /* 0x000fe20000000000 */
[----:B------:R-:W-:Y:S01]  /*f620*/  UMOV UR25, UR9 ;  /* 0x0000000900197c82 */ /* 0x000fe20008000000 */
[----:B------:R-:W-:Y:S01]  /*f630*/  SHF.L.U32 R7, R7, 0x1f, RZ ;  /* 0x0000001f07077819 */ /* 0x000fe200000006ff */
[----:B------:R-:W-:Y:S01]  /*f640*/  UMOV UR19, UR45 ;  /* 0x0000002d00137c82 */ /* 0x000fe20008000000 */
[----:B------:R-:W-:Y:S01]  /*f650*/  UMOV UR20, UR46 ;  /* 0x0000002e00147c82 */ /* 0x000fe20008000000 */
[----:B------:R-:W-:Y:S01]  /*f660*/  UMOV UR21, UR47 ;  /* 0x0000002f00157c82 */ /* 0x000fe20008000000 */
[----:B------:R-:W-:Y:S01]  /*f670*/  UMOV UR18, 0xc0 ;  /* 0x000000c000127882 */ /* 0x000fe20000000000 */
[----:B------:R1:W-:Y:S01]  /*f680*/  UTMALDG.4D [UR32], [UR4], desc[UR6] ;  /* 0x00000620040075b4 */ /* 0x0003e20008019000 */
[----:B------:R-:W-:Y:S01]  /*f690*/  UMOV UR17, UR9 ;  /* 0x0000000900117c82 */ /* 0x000fe20008000000 */
[----:B------:R1:W-:Y:S01]  /*f6a0*/  UTMALDG.4D [UR24], [UR4], desc[UR6] ;  /* 0x00000618040075b4 */ /* 0x0003e20008019000 */
[----:B------:R1:W-:Y:S01]  /*f6b0*/  UTMALDG.4D [UR16], [UR4], desc[UR6] ;  /* 0x00000610040075b4 */ /* 0x0003e20008019000 */
[----:B------:R-:W2:Y:S02]  /*f6c0*/  SYNCS.PHASECHK.TRANS64.TRYWAIT P2, [UR40+0x30820], R7 ;  /* 0x03082007ff0075a7 */ /* 0x000ea40008040168 */
[----:B-12---:R-:W-:Y:S05]  /*f6d0*/  @!P2 BRA `(.L_x_1002) ;  /* 0x00000024007ca947 */ /* 0x006fea0003800000 */
.L_x_1052:
[----:B------:R-:W-:-:S04]  /*f6e0*/  UIADD3 UR4, UR48, -0x2, URZ ;  /* 0xfffffffe30047890 */ /* 0x000fc8000fffe03f */
[----:B------:R-:W-:-:S06]  /*f6f0*/  UISETP.GE.AND UP0, UPT, UR4, UR41, UPT ;  /* 0x000000290400728c */ /* 0x000fcc000bf06270 */
[----:B------:R-:W-:-:S13]  /*f700*/  PLOP3.LUT P2, PT, PT, PT, UP0, 0x80, 0x0 ;  /* 0x000000000000781c */ /* 0x000fda0003f4f008 */
[----:B------:R-:W-:Y:S05]  /*f710*/  @!P2 BRA `(.L_x_1003) ;  /* 0x0000001400fca947 */ /* 0x000fea0003800000 */
[----:B-1----:R-:W-:Y:S01]  /*f720*/  IMAD R8, RZ, RZ, -UR48 ;  /* 0x80000030ff087e24 */ /* 0x002fe2000f8e02ff */
[----:B------:R-:W-:Y:S01]  /*f730*/  LOP3.LUT R11, RZ, UR41, RZ, 0x33, !PT ;  /* 0x00000029ff0b7c12 */ /* 0x000fe2000f8e33ff */
[----:B------:R-:W-:-:S03]  /*f740*/  ULDC.64 UR38, c[0x0][0x408] ;  /* 0x0001020000267ab9 */ /* 0x000fc60000000a00 */
[----:B------:R-:W-:-:S05]  /*f750*/  VIADDMNMX R11, R8, 0x1, R11, !PT ;  /* 0x00000001080b7846 */ /* 0x000fca000780010b */
[----:B------:R-:W-:-:S05]  /*f760*/  VIADD R7, R11, UR48 ;  /* 0x000000300b077c36 */ /* 0x000fca0008000000 */
[----:B------:R-:W-:-:S04]  /*f770*/  LOP3.LUT R7, R7, 0x1, RZ, 0xc0, !PT ;  /* 0x0000000107077812 */ /* 0x000fc800078ec0ff */
[----:B------:R-:W-:Y:S01]  /*f780*/  ISETP.NE.U32.AND P2, PT, R7, 0x1, PT ;  /* 0x000000010700780c */ /* 0x000fe20003f45070 */
[----:B------:R-:W-:-:S12]  /*f790*/  IMAD.U32 R7, RZ, RZ, UR4 ;  /* 0x00000004ff077e24 */ /* 0x000fd8000f8e00ff */
        /* <DEDUP_REMOVED lines=17> */
[----:B------:R-:W-:-:S04]  /*f8b0*/  @P2 SHF.R.U32.HI R8, RZ, R9, R14 ;  /* 0x00000009ff082219 */ /* 0x000fc8000001160e */
[--C-:B------:R-:W-:Y:S01]  /*f8c0*/  SHF.R.S32.HI R9, RZ, 0x1f, R8.reuse ;  /* 0x0000001fff097819 */ /* 0x100fe20000011408 */
[----:B------:R-:W-:-:S04]  /*f8d0*/  IMAD.MOV R14, RZ, RZ, -R8 ;  /* 0x000000ffff0e7224 */ /* 0x000fc800078e0a08 */
[----:B------:R-:W-:Y:S02]  /*f8e0*/  IMAD R7, R13, R14, R7 ;  /* 0x0000000e0d077224 */ /* 0x000fe400078e0207 */
[----:B------:R-:W-:Y:S02]  /*f8f0*/  IMAD R13, R18, UR4, RZ ;  /* 0x00000004120d7c24 */ /* 0x000fe4000f8e02ff */
[----:B------:R-:W-:-:S04]  /*f900*/  IMAD.WIDE.U32 R8, R0, UR4, R8 ;  /* 0x0000000400087c25 */ /* 0x000fc8000f8e0008 */
[----:B------:R-:W-:Y:S01]  /*f910*/  IMAD R13, R0, UR5, R13 ;  /* 0x00000005000d7c24 */ /* 0x000fe2000f8e020d */
[----:B------:R-:W-:-:S03]  /*f920*/  LEA R2, P2, R8, R2, 0x2 ;  /* 0x0000000208027211 */ /* 0x000fc600078410ff */
[----:B------:R-:W-:-:S05]  /*f930*/  IMAD.IADD R13, R13, 0x1, R9 ;  /* 0x000000010d0d7824 */ /* 0x000fca00078e0209 */
[----:B------:R-:W-:-:S05]  /*f940*/  LEA.HI.X R3, R8, R3, R13, 0x2, P2 ;  /* 0x0000000308037211 */ /* 0x000fca00010f140d */
[----:B------:R1:W5:Y:S02]  /*f950*/  LDG.E R8, desc[UR6][R2.64] ;  /* 0x0000000602087981 */ /* 0x000364000c1e1900 */
.L_x_1007:
[----:B-1----:R-:W1:Y:S01]  /*f960*/  S2R R2, SR_TID.X ;  /* 0x0000000000027919 */ /* 0x002e620000002100 */
[----:B------:R-:W-:Y:S02]  /*f970*/  LEA R3, R10, UR40, 0x3 ;  /* 0x000000280a037c11 */ /* 0x000fe4000f8e18ff */
[----:B-1----:R-:W-:Y:S02]  /*f980*/  LOP3.LUT R9, R2, 0x7f, RZ, 0xc0, !PT ;  /* 0x0000007f02097812 */ /* 0x002fe400078ec0ff */
[----:B------:R-:W-:Y:S02]  /*f990*/  SHF.L.U32 R2, R12, 0x1f, RZ ;  /* 0x0000001f0c027819 */ /* 0x000fe400000006ff */
[----:B------:R-:W-:Y:S02]  /*f9a0*/  ISETP.NE.AND P2, PT, R9, RZ, PT ;  /* 0x000000ff0900720c */ /* 0x000fe40003f45270 */
[----:B------:R-:W1:Y:S02]  /*f9b0*/  SYNCS.PHASECHK.TRANS64.TRYWAIT P3, [R3+URZ+0x30840], R2 ;  /* 0x03084002030075a7 */ /* 0x000e64000806017f */
[----:B-1----:R-:W-:Y:S09]  /*f9c0*/  @!P3 BRA `(.L_x_1008) ;  /* 0x0000002000d8b947 */ /* 0x002ff20003800000 */
.L_x_1053:
        /* <DEDUP_REMOVED lines=8> */
.L_x_1009:
        /* <DEDUP_REMOVED lines=11> */
[----:B------:R-:W-:Y:S01]  /*fb00*/  UIADD3 UR19, UR40, 0x30800, URZ ;  /* 0x0003080028137890 */ /* 0x000fe2000fffe03f */
[----:B-1----:R-:W-:Y:S01]  /*fb10*/  SHF.L.U32 R3, R17, 0x1f, RZ ;  /* 0x0000001f11037819 */ /* 0x002fe200000006ff */
[----:B------:R-:W-:-:S02]  /*fb20*/  ULEA UR14, UR14, UR40, 0xf ;  /* 0x000000280e0e7291 */ /* 0x000fc4000f8e783f */
[----:B------:R-:W-:Y:S02]  /*fb30*/  UIADD3 UR9, UR9, 0x30830, URZ ;  /* 0x0003083009097890 */ /* 0x000fe4000fffe03f */
[----:B------:R-:W-:Y:S01]  /*fb40*/  USHF.L.U32 UR11, UR11, 0x6, URZ ;  /* 0x000000060b0b7899 */ /* 0x000fe2000800063f */
[----:B------:R-:W-:Y:S01]  /*fb50*/  LEA R2, R16, UR19, 0x3 ;  /* 0x0000001310027c11 */ /* 0x000fe2000f8e18ff */
[----:B------:R-:W-:Y:S02]  /*fb60*/  UIADD3 UR8, UR14, 0x20400, URZ ;  /* 0x000204000e087890 */ /* 0x000fe4000fffe03f */
[----:B------:R-:W-:Y:S02]  /*fb70*/  UIADD3 UR15, UR14, 0x22400, URZ ;  /* 0x000224000e0f7890 */ /* 0x000fe4000fffe03f */
[----:B------:R-:W-:Y:S02]  /*fb80*/  UIADD3 UR16, UR14, 0x24400, URZ ;  /* 0x000244000e107890 */ /* 0x000fe4000fffe03f */
[----:B------:R-:W-:Y:S01]  /*fb90*/  UIADD3 UR14, UR14, 0x26400, URZ ;  /* 0x000264000e0e7890 */ /* 0x000fe2000fffe03f */
[----:B------:R-:W-:-:S02]  /*fba0*/  UMOV UR18, 0x80 ;  /* 0x0000008000127882 */ /* 0x000fc40000000000 */
[----:B------:R1:W-:Y:S02]  /*fbb0*/  UTMALDG.4D [UR8], [UR4], desc[UR6] ;  /* 0x00000608040075b4 */ /* 0x0003e40008019000 */
[----:B-1----:R-:W-:Y:S01]  /*fbc0*/  UMOV UR8, UR15 ;  /* 0x0000000f00087c82 */ /* 0x002fe20008000000 */
[----:B------:R-:W-:Y:S01]  /*fbd0*/  UMOV UR10, UR17 ;  /* 0x00000011000a7c82 */ /* 0x000fe20008000000 */
[----:B------:R-:W-:Y:S01]  /*fbe0*/  UMOV UR15, 0xc0 ;  /* 0x000000c0000f7882 */ /* 0x000fe20000000000 */
        /* <DEDUP_REMOVED lines=9> */
.L_x_1054:
[----:B------:R-:W-:Y:S05]  /*fc80*/  @P2 BRA `(.L_x_1011) ;  /* 0x0000000000202947 */ /* 0x000fea0003800000 */
[----:B------:R-:W2:Y:S01]  /*fc90*/  S2R R9, SR_TID.X ;  /* 0x0000000000097919 */ /* 0x000ea20000002100 */
[----:B-1----:R-:W-:Y:S01]  /*fca0*/  LEA R2, R16, UR40, 0x3 ;  /* 0x0000002810027c11 */ /* 0x002fe2000f8e18ff */
[----:B------:R-:W-:-:S04]  /*fcb0*/  IMAD.MOV.U32 R3, RZ, RZ, 0x8000 ;  /* 0x00008000ff037424 */ /* 0x000fc800078e00ff */
[----:B------:R3:W-:Y:S01]  /*fcc0*/  SYNCS.ARRIVE.TRANS64 RZ, [R2+URZ+0x30850], R3 ;  /* 0x0308500302ff79a7 */ /* 0x0007e2000800003f */
[----:B--2---:R-:W-:-:S04]  /*fcd0*/  LOP3.LUT R9, R9, 0x1f, RZ, 0xc0, !PT ;  /* 0x0000001f09097812 */ /* 0x004fc800078ec0ff */
[----:B------:R-:W-:-:S13]  /*fce0*/  ISETP.NE.AND P2, PT, R9, RZ, PT ;  /* 0x000000ff0900720c */ /* 0x000fda0003f45270 */
[----:B---3--:R-:W-:Y:S05]  /*fcf0*/  @!P2 BRA `(.L_x_1011) ;  /* 0x000000000004a947 */ /* 0x008fea0003800000 */
[----:B------:R-:W-:Y:S01]  /*fd00*/  BPT.TRAP 0x1 ;  /* 0x000000040000795c */ /* 0x000fe20000300000 */
.L_x_1011:
        /* <DEDUP_REMOVED lines=9> */
[----:B------:R-:W-:Y:S01]  /*fda0*/  UMOV UR17, 0x40 ;  /* 0x0000004000117882 */ /* 0x000fe20000000000 */
[----:B------:R-:W-:-:S02]  /*fdb0*/  IMAD.MOV.U32 R6, RZ, RZ, R8 ;  /* 0x000000ffff067224 */ /* 0x000fc400078e0008 */
[----:B------:R-:W-:Y:S01]  /*fdc0*/  IMAD.MOV.U32 R5, RZ, RZ, R7 ;  /* 0x000000ffff057224 */ /* 0x000fe200078e0007 */
[----:B------:R-:W-:Y:S02]  /*fdd0*/  ULEA UR16, UR9, UR40, 0xf ;  /* 0x0000002809107291 */ /* 0x000fe4000f8e783f */
[----:B------:R-:W-:Y:S02]  /*fde0*/  ULEA UR9, UR9, UR40, 0x3 ;  /* 0x0000002809097291 */ /* 0x000fe4000f8e183f */
[----:B------:R-:W-:Y:S02]  /*fdf0*/  USHF.L.U32 UR11, UR11, 0x6, URZ ;  /* 0x000000060b0b7899 */ /* 0x000fe4000800063f */
[----:B------:R-:W-:Y:S02]  /*fe00*/  UIADD3 UR8, UR16, 0x400, URZ ;  /* 0x0000040010087890 */ /* 0x000fe4000fffe03f */
[----:B------:R-:W-:Y:S02]  /*fe10*/  UIADD3 UR9, UR9, 0x30850, URZ ;  /* 0x0003085009097890 */ /* 0x000fe4000fffe03f */
[----:B------:R-:W-:-:S02]  /*fe20*/  UIADD3 UR14, UR16, 0x2400, URZ ;  /* 0x00002400100e7890 */ /* 0x000fc4000fffe03f */
        /* <DEDUP_REMOVED lines=15> */
.L_x_1006:
[----:B------:R-:W-:Y:S05]  /*ff20*/  BSYNC B0 ;  /* 0x0000000000007941 */ /* 0x000fea0003800000 */
.L_x_1005:
[----:B------:R-:W-:Y:S01]  /*ff30*/  UIADD3 UR4, UR48, -0x3, URZ ;  /* 0xfffffffd30047890 */ /* 0x000fe2000fffe03f */
[----:B------:R-:W-:Y:S01]  /*ff40*/  MOV R16, R10 ;  /* 0x0000000a00107202 */ /* 0x000fe20000000f00 */
[----:B------:R-:W-:-:S04]  /*ff50*/  IMAD.MOV.U32 R17, RZ, RZ, R12 ;  /* 0x000000ffff117224 */ /* 0x000fc800078e000c */
[----:B------:R-:W-:-:S07]  /*ff60*/  IMAD.U32 R7, RZ, RZ, UR4 ;  /* 0x00000004ff077e24 */ /* 0x000fce000f8e00ff */
.L_x_1004:
[----:B------:R-:W-:Y:S01]  /*ff70*/  ULOP3.LUT UR4, URZ, UR48, URZ, 0x33, !UPT ;  /* 0x000000303f047292 */ /* 0x000fe2000f8e333f */
[----:B------:R-:W-:Y:S01]  /*ff80*/  VIADD R11, R11, 0xfffffffe ;  /* 0xfffffffe0b0b7836 */ /* 0x000fe20000000000 */
[----:B------:R-:W-:Y:S04]  /*ff90*/  BSSY B0, `(.L_x_1003) ;  /* 0x00000f7000007945 */ /* 0x000fe80003800000 */
[----:B------:R-:W-:-:S13]  /*ffa0*/  ISETP.NE.AND P2, PT, R11, UR4, PT ;  /* 0x000000040b007c0c */ /* 0x000fda000bf45270 */
[----:B------:R-:W-:Y:S05]  /*ffb0*/  @!P2 BRA `(.L_x_1012) ;  /* 0x0000000c00d0a947 */ /* 0x000fea0003800000 */
[----:B------:R-:W-:-:S07]  /*ffc0*/  IMAD.MOV.U32 R8, RZ, RZ, R6 ;  /* 0x000000ffff087224 */ /* 0x000fce00078e0006 */
.L_x_1027:
[----:B------:R-:W-:Y:S01]  /*ffd0*/  VIADD R10, R16, 0x1 ;  /* 0x00000001100a7836 */ /* 0x000fe20000000000 */
[----:B------:R-:W-:Y:S05]  /*ffe0*/  YIELD ;  /* 0x0000000000007946 */ /* 0x000fea0003800000 */
[----:B------:R-:W-:Y:S01]  /*fff0*/  ISETP.NE.AND P2, PT, R10, 0x2, PT ;  /* 0x000000020a00780c */ /* 0x000fe20003f45270 */
[----:B------:R-:W-:Y:S03]  /*10000*/  BSSY B1, `(.L_x_1013) ;  /* 0x0000074000017945 */ /* 0x000fe60003800000 */
[----:B-1----:R-:W-:-:S02]  /*10010*/  SEL R2, RZ, 0x1, P2 ;  /* 0x00000001ff027807 */ /* 0x002fc40001000000 */
[----:B------:R-:W-:Y:S02]  /*10020*/  SEL R10, R10, RZ, P2 ;  /* 0x000000ff0a0a7207 */ /* 0x000fe40001000000 */
[----:B------:R-:W-:Y:S01]  /*10030*/  LOP3.LUT R11, R17, R2, RZ, 0x3c, !PT ;  /* 0x00000002110b7212 */ /* 0x000fe200078e3cff */
[----:B------:R-:W-:Y:S06]  /*10040*/  @!P6 BRA `(.L_x_1014) ;  /* 0x0000000400bce947 */ /* 0x000fec0003800000 */
[----:B------:R-:W-:Y:S01]  /*10050*/  IMAD.MOV.U32 R12, RZ, RZ, R7 ;  /* 0x000000ffff0c7224 */ /* 0x000fe200078e0007 */
[----:B------:R-:W-:Y:S06]  /*10060*/  @!P0 BRA `(.L_x_1015) ;  /* 0x0000000000488947 */ /* 0x000fec0003800000 */
[----:B------:R-:W1:Y:S01]  /*10070*/  LDC R9, c[0x0][0x41c] ;  /* 0x00010700ff097b82 */ /* 0x000e620000000800 */
[----:B------:R-:W-:Y:S01]  /*10080*/  IMAD R13, R18, UR38, RZ ;  /* 0x00000026120d7c24 */ /* 0x000fe2000f8e02ff */
[----:B------:R-:W-:-:S03]  /*10090*/  ULDC.64 UR4, c[0x0][0x208] ;  /* 0x0000820000047ab9 */ /* 0x000fc60000000a00 */
        /* <DEDUP_REMOVED lines=15> */
.L_x_1015:
[----:B------:R-:W1:Y:S01]  /*10190*/  S2R R2, SR_TID.X ;  /* 0x0000000000027919 */ /* 0x000e620000002100 */
[----:B------:R-:W-:Y:S02]  /*101a0*/  LEA R3, R10, UR40, 0x3 ;  /* 0x000000280a037c11 */ /* 0x000fe4000f8e18ff */
[----:B-1----:R-:W-:Y:S02]  /*101b0*/  LOP3.LUT R9, R2, 0x7f, RZ, 0xc0, !PT ;  /* 0x0000007f02097812 */ /* 0x002fe400078ec0ff */
[----:B------:R-:W-:Y:S02]  /*101c0*/  SHF.L.U32 R2, R11, 0x1f, RZ ;  /* 0x0000001f0b027819 */ /* 0x000fe400000006ff */
[----:B------:R-:W-:Y:S02]  /*101d0*/  ISETP.NE.AND P2, PT, R9, RZ, PT ;  /* 0x000000ff0900720c */ /* 0x000fe40003f45270 */
[----:B------:R-:W1:Y:S02]  /*101e0*/  SYNCS.PHASECHK.TRANS64.TRYWAIT P3, [R3+URZ+0x30840], R2 ;  /* 0x03084002030075a7 */ /* 0x000e64000806017f */
[----:B-1----:R-:W-:Y:S09]  /*101f0*/  @!P3 BRA `(.L_x_1016) ;  /* 0x0000001800f4b947 */ /* 0x002ff20003800000 */
.L_x_1055:
        /* <DEDUP_REMOVED lines=8> */
.L_x_1017:
        /* <DEDUP_REMOVED lines=12> */
[----:B------:R-:W-:Y:S01]  /*10340*/  SHF.L.U32 R17, R17, 0x1f, RZ ;  /* 0x0000001f11117819 */ /* 0x000fe200000006ff */
[----:B------:R-:W-:-:S02]  /*10350*/  ULEA UR14, UR14, UR40, 0xf ;  /* 0x000000280e0e7291 */ /* 0x000fc4000f8e783f */
[----:B------:R-:W-:Y:S02]  /*10360*/  UIADD3 UR9, UR9, 0x30830, URZ ;  /* 0x0003083009097890 */ /* 0x000fe4000fffe03f */
[----:B------:R-:W-:Y:S01]  /*10370*/  USHF.L.U32 UR11, UR11, 0x6, URZ ;  /* 0x000000060b0b7899 */ /* 0x000fe2000800063f */
[----:B-1----:R-:W-:Y:S01]  /*10380*/  LEA R2, R16, UR19, 0x3 ;  /* 0x0000001310027c11 */ /* 0x002fe2000f8e18ff */
        /* <DEDUP_REMOVED lines=18> */
.L_x_1056:
[----:B------:R-:W-:Y:S05]  /*104b0*/  @P2 BRA `(.L_x_1019) ;  /* 0x00000000001c2947 */ /* 0x000fea0003800000 */
[----:B------:R-:W2:Y:S02]  /*104c0*/  S2R R3, SR_TID.X ;  /* 0x0000000000037919 */ /* 0x000ea40000002100 */
[----:B--2---:R-:W-:Y:S01]  /*104d0*/  LOP3.LUT R9, R3, 0x1f, RZ, 0xc0, !PT ;  /* 0x0000001f03097812 */ /* 0x004fe200078ec0ff */
[----:B------:R-:W-:-:S03]  /*104e0*/  IMAD.MOV.U32 R3, RZ, RZ, 0x8000 ;  /* 0x00008000ff037424 */ /* 0x000fc600078e00ff */
[----:B------:R-:W-:Y:S01]  /*104f0*/  ISETP.NE.AND P2, PT, R9, RZ, PT ;  /* 0x000000ff0900720c */ /* 0x000fe20003f45270 */
[----:B------:R2:W-:-:S12]  /*10500*/  SYNCS.ARRIVE.TRANS64 RZ, [R2+URZ+0x50], R3 ;  /* 0x0000500302ff79a7 */ /* 0x0005d8000800003f */
[----:B--2---:R-:W-:Y:S05]  /*10510*/  @!P2 BRA `(.L_x_1019) ;  /* 0x000000000004a947 */ /* 0x004fea0003800000 */
[----:B------:R-:W-:Y:S01]  /*10520*/  BPT.TRAP 0x1 ;  /* 0x000000040000795c */ /* 0x000fe20000300000 */
.L_x_1019:
        /* <DEDUP_REMOVED lines=10> */
[----:B------:R-:W-:Y:S01]  /*105d0*/  UMOV UR17, 0x40 ;  /* 0x0000004000117882 */ /* 0x000fe20000000000 */
[----:B------:R-:W-:-:S02]  /*105e0*/  IMAD.MOV.U32 R5, RZ, RZ, R12 ;  /* 0x000000ffff057224 */ /* 0x000fc400078e000c */
[----:B------:R-:W-:Y:S01]  /*105f0*/  ULEA UR14, UR14, UR40, 0xf ;  /* 0x000000280e0e7291 */ /* 0x000fe2000f8e783f */
[----:B------:R-:W-:Y:S01]  /*10600*/  IMAD.MOV.U32 R6, RZ, RZ, R8 ;  /* 0x000000ffff067224 */ /* 0x000fe200078e0008 */
[----:B------:R-:W-:Y:S02]  /*10610*/  USHF.L.U32 UR11, UR11, 0x6, URZ ;  /* 0x000000060b0b7899 */ /* 0x000fe4000800063f */
[----:B------:R-:W-:Y:S02]  /*10620*/  UIADD3 UR9, UR9, 0x50, URZ ;  /* 0x0000005009097890 */ /* 0x000fe4000fffe03f */
[----:B------:R-:W-:Y:S02]  /*10630*/  UIADD3 UR8, UR14, 0x400, URZ ;  /* 0x000004000e087890 */ /* 0x000fe4000fffe03f */
[----:B------:R-:W-:Y:S02]  /*10640*/  UIADD3 UR15, UR14, 0x2400, URZ ;  /* 0x000024000e0f7890 */ /* 0x000fe4000fffe03f */
[----:B------:R-:W-:-:S02]  /*10650*/  UIADD3 UR16, UR14, 0x4400, URZ ;  /* 0x000044000e107890 */ /* 0x000fc4000fffe03f */
        /* <DEDUP_REMOVED lines=14> */
.L_x_1014:
[----:B------:R-:W-:Y:S05]  /*10740*/  BSYNC B1 ;  /* 0x0000000000017941 */ /* 0x000fea0003800000 */
.L_x_1013:
[----:B------:R-:W-:Y:S01]  /*10750*/  VIADD R16, R10, 0x1 ;  /* 0x000000010a107836 */ /* 0x000fe20000000000 */
[----:B------:R-:W-:Y:S01]  /*10760*/  BSSY B1, `(.L_x_1020) ;  /* 0x0000076000017945 */ /* 0x000fe20003800000 */
[----:B------:R-:W-:-:S03]  /*10770*/  VIADD R12, R7, 0xffffffff ;  /* 0xffffffff070c7836 */ /* 0x000fc60000000000 */
[----:B------:R-:W-:-:S04]  /*10780*/  ISETP.NE.AND P2, PT, R16, 0x2, PT ;  /* 0x000000021000780c */ /* 0x000fc80003f45270 */
[----:B-1----:R-:W-:Y:S02]  /*10790*/  SEL R2, RZ, 0x1, P2 ;  /* 0x00000001ff027807 */ /* 0x002fe40001000000 */
[----:B------:R-:W-:Y:S02]  /*107a0*/  SEL R16, R16, RZ, P2 ;  /* 0x000000ff10107207 */ /* 0x000fe40001000000 */
[----:B------:R-:W-:Y:S01]  /*107b0*/  LOP3.LUT R17, R11, R2, RZ, 0x3c, !PT ;  /* 0x000000020b117212 */ /* 0x000fe200078e3cff */
[----:B------:R-:W-:Y:S06]  /*107c0*/  @!P6 BRA `(.L_x_1021) ;  /* 0x0000000400bce947 */ /* 0x000fec0003800000 */
[----:B------:R-:W-:Y:S01]  /*107d0*/  MOV R13, R12 ;  /* 0x0000000c000d7202 */ /* 0x000fe20000000f00 */
[----:B------:R-:W-:Y:S06]  /*107e0*/  @!P0 BRA `(.L_x_1022) ;  /* 0x0000000000488947 */ /* 0x000fec0003800000 */
[----:B------:R-:W1:Y:S01]  /*107f0*/  LDC R8, c[0x0][0x41c] ;  /* 0x00010700ff087b82 */ /* 0x000e620000000800 */
        /* <DEDUP_REMOVED lines=17> */
.L_x_1022:
[----:B------:R-:W-:Y:S02]  /*10910*/  LEA R2, R16, UR40, 0x3 ;  /* 0x0000002810027c11 */ /* 0x000fe4000f8e18ff */
[----:B------:R-:W-:-:S04]  /*10920*/  SHF.L.U32 R3, R17, 0x1f, RZ ;  /* 0x0000001f11037819 */ /* 0x000fc800000006ff */
[----:B------:R-:W2:Y:S02]  /*10930*/  SYNCS.PHASECHK.TRANS64.TRYWAIT P2, [R2+URZ+0x30840], R3 ;  /* 0x03084003020075a7 */ /* 0x000ea4000804017f */
[----:B--2---:R-:W-:Y:S05]  /*10940*/  @!P2 BRA `(.L_x_1023) ;  /* 0x000000140048a947 */ /* 0x004fea0003800000 */
.L_x_1057:
        /* <DEDUP_REMOVED lines=11> */
.L_x_1024:
[----:B------:R-:W-:Y:S01]  /*10a00*/  R2UR UR9, R16 ;  /* 0x00000000100972ca */ /* 0x000fe200000e0000 */
[----:B------:R-:W-:Y:S01]  /*10a10*/  UIADD3 UR19, UR40, 0x30800, URZ ;  /* 0x0003080028137890 */ /* 0x000fe2000fffe03f */
[----:B------:R-:W-:Y:S01]  /*10a20*/  R2UR UR11, R13 ;  /* 0x000000000d0b72ca */ /* 0x000fe200000e0000 */
[----:B------:R-:W-:Y:S01]  /*10a30*/  UIADD3 UR4, UP0, UR42, 0x370, URZ ;  /* 0x000003702a047890 */ /* 0x000fe2000ff1e03f */
[----:B------:R-:W-:Y:S01]  /*10a40*/  R2UR UR12, R4 ;  /* 0x00000000040c72ca */ /* 0x000fe200000e0000 */
[----:B------:R-:W-:Y:S01]  /*10a50*/  UMOV UR10, URZ ;  /* 0x0000003f000a7c82 */ /* 0x000fe20008000000 */
[----:B-----5:R-:W-:Y:S01]  /*10a60*/  R2UR UR13, R8 ;  /* 0x00000000080d72ca */ /* 0x020fe200000e0000 */
[----:B------:R-:W-:Y:S01]  /*10a70*/  UIADD3.X UR5, URZ, UR43, URZ, UP0, !UPT ;  /* 0x0000002b3f057290 */ /* 0x000fe200087fe43f */
[----:B------:R-:W-:Y:S01]  /*10a80*/  SHF.L.U32 R11, R11, 0x1f, RZ ;  /* 0x0000001f0b0b7819 */ /* 0x000fe200000006ff */
[----:B------:R-:W-:Y:S01]  /*10a90*/  UMOV UR6, 0x0 ;  /* 0x0000000000067882 */ /* 0x000fe20000000000 */
[----:B------:R-:W-:Y:S01]  /*10aa0*/  UMOV UR7, 0x14f00000 ;  /* 0x14f0000000077882 */ /* 0x000fe20000000000 */
[----:B------:R-:W-:Y:S01]  /*10ab0*/  UMOV UR17, 0x40 ;  /* 0x0000004000117882 */ /* 0x000fe20000000000 */
[----:B------:R-:W-:Y:S01]  /*10ac0*/  UMOV UR18, 0x80 ;  /* 0x0000008000127882 */ /* 0x000fe20000000000 */
[----:B------:R-:W-:Y:S01]  /*10ad0*/  ULEA UR14, UR9, UR40, 0xf ;  /* 0x00000028090e7291 */ /* 0x000fe2000f8e783f */
[----:B--2---:R-:W-:Y:S01]  /*10ae0*/  LEA R2, R10, UR19, 0x3 ;  /* 0x000000130a027c11 */ /* 0x004fe2000f8e18ff */
[----:B------:R-:W-:-:S02]  /*10af0*/  ULEA UR9, UR9, UR19, 0x3 ;  /* 0x0000001309097291 */ /* 0x000fc4000f8e183f */
[----:B------:R-:W-:Y:S02]  /*10b00*/  USHF.L.U32 UR11, UR11, 0x6, URZ ;  /* 0x000000060b0b7899 */ /* 0x000fe4000800063f */
[----:B------:R-:W-:Y:S02]  /*10b10*/  UIADD3 UR8, UR14, 0x20400, URZ ;  /* 0x000204000e087890 */ /* 0x000fe4000fffe03f */
        /* <DEDUP_REMOVED lines=17> */
.L_x_1058:
        /* <DEDUP_REMOVED lines=8> */
.L_x_1026:
        /* <DEDUP_REMOVED lines=33> */
.L_x_1021:
[----:B------:R-:W-:Y:S05]  /*10ec0*/  BSYNC B1 ;  /* 0x0000000000017941 */ /* 0x000fea0003800000 */
.L_x_1020:
[----:B------:R-:W-:Y:S02]  /*10ed0*/  ISETP.GT.AND P2, PT, R12, UR41, PT ;  /* 0x000000290c007c0c */ /* 0x000fe4000bf44270 */
[----:B------:R-:W-:-:S11]  /*10ee0*/  IADD3 R7, R7, -0x2, RZ ;  /* 0xfffffffe07077810 */ /* 0x000fd60007ffe0ff */
[----:B------:R-:W-:Y:S05]  /*10ef0*/  @P2 BRA `(.L_x_1027) ;  /* 0xfffffff000342947 */ /* 0x000fea000383ffff */
.L_x_1012:
[----:B------:R-:W-:Y:S05]  /*10f00*/  BSYNC B0 ;  /* 0x0000000000007941 */ /* 0x000fea0003800000 */
.L_x_1003:
[----:B------:R-:W-:Y:S04]  /*10f10*/  BSSY B0, `(.L_x_1028) ;  /* 0x000000f000007945 */ /* 0x000fe80003800000 */
[----:B------:R-:W-:Y:S05]  /*10f20*/  @P1 BRA `(.L_x_1029) ;  /* 0x0000000000341947 */ /* 0x000fea0003800000 */
[----:B-1----:R-:W1:Y:S01]  /*10f30*/  S2R R7, SR_LANEID ;  /* 0x0000000000077919 */ /* 0x002e620000000000 */
        /* <DEDUP_REMOVED lines=11> */
[----:B-1----:R-:W-:-:S07]  /*10ff0*/  IADD3 R19, R0, UR50, R19 ;  /* 0x0000003200137c10 */ /* 0x002fce000fffe013 */
.L_x_1029:
[----:B------:R-:W-:Y:S05]  /*11000*/  BSYNC B0 ;  /* 0x0000000000007941 */ /* 0x000fea0003800000 */
.L_x_1028:
[----:B------:R-:W-:Y:S04]  /*11010*/  BSSY B0, `(.L_x_1030) ;  /* 0x0000030000007945 */ /* 0x000fe80003800000 */
[----:B------:R-:W-:Y:S05]  /*11020*/  @!P6 BRA `(.L_x_1031) ;  /* 0x0000000000b8e947 */ /* 0x000fea0003800000 */
[----:B------:R-:W2:Y:S01]  /*11030*/  S2R R0, SR_TID.X ;  /* 0x0000000000007919 */ /* 0x000ea20000002100 */
[----:B-1----:R-:W-:Y:S02]  /*11040*/  LEA R3, R16, UR40, 0x3 ;  /* 0x0000002810037c11 */ /* 0x002fe4000f8e18ff */
[----:B--2---:R-:W-:Y:S02]  /*11050*/  LOP3.LUT R2, R0, 0x7f, RZ, 0xc0, !PT ;  /* 0x0000007f00027812 */ /* 0x004fe400078ec0ff */
[----:B------:R-:W-:Y:S02]  /*11060*/  SHF.L.U32 R0, R17, 0x1f, RZ ;  /* 0x0000001f11007819 */ /* 0x000fe400000006ff */
[----:B------:R-:W-:Y:S02]  /*11070*/  ISETP.NE.AND P1, PT, R2, RZ, PT ;  /* 0x000000ff0200720c */ /* 0x000fe40003f25270 */
[----:B------:R-:W1:Y:S02]  /*11080*/  SYNCS.PHASECHK.TRANS64.TRYWAIT P0, [R3+URZ+0x30860], R0 ;  /* 0x03086000030075a7 */ /* 0x000e64000800017f */
[----:B-1----:R-:W-:Y:S09]  /*11090*/  @!P0 BRA `(.L_x_1032) ;  /* 0x0000000c009c8947 */ /* 0x002ff20003800000 */
.L_x_1059:
        /* <DEDUP_REMOVED lines=8> */
.L_x_1033:
        /* <DEDUP_REMOVED lines=11> */
[----:B------:R-:W-:Y:S02]  /*111d0*/  ULEA UR14, UR14, UR40, 0xf ;  /* 0x000000280e0e7291 */ /* 0x000fe4000f8e783f */
        /* <DEDUP_REMOVED lines=19> */
.L_x_1031:
[----:B------:R-:W-:Y:S05]  /*11310*/  BSYNC B0 ;  /* 0x0000000000007941 */ /* 0x000fea0003800000 */
.L_x_1030:
[----:B------:R-:W-:Y:S02]  /*11320*/  VIADD R16, R16, 0x1 ;  /* 0x0000000110107836 */ /* 0x000fe40000000000 */
[----:B------:R-:W-:-:S03]  /*11330*/  IMAD.MOV.U32 R13, RZ, RZ, R19 ;  /* 0x000000ffff0d7224 */ /* 0x000fc600078e0013 */
[----:B------:R-:W-:-:S04]  /*11340*/  ISETP.NE.AND P0, PT, R16, 0x2, PT ;  /* 0x000000021000780c */ /* 0x000fc80003f05270 */
[----:B-1----:R-:W-:Y:S02]  /*11350*/  SEL R0, RZ, 0x1, P0 ;  /* 0x00000001ff007807 */ /* 0x002fe40000000000 */
[----:B------:R-:W-:Y:S02]  /*11360*/  SEL R16, R16, RZ, P0 ;  /* 0x000000ff10107207 */ /* 0x000fe40000000000 */
[----:B------:R-:W-:-:S07]  /*11370*/  LOP3.LUT R17, R17, R0, RZ, 0x3c, !PT ;  /* 0x0000000011117212 */ /* 0x000fce00078e3cff */
.L_x_992:
[----:B------:R-:W-:Y:S05]  /*11380*/  BSYNC B6 ;  /* 0x0000000000067941 */ /* 0x000fea0003800000 */
.L_x_990:
[----:B------:R-:W-:-:S03]  /*11390*/  UMOV UR4, 0xffffffff ;  /* 0xffffffff00047882 */ /* 0x000fc60000000000 */
[----:B------:R-:W-:Y:S05]  /*113a0*/  BRA.DIV UR4, `(.L_x_1034) ;  /* 0x0000000a04ec7947 */ /* 0x000fea000b800000 */
[----:B------:R1:W2:Y:S02]  /*113b0*/  SHFL.IDX PT, R14, R13, RZ, 0x1f ;  /* 0x00001fff0d0e7589 */ /* 0x0002a400000e0000 */
.L_x_1062:
[----:B------:R-:W3:Y:S01]  /*113c0*/  S2R R0, SR_TID.X ;  /* 0x0000000000007919 */ /* 0x000ee20000002100 */
[----:B------:R-:W-:Y:S05]  /*113d0*/  WARPSYNC.ALL ;  /* 0x0000000000007948 */ /* 0x000fea0003800000 */
[----:B------:R-:W-:Y:S01]  /*113e0*/  BAR.SYNC.DEFER_BLOCKING 0x4, 0x120 ;  /* 0x0104800000007b1d */ /* 0x000fe20000010000 */
[----:B--2---:R-:W-:-:S05]  /*113f0*/  IMAD.MOV.U32 R19, RZ, RZ, R14 ;  /* 0x000000ffff137224 */ /* 0x004fca00078e000e */
[----:B------:R-:W-:Y:S01]  /*11400*/  ULDC UR4, c[0x0][0xda8] ;  /* 0x00036a0000047ab9 */ /* 0x000fe20000000800 */
[----:B---3--:R-:W-:-:S04]  /*11410*/  LOP3.LUT R0, R0, 0x1f, RZ, 0xc0, !PT ;  /* 0x0000001f00007812 */ /* 0x008fc800078ec0ff */
[----:B------:R-:W-:-:S13]  /*11420*/  ISETP.NE.AND P0, PT, R0, RZ, PT ;  /* 0x000000ff0000720c */ /* 0x000fda0003f05270 */
[----:B------:R-:W2:Y:S01]  /*11430*/  @!P0 S2R R3, SR_CgaCtaId ;  /* 0x0000000000038919 */ /* 0x000ea20000008800 */
[----:B------:R-:W-:-:S04]  /*11440*/  @!P0 MOV R0, 0x400 ;  /* 0x0000040000008802 */ /* 0x000fc80000000f00 */
[----:B--2---:R-:W-:-:S05]  /*11450*/  @!P0 LEA R0, R3, R0, 0x18 ;  /* 0x0000000003008211 */ /* 0x004fca00078ec0ff */
[----:B------:R2:W-:Y:S01]  /*11460*/  @!P0 STS [R0+0x308d0], R13 ;  /* 0x0308d00d00008388 */ /* 0x0005e20000000800 */
[----:B------:R-:W-:Y:S06]  /*11470*/  BAR.ARV 0x5, 0x120 ;  /* 0x0144800000007b1d */ /* 0x000fec0000002000 */
[----:B------:R-:W-:-:S13]  /*11480*/  ISETP.GE.AND P0, PT, R19, UR4, PT ;  /* 0x0000000413007c0c */ /* 0x000fda000bf06270 */
[----:B--2---:R-:W-:Y:S05]  /*11490*/  @!P0 BRA `(.L_x_1035) ;  /* 0xffffffc800fc8947 */ /* 0x004fea000383ffff */
.L_x_981:
[----:B------:R-:W2:Y:S01]  /*114a0*/  S2R R3, SR_CgaCtaId ;  /* 0x0000000000037919 */ /* 0x000ea20000008800 */
[----:B------:R-:W-:Y:S01]  /*114b0*/  UIADD3 UR49, UR49, 0x1, URZ ;  /* 0x0000000131317890 */ /* 0x000fe2000fffe03f */
[----:B------:R-:W-:-:S03]  /*114c0*/  MOV R0, 0x400 ;  /* 0x0000040000007802 */ /* 0x000fc60000000f00 */
[----:B------:R-:W-:-:S04]  /*114d0*/  ULEA.HI UR4, UR49, UR49, URZ, 0x1 ;  /* 0x0000003131047291 */ /* 0x000fc8000f8f083f */
[----:B------:R-:W-:-:S04]  /*114e0*/  ULOP3.LUT UR4, UR4, 0xfffffffe, URZ, 0xc0, !UPT ;  /* 0xfffffffe04047892 */ /* 0x000fc8000f8ec03f */
[----:B------:R-:W-:Y:S01]  /*114f0*/  UIADD3 UR4, UR49, -UR4, URZ ;  /* 0x8000000431047290 */ /* 0x000fe2000fffe03f */
[----:B--2---:R-:W-:-:S05]  /*11500*/  LEA R7, R3, R0, 0x18 ;  /* 0x0000000003077211 */ /* 0x004fca00078ec0ff */
[----:B------:R-:W-:-:S05]  /*11510*/  IMAD.U32 R0, RZ, RZ, UR4 ;  /* 0x00000004ff007e24 */ /* 0x000fca000f8e00ff */
[----:B------:R-:W-:-:S04]  /*11520*/  SHF.L.U32 R0, R0, 0x1f, RZ ;  /* 0x0000001f00007819 */ /* 0x000fc800000006ff */
[----:B------:R-:W2:Y:S02]  /*11530*/  SYNCS.PHASECHK.TRANS64.TRYWAIT P0, [R7+URZ+0x30820], R0 ;  /* 0x03082000070075a7 */ /* 0x000ea4000800017f */
[----:B--2---:R-:W-:Y:S05]  /*11540*/  @!P0 BRA `(.L_x_1036) ;  /* 0x0000000800a88947 */ /* 0x004fea0003800000 */
.L_x_1063:
[----:B------:R-:W3:Y:S02]  /*11550*/  S2R R2, SR_TID.X ;  /* 0x0000000000027919 */ /* 0x000ee40000002100 */
[----:B---3--:R-:W-:-:S04]  /*11560*/  SHF.R.U32.HI R2, RZ, 0x5, R2 ;  /* 0x00000005ff027819 */ /* 0x008fc80000011602 */
[----:B------:R-:W-:-:S05]  /*11570*/  LOP3.LUT R2, R2, 0x3, RZ, 0xc0, !PT ;  /* 0x0000000302027812 */ /* 0x000fca00078ec0ff */
[----:B--2---:R-:W2:Y:S02]  /*11580*/  SHFL.IDX PT, R0, R2, RZ, 0x1f ;  /* 0x00001fff02007589 */ /* 0x004ea400000e0000 */
[----:B--2---:R-:W-:-:S13]  /*11590*/  ISETP.NE.AND P0, PT, R0, RZ, PT ;  /* 0x000000ff0000720c */ /* 0x004fda0003f05270 */
[----:B------:R-:W-:Y:S05]  /*115a0*/  @P0 EXIT ;  /* 0x000000000000094d */ /* 0x000fea0003800000 */
[----:B------:R-:W-:Y:S01]  /*115b0*/  ELECT P0, URZ, PT ;  /* 0x00000000003f782f */ /* 0x000fe20003800000 */
[----:B------:R-:W-:-:S12]  /*115c0*/  BSSY B0, `(.L_x_1037) ;  /* 0x0000022000007945 */ /* 0x000fd80003800000 */
[----:B------:R-:W-:Y:S05]  /*115d0*/  @!P0 BRA `(.L_x_1038) ;  /* 0x0000000000808947 */ /* 0x000fea0003800000 */
[----:B------:R-:W2:Y:S02]  /*115e0*/  LDL R2, [R1] ;  /* 0x0000000001027983 */ /* 0x000ea40000100800 */
[----:B--2---:R-:W-:-:S13]  /*115f0*/  R2UR UR4, R2 ;  /* 0x00000000020472ca */ /* 0x004fda00000e0000 */
[----:B------:R-:W-:-:S06]  /*11600*/  ULOP3.LUT UR4, UR4, 0x2, URZ, 0xfc, !UPT ;  /* 0x0000000204047892 */ /* 0x000fcc000f8efc3f */
[----:B------:R-:W-:-:S05]  /*11610*/  IMAD.U32 R0, RZ, RZ, UR4 ;  /* 0x00000004ff007e24 */ /* 0x000fca000f8e00ff */
[----:B------:R-:W-:-:S13]  /*11620*/  ISETP.NE.AND P2, PT, R0, 0x3, PT ;  /* 0x000000030000780c */ /* 0x000fda0003f45270 */
[----:B------:R-:W-:Y:S05]  /*11630*/  @!P2 BRA `(.L_x_1039) ;  /* 0x000000000004a947 */ /* 0x000fea0003800000 */
[----:B------:R-:W-:Y:S01]  /*11640*/  BPT.TRAP 0x1 ;  /* 0x000000040000795c */ /* 0x000fe20000300000 */
.L_x_1039:
[----:B------:R-:W-:Y:S01]  /*11650*/  VIADD R3, R7, 0x30840 ;  /* 0x0003084007037836 */ /* 0x000fe20000000000 */
[----:B------:R-:W-:Y:S01]  /*11660*/  SHF.L.U32 R4, R17, 0x1f, RZ ;  /* 0x0000001f11047819 */ /* 0x000fe200000006ff */
[----:B------:R-:W-:-:S03]  /*11670*/  VIADD R0, R16, 0x1 ;  /* 0x0000000110007836 */ /* 0x000fc60000000000 */
[----:B------:R-:W-:Y:S02]  /*11680*/  LEA R5, R16, R3, 0x3 ;  /* 0x0000000310057211 */ /* 0x000fe400078e18ff */
[----:B------:R-:W-:Y:S02]  /*11690*/  ISETP.NE.AND P1, PT, R0, 0x2, PT ;  /* 0x000000020000780c */ /* 0x000fe40003f25270 */
[----:B------:R-:W2:Y:S02]  /*116a0*/  SYNCS.PHASECHK.TRANS64.TRYWAIT P0, [R5+URZ], R4 ;  /* 0x00000004050075a7 */ /* 0x000ea4000800017f */
[----:B------:R-:W-:-:S04]  /*116b0*/  SEL R2, RZ, 0x1, P1 ;  /* 0x00000001ff027807 */ /* 0x000fc80000800000 */
[----:B------:R-:W-:Y:S02]  /*116c0*/  LOP3.LUT R17, R17, R2, RZ, 0x3c, !PT ;  /* 0x0000000211117212 */ /* 0x000fe400078e3cff */
[----:B------:R-:W-:Y:S02]  /*116d0*/  SEL R2, R0, RZ, P1 ;  /* 0x000000ff00027207 */ /* 0x000fe40000800000 */
[----:B------:R-:W-:-:S03]  /*116e0*/  SHF.L.U32 R0, R17, 0x1f, RZ ;  /* 0x0000001f11007819 */ /* 0x000fc600000006ff */
[----:B------:R-:W-:Y:S01]  /*116f0*/  IMAD R3, R2, 0x8, R3 ;  /* 0x0000000802037824 */ /* 0x000fe200078e0203 */
[----:B--2---:R-:W-:Y:S06]  /*11700*/  @!P0 BRA `(.L_x_1040) ;  /* 0x00000008004c8947 */ /* 0x004fec0003800000 */
.L_x_1064:
[----:B------:R-:W3:Y:S02]  /*11710*/  SYNCS.PHASECHK.TRANS64.TRYWAIT P0, [R3+URZ], R0 ;  /* 0x00000000030075a7 */ /* 0x000ee4000800017f */
[----:B---3--:R-:W-:Y:S05]  /*11720*/  @!P0 BRA `(.L_x_1041) ;  /* 0x0000000800588947 */ /* 0x008fea0003800000 */
.L_x_1065:
[----:B------:R-:W-:Y:S05]  /*11730*/  @!P2 BRA `(.L_x_1042) ;  /* 0x000000000004a947 */ /* 0x000fea0003800000 */
[----:B------:R-:W-:Y:S01]  /*11740*/  BPT.TRAP 0x1 ;  /* 0x000000040000795c */ /* 0x000fe20000300000 */
.L_x_1042:
[----:B---3--:R-:W-:-:S04]  /*11750*/  VIADD R3, R7, 0x30860 ;  /* 0x0003086007037836 */ /* 0x008fc80000000000 */
[----:B--2---:R-:W-:-:S04]  /*11760*/  IMAD R5, R16, 0x8, R3 ;  /* 0x0000000810057824 */ /* 0x004fc800078e0203 */
[----:B------:R-:W2:Y:S02]  /*11770*/  SYNCS.PHASECHK.TRANS64.TRYWAIT P0, [R5+URZ], R4 ;  /* 0x00000004050075a7 */ /* 0x000ea4000800017f */
[----:B--2---:R-:W-:Y:S05]  /*11780*/  @!P0 BRA `(.L_x_1043) ;  /* 0x0000000800548947 */ /* 0x004fea0003800000 */
.L_x_1066:
[----:B------:R-:W-:-:S07]  /*11790*/  IMAD R3, R2, 0x8, R3 ;  /* 0x0000000802037824 */ /* 0x000fce00078e0203 */
.L_x_1044:
[----:B---3--:R3:W4:Y:S02]  /*117a0*/  SYNCS.PHASECHK.TRANS64.TRYWAIT P0, [R3+URZ], R0 ;  /* 0x00000000030075a7 */ /* 0x008724000800017f */
[----:B----4-:R-:W-:Y:S05]  /*117b0*/  @!P0 NANOSLEEP.SYNCS 0x989680 ;  /* 0x009896800000895d */ /* 0x010fea0003900000 */
[----:B------:R-:W4:Y:S02]  /*117c0*/  @!P0 SYNCS.PHASECHK.TRANS64 P0, [R3+URZ], R0 ;  /* 0x00000000030085a7 */ /* 0x000f24000800007f */
[----:B----4-:R-:W-:Y:S05]  /*117d0*/  @!P0 BRA `(.L_x_1044) ;  /* 0xfffffffc00f08947 */ /* 0x010fea000383ffff */
.L_x_1038:
[----:B------:R-:W-:Y:S05]  /*117e0*/  BSYNC B0 ;  /* 0x0000000000007941 */ /* 0x000fea0003800000 */
.L_x_1037:
[----:B------:R-:W-:Y:S05]  /*117f0*/  EXIT ;  /* 0x000000000000794d */ /* 0x000fea0003800000 */
.L_x_898:
[----:B-1----:R-:W-:-:S04]  /*11800*/  IMAD.U32 R3, RZ, RZ, UR38 ;  /* 0x00000026ff037e24 */ /* 0x002fc8000f8e00ff */
[----:B------:R1:W2:Y:S03]  /*11810*/  SYNCS.PHASECHK.TRANS64.TRYWAIT P1, [R3+URZ+0x30800], R0 ;  /* 0x03080000030075a7 */ /* 0x0002a6000802017f */
[----:B--2---:R-:W-:Y:S05]  /*11820*/  @!P1 NANOSLEEP.SYNCS 0x989680 ;  /* 0x009896800000995d */ /* 0x004fea0003900000 */
[----:B------:R-:W2:Y:S02]  /*11830*/  @!P1 SYNCS.PHASECHK.TRANS64 P1, [R3+URZ+0x30800], R0 ;  /* 0x03080000030095a7 */ /* 0x000ea4000802007f */
[----:B--2---:R-:W-:Y:S05]  /*11840*/  @!P1 BRA `(.L_x_898) ;  /* 0xfffffffc00ec9947 */ /* 0x004fea000383ffff */
[----:B------:R-:W-:Y:S05]  /*11850*/  BRA `(.L_x_1045) ;  /* 0xffffff0000e07947 */ /* 0x000fea000383ffff */
.L_x_902:
[----:B--2---:R2:W3:Y:S02]  /*11860*/  SYNCS.PHASECHK.TRANS64.TRYWAIT P2, [R3+URZ+0x30830], R0 ;  /* 0x03083000030075a7 */ /* 0x0044e4000804017f */
[----:B---3--:R-:W-:Y:S05]  /*11870*/  @!P2 NANOSLEEP.SYNCS 0x989680 ;  /* 0x009896800000a95d */ /* 0x008fea0003900000 */
[----:B------:R-:W3:Y:S02]  /*11880*/  @!P2 SYNCS.PHASECHK.TRANS64 P2, [R3+URZ+0x30830], R0 ;  /* 0x030830000300a5a7 */ /* 0x000ee4000804007f */
[----:B---3--:R-:W-:Y:S05]  /*11890*/  @!P2 BRA `(.L_x_902) ;  /* 0xfffffffc00f0a947 */ /* 0x008fea000383ffff */
[----:B------:R-:W-:Y:S05]  /*118a0*/  BRA `(.L_x_901) ;  /* 0xffffff0400047947 */ /* 0x000fea000383ffff */
.L_x_918:
[----:B--2---:R-:W-:-:S04]  /*118b0*/  IMAD.U32 R153, RZ, RZ, UR39 ;  /* 0x00000027ff997e24 */ /* 0x004fc8000f8e00ff */
[----:B------:R2:W3:Y:S03]  /*118c0*/  SYNCS.PHASECHK.TRANS64.TRYWAIT P2, [R153+URZ+0x30830], R152 ;  /* 0x03083098990075a7 */ /* 0x0004e6000804017f */
[----:B---3--:R-:W-:Y:S05]  /*118d0*/  @!P2 NANOSLEEP.SYNCS 0x989680 ;  /* 0x009896800000a95d */ /* 0x008fea0003900000 */
[----:B------:R-:W3:Y:S02]  /*118e0*/  @!P2 SYNCS.PHASECHK.TRANS64 P2, [R153+URZ+0x30830], R152 ;  /* 0x030830989900a5a7 */ /* 0x000ee4000804007f */
[----:B---3--:R-:W-:Y:S05]  /*118f0*/  @!P2 BRA `(.L_x_918) ;  /* 0xfffffffc00eca947 */ /* 0x008fea000383ffff */
[----:B------:R-:W-:Y:S05]  /*11900*/  BRA `(.L_x_917) ;  /* 0xffffff2800b07947 */ /* 0x000fea000383ffff */
.L_x_922:
[----:B--2---:R-:W-:-:S04]  /*11910*/  MOV R215, UR10 ;  /* 0x0000000a00d77c02 */ /* 0x004fc80008000f00 */
[----:B------:R2:W3:Y:S03]  /*11920*/  SYNCS.PHASECHK.TRANS64.TRYWAIT P2, [R215+URZ+0x30850], R0 ;  /* 0x03085000d70075a7 */ /* 0x0004e6000804017f */
[----:B---3--:R-:W-:Y:S05]  /*11930*/  @!P2 NANOSLEEP.SYNCS 0x989680 ;  /* 0x009896800000a95d */ /* 0x008fea0003900000 */
[----:B------:R-:W3:Y:S02]  /*11940*/  @!P2 SYNCS.PHASECHK.TRANS64 P2, [R215+URZ+0x30850], R0 ;  /* 0x03085000d700a5a7 */ /* 0x000ee4000804007f */
[----:B---3--:R-:W-:Y:S05]  /*11950*/  @!P2 BRA `(.L_x_922) ;  /* 0xfffffffc00eca947 */ /* 0x008fea000383ffff */
[----:B------:R-:W-:Y:S05]  /*11960*/  BRA `(.L_x_921) ;  /* 0xffffff3800407947 */ /* 0x000fea000383ffff */
.L_x_939:
[----:B--2---:R-:W-:-:S04]  /*11970*/  IMAD.U32 R4, RZ, RZ, UR6 ;  /* 0x00000006ff047e24 */ /* 0x004fc8000f8e00ff */
[----:B------:R2:W3:Y:S03]  /*11980*/  SYNCS.PHASECHK.TRANS64.TRYWAIT P2, [R4+URZ+0x30830], R3 ;  /* 0x03083003040075a7 */ /* 0x0004e6000804017f */
[----:B---3--:R-:W-:Y:S05]  /*11990*/  @!P2 NANOSLEEP.SYNCS 0x989680 ;  /* 0x009896800000a95d */ /* 0x008fea0003900000 */
[----:B------:R-:W3:Y:S02]  /*119a0*/  @!P2 SYNCS.PHASECHK.TRANS64 P2, [R4+URZ+0x30830], R3 ;  /* 0x030830030400a5a7 */ /* 0x000ee4000804007f */
[----:B---3--:R-:W-:Y:S05]  /*119b0*/  @!P2 BRA `(.L_x_939) ;  /* 0xfffffffc00eca947 */ /* 0x008fea000383ffff */
[----:B------:R-:W-:Y:S05]  /*119c0*/  BRA `(.L_x_938) ;  /* 0xffffff5000d47947 */ /* 0x000fea000383ffff */
.L_x_943:
[----:B-12---:R-:W-:-:S04]  /*119d0*/  IMAD.U32 R3, RZ, RZ, UR14 ;  /* 0x0000000eff037e24 */ /* 0x006fc8000f8e00ff */
[----:B------:R1:W2:Y:S03]  /*119e0*/  SYNCS.PHASECHK.TRANS64.TRYWAIT P2, [R3+URZ+0x30850], R0 ;  /* 0x03085000030075a7 */ /* 0x0002a6000804017f */
[----:B--2---:R-:W-:Y:S05]  /*119f0*/  @!P2 NANOSLEEP.SYNCS 0x989680 ;  /* 0x009896800000a95d */ /* 0x004fea0003900000 */
[----:B------:R-:W2:Y:S02]  /*11a00*/  @!P2 SYNCS.PHASECHK.TRANS64 P2, [R3+URZ+0x30850], R0 ;  /* 0x030850000300a5a7 */ /* 0x000ea4000804007f */
[----:B--2---:R-:W-:Y:S05]  /*11a10*/  @!P2 BRA `(.L_x_943) ;  /* 0xfffffffc00eca947 */ /* 0x004fea000383ffff */
[----:B------:R-:W-:Y:S05]  /*11a20*/  BRA `(.L_x_942) ;  /* 0xffffff6000647947 */ /* 0x000fea000383ffff */
.L_x_949:
[----:B--2---:R-:W-:-:S04]  /*11a30*/  IMAD.U32 R4, RZ, RZ, UR6 ;  /* 0x00000006ff047e24 */ /* 0x004fc8000f8e00ff */
[----:B------:R2:W3:Y:S03]  /*11a40*/  SYNCS.PHASECHK.TRANS64.TRYWAIT P2, [R4+URZ+0x30830], R3 ;  /* 0x03083003040075a7 */ /* 0x0004e6000804017f */
[----:B---3--:R-:W-:Y:S05]  /*11a50*/  @!P2 NANOSLEEP.SYNCS 0x989680 ;  /* 0x009896800000a95d */ /* 0x008fea0003900000 */
[----:B------:R-:W3:Y:S02]  /*11a60*/  @!P2 SYNCS.PHASECHK.TRANS64 P2, [R4+URZ+0x30830], R3 ;  /* 0x030830030400a5a7 */ /* 0x000ee4000804007f */
[----:B---3--:R-:W-:Y:S05]  /*11a70*/  @!P2 BRA `(.L_x_949) ;  /* 0xfffffffc00eca947 */ /* 0x008fea000383ffff */
[----:B------:R-:W-:Y:S05]  /*11a80*/  BRA `(.L_x_948) ;  /* 0xffffff6c00e47947 */ /* 0x000fea000383ffff */
.L_x_953:
[----:B-12---:R-:W-:-:S04]  /*11a90*/  IMAD.U32 R3, RZ, RZ, UR10 ;  /* 0x0000000aff037e24 */ /* 0x006fc8000f8e00ff */
[----:B------:R1:W2:Y:S03]  /*11aa0*/  SYNCS.PHASECHK.TRANS64.TRYWAIT P2, [R3+URZ+0x30850], R0 ;  /* 0x03085000030075a7 */ /* 0x0002a6000804017f */
[----:B--2---:R-:W-:Y:S05]  /*11ab0*/  @!P2 NANOSLEEP.SYNCS 0x989680 ;  /* 0x009896800000a95d */ /* 0x004fea0003900000 */
[----:B------:R-:W2:Y:S02]  /*11ac0*/  @!P2 SYNCS.PHASECHK.TRANS64 P2, [R3+URZ+0x30850], R0 ;  /* 0x030850000300a5a7 */ /* 0x000ea4000804007f */
[----:B--2---:R-:W-:Y:S05]  /*11ad0*/  @!P2 BRA `(.L_x_953) ;  /* 0xfffffffc00eca947 */ /* 0x004fea000383ffff */
[----:B------:R-:W-:Y:S05]  /*11ae0*/  BRA `(.L_x_952) ;  /* 0xffffff7c00747947 */ /* 0x000fea000383ffff */
.L_x_966:
[----:B--2---:R-:W-:-:S04]  /*11af0*/  IMAD.U32 R5, RZ, RZ, UR5 ;  /* 0x00000005ff057e24 */ /* 0x004fc8000f8e00ff */
[----:B------:R2:W3:Y:S03]  /*11b00*/  SYNCS.PHASECHK.TRANS64.TRYWAIT P0, [R5+URZ+0x30850], R0 ;  /* 0x03085000050075a7 */ /* 0x0004e6000800017f */
[----:B---3--:R-:W-:Y:S05]  /*11b10*/  @!P0 NANOSLEEP.SYNCS 0x989680 ;  /* 0x009896800000895d */ /* 0x008fea0003900000 */
[----:B------:R-:W3:Y:S02]  /*11b20*/  @!P0 SYNCS.PHASECHK.TRANS64 P0, [R5+URZ+0x30850], R0 ;  /* 0x03085000050085a7 */ /* 0x000ee4000800007f */
[----:B---3--:R-:W-:Y:S05]  /*11b30*/  @!P0 BRA `(.L_x_966) ;  /* 0xfffffffc00ec8947 */ /* 0x008fea000383ffff */
[----:B------:R-:W-:Y:S05]  /*11b40*/  BRA `(.L_x_965) ;  /* 0xffffff9c004c7947 */ /* 0x000fea000383ffff */
.L_x_996:
[----:B------:R-:W1:Y:S01]  /*11b50*/  S2R R18, SR_TID.X ;  /* 0x0000000000127919 */ /* 0x000e620000002100 */
        /* <DEDUP_REMOVED lines=9> */
.L_x_1046:
[----:B------:R-:W-:Y:S05]  /*11bf0*/  BRA `(.L_x_1047) ;  /* 0xffffffd000e47947 */ /* 0x000fea000383ffff */
.L_x_997:
[----:B------:R-:W-:Y:S01]  /*11c00*/  BSSY B0, `(.L_x_1048) ;  /* 0x0000006000007945 */ /* 0x000fe20003800000 */
[----:B------:R-:W-:-:S07]  /*11c10*/  IMAD.MOV.U32 R15, RZ, RZ, -0x1 ;  /* 0xffffffffff0f7424 */ /* 0x000fce00078e00ff */
[----:B------:R-:W-:Y:S05]  /*11c20*/  WARPSYNC.COLLECTIVE R15, `(.L_x_1049) ;  /* 0x000000000f0c7348 */ /* 0x000fea0003c00000 */
[----:B------:R-:W-:Y:S02]  /*11c30*/  ELECT P6, UR62, PT ;  /* 0x00000000003e782f */ /* 0x000fe400038c0000 */
[----:B------:R-:W-:Y:S01]  /*11c40*/  MOV R14, UR62 ;  /* 0x0000003e000e7c02 */ /* 0x000fe20008000f00 */
[----:B------:R-:W-:Y:S10]  /*11c50*/  ENDCOLLECTIVE ;  /* 0x000000000000791b */ /* 0x000ff40003800000 */
.L_x_1049:
[----:B------:R-:W-:Y:S05]  /*11c60*/  BSYNC B0 ;  /* 0x0000000000007941 */ /* 0x000fea0003800000 */
.L_x_1048:
[----:B------:R-:W-:Y:S05]  /*11c70*/  BRA `(.L_x_1050) ;  /* 0xffffffd000d47947 */ /* 0x000fea000383ffff */
.L_x_1000:
[----:B-1----:R1:W2:Y:S02]  /*11c80*/  SYNCS.PHASECHK.TRANS64.TRYWAIT P2, [R8+URZ+0x30840], R7 ;  /* 0x03084007080075a7 */ /* 0x0022a4000804017f */
[----:B--2---:R-:W-:Y:S05]  /*11c90*/  @!P2 NANOSLEEP.SYNCS 0x989680 ;  /* 0x009896800000a95d */ /* 0x004fea0003900000 */
[----:B------:R-:W2:Y:S02]  /*11ca0*/  @!P2 SYNCS.PHASECHK.TRANS64 P2, [R8+URZ+0x30840], R7 ;  /* 0x030840070800a5a7 */ /* 0x000ea4000804007f */
[----:B--2---:R-:W-:Y:S05]  /*11cb0*/  @!P2 BRA `(.L_x_1000) ;  /* 0xfffffffc00f0a947 */ /* 0x004fea000383ffff */
[----:B------:R-:W-:Y:S05]  /*11cc0*/  BRA `(.L_x_1051) ;  /* 0xffffffd400347947 */ /* 0x000fea000383ffff */
.L_x_1002:
[----:B-1----:R-:W-:-:S04]  /*11cd0*/  IMAD.U32 R8, RZ, RZ, UR40 ;  /* 0x00000028ff087e24 */ /* 0x002fc8000f8e00ff */
[----:B------:R1:W2:Y:S03]  /*11ce0*/  SYNCS.PHASECHK.TRANS64.TRYWAIT P2, [R8+URZ+0x30820], R7 ;  /* 0x03082007080075a7 */ /* 0x0002a6000804017f */
[----:B--2---:R-:W-:Y:S05]  /*11cf0*/  @!P2 NANOSLEEP.SYNCS 0x989680 ;  /* 0x009896800000a95d */ /* 0x004fea0003900000 */
[----:B------:R-:W2:Y:S02]  /*11d00*/  @!P2 SYNCS.PHASECHK.TRANS64 P2, [R8+URZ+0x30820], R7 ;  /* 0x030820070800a5a7 */ /* 0x000ea4000804007f */
[----:B--2---:R-:W-:Y:S05]  /*11d10*/  @!P2 BRA `(.L_x_1002) ;  /* 0xfffffffc00eca947 */ /* 0x004fea000383ffff */
[----:B------:R-:W-:Y:S05]  /*11d20*/  BRA `(.L_x_1052) ;  /* 0xffffffd8006c7947 */ /* 0x000fea000383ffff */
.L_x_1008:
[----:B-1----:R1:W2:Y:S02]  /*11d30*/  SYNCS.PHASECHK.TRANS64.TRYWAIT P3, [R3+URZ+0x30840], R2 ;  /* 0x03084002030075a7 */ /* 0x0022a4000806017f */
[----:B--2---:R-:W-:Y:S05]  /*11d40*/  @!P3 NANOSLEEP.SYNCS 0x989680 ;  /* 0x009896800000b95d */ /* 0x004fea0003900000 */
[----:B------:R-:W2:Y:S02]  /*11d50*/  @!P3 SYNCS.PHASECHK.TRANS64 P3, [R3+URZ+0x30840], R2 ;  /* 0x030840020300b5a7 */ /* 0x000ea4000806007f */
[----:B--2---:R-:W-:Y:S05]  /*11d60*/  @!P3 BRA `(.L_x_1008) ;  /* 0xfffffffc00f0b947 */ /* 0x004fea000383ffff */
[----:B------:R-:W-:Y:S05]  /*11d70*/  BRA `(.L_x_1053) ;  /* 0xffffffdc00147947 */ /* 0x000fea000383ffff */
.L_x_1010:
[----:B-1----:R1:W2:Y:S02]  /*11d80*/  SYNCS.PHASECHK.TRANS64.TRYWAIT P3, [R2+URZ+0x60], R3 ;  /* 0x00006003020075a7 */ /* 0x0022a4000806017f */
[----:B--2---:R-:W-:Y:S05]  /*11d90*/  @!P3 NANOSLEEP.SYNCS 0x989680 ;  /* 0x009896800000b95d */ /* 0x004fea0003900000 */
[----:B------:R-:W2:Y:S02]  /*11da0*/  @!P3 SYNCS.PHASECHK.TRANS64 P3, [R2+URZ+0x60], R3 ;  /* 0x000060030200b5a7 */ /* 0x000ea4000806007f */
[----:B--2---:R-:W-:Y:S05]  /*11db0*/  @!P3 BRA `(.L_x_1010) ;  /* 0xfffffffc00f0b947 */ /* 0x004fea000383ffff */
[----:B------:R-:W-:Y:S05]  /*11dc0*/  BRA `(.L_x_1054) ;  /* 0xffffffdc00ac7947 */ /* 0x000fea000383ffff */
.L_x_1016:
[----:B-1----:R1:W2:Y:S02]  /*11dd0*/  SYNCS.PHASECHK.TRANS64.TRYWAIT P3, [R3+URZ+0x30840], R2 ;  /* 0x03084002030075a7 */ /* 0x0022a4000806017f */
[----:B--2---:R-:W-:Y:S05]  /*11de0*/  @!P3 NANOSLEEP.SYNCS 0x989680 ;  /* 0x009896800000b95d */ /* 0x004fea0003900000 */
[----:B------:R-:W2:Y:S02]  /*11df0*/  @!P3 SYNCS.PHASECHK.TRANS64 P3, [R3+URZ+0x30840], R2 ;  /* 0x030840020300b5a7 */ /* 0x000ea4000806007f */
[----:B--2---:R-:W-:Y:S05]  /*11e00*/  @!P3 BRA `(.L_x_1016) ;  /* 0xfffffffc00f0b947 */ /* 0x004fea000383ffff */
[----:B------:R-:W-:Y:S05]  /*11e10*/  BRA `(.L_x_1055) ;  /* 0xffffffe000f87947 */ /* 0x000fea000383ffff */
.L_x_1018:
[----:B-1----:R1:W2:Y:S02]  /*11e20*/  SYNCS.PHASECHK.TRANS64.TRYWAIT P3, [R2+URZ+0x60], R17 ;  /* 0x00006011020075a7 */ /* 0x0022a4000806017f */
[----:B--2---:R-:W-:Y:S05]  /*11e30*/  @!P3 NANOSLEEP.SYNCS 0x989680 ;  /* 0x009896800000b95d */ /* 0x004fea0003900000 */
[----:B------:R-:W2:Y:S02]  /*11e40*/  @!P3 SYNCS.PHASECHK.TRANS64 P3, [R2+URZ+0x60], R17 ;  /* 0x000060110200b5a7 */ /* 0x000ea4000806007f */
[----:B--2---:R-:W-:Y:S05]  /*11e50*/  @!P3 BRA `(.L_x_1018) ;  /* 0xfffffffc00f0b947 */ /* 0x004fea000383ffff */
[----:B------:R-:W-:Y:S05]  /*11e60*/  BRA `(.L_x_1056) ;  /* 0xffffffe400907947 */ /* 0x000fea000383ffff */
.L_x_1023:
[----:B--2---:R2:W3:Y:S02]  /*11e70*/  SYNCS.PHASECHK.TRANS64.TRYWAIT P2, [R2+URZ+0x30840], R3 ;  /* 0x03084003020075a7 */ /* 0x0044e4000804017f */
[----:B---3--:R-:W-:Y:S05]  /*11e80*/  @!P2 NANOSLEEP.SYNCS 0x989680 ;  /* 0x009896800000a95d */ /* 0x008fea0003900000 */
[----:B------:R-:W3:Y:S02]  /*11e90*/  @!P2 SYNCS.PHASECHK.TRANS64 P2, [R2+URZ+0x30840], R3 ;  /* 0x030840030200a5a7 */ /* 0x000ee4000804007f */
[----:B---3--:R-:W-:Y:S05]  /*11ea0*/  @!P2 BRA `(.L_x_1023) ;  /* 0xfffffffc00f0a947 */ /* 0x008fea000383ffff */
[----:B------:R-:W-:Y:S05]  /*11eb0*/  BRA `(.L_x_1057) ;  /* 0xffffffe800a47947 */ /* 0x000fea000383ffff */
.L_x_1025:
[----:B-1----:R1:W2:Y:S02]  /*11ec0*/  SYNCS.PHASECHK.TRANS64.TRYWAIT P2, [R2+URZ+0x60], R11 ;  /* 0x0000600b020075a7 */ /* 0x0022a4000804017f */
[----:B--2---:R-:W-:Y:S05]  /*11ed0*/  @!P2 NANOSLEEP.SYNCS 0x989680 ;  /* 0x009896800000a95d */ /* 0x004fea0003900000 */
[----:B------:R-:W2:Y:S02]  /*11ee0*/  @!P2 SYNCS.PHASECHK.TRANS64 P2, [R2+URZ+0x60], R11 ;  /* 0x0000600b0200a5a7 */ /* 0x000ea4000804007f */
[----:B--2---:R-:W-:Y:S05]  /*11ef0*/  @!P2 BRA `(.L_x_1025) ;  /* 0xfffffffc00f0a947 */ /* 0x004fea000383ffff */
[----:B------:R-:W-:Y:S05]  /*11f00*/  BRA `(.L_x_1058) ;  /* 0xffffffec00487947 */ /* 0x000fea000383ffff */
.L_x_1032:
[----:B-1----:R1:W2:Y:S02]  /*11f10*/  SYNCS.PHASECHK.TRANS64.TRYWAIT P0, [R3+URZ+0x30860], R0 ;  /* 0x03086000030075a7 */ /* 0x0022a4000800017f */
[----:B--2---:R-:W-:Y:S05]  /*11f20*/  @!P0 NANOSLEEP.SYNCS 0x989680 ;  /* 0x009896800000895d */ /* 0x004fea0003900000 */
[----:B------:R-:W2:Y:S02]  /*11f30*/  @!P0 SYNCS.PHASECHK.TRANS64 P0, [R3+URZ+0x30860], R0 ;  /* 0x03086000030085a7 */ /* 0x000ea4000800007f */
[----:B--2---:R-:W-:Y:S05]  /*11f40*/  @!P0 BRA `(.L_x_1032) ;  /* 0xfffffffc00f08947 */ /* 0x004fea000383ffff */
[----:B------:R-:W-:Y:S05]  /*11f50*/  BRA `(.L_x_1059) ;  /* 0xfffffff000507947 */ /* 0x000fea000383ffff */
.L_x_1034:
[----:B------:R-:W-:Y:S01]  /*11f60*/  BSSY B0, `(.L_x_1060) ;  /* 0x0000007000007945 */ /* 0x000fe20003800000 */
[----:B------:R-:W-:Y:S02]  /*11f70*/  IMAD.MOV.U32 R12, RZ, RZ, RZ ;  /* 0x000000ffff0c7224 */ /* 0x000fe400078e00ff */
[----:B------:R-:W-:Y:S02]  /*11f80*/  IMAD.MOV.U32 R11, RZ, RZ, 0x1f ;  /* 0x0000001fff0b7424 */ /* 0x000fe400078e00ff */
[----:B------:R-:W-:-:S07]  /*11f90*/  IMAD.MOV.U32 R15, RZ, RZ, -0x1 ;  /* 0xffffffffff0f7424 */ /* 0x000fce00078e00ff */
[----:B------:R-:W-:Y:S05]  /*11fa0*/  WARPSYNC.COLLECTIVE R15, `(.L_x_1061) ;  /* 0x000000000f087348 */ /* 0x000fea0003c00000 */
[----:B------:R1:W2:Y:S02]  /*11fb0*/  SHFL.IDX P6, R14, R13, R12, R11 ;  /* 0x0000000c0d0e7389 */ /* 0x0002a400000c000b */
[----:B-12---:R-:W-:Y:S01]  /*11fc0*/  ENDCOLLECTIVE ;  /* 0x000000000000791b */ /* 0x006fe20003800000 */
.L_x_1061:
[----:B------:R-:W-:Y:S05]  /*11fd0*/  BSYNC B0 ;  /* 0x0000000000007941 */ /* 0x000fea0003800000 */
.L_x_1060:
[----:B------:R-:W-:Y:S05]  /*11fe0*/  BRA `(.L_x_1062) ;  /* 0xfffffff000f47947 */ /* 0x000fea000383ffff */
.L_x_1036:
[----:B--2---:R2:W3:Y:S02]  /*11ff0*/  SYNCS.PHASECHK.TRANS64.TRYWAIT P0, [R7+URZ+0x30820], R0 ;  /* 0x03082000070075a7 */ /* 0x0044e4000800017f */
[----:B---3--:R-:W-:Y:S05]  /*12000*/  @!P0 NANOSLEEP.SYNCS 0x989680 ;  /* 0x009896800000895d */ /* 0x008fea0003900000 */
[----:B------:R-:W3:Y:S02]  /*12010*/  @!P0 SYNCS.PHASECHK.TRANS64 P0, [R7+URZ+0x30820], R0 ;  /* 0x03082000070085a7 */ /* 0x000ee4000800007f */
[----:B---3--:R-:W-:Y:S05]  /*12020*/  @!P0 BRA `(.L_x_1036) ;  /* 0xfffffffc00f08947 */ /* 0x008fea000383ffff */
[----:B------:R-:W-:Y:S05]  /*12030*/  BRA `(.L_x_1063) ;  /* 0xfffffff400447947 */ /* 0x000fea000383ffff */
.L_x_1040:
[----:B--2---:R2:W3:Y:S02]  /*12040*/  SYNCS.PHASECHK.TRANS64.TRYWAIT P0, [R5+URZ], R4 ;  /* 0x00000004050075a7 */ /* 0x0044e4000800017f */
[----:B---3--:R-:W-:Y:S05]  /*12050*/  @!P0 NANOSLEEP.SYNCS 0x989680 ;  /* 0x009896800000895d */ /* 0x008fea0003900000 */
[----:B------:R-:W3:Y:S02]  /*12060*/  @!P0 SYNCS.PHASECHK.TRANS64 P0, [R5+URZ], R4 ;  /* 0x00000004050085a7 */ /* 0x000ee4000800007f */
[----:B---3--:R-:W-:Y:S05]  /*12070*/  @!P0 BRA `(.L_x_1040) ;  /* 0xfffffffc00f08947 */ /* 0x008fea000383ffff */
[----:B------:R-:W-:Y:S05]  /*12080*/  BRA `(.L_x_1064) ;  /* 0xfffffff400a07947 */ /* 0x000fea000383ffff */
.L_x_1041:
[----:B---3--:R3:W4:Y:S02]  /*12090*/  SYNCS.PHASECHK.TRANS64.TRYWAIT P0, [R3+URZ], R0 ;  /* 0x00000000030075a7 */ /* 0x008724000800017f */
[----:B----4-:R-:W-:Y:S05]  /*120a0*/  @!P0 NANOSLEEP.SYNCS 0x989680 ;  /* 0x009896800000895d */ /* 0x010fea0003900000 */
[----:B------:R-:W4:Y:S02]  /*120b0*/  @!P0 SYNCS.PHASECHK.TRANS64 P0, [R3+URZ], R0 ;  /* 0x00000000030085a7 */ /* 0x000f24000800007f */
[----:B----4-:R-:W-:Y:S05]  /*120c0*/  @!P0 BRA `(.L_x_1041) ;  /* 0xfffffffc00f08947 */ /* 0x010fea000383ffff */
[----:B------:R-:W-:Y:S05]  /*120d0*/  BRA `(.L_x_1065) ;  /* 0xfffffff400947947 */ /* 0x000fea000383ffff */
.L_x_1043:
[----:B--2---:R2:W3:Y:S02]  /*120e0*/  SYNCS.PHASECHK.TRANS64.TRYWAIT P0, [R5+URZ], R4 ;  /* 0x00000004050075a7 */ /* 0x0044e4000800017f */
[----:B---3--:R-:W-:Y:S05]  /*120f0*/  @!P0 NANOSLEEP.SYNCS 0x989680 ;  /* 0x009896800000895d */ /* 0x008fea0003900000 */
[----:B------:R-:W3:Y:S02]  /*12100*/  @!P0 SYNCS.PHASECHK.TRANS64 P0, [R5+URZ], R4 ;  /* 0x00000004050085a7 */ /* 0x000ee4000800007f */
[----:B---3--:R-:W-:Y:S05]  /*12110*/  @!P0 BRA `(.L_x_1043) ;  /* 0xfffffffc00f08947 */ /* 0x008fea000383ffff */
[----:B------:R-:W-:Y:S05]  /*12120*/  BRA `(.L_x_1066) ;  /* 0xfffffff400987947 */ /* 0x000fea000383ffff */
.L_x_1067:
        /* <DEDUP_REMOVED lines=13> */
.L_x_2841:


//--------------------- .text._ZN7cutlass13device_kernelIN5flash11enable_sm90INS1_16FlashAttnFwdSm90INS1_25CollectiveMainloopFwdSm90ILi2EN4cute5tupleIJNS5_1CILi1EEES8_S8_EEENS6_IJNS7_ILi128EEENS7_ILi64EEENS7_ILi256EEEEEELi256ENS_6half_tEfNS_4arch4Sm90ELb0ELb1ELb0ELb1ELb0ELb0ELb0ELb1ELb1ELb0ELb0ELb0EEENS1_21CollectiveEpilogueFwdINS6_IJSA_SC_SB_EEES9_SE_SG_Li256ELb1ELb0ELb0ELb0EEENS1_36VarlenDynamicPersistentTileSchedulerILi128ELi64ELi256ELi32ELb0ELb0ELb1ELb1ELb0ELb1EEEEEEEEEvNT_6ParamsE --------------------------
	.section	.text._ZN7cutlass13device_kernelIN5flash11enable_sm90INS1_16FlashAttnFwdSm90INS1_25CollectiveMainloopFwdSm90ILi2EN4cute5tupleIJNS5_1CILi1EEES8_S8_EEENS6_IJNS7_ILi128EEENS7_ILi64EEENS7_ILi256EEEEEELi256ENS_6half_tEfNS_4arch4Sm90ELb0ELb1ELb0ELb1ELb0ELb0ELb0ELb1ELb1ELb0ELb0ELb0EEENS1_21CollectiveEpilogueFwdINS6_IJSA_SC_SB_EEES9_SE_SG_Li256ELb1ELb0ELb0ELb0EEENS1_36VarlenDynamicPersistentTileSchedulerILi128ELi64ELi256ELi32ELb0ELb0ELb1ELb1ELb0ELb1EEEEEEEEEvNT_6ParamsE,"ax",@progbits
	.align	128
.text._ZN7cutlass13device_kernelIN5flash11enable_sm90INS1_16FlashAttnFwdSm90INS1_25CollectiveMainloopFwdSm90ILi2EN4cute5tupleIJNS5_1CILi1EEES8_S8_EEENS6_IJNS7_ILi128EEENS7_ILi64EEENS7_ILi256EEEEEELi256ENS_6half_tEfNS_4arch4Sm90ELb0ELb1ELb0ELb1ELb0ELb0ELb0ELb1ELb1ELb0ELb0ELb0EEENS1_21CollectiveEpilogueFwdINS6_IJSA_SC_SB_EEES9_SE_SG_Li256ELb1ELb0ELb0ELb0EEENS1_36VarlenDynamicPersistentTileSchedulerILi128ELi64ELi256ELi32ELb0ELb0ELb1ELb1ELb0ELb1EEEEEEEEEvNT_6ParamsE:
        .type           _ZN7cutlass13device_kernelIN5flash11enable_sm90INS1_16FlashAttnFwdSm90INS1_25CollectiveMainloopFwdSm90ILi2EN4cute5tupleIJNS5_1CILi1EEES8_S8_EEENS6_IJNS7_ILi128EEENS7_ILi64EEENS7_ILi256EEEEEELi256ENS_6half_tEfNS_4arch4Sm90ELb0ELb1ELb0ELb1ELb0ELb0ELb0ELb1ELb1ELb0ELb0ELb0EEENS1_21CollectiveEpilogueFwdINS6_IJSA_SC_SB_EEES9_SE_SG_Li256ELb1ELb0ELb0ELb0EEENS1_36VarlenDynamicPersistentTileSchedulerILi128ELi64ELi256ELi32ELb0ELb0ELb1ELb1ELb0ELb1EEEEEEEEEvNT_6ParamsE,@function
        .size           _ZN7cutlass13device_kernelIN5flash11enable_sm90INS1_16FlashAttnFwdSm90INS1_25CollectiveMainloopFwdSm90ILi2EN4cute5tupleIJNS5_1CILi1EEES8_S8_EEENS6_IJNS7_ILi128EEENS7_ILi64EEENS7_ILi256EEEEEELi256ENS_6half_tEfNS_4arch4Sm90ELb0ELb1ELb0ELb1ELb0ELb0ELb0ELb1ELb1ELb0ELb0ELb0EEENS1_21CollectiveEpilogueFwdINS6_IJSA_SC_SB_EEES9_SE_SG_Li256ELb1ELb0ELb0ELb0EEENS1_36VarlenDynamicPersistentTileSchedulerILi128ELi64ELi256ELi32ELb0ELb0ELb1ELb1ELb0ELb1EEEEEEEEEvNT_6ParamsE,(.L_x_2842 - _ZN7cutlass13device_kernelIN5flash11enable_sm90INS1_16FlashAttnFwdSm90INS1_25CollectiveMainloopFwdSm90ILi2EN4cute5tupleIJNS5_1CILi1EEES8_S8_EEENS6_IJNS7_ILi128EEENS7_ILi64EEENS7_ILi256EEEEEELi256ENS_6half_tEfNS_4arch4Sm90ELb0ELb1ELb0ELb1ELb0ELb0ELb0ELb1ELb1ELb0ELb0ELb0EEENS1_21CollectiveEpilogueFwdINS6_IJSA_SC_SB_EEES9_SE_SG_Li256ELb1ELb0ELb0ELb0EEENS1_36VarlenDynamicPersistentTileSchedulerILi128ELi64ELi256ELi32ELb0ELb0ELb1ELb1ELb0ELb1EEEEEEEEEvNT_6ParamsE)
        .other          _ZN7cutlass13device_kernelIN5flash11enable_sm90INS1_16FlashAttnFwdSm90INS1_25CollectiveMainloopFwdSm90ILi2EN4cute5tupleIJNS5_1CILi1EEES8_S8_EEENS6_IJNS7_ILi128EEENS7_ILi64EEENS7_ILi256EEEEEELi256ENS_6half_tEfNS_4arch4Sm90ELb0ELb1ELb0ELb1ELb0ELb0ELb0ELb1ELb1ELb0ELb0ELb0EEENS1_21CollectiveEpilogueFwdINS6_IJSA_SC_SB_EEES9_SE_SG_Li256ELb1ELb0ELb0ELb0EEENS1_36VarlenDynamicPersistentTileSchedulerILi128ELi64ELi256ELi32ELb0ELb0ELb1ELb1ELb0ELb1EEEEEEEEEvNT_6ParamsE,@"STO_CUDA_ENTRY STV_DEFAULT"
_ZN7cutlass13device_kernelIN5flash11enable_sm90INS1_16FlashAttnFwdSm90INS1_25CollectiveMainloopFwdSm90ILi2EN4cute5tupleIJNS5_1CILi1EEES8_S8_EEENS6_IJNS7_ILi128EEENS7_ILi64EEENS7_ILi256EEEEEELi256ENS_6half_tEfNS_4arch4Sm90ELb0ELb1ELb0ELb1ELb0ELb0ELb0ELb1ELb1ELb0ELb0ELb0EEENS1_21CollectiveEpilogueFwdINS6_IJSA_SC_SB_EEES9_SE_SG_Li256ELb1ELb0ELb0ELb0EEENS1_36VarlenDynamicPersistentTileSchedulerILi128ELi64ELi256ELi32ELb0ELb0ELb1ELb1ELb0ELb1EEEEEEEEEvNT_6ParamsE:
        /* <DEDUP_REMOVED lines=21> */
.L_x_1069:
[----:B------:R-:W-:Y:S05]  /*0150*/  BSYNC B0 ;  /* 0x0000000000007941 */ /* 0x000fea0003800000 */
.L_x_1068:
        /* <DEDUP_REMOVED lines=41> */
.L_x_1070:
        /* <DEDUP_REMOVED lines=22> */
.L_x_1071:
        /* <DEDUP_REMOVED lines=18> */
.L_x_1072:
        /* <DEDUP_REMOVED lines=22> */
.L_x_1073:
        /* <DEDUP_REMOVED lines=22> */
.L_x_1074:
[----:B0-----:R-:W-:Y:S01]  /*0930*/  UMOV UR4, 0x1 ;  /* 0x0000000100047882 */ /* 0x001fe20000000000 */
[----:B------:R-:W-:Y:S01]  /*0940*/  PLOP3.LUT P0, PT, PT, PT, UP0, 0x80, 0x0 ;  /* 0x000000000000781c */ /* 0x000fe20003f0f008 */
[----:B------:R-:W-:Y:S01]  /*0950*/  USEL UR4, UR4, 0x2, !UP0 ;  /* 0x0000000204047887 */ /* 0x000fe2000c000000 */
[----:B------:R-:W-:Y:S01]  /*0960*/  NOP ;  /* 0x0000000000007918 */ /* 0x000fe20000000000 */
[----:B------:R-:W-:-:S04]  /*0970*/  ULDC.64 UR60, c[0x0][0x208] ;  /* 0x00008200003c7ab9 */ /* 0x000fc80000000a00 */
[----:B------:R-:W-:-:S05]  /*0980*/  IMAD.U32 R2, RZ, RZ, UR4 ;  /* 0x00000004ff027e24 */ /* 0x000fca000f8e00ff */
[----:B------:R0:W-:Y:S01]  /*0990*/  STL [R1+0x20], R2 ;  /* 0x0000200201007387 */ /* 0x0001e20000100800 */
[----:B-12-4-:R-:W-:Y:S06]  /*09a0*/  BAR.SYNC.DEFER_BLOCKING 0x0 ;  /* 0x0000000000007b1d */ /* 0x016fec0000010000 */
[----:B------:R-:W-:Y:S05]  /*09b0*/  @!P0 BRA `(.L_x_1075) ;  /* 0x000000e400a88947 */ /* 0x000fea0003800000 */
.L_x_1076:
        /* <DEDUP_REMOVED lines=16> */
[----:B------:R-:W-:Y:S01]  /*0ac0*/  UMOV UR37, URZ ;  /* 0x0000003f00257c82 */ /* 0x000fe20008000000 */
[----:B------:R-:W-:Y:S01]  /*0ad0*/  R2UR UR5, R203 ;  /* 0x00000000cb0572ca */ /* 0x000fe200000e0000 */
[----:B------:R-:W0:Y:S01]  /*0ae0*/  S2R R0, SR_TID.X ;  /* 0x0000000000007919 */ /* 0x000e220000002100 */
[----:B------:R-:W-:Y:S01]  /*0af0*/  UMOV UR36, URZ ;  /* 0x0000003f00247c82 */ /* 0x000fe20008000000 */
[----:B0-----:R-:W-:-:S05]  /*0b00*/  VIADD R215, R0, 0xffffff80 ;  /* 0xffffff8000d77836 */ /* 0x001fca0000000000 */
[----:B------:R-:W-:-:S04]  /*0b10*/  SHF.R.S32.HI R0, RZ, 0x1f, R215 ;  /* 0x0000001fff007819 */ /* 0x000fc800000114d7 */
[CC--:B------:R-:W-:Y:S02]  /*0b20*/  LEA.HI R3, R0.reuse, R215.reuse, RZ, 0x7 ;  /* 0x000000d700037211 */ /* 0x0c0fe400078f38ff */
[----:B------:R-:W-:Y:S02]  /*0b30*/  LEA.HI R4, R0, R215, RZ, 0x5 ;  /* 0x000000d700047211 */ /* 0x000fe400078f28ff */
[----:B------:R-:W-:Y:S02]  /*0b40*/  LOP3.LUT R210, R3, 0xffffff80, RZ, 0xc0, !PT ;  /* 0xffffff8003d27812 */ /* 0x000fe400078ec0ff */
[----:B------:R-:W-:-:S03]  /*0b50*/  SHF.R.S32.HI R212, RZ, 0x7, R3 ;  /* 0x00000007ffd47819 */ /* 0x000fc60000011403 */
[----:B------:R-:W-:Y:S01]  /*0b60*/  IMAD.IADD R210, R215, 0x1, -R210 ;  /* 0x00000001d7d27824 */ /* 0x000fe200078e0ad2 */
[----:B------:R-:W-:-:S04]  /*0b70*/  LEA.HI R3, R3, R212, RZ, 0x1 ;  /* 0x000000d403037211 */ /* 0x000fc800078f08ff */
[----:B------:R-:W-:Y:S02]  /*0b80*/  SHF.R.S32.HI R9, RZ, 0x1f, R210 ;  /* 0x0000001fff097819 */ /* 0x000fe400000114d2 */
[----:B------:R-:W-:Y:S02]  /*0b90*/  LOP3.LUT R3, R3, 0x3fffffe, RZ, 0xc0, !PT ;  /* 0x03fffffe03037812 */ /* 0x000fe400078ec0ff */
[CC--:B------:R-:W-:Y:S02]  /*0ba0*/  LEA.HI R8, R9.reuse, R210.reuse, RZ, 0x2 ;  /* 0x000000d209087211 */ /* 0x0c0fe400078f10ff */
[----:B------:R-:W-:Y:S01]  /*0bb0*/  LEA.HI R9, R9, R210, RZ, 0x5 ;  /* 0x000000d209097211 */ /* 0x000fe200078f28ff */
[----:B------:R-:W-:Y:S01]  /*0bc0*/  IMAD.IADD R3, R212, 0x1, -R3 ;  /* 0x00000001d4037824 */ /* 0x000fe200078e0a03 */
[----:B------:R-:W-:Y:S02]  /*0bd0*/  SHF.R.S32.HI R5, RZ, 0x2, R8 ;  /* 0x00000002ff057819 */ /* 0x000fe40000011408 */
[----:B------:R-:W-:-:S02]  /*0be0*/  SHF.R.S32.HI R9, RZ, 0x5, R9 ;  /* 0x00000005ff097819 */ /* 0x000fc40000011409 */
[----:B--2---:R-:W-:Y:S02]  /*0bf0*/  R2UR UR4, R2 ;  /* 0x00000000020472ca */ /* 0x004fe400000e0000 */
[----:B------:R-:W-:-:S04]  /*0c00*/  SHF.R.S32.HI R2, RZ, 0x1f, R8 ;  /* 0x0000001fff027819 */ /* 0x000fc80000011408 */
[----:B------:R-:W-:-:S04]  /*0c10*/  LEA.HI R2, R2, R5, RZ, 0x3 ;  /* 0x0000000502027211 */ /* 0x000fc800078f18ff */
[----:B------:R-:W-:Y:S02]  /*0c20*/  LOP3.LUT R6, R2, 0xfffffff8, RZ, 0xc0, !PT ;  /* 0xfffffff802067812 */ /* 0x000fe400078ec0ff */
[CC--:B------:R-:W-:Y:S01]  /*0c30*/  LEA.HI R2, R0.reuse, R215.reuse, RZ, 0x4 ;  /* 0x000000d700027211 */ /* 0x0c0fe200078f20ff */
[----:B------:R-:W-:Y:S01]  /*0c40*/  ULOP3.LUT UR4, UR4, 0x1, URZ, 0xfc, !UPT ;  /* 0x0000000104047892 */ /* 0x000fe2000f8efc3f */
[----:B------:R-:W-:Y:S01]  /*0c50*/  LEA.HI R0, R0, R215, RZ, 0x3 ;  /* 0x000000d700007211 */ /* 0x000fe200078f18ff */
[----:B------:R-:W-:Y:S01]  /*0c60*/  IMAD.IADD R10, R5, 0x1, -R6 ;  /* 0x00000001050a7824 */ /* 0x000fe200078e0a06 */
[----:B------:R-:W-:Y:S01]  /*0c70*/  SHF.R.S32.HI R5, RZ, 0x4, R2 ;  /* 0x00000004ff057819 */ /* 0x000fe20000011402 */
[----:B------:R-:W-:Y:S01]  /*0c80*/  IMAD.SHL.U32 R6, R4, 0x20, RZ ;  /* 0x0000002004067824 */ /* 0x000fe200078e00ff */
[C---:B------:R-:W-:Y:S01]  /*0c90*/  LOP3.LUT R4, R2.reuse, 0x3fffff0, RZ, 0xc0, !PT ;  /* 0x03fffff002047812 */ /* 0x040fe200078ec0ff */
[----:B------:R-:W-:Y:S01]  /*0ca0*/  IMAD R10, R9, 0x10, R10 ;  /* 0x00000010090a7824 */ /* 0x000fe200078e020a */
[----:B------:R-:W-:Y:S01]  /*0cb0*/  LEA.HI R2, R2, R5, RZ, 0x1 ;  /* 0x0000000502027211 */ /* 0x000fe200078f08ff */
[----:B------:R-:W-:Y:S01]  /*0cc0*/  IMAD.U32 R214, RZ, RZ, UR4 ;  /* 0x00000004ffd67e24 */ /* 0x000fe2000f8e00ff */
[----:B------:R-:W-:Y:S01]  /*0cd0*/  LOP3.LUT R7, R6, 0xfffffc00, RZ, 0xc0, !PT ;  /* 0xfffffc0006077812 */ /* 0x000fe200078ec0ff */
[----:B------:R-:W-:Y:S01]  /*0ce0*/  IMAD.IADD R4, R215, 0x1, -R4 ;  /* 0x00000001d7047824 */ /* 0x000fe200078e0a04 */
[----:B------:R-:W-:Y:S01]  /*0cf0*/  LOP3.LUT R2, R2, 0x1ffffffe, RZ, 0xc0, !PT ;  /* 0x1ffffffe02027812 */ /* 0x000fe200078ec0ff */
[----:B------:R-:W-:Y:S01]  /*0d00*/  IMAD R211, R3, 0x40, R10 ;  /* 0x0000004003d37824 */ /* 0x000fe200078e020a */
[----:B------:R-:W-:Y:S01]  /*0d10*/  LOP3.LUT R3, R8, 0x7ffffffc, RZ, 0xc0, !PT ;  /* 0x7ffffffc08037812 */ /* 0x000fe200078ec0ff */
[----:B------:R-:W-:Y:S01]  /*0d20*/  IMAD R7, R4, 0x40, R7 ;  /* 0x0000004004077824 */ /* 0x000fe200078e0207 */
[----:B------:R-:W-:Y:S01]  /*0d30*/  UMOV UR4, URZ ;  /* 0x0000003f00047c82 */ /* 0x000fe20008000000 */
[----:B------:R-:W-:Y:S01]  /*0d40*/  IMAD.IADD R2, R5, 0x1, -R2 ;  /* 0x0000000105027824 */ /* 0x000fe200078e0a02 */
[----:B------:R-:W-:Y:S01]  /*0d50*/  SHF.R.S32.HI R204, RZ, 0x3, R0 ;  /* 0x00000003ffcc7819 */ /* 0x000fe20000011400 */
[----:B------:R-:W-:-:S02]  /*0d60*/  IMAD.U32 R209, RZ, RZ, UR4 ;  /* 0x00000004ffd17e24 */ /* 0x000fc4000f8e00ff */
[----:B------:R-:W-:Y:S01]  /*0d70*/  IMAD R213, R2, 0x8, R7 ;  /* 0x0000000802d57824 */ /* 0x000fe200078e0207 */
[----:B------:R-:W-:Y:S01]  /*0d80*/  LOP3.LUT R2, R0, 0x1ffffff8, RZ, 0xc0, !PT ;  /* 0x1ffffff800027812 */ /* 0x000fe200078ec0ff */
[----:B------:R-:W-:-:S04]  /*0d90*/  IMAD.IADD R18, R210, 0x1, -R3 ;  /* 0x00000001d2127824 */ /* 0x000fc800078e0a03 */
[----:B------:R-:W-:-:S04]  /*0da0*/  IMAD.IADD R2, R215, 0x1, -R2 ;  /* 0x00000001d7027824 */ /* 0x000fc800078e0a02 */
[----:B------:R-:W-:-:S07]  /*0db0*/  IMAD.SHL.U32 R23, R2, 0x8, RZ ;  /* 0x0000000802177824 */ /* 0x000fce00078e00ff */
.L_x_1176:
[----:B------:R-:W-:Y:S01]  /*0dc0*/  ULDC.64 UR8, c[0x0][0xa28] ;  /* 0x00028a0000087ab9 */ /* 0x000fe20000000a00 */
[----:B0-----:R-:W0:Y:S01]  /*0dd0*/  LDC R22, c[0x0][0x288] ;  /* 0x0000a200ff167b82 */ /* 0x001e220000000800 */
[----:B------:R-:W-:Y:S01]  /*0de0*/  UISETP.NE.U32.AND UP0, UPT, UR8, URZ, UPT ;  /* 0x0000003f0800728c */ /* 0x000fe2000bf05070 */
[----:B----45:R-:W-:-:S03]  /*0df0*/  IMAD.MOV.U32 R6, RZ, RZ, RZ ;  /* 0x000000ffff067224 */ /* 0x030fc600078e00ff */
[----:B------:R-:W-:-:S03]  /*0e00*/  UISETP.NE.AND.EX UP0, UPT, UR9, URZ, UPT, UP0 ;  /* 0x0000003f0900728c */ /* 0x000fc6000bf05300 */
[----:B------:R-:W-:Y:S01]  /*0e10*/  ULDC.64 UR8, c[0x0][0xa18] ;  /* 0x0002860000087ab9 */ /* 0x000fe20000000a00 */
[----:B-123--:R-:W1:Y:S01]  /*0e20*/  LDC.64 R8, c[0x0][0x3f8] ;  /* 0x0000fe00ff087b82 */ /* 0x00ee620000000a00 */
[----:B------:R-:W-:Y:S01]  /*0e30*/  UISETP.NE.U32.AND UP1, UPT, UR8, URZ, UPT ;  /* 0x0000003f0800728c */ /* 0x000fe2000bf25070 */
[----:B------:R-:W-:-:S03]  /*0e40*/  PLOP3.LUT P0, PT, PT, PT, UP0, 0x80, 0x0 ;  /* 0x000000000000781c */ /* 0x000fc60003f0f008 */
[----:B------:R-:W-:-:S03]  /*0e50*/  UISETP.NE.AND.EX UP1, UPT, UR9, URZ, UPT, UP1 ;  /* 0x0000003f0900728c */ /* 0x000fc6000bf25310 */
[----:B------:R-:W-:Y:S01]  /*0e60*/  @UP0 ULDC.64 UR8, c[0x0][0xa28] ;  /* 0x00028a0000080ab9 */ /* 0x000fe20000000a00 */
[----:B------:R-:W2:Y:S01]  /*0e70*/  LDC R0, c[0x0][0x404] ;  /* 0x00010100ff007b82 */ /* 0x000ea20000000800 */
[----:B------:R-:W-:Y:S01]  /*0e80*/  @UP0 UIMAD.WIDE UR8, UR5, 0x4, UR8 ;  /* 0x00000004050808a5 */ /* 0x000fe2000f8e0208 */
[----:B------:R-:W-:-:S05]  /*0e90*/  PLOP3.LUT P2, PT, PT, PT, UP1, 0x80, 0x0 ;  /* 0x000000000000781c */ /* 0x000fca0003f4f018 */
[----:B------:R-:W-:Y:S01]  /*0ea0*/  @UP1 ULDC.64 UR10, c[0x0][0xa18] ;  /* 0x00028600000a1ab9 */ /* 0x000fe20000000a00 */
[----:B------:R-:W-:Y:S01]  /*0eb0*/  IMAD.U32 R2, RZ, RZ, UR8 ;  /* 0x00000008ff027e24 */ /* 0x000fe2000f8e00ff */
[----:B------:R-:W3:Y:S01]  /*0ec0*/  LDC R19, c[0x0][0x2e0] ;  /* 0x0000b800ff137b82 */ /* 0x000ee20000000800 */
[----:B------:R-:W-:Y:S01]  /*0ed0*/  IMAD.U32 R3, RZ, RZ, UR9 ;  /* 0x00000009ff037e24 */ /* 0x000fe2000f8e00ff */
[----:B------:R-:W-:-:S04]  /*0ee0*/  @UP1 UIMAD.WIDE UR8, UR5, 0x4, UR10 ;  /* 0x00000004050818a5 */ /* 0x000fc8000f8e020a */
[----:B------:R4:W5:Y:S02]  /*0ef0*/  @P0 LDG.E R6, desc[UR60][R2.64] ;  /* 0x0000003c02060981 */ /* 0x000964000c1e1900 */
[----:B------:R-:W-:Y:S02]  /*0f00*/  IMAD.U32 R4, RZ, RZ, UR8 ;  /* 0x00000008ff047e24 */ /* 0x000fe4000f8e00ff */
[----:B------:R-:W-:Y:S01]  /*0f10*/  IMAD.U32 R5, RZ, RZ, UR9 ;  /* 0x00000009ff057e24 */ /* 0x000fe2000f8e00ff */
[----:B------:R-:W-:-:S04]  /*0f20*/  ULDC.64 UR8, c[0x0][0xa20] ;  /* 0x0002880000087ab9 */ /* 0x000fc80000000a00 */
[----:B0-----:R4:W5:Y:S01]  /*0f30*/  @P2 LDG.E R22, desc[UR60][R4.64] ;  /* 0x0000003c04162981 */ /* 0x001962000c1e1900 */
[----:B-1----:R-:W-:Y:S01]  /*0f40*/  ISETP.NE.U32.AND P0, PT, R8, RZ, PT ;  /* 0x000000ff0800720c */ /* 0x002fe20003f05070 */
[----:B------:R-:W-:Y:S01]  /*0f50*/  IMAD.U32 R207, RZ, RZ, UR6 ;  /* 0x00000006ffcf7e24 */ /* 0x000fe2000f8e00ff */
[----:B------:R-:W-:Y:S02]  /*0f60*/  ISETP.NE.U32.AND P1, PT, RZ, UR8, PT ;  /* 0x00000008ff007c0c */ /* 0x000fe4000bf25070 */
[----:B------:R-:W-:Y:S02]  /*0f70*/  ISETP.NE.AND.EX P0, PT, R9, RZ, PT, P0 ;  /* 0x000000ff0900720c */ /* 0x000fe40003f05300 */
[----:B------:R-:W-:Y:S02]  /*0f80*/  ISETP.NE.AND.EX P1, PT, RZ, UR9, PT, P1 ;  /* 0x00000009ff007c0c */ /* 0x000fe4000bf25310 */
[----:B--2---:R-:W-:Y:S01]  /*0f90*/  SEL R0, R0, 0x1, P0 ;  /* 0x0000000100007807 */ /* 0x004fe20000000000 */
[----:B----4-:R-:W-:Y:S10]  /*0fa0*/  @P2 BRA `(.L_x_1077) ;  /* 0x00000000002c2947 */ /* 0x010ff40003800000 */
[----:B------:R-:W-:Y:S02]  /*0fb0*/  ULDC.64 UR6, c[0x0][0xa00] ;  /* 0x0002800000067ab9 */ /* 0x000fe40000000a00 */
[----:B------:R-:W-:-:S04]  /*0fc0*/  ISETP.NE.U32.AND P0, PT, RZ, UR6, PT ;  /* 0x00000006ff007c0c */ /* 0x000fc8000bf05070 */
[----:B------:R-:W-:-:S13]  /*0fd0*/  ISETP.NE.AND.EX P0, PT, RZ, UR7, PT, P0 ;  /* 0x00000007ff007c0c */ /* 0x000fda000bf05300 */
[----:B------:R-:W-:Y:S05]  /*0fe0*/  @!P0 BRA `(.L_x_1077) ;  /* 0x00000000001c8947 */ /* 0x000fea0003800000 */
[----:B------:R-:W-:Y:S02]  /*0ff0*/  ULDC.64 UR6, c[0x0][0xa00] ;  /* 0x0002800000067ab9 */ /* 0x000fe40000000a00 */
[----:B------:R-:W-:-:S06]  /*1000*/  UIMAD.WIDE UR6, UR5, 0x4, UR6 ;  /* 0x00000004050678a5 */ /* 0x000fcc000f8e0206 */
[----:B------:R-:W-:Y:S02]  /*1010*/  IMAD.U32 R2, RZ, RZ, UR6 ;  /* 0x00000006ff027e24 */ /* 0x000fe4000f8e00ff */
[----:B------:R-:W-:-:S05]  /*1020*/  IMAD.U32 R3, RZ, RZ, UR7 ;  /* 0x00000007ff037e24 */ /* 0x000fca000f8e00ff */
[----:B-----5:R-:W2:Y:S04]  /*1030*/  LDG.E R22, desc[UR60][R2.64] ;  /* 0x0000003c02167981 */ /* 0x020ea8000c1e1900 */
[----:B------:R-:W2:Y:S02]  /*1040*/  LDG.E R5, desc[UR60][R2.64+0x4] ;  /* 0x0000043c02057981 */ /* 0x000ea4000c1e1900 */
[----:B--2---:R-:W-:-:S07]  /*1050*/  IMAD.IADD R22, R5, 0x1, -R22 ;  /* 0x0000000105167824 */ /* 0x004fce00078e0a16 */
.L_x_1077:
[----:B---3--:R-:W-:Y:S02]  /*1060*/  IMAD R19, R0, R19, RZ ;  /* 0x0000001300137224 */ /* 0x008fe400078e02ff */
[----:B------:R-:W-:Y:S02]  /*1070*/  IMAD.MOV.U32 R206, RZ, RZ, R201 ;  /* 0x000000ffffce7224 */ /* 0x000fe400078e00c9 */
[----:B------:R-:W-:Y:S01]  /*1080*/  IMAD.U32 R208, RZ, RZ, UR5 ;  /* 0x00000005ffd07e24 */ /* 0x000fe2000f8e00ff */
[----:B------:R-:W-:Y:S06]  /*1090*/  @!P1 BRA `(.L_x_1078) ;  /* 0x0000000000189947 */ /* 0x000fec0003800000 */
[----:B------:R-:W-:Y:S02]  /*10a0*/  ULDC.64 UR6, c[0x0][0xa20] ;  /* 0x0002880000067ab9 */ /* 0x000fe40000000a00 */
[----:B------:R-:W-:-:S06]  /*10b0*/  UIMAD.WIDE UR4, UR5, 0x4, UR6 ;  /* 0x00000004050478a5 */ /* 0x000fcc000f8e0206 */
[----:B------:R-:W-:Y:S02]  /*10c0*/  IMAD.U32 R2, RZ, RZ, UR4 ;  /* 0x00000004ff027e24 */ /* 0x000fe4000f8e00ff */
[----:B------:R-:W-:-:S05]  /*10d0*/  IMAD.U32 R3, RZ, RZ, UR5 ;  /* 0x00000005ff037e24 */ /* 0x000fca000f8e00ff */
[----:B------:R0:W5:Y:S01]  /*10e0*/  LDG.E R19, desc[UR60][R2.64] ;  /* 0x0000003c02137981 */ /* 0x000162000c1e1900 */
[----:B------:R-:W-:Y:S05]  /*10f0*/  BRA `(.L_x_1079) ;  /* 0x00000000002c7947 */ /* 0x000fea0003800000 */
.L_x_1078:
        /* <DEDUP_REMOVED lines=8> */
[----:B------:R-:W2:Y:S04]  /*1180*/  LDG.E R19, desc[UR60][R2.64] ;  /* 0x0000003c02137981 */ /* 0x000ea8000c1e1900 */
[----:B------:R-:W2:Y:S02]  /*1190*/  LDG.E R0, desc[UR60][R2.64+0x4] ;  /* 0x0000043c02007981 */ /* 0x000ea4000c1e1900 */
[----:B--2---:R-:W-:-:S07]  /*11a0*/  IMAD.IADD R19, R0, 0x1, -R19 ;  /* 0x0000000100137824 */ /* 0x004fce00078e0a13 */
.L_x_1079:
[----:B------:R-:W1:Y:S01]  /*11b0*/  LDC.64 R8, c[0x0][0x9e0] ;  /* 0x00027800ff087b82 */ /* 0x000e620000000a00 */
[----:B-----5:R-:W-:Y:S01]  /*11c0*/  IMAD.IADD R19, R19, 0x1, -R6 ;  /* 0x0000000113137824 */ /* 0x020fe200078e0a06 */
[----:B------:R-:W-:-:S04]  /*11d0*/  LEA R0, R201, 0x80, 0x7 ;  /* 0x00000080c9007811 */ /* 0x000fc800078e38ff */
[----:B0-----:R-:W-:Y:S02]  /*11e0*/  IADD3 R3, R19, R0, -R22 ;  /* 0x0000000013037210 */ /* 0x001fe40007ffe816 */
[----:B-1----:R-:W-:-:S03]  /*11f0*/  ISETP.GE.AND P1, PT, R9, 0x1, PT ;  /* 0x000000010900780c */ /* 0x002fc60003f26270 */
[----:B------:R-:W-:-:S10]  /*1200*/  IMAD.IADD R0, R3, 0x1, R8 ;  /* 0x0000000103007824 */ /* 0x000fd400078e0208 */
[----:B------:R-:W-:Y:S05]  /*1210*/  @!P1 BRA `(.L_x_1080) ;  /* 0x0000000000409947 */ /* 0x000fea0003800000 */
[C---:B------:R-:W-:Y:S01]  /*1220*/  ISETP.GT.AND P0, PT, R3.reuse, RZ, PT ;  /* 0x000000ff0300720c */ /* 0x040fe20003f04270 */
[----:B------:R-:W-:-:S12]  /*1230*/  VIADD R2, R3, 0xffffffff ;  /* 0xffffffff03027836 */ /* 0x000fd80000000000 */
[----:B------:R-:W-:Y:S05]  /*1240*/  @P0 BRA `(.L_x_1081) ;  /* 0x00000000001c0947 */ /* 0x000fea0003800000 */
[----:B------:R-:W-:Y:S01]  /*1250*/  ISETP.NE.AND P0, PT, R9, 0x1, PT ;  /* 0x000000010900780c */ /* 0x000fe20003f05270 */
[----:B------:R-:W-:-:S12]  /*1260*/  IMAD.MOV R3, RZ, RZ, -R3 ;  /* 0x000000ffff037224 */ /* 0x000fd800078e0a03 */
[----:B------:R-:W0:Y:S02]  /*1270*/  @P0 LDC.64 R4, c[0x0][0x9e8] ;  /* 0x00027a00ff040b82 */ /* 0x000e240000000a00 */
[----:B0-----:R-:W-:-:S05]  /*1280*/  @P0 IMAD.HI.U32 R2, R3, R4, RZ ;  /* 0x0000000403020227 */ /* 0x001fca00078e00ff */
[----:B------:R-:W-:-:S04]  /*1290*/  @P0 SHF.R.U32.HI R3, RZ, R5, R2 ;  /* 0x00000005ff030219 */ /* 0x000fc80000011602 */
[----:B------:R-:W-:Y:S01]  /*12a0*/  LOP3.LUT R2, RZ, R3, RZ, 0x33, !PT ;  /* 0x00000003ff027212 */ /* 0x000fe200078e33ff */
[----:B------:R-:W-:Y:S06]  /*12b0*/  BRA `(.L_x_1082) ;  /* 0x0000000000107947 */ /* 0x000fec0003800000 */
.L_x_1081:
[----:B------:R-:W-:-:S13]  /*12c0*/  ISETP.NE.AND P0, PT, R9, 0x1, PT ;  /* 0x000000010900780c */ /* 0x000fda0003f05270 */
[----:B------:R-:W0:Y:S02]  /*12d0*/  @P0 LDC.64 R4, c[0x0][0x9e8] ;  /* 0x00027a00ff040b82 */ /* 0x000e240000000a00 */
[----:B0-----:R-:W-:-:S05]  /*12e0*/  @P0 IMAD.HI.U32 R4, R2, R4, RZ ;  /* 0x0000000402040227 */ /* 0x001fca00078e00ff */
[----:B------:R-:W-:-:S07]  /*12f0*/  @P0 SHF.R.U32.HI R2, RZ, R5, R4 ;  /* 0x00000005ff020219 */ /* 0x000fce0000011604 */
.L_x_1082:
[----:B------:R-:W-:-:S05]  /*1300*/  IMAD R3, R2, R9, R9 ;  /* 0x0000000902037224 */ /* 0x000fca00078e0209 */
[----:B------:R-:W-:-:S07]  /*1310*/  VIMNMX R0, R0, R3, PT ;  /* 0x0000000300007248 */ /* 0x000fce0003fe0100 */
.L_x_1080:
[----:B------:R-:W-:Y:S01]  /*1320*/  VIADD R2, R0, 0x3f ;  /* 0x0000003f00027836 */ /* 0x000fe20000000000 */
[----:B------:R-:W-:Y:S01]  /*1330*/  ULDC UR4, c[0x0][0x9dc] ;  /* 0x0002770000047ab9 */ /* 0x000fe20000000800 */
[----:B------:R-:W-:Y:S02]  /*1340*/  VIADD R0, R19, 0x3f ;  /* 0x0000003f13007836 */ /* 0x000fe40000000000 */
[----:B------:R-:W-:Y:S01]  /*1350*/  IMAD R4, R201, 0x80, -R22 ;  /* 0x00000080c9047824 */ /* 0x000fe200078e0a16 */
[----:B------:R-:W-:Y:S02]  /*1360*/  SHF.R.S32.HI R5, RZ, 0x1f, R2 ;  /* 0x0000001fff057819 */ /* 0x000fe40000011402 */
[----:B------:R-:W-:Y:S01]  /*1370*/  SHF.R.S32.HI R3, RZ, 0x1f, R0 ;  /* 0x0000001fff037819 */ /* 0x000fe20000011400 */
[----:B------:R-:W-:Y:S01]  /*1380*/  IMAD.IADD R4, R19, 0x1, R4 ;  /* 0x0000000113047824 */ /* 0x000fe200078e0204 */
[----:B------:R-:W-:Y:S02]  /*1390*/  LEA.HI R5, R5, R2, RZ, 0x6 ;  /* 0x0000000205057211 */ /* 0x000fe400078f30ff */
[----:B------:R-:W-:Y:S01]  /*13a0*/  LEA.HI R3, R3, R0, RZ, 0x6 ;  /* 0x0000000003037211 */ /* 0x000fe200078f30ff */
[----:B------:R-:W-:Y:S01]  /*13b0*/  VIADD R6, R4, -UR4 ;  /* 0x8000000404067c36 */ /* 0x000fe20008000000 */
[----:B------:R-:W-:-:S02]  /*13c0*/  SHF.R.S32.HI R62, RZ, 0x6, R5 ;  /* 0x00000006ff3e7819 */ /* 0x000fc40000011405 */
[----:B------:R-:W-:Y:S02]  /*13d0*/  SHF.R.S32.HI R3, RZ, 0x6, R3 ;  /* 0x00000006ff037819 */ /* 0x000fe40000011403 */
[----:B------:R-:W-:Y:S02]  /*13e0*/  R2UR UR4, R6 ;  /* 0x00000000060472ca */ /* 0x000fe400000e0000 */
[----:B------:R-:W-:Y:S01]  /*13f0*/  VIMNMX R62, R3, R62, PT ;  /* 0x0000003e033e7248 */ /* 0x000fe20003fe0100 */
[----:B------:R-:W-:-:S12]  /*1400*/  @!P1 BRA `(.L_x_1083) ;  /* 0x0000000000449947 */ /* 0x000fd80003800000 */
[----:B------:R-:W-:-:S13]  /*1410*/  ISETP.GT.AND P0, PT, R4, -0x1, PT ;  /* 0xffffffff0400780c */ /* 0x000fda0003f04270 */
[----:B------:R-:W-:Y:S05]  /*1420*/  @P0 BRA `(.L_x_1084) ;  /* 0x00000000001c0947 */ /* 0x000fea0003800000 */
[----:B------:R-:W-:Y:S02]  /*1430*/  ISETP.NE.AND P0, PT, R9, 0x1, PT ;  /* 0x000000010900780c */ /* 0x000fe40003f05270 */
[----:B------:R-:W-:-:S11]  /*1440*/  LOP3.LUT R3, RZ, R4, RZ, 0x33, !PT ;  /* 0x00000004ff037212 */ /* 0x000fd600078e33ff */
[----:B------:R-:W0:Y:S02]  /*1450*/  @P0 LDC.64 R6, c[0x0][0x9e8] ;  /* 0x00027a00ff060b82 */ /* 0x000e240000000a00 */
[----:B0-----:R-:W-:-:S05]  /*1460*/  @P0 IMAD.HI.U32 R0, R3, R6, RZ ;  /* 0x0000000603000227 */ /* 0x001fca00078e00ff */
[----:B------:R-:W-:-:S04]  /*1470*/  @P0 SHF.R.U32.HI R3, RZ, R7, R0 ;  /* 0x00000007ff030219 */ /* 0x000fc80000011600 */
[----:B------:R-:W-:Y:S01]  /*1480*/  LOP3.LUT R4, RZ, R3, RZ, 0x33, !PT ;  /* 0x00000003ff047212 */ /* 0x000fe200078e33ff */
[----:B------:R-:W-:Y:S06]  /*1490*/  BRA `(.L_x_1085) ;  /* 0x0000000000107947 */ /* 0x000fec0003800000 */
.L_x_1084:
[----:B------:R-:W-:-:S13]  /*14a0*/  ISETP.NE.AND P0, PT, R9, 0x1, PT ;  /* 0x000000010900780c */ /* 0x000fda0003f05270 */
[----:B------:R-:W0:Y:S02]  /*14b0*/  @P0 LDC.64 R2, c[0x0][0x9e8] ;  /* 0x00027a00ff020b82 */ /* 0x000e240000000a00 */
[----:B0-----:R-:W-:-:S05]  /*14c0*/  @P0 IMAD.HI.U32 R0, R4, R2, RZ ;  /* 0x0000000204000227 */ /* 0x001fca00078e00ff */
[----:B------:R-:W-:-:S07]  /*14d0*/  @P0 SHF.R.U32.HI R4, RZ, R3, R0 ;  /* 0x00000003ff040219 */ /* 0x000fce0000011600 */
.L_x_1085:
[----:B------:R-:W-:-:S05]  /*14e0*/  IMAD R4, R4, R9, RZ ;  /* 0x0000000904047224 */ /* 0x000fca00078e02ff */
[----:B------:R-:W-:-:S13]  /*14f0*/  R2UR UR5, R4 ;  /* 0x00000000040572ca */ /* 0x000fda00000e0000 */
[----:B------:R-:W-:-:S04]  /*1500*/  UISETP.LT.AND UP0, UPT, UR4, UR5, UPT ;  /* 0x000000050400728c */ /* 0x000fc8000bf01270 */
[----:B------:R-:W-:-:S12]  /*1510*/  USEL UR4, UR4, UR5, !UP0 ;  /* 0x0000000504047287 */ /* 0x000fd8000c000000 */
.L_x_1083:
        /* <DEDUP_REMOVED lines=22> */
[----:B------:R-:W-:Y:S01]  /*1680*/  ISETP.GT.AND P1, PT, R62, UR6, PT ;  /* 0x000000063e007c0c */ /* 0x000fe2000bf24270 */
[----:B------:R-:W-:Y:S01]  /*1690*/  IMAD.U32 R200, RZ, RZ, UR6 ;  /* 0x00000006ffc87e24 */ /* 0x000fe2000f8e00ff */
        /* <DEDUP_REMOVED lines=11> */
[----:B------:R-:W-:Y:S01]  /*1750*/  CS2R R100, SRZ ;  /* 0x0000000000647805 */ /* 0x000fe2000001ff00 */
[----:B------:R-:W-:Y:S01]  /*1760*/  IMAD.MOV.U32 R166, RZ, RZ, RZ ;  /* 0x000000ffffa67224 */ /* 0x000fe200078e00ff */
        /* <DEDUP_REMOVED lines=32> */
[----:B------:R-:W-:Y:S01]  /*1970*/  CS2R R32, SRZ ;  /* 0x0000000000207805 */ /* 0x000fe2000001ff00 */
[----:B------:R-:W-:Y:S01]  /*1980*/  IMAD.MOV.U32 R6, RZ, RZ, RZ ;  /* 0x000000ffff067224 */ /* 0x000fe200078e00ff */
[----:B------:R-:W-:Y:S02]  /*1990*/  CS2R R26, SRZ ;  /* 0x00000000001a7805 */ /* 0x000fe4000001ff00 */
[----:B------:R-:W-:Y:S01]  /*19a0*/  CS2R R28, SRZ ;  /* 0x00000000001c7805 */ /* 0x000fe2000001ff00 */
[----:B------:R-:W-:Y:S01]  /*19b0*/  IMAD.MOV.U32 R8, RZ, RZ, RZ ;  /* 0x000000ffff087224 */ /* 0x000fe200078e00ff */
[----:B------:R-:W-:Y:S01]  /*19c0*/  CS2R R24, SRZ ;  /* 0x0000000000187805 */ /* 0x000fe2000001ff00 */
[----:B------:R-:W-:Y:S06]  /*19d0*/  @!P1 BRA `(.L_x_1086) ;  /* 0x000000a800c89947 */ /* 0x000fec0003800000 */
        /* <DEDUP_REMOVED lines=31> */
.L_x_1087:
        /* <DEDUP_REMOVED lines=9> */
[----:B------:R-:W0:Y:S02]  /*1c60*/  SYNCS.PHASECHK.TRANS64.TRYWAIT P1, [UR38+0x30800], R0 ;  /* 0x03080000ff0075a7 */ /* 0x000e240008020166 */
[----:B0-----:R-:W-:Y:S05]  /*1c70*/  @!P1 BRA `(.L_x_1088) ;  /* 0x0000012c004c9947 */ /* 0x001fea0003800000 */
.L_x_1273:
[----:B------:R-:W-:Y:S05]  /*1c80*/  @!P0 BRA `(.L_x_1089) ;  /* 0x0000000000048947 */ /* 0x000fea0003800000 */
[----:B------:R-:W-:Y:S01]  /*1c90*/  BPT.TRAP 0x1 ;  /* 0x000000040000795c */ /* 0x000fe20000300000 */
.L_x_1089:
[----:B------:R-:W-:Y:S02]  /*1ca0*/  IMAD.U32 R5, RZ, RZ, UR36 ;  /* 0x00000024ff057e24 */ /* 0x000fe4000f8e00ff */
[----:B0-----:R-:W-:-:S03]  /*1cb0*/  IMAD.U32 R0, RZ, RZ, UR37 ;  /* 0x00000025ff007e24 */ /* 0x001fc6000f8e00ff */
[----:B------:R-:W-:Y:S02]  /*1cc0*/  LEA R5, R5, UR38, 0x3 ;  /* 0x0000002605057c11 */ /* 0x000fe4000f8e18ff */
[----:B------:R-:W-:-:S04]  /*1cd0*/  SHF.L.U32 R0, R0, 0x1f, RZ ;  /* 0x0000001f00007819 */ /* 0x000fc800000006ff */
[----:B------:R0:W1:Y:S01]  /*1ce0*/  SYNCS.PHASECHK.TRANS64.TRYWAIT P2, [R5+URZ+0x30830], R0 ;  /* 0x03083000050075a7 */ /* 0x000062000804017f */
[----:B------:R-:W-:Y:S05]  /*1cf0*/  @!P0 BRA `(.L_x_1090) ;  /* 0x0000000000048947 */ /* 0x000fea0003800000 */
[----:B------:R-:W-:Y:S01]  /*1d00*/  BPT.TRAP 0x1 ;  /* 0x000000040000795c */ /* 0x000fe20000300000 */
.L_x_1090:
[----:B------:R-:W2:Y:S02]  /*1d10*/  S2R R2, SR_TID.X ;  /* 0x0000000000027919 */ /* 0x000ea40000002100 */
[----:B--2---:R-:W-:Y:S01]  /*1d20*/  LOP3.LUT P1, RZ, R2, 0x7f, RZ, 0xc0, !PT ;  /* 0x0000007f02ff7812 */ /* 0x004fe2000782c0ff */
[----:B-1----:R-:W-:-:S12]  /*1d30*/  @P2 BRA `(.L_x_1091) ;  /* 0x0000000000082947 */ /* 0x002fd80003800000 */
[----:B------:R-:W1:Y:S02]  /*1d40*/  SYNCS.PHASECHK.TRANS64.TRYWAIT P2, [R5+URZ+0x30830], R0 ;  /* 0x03083000050075a7 */ /* 0x000e64000804017f */
[----:B-1----:R-:W-:Y:S05]  /*1d50*/  @!P2 BRA `(.L_x_1092) ;  /* 0x0000012c002ca947 */ /* 0x002fea0003800000 */
.L_x_1091:
[----:B------:R-:W-:Y:S05]  /*1d60*/  WARPSYNC.ALL ;  /* 0x0000000000007948 */ /* 0x000fea0003800000 */
[----:B------:R-:W-:Y:S01]  /*1d70*/  UIADD3 UR4, UR38, 0x20400, URZ ;  /* 0x0002040026047890 */ /* 0x000fe2000fffe03f */
[----:B------:R-:W-:Y:S01]  /*1d80*/  WARPGROUP.ARRIVE ;  /* 0x00000000000079c5 */ /* 0x000fe20000000000 */
[----:B------:R-:W-:Y:S01]  /*1d90*/  UMOV UR9, 0x40000040 ;  /* 0x4000004000097882 */ /* 0x000fe20000000000 */
[----:B------:R-:W-:Y:S01]  /*1da0*/  UMOV UR11, 0x40000040 ;  /* 0x40000040000b7882 */ /* 0x000fe20000000000 */
[----:B------:R-:W-:Y:S01]  /*1db0*/  USHF.R.U32.HI UR4, URZ, 0x4, UR4 ;  /* 0x000000043f047899 */ /* 0x000fe20008011604 */
[----:B------:R-:W-:Y:S01]  /*1dc0*/  IMAD.U32 R15, RZ, RZ, UR9 ;  /* 0x00000009ff0f7e24 */ /* 0x000fe2000f8e00ff */
[----:B------:R-:W-:Y:S01]  /*1dd0*/  UMOV UR13, 0x40000040 ;  /* 0x40000040000d7882 */ /* 0x000fe20000000000 */
[----:B------:R-:W-:Y:S01]  /*1de0*/  UMOV UR15, 0x40000040 ;  /* 0x40000040000f7882 */ /* 0x000fe20000000000 */
[----:B------:R-:W-:Y:S01]  /*1df0*/  ULOP3.LUT UR4, UR4, 0x3fff, URZ, 0xc0, !UPT ;  /* 0x00003fff04047892 */ /* 0x000fe2000f8ec03f */
[----:B------:R-:W-:Y:S01]  /*1e00*/  IMAD.MOV.U32 R3, RZ, RZ, -0x40 ;  /* 0xffffffc0ff037424 */ /* 0x000fe200078e00ff */
[----:B------:R-:W-:Y:S01]  /*1e10*/  UMOV UR17, 0x40000040 ;  /* 0x4000004000117882 */ /* 0x000fe20000000000 */
[----:B------:R-:W-:Y:S01]  /*1e20*/  UMOV UR19, 0x40000040 ;  /* 0x4000004000137882 */ /* 0x000fe20000000000 */
[----:B------:R-:W-:Y:S01]  /*1e30*/  ULOP3.LUT UR39, UR4, 0x10000, URZ, 0xfc, !UPT ;  /* 0x0001000004277892 */ /* 0x000fe2000f8efc3f */
[----:B------:R-:W-:Y:S01]  /*1e40*/  IMAD R20, R62, R3, 0x40 ;  /* 0x000000403e147424 */ /* 0x000fe200078e0203 */
[----:B------:R-:W-:Y:S01]  /*1e50*/  ULOP3.LUT UR4, UR40, 0x10000, URZ, 0xfc, !UPT ;  /* 0x0001000028047892 */ /* 0x000fe2000f8efc3f */
[----:B01----:R-:W-:Y:S01]  /*1e60*/  @!P1 VIADD R0, R5, 0x30840 ;  /* 0x0003084005009836 */ /* 0x003fe20000000000 */
[----:B------:R-:W-:Y:S01]  /*1e70*/  ULEA UR5, UR36, UR39, 0xb ;  /* 0x0000002724057291 */ /* 0x000fe2000f8e583f */
[----:B------:R-:W-:Y:S01]  /*1e80*/  IMAD.IADD R3, R19, 0x1, R20 ;  /* 0x0000000113037824 */ /* 0x000fe200078e0214 */
[----:B------:R-:W-:Y:S01]  /*1e90*/  UIADD3 UR6, UR4, 0x2, URZ ;  /* 0x0000000204067890 */ /* 0x000fe2000fffe03f */
[----:B------:R-:W-:Y:S01]  /*1ea0*/  IMAD R4, R201, 0x80, R211 ;  /* 0x00000080c9047824 */ /* 0x000fe200078e02d3 */
[----:B------:R-:W-:Y:S01]  /*1eb0*/  UIADD3 UR7, UR5, 0x2, URZ ;  /* 0x0000000205077890 */ /* 0x000fe2000fffe03f */
[----:B------:R-:W-:Y:S01]  /*1ec0*/  @!P1 PRMT R0, RZ, 0x654, R0 ;  /* 0x00000654ff009816 */ /* 0x000fe20000000000 */
[----:B------:R-:W-:Y:S01]  /*1ed0*/  UMOV UR8, UR4 ;  /* 0x0000000400087c82 */ /* 0x000fe20008000000 */
[----:B------:R-:W-:Y:S01]  /*1ee0*/  UMOV UR10, UR5 ;  /* 0x00000005000a7c82 */ /* 0x000fe20008000000 */
[----:B------:R-:W-:Y:S01]  /*1ef0*/  IMAD.U32 R14, RZ, RZ, UR8 ;  /* 0x00000008ff0e7e24 */ /* 0x000fe2000f8e00ff */
[----:B------:R-:W-:Y:S01]  /*1f00*/  HGMMA.64x64x16.F32 R24, gdesc[UR8], RZ, !UPT, gsb0 ;  /* 0x00e00000081879f0 */ /* 0x000fe2000c0008ff */
        /* <DEDUP_REMOVED lines=8> */
[----:B------:R-:W-:Y:S01]  /*1f90*/  UIADD3 UR12, UR4, 0x404, URZ ;  /* 0x00000404040c7890 */ /* 0x000fe2000fffe03f */
[--C-:B------:R-:W-:Y:S01]  /*1fa0*/  IADD3 R5, -R22, 0x1, R3.reuse ;  /* 0x0000000116057810 */ /* 0x100fe20007ffe103 */
[----:B------:R-:W-:Y:S01]  /*1fb0*/  UIADD3 UR14, UR5, 0x204, URZ ;  /* 0x00000204050e7890 */ /* 0x000fe2000fffe03f */
[----:B------:R-:W-:Y:S01]  /*1fc0*/  IMAD R17, R18, -0x2, R3 ;  /* 0xfffffffe12117824 */ /* 0x000fe200078e0203 */
[----:B------:R-:W-:Y:S01]  /*1fd0*/  UIADD3 UR16, UR4, 0x406, URZ ;  /* 0x0000040604107890 */ /* 0x000fe2000fffe03f */
[----:B------:R-:W-:Y:S01]  /*1fe0*/  LEA R16, R62, 0xffffffc0, 0x6 ;  /* 0xffffffc03e107811 */ /* 0x000fe200078e30ff */
[----:B------:R-:W-:Y:S01]  /*1ff0*/  UIADD3 UR18, UR5, 0x206, URZ ;  /* 0x0000020605127890 */ /* 0x000fe2000fffe03f */
[----:B------:R-:W-:Y:S01]  /*2000*/  IMAD R5, R18, -0x2, R5 ;  /* 0xfffffffe12057824 */ /* 0x000fe200078e0205 */
        /* <DEDUP_REMOVED lines=61> */
[----:B------:R-:W-:Y:S01]  /*23e0*/  IMAD.U32 R6, RZ, RZ, UR8 ;  /* 0x00000008ff067e24 */ /* 0x000fe2000f8e00ff */
[----:B------:R-:W-:Y:S01]  /*23f0*/  ULDC.64 UR6, c[0x0][0x9e0] ;  /* 0x0002780000067ab9 */ /* 0x000fe20000000a00 */
[----:B------:R-:W-:Y:S01]  /*2400*/  IMAD.U32 R7, RZ, RZ, UR9 ;  /* 0x00000009ff077e24 */ /* 0x000fe2000f8e00ff */
[----:B------:R-:W-:Y:S01]  /*2410*/  UISETP.GE.AND UP0, UPT, UR7, 0x1, UPT ;  /* 0x000000010700788c */ /* 0x000fe2000bf06270 */
[----:B------:R-:W-:-:S05]  /*2420*/  VIADD R21, R5, UR6 ;  /* 0x0000000605157c36 */ /* 0x000fca0008000000 */
[----:B------:R-:W-:Y:S01]  /*2430*/  PLOP3.LUT P2, PT, PT, PT, UP0, 0x40, 0x0 ;  /* 0x000000000000781c */ /* 0x000fe20003f4e808 */
[----:B------:R-:W-:Y:S02]  /*2440*/  WARPGROUP.DEPBAR.LE gsb0, 0x0 ;  /* 0x00008000000079c5 */ /* 0x000fe40000010000 */
[----:B------:R-:W-:-:S06]  /*2450*/  WARPGROUP.ARRIVE ;  /* 0x00000000000079c5 */ /* 0x000fcc0000000000 */
[----:B------:R-:W-:Y:S01]  /*2460*/  HGMMA.64x64x16.F32 R24, gdesc[UR8], R24, gsb0 ;  /* 0x00e00000081879f0 */ /* 0x000fe20008000818 */
[----:B------:R-:W-:Y:S02]  /*2470*/  UIADD3 UR8, UR4, 0x402, URZ ;  /* 0x0000040204087890 */ /* 0x000fe4000fffe03f */
[----:B------:R-:W-:Y:S01]  /*2480*/  UIADD3 UR10, UR5, 0x202, URZ ;  /* 0x00000202050a7890 */ /* 0x000fe2000fffe03f */
[----:B------:R-:W-:Y:S01]  /*2490*/  UMOV UR9, 0x40000040 ;  /* 0x4000004000097882 */ /* 0x000fe20000000000 */
[----:B------:R-:W-:Y:S01]  /*24a0*/  UMOV UR11, 0x40000040 ;  /* 0x40000040000b7882 */ /* 0x000fe20000000000 */
        /* <DEDUP_REMOVED lines=39> */
[----:B0-----:R-:W-:Y:S01]  /*2720*/  VIADDMNMX R0, R4, R21, R17, PT ;  /* 0x0000001504007246 */ /* 0x001fe20003800111 */
[----:B------:R-:W-:Y:S06]  /*2730*/  @P2 BRA `(.L_x_1093) ;  /* 0x0000000000582947 */ /* 0x000fec0003800000 */
[----:B------:R-:W-:Y:S01]  /*2740*/  IADD3 R3, -R22, R19, R4 ;  /* 0x0000001316037210 */ /* 0x000fe20007ffe104 */
[----:B------:R-:W-:Y:S03]  /*2750*/  BSSY B0, `(.L_x_1094) ;  /* 0x0000010000007945 */ /* 0x000fe60003800000 */
        /* <DEDUP_REMOVED lines=10> */
.L_x_1095:
[----:B------:R-:W-:-:S06]  /*2800*/  UISETP.NE.AND UP1, UPT, UR7, 0x1, UPT ;  /* 0x000000010700788c */ /* 0x000fcc000bf25270 */
[----:B------:R-:W-:-:S05]  /*2810*/  PLOP3.LUT P2, PT, PT, PT, UP1, 0x80, 0x0 ;  /* 0x000000000000781c */ /* 0x000fca0003f4f018 */
[----:B------:R-:W-:-:S08]  /*2820*/  @UP1 ULDC.64 UR10, c[0x0][0x9e8] ;  /* 0x00027a00000a1ab9 */ /* 0x000fd00000000a00 */
[----:B------:R-:W-:-:S05]  /*2830*/  @P2 IMAD.HI.U32 R56, R3, UR10, RZ ;  /* 0x0000000a03382c27 */ /* 0x000fca000f8e00ff */
[----:B------:R-:W-:-:S07]  /*2840*/  @P2 SHF.R.U32.HI R3, RZ, UR11, R56 ;  /* 0x0000000bff032c19 */ /* 0x000fce0008011638 */
.L_x_1096:
[----:B------:R-:W-:Y:S05]  /*2850*/  BSYNC B0 ;  /* 0x0000000000007941 */ /* 0x000fea0003800000 */
.L_x_1094:
[----:B------:R-:W-:-:S04]  /*2860*/  IMAD R3, R3, UR7, -R16 ;  /* 0x0000000703037c24 */ /* 0x000fc8000f8e0a10 */
[----:B------:R-:W-:-:S05]  /*2870*/  IMAD R3, R18, -0x2, R3 ;  /* 0xfffffffe12037824 */ /* 0x000fca00078e0203 */
[----:B------:R-:W-:Y:S02]  /*2880*/  VIMNMX R2, R2, R3, !PT ;  /* 0x0000000302027248 */ /* 0x000fe40007fe0100 */
[----:B------:R-:W-:-:S07]  /*2890*/  VIADDMNMX R0, R3, UR7, R0, PT ;  /* 0x0000000703007c46 */ /* 0x000fce000b800100 */
.L_x_1093:
[C---:B------:R-:W-:Y:S02]  /*28a0*/  ISETP.GE.AND P2, PT, R20.reuse, 0x2, PT ;  /* 0x000000021400780c */ /* 0x040fe40003f46270 */
        /* <DEDUP_REMOVED lines=29> */
[----:B------:R-:W-:Y:S02]  /*2a80*/  ISETP.LT.OR P4, PT, R0, 0x1a, P4 ;  /* 0x0000001a0000780c */ /* 0x000fe40002781670 */
        /* <DEDUP_REMOVED lines=43> */
[----:B------:R-:W-:Y:S02]  /*2d40*/  IADD3 R2, R5, 0x8, R4 ;  /* 0x0000000805027810 */ /* 0x000fe40007ffe004 */
[----:B------:R-:W-:Y:S01]  /*2d50*/  ISETP.LT.OR P6, PT, R0, 0x3a, P6 ;  /* 0x0000003a0000780c */ /* 0x000fe200037c1670 */
[----:B------:R-:W-:-:S03]  /*2d60*/  VIADD R0, R4, 0x8 ;  /* 0x0000000804007836 */ /* 0x000fc60000000000 */
[----:B------:R-:W-:Y:S02]  /*2d70*/  FSEL R72, R53, -INF , !P6 ;  /* 0xff80000035487808 */ /* 0x000fe40007000000 */
[----:B------:R-:W-:Y:S02]  /*2d80*/  PLOP3.LUT P6, PT, PT, PT, UP0, 0x40, 0x0 ;  /* 0x000000000000781c */ /* 0x000fe40003fce808 */
[----:B------:R-:W-:-:S11]  /*2d90*/  VIADDMNMX R0, R0, R21, R17, PT ;  /* 0x0000001500007246 */ /* 0x000fd60003800111 */
[----:B------:R-:W-:Y:S05]  /*2da0*/  @P6 BRA `(.L_x_1097) ;  /* 0x0000000000646947 */ /* 0x000fea0003800000 */
[----:B------:R-:W-:Y:S01]  /*2db0*/  IADD3 R3, R19, 0x8, R4 ;  /* 0x0000000813037810 */ /* 0x000fe20007ffe004 */
[----:B------:R-:W-:Y:S04]  /*2dc0*/  BSSY B0, `(.L_x_1098) ;  /* 0x0000013000007945 */ /* 0x000fe80003800000 */
        /* <DEDUP_REMOVED lines=12> */
.L_x_1099:
[----:B------:R-:W-:-:S06]  /*2e90*/  UISETP.NE.AND UP1, UPT, UR7, 0x1, UPT ;  /* 0x000000010700788c */ /* 0x000fcc000bf25270 */
[----:B------:R-:W-:-:S05]  /*2ea0*/  PLOP3.LUT P6, PT, PT, PT, UP1, 0x80, 0x0 ;  /* 0x000000000000781c */ /* 0x000fca0003fcf018 */
[----:B------:R-:W-:-:S08]  /*2eb0*/  @UP1 ULDC.64 UR10, c[0x0][0x9e8] ;  /* 0x00027a00000a1ab9 */ /* 0x000fd00000000a00 */
[----:B------:R-:W-:Y:S01]  /*2ec0*/  @P6 IMAD.HI.U32 R5, R3, UR10, RZ ;  /* 0x0000000a03056c27 */ /* 0x000fe2000f8e00ff */
[----:B------:R-:W-:-:S13]  /*2ed0*/  PLOP3.LUT P6, PT, PT, PT, UP1, 0x80, 0x0 ;  /* 0x000000000000781c */ /* 0x000fda0003fcf018 */
[----:B------:R-:W-:-:S07]  /*2ee0*/  @P6 SHF.R.U32.HI R3, RZ, UR11, R5 ;  /* 0x0000000bff036c19 */ /* 0x000fce0008011605 */
.L_x_1100:
[----:B------:R-:W-:Y:S05]  /*2ef0*/  BSYNC B0 ;  /* 0x0000000000007941 */ /* 0x000fea0003800000 */
.L_x_1098:
[----:B------:R-:W-:-:S04]  /*2f00*/  IMAD R3, R3, UR7, -R16 ;  /* 0x0000000703037c24 */ /* 0x000fc8000f8e0a10 */
[----:B------:R-:W-:-:S05]  /*2f10*/  IMAD R3, R18, -0x2, R3 ;  /* 0xfffffffe12037824 */ /* 0x000fca00078e0203 */
[----:B------:R-:W-:Y:S02]  /*2f20*/  VIMNMX R2, R2, R3, !PT ;  /* 0x0000000302027248 */ /* 0x000fe40007fe0100 */
[----:B------:R-:W-:-:S07]  /*2f30*/  VIADDMNMX R0, R3, UR7, R0, PT ;  /* 0x0000000703007c46 */ /* 0x000fce000b800100 */
.L_x_1097:
[----:B------:R-:W-:Y:S01]  /*2f40*/  ISETP.GT.AND P2, PT, R2, 0x1, !P2 ;  /* 0x000000010200780c */ /* 0x000fe20005744270 */
[----:B------:R-:W-:Y:S01]  /*2f50*/  ULDC UR10, c[0x0][0x988] ;  /* 0x00026200000a7ab9 */ /* 0x000fe20000000800 */
[----:B------:R-:W-:Y:S02]  /*2f60*/  FMNMX.FTZ R3, R24, R56, !PT ;  /* 0x0000003818037209 */ /* 0x000fe40007810000 */
        /* <DEDUP_REMOVED lines=29> */
[----:B------:R-:W-:Y:S02]  /*3140*/  FMNMX.FTZ R3, R52, R3, !PT ;  /* 0x0000000334037209 */ /* 0x000fe40007810000 */
[----:B------:R-:W-:Y:S02]  /*3150*/  FSEL R38, R38, -INF , !P2 ;  /* 0xff80000026267808 */ /* 0x000fe40005000000 */
[----:B------:R-:W-:Y:S02]  /*3160*/  ISETP.NE.AND P2, PT, R61, RZ, PT ;  /* 0x000000ff3d00720c */ /* 0x000fe40003f45270 */
[C---:B------:R-:W-:Y:S02]  /*3170*/  ISETP.GT.AND P3, PT, R2.reuse, 0x8, !P3 ;  /* 0x000000080200780c */ /* 0x040fe40005f64270 */
[----:B------:R-:W-:-:S02]  /*3180*/  ISETP.GT.AND P2, PT, R2, 0x19, !P2 ;  /* 0x000000190200780c */ /* 0x000fc40005744270 */
[----:B------:R-:W-:Y:S02]  /*3190*/  FMNMX.FTZ R17, R72, R3, !PT ;  /* 0x0000000348117209 */ /* 0x000fe40007810000 */
[C---:B------:R-:W-:Y:S02]  /*31a0*/  ISETP.LT.OR P2, PT, R0.reuse, 0x1a, P2 ;  /* 0x0000001a0000780c */ /* 0x040fe40001741670 */
[----:B------:R-:W-:Y:S01]  /*31b0*/  ISETP.LT.OR P3, PT, R0, 0x9, P3 ;  /* 0x000000090000780c */ /* 0x000fe20001f61670 */
[----:B------:R-:W0:Y:S01]  /*31c0*/  SHFL.BFLY PT, R16, R17, 0x2, 0x1f ;  /* 0x0c401f0011107f89 */ /* 0x000e2200000e0000 */
[----:B------:R-:W-:Y:S02]  /*31d0*/  FSEL R39, R39, -INF , !P2 ;  /* 0xff80000027277808 */ /* 0x000fe40005000000 */
[----:B------:R-:W-:Y:S02]  /*31e0*/  ISETP.NE.AND P2, PT, R37, RZ, PT ;  /* 0x000000ff2500720c */ /* 0x000fe40003f45270 */
        /* <DEDUP_REMOVED lines=16> */
[----:B------:R-:W-:Y:S02]  /*32f0*/  ISETP.GT.AND P3, PT, R2, 0x30, !P3 ;  /* 0x000000300200780c */ /* 0x000fe40005f64270 */
[----:B------:R-:W-:Y:S02]  /*3300*/  FSEL R46, R46, -INF , !P2 ;  /* 0xff8000002e2e7808 */ /* 0x000fe40005000000 */
[----:B------:R-:W-:-:S02]  /*3310*/  ISETP.GT.AND P2, PT, R2, RZ, !P6 ;  /* 0x000000ff0200720c */ /* 0x000fc40007744270 */
[----:B------:R-:W-:Y:S02]  /*3320*/  ISETP.NE.AND P6, PT, R20, RZ, PT ;  /* 0x000000ff1400720c */ /* 0x000fe40003fc5270 */
[----:B------:R-:W-:Y:S02]  /*3330*/  ISETP.LT.OR P2, PT, R0, 0x1, P2 ;  /* 0x000000010000780c */ /* 0x000fe40001741670 */
[----:B0-----:R-:W-:Y:S02]  /*3340*/  FMNMX.FTZ R20, R17, R16, !PT ;  /* 0x0000001011147209 */ /* 0x001fe40007810000 */
[----:B------:R-:W-:Y:S02]  /*3350*/  FSEL R26, R26, -INF , !P2 ;  /* 0xff8000001a1a7808 */ /* 0x000fe40005000000 */
[----:B------:R-:W-:Y:S01]  /*3360*/  ISETP.NE.AND P2, PT, R65, RZ, PT ;  /* 0x000000ff4100720c */ /* 0x000fe20003f45270 */
[----:B------:R-:W0:Y:S01]  /*3370*/  SHFL.BFLY PT, R5, R20, 0x1, 0x1f ;  /* 0x0c201f0014057f89 */ /* 0x000e2200000e0000 */
        /* <DEDUP_REMOVED lines=12> */
[----:B0-----:R-:W-:-:S02]  /*3440*/  FMNMX.FTZ R5, R20, R5, !PT ;  /* 0x0000000514057209 */ /* 0x001fc40007810000 */
[----:B------:R-:W-:Y:S02]  /*3450*/  FMNMX.FTZ R3, R39, R16, !PT ;  /* 0x0000001027037209 */ /* 0x000fe40007810000 */
[C---:B------:R-:W-:Y:S01]  /*3460*/  FSETP.NEU.FTZ.AND P2, PT, R5.reuse, -INF , PT ;  /* 0xff8000000500780b */ /* 0x040fe20003f5d000 */
[----:B------:R-:W-:Y:S01]  /*3470*/  FMUL.FTZ R17, R5, UR10 ;  /* 0x0000000a05117c20 */ /* 0x000fe20008410000 */
[----:B------:R-:W-:Y:S02]  /*3480*/  FMNMX.FTZ R16, R42, R3, !PT ;  /* 0x000000032a107209 */ /* 0x000fe40007810000 */
[----:B------:R-:W-:Y:S02]  /*3490*/  FSEL R51, R51, -INF , !P4 ;  /* 0xff80000033337808 */ /* 0x000fe40006000000 */
[----:B------:R-:W-:Y:S02]  /*34a0*/  FMNMX.FTZ R3, R43, R16, !PT ;  /* 0x000000102b037209 */ /* 0x000fe40007810000 */
[----:B------:R-:W-:-:S02]  /*34b0*/  FSEL R17, R17, RZ, P2 ;  /* 0x000000ff11117208 */ /* 0x000fc40001000000 */
[----:B------:R-:W-:Y:S02]  /*34c0*/  ISETP.GT.AND P2, PT, R2, 0x39, !P6 ;  /* 0x000000390200780c */ /* 0x000fe40007744270 */
[----:B------:R-:W-:Y:S01]  /*34d0*/  FMNMX.FTZ R2, R46, R3, !PT ;  /* 0x000000032e027209 */ /* 0x000fe20007810000 */
[--C-:B------:R-:W-:Y:S01]  /*34e0*/  FFMA.FTZ R16, R24, UR10, -R17.reuse ;  /* 0x0000000a18107c23 */ /* 0x100fe20008010811 */
[----:B------:R-:W-:Y:S01]  /*34f0*/  ISETP.LT.OR P2, PT, R0, 0x3a, P2 ;  /* 0x0000003a0000780c */ /* 0x000fe20001741670 */
[--C-:B------:R-:W-:Y:S01]  /*3500*/  FFMA.FTZ R20, R56, UR10, -R17.reuse ;  /* 0x0000000a38147c23 */ /* 0x100fe20008010811 */
[----:B------:R-:W-:Y:S01]  /*3510*/  FMNMX.FTZ R3, R47, R2, !PT ;  /* 0x000000022f037209 */ /* 0x000fe20007810000 */
[--C-:B------:R-:W-:Y:S01]  /*3520*/  FFMA.FTZ R24, R58, UR10, -R17.reuse ;  /* 0x0000000a3a187c23 */ /* 0x100fe20008010811 */
[----:B------:R-:W-:Y:S01]  /*3530*/  FSEL R54, R54, -INF , !P5 ;  /* 0xff80000036367808 */ /* 0x000fe20006800000 */
[----:B------:R-:W-:Y:S01]  /*3540*/  MUFU.EX2 R16, R16 ;  /* 0x0000001000107308 */ /* 0x000fe20000000800 */
[----:B------:R-:W-:Y:S01]  /*3550*/  FMNMX.FTZ R2, R50, R3, !PT ;  /* 0x0000000332027209 */ /* 0x000fe20007810000 */
[----:B------:R-:W-:Y:S01]  /*3560*/  FFMA.FTZ R33, R64, UR10, -R17 ;  /* 0x0000000a40217c23 */ /* 0x000fe20008010811 */
[----:B------:R-:W-:-:S02]  /*3570*/  FSEL R55, R55, -INF , !P2 ;  /* 0xff80000037377808 */ /* 0x000fc40005000000 */
[----:B------:R-:W-:Y:S01]  /*3580*/  FMNMX.FTZ R3, R51, R2, !PT ;  /* 0x0000000233037209 */ /* 0x000fe20007810000 */
[--C-:B------:R-:W-:Y:S01]  /*3590*/  FFMA.FTZ R2, R28, UR10, -R17.reuse ;  /* 0x0000000a1c027c23 */ /* 0x100fe20008010811 */
[--C-:B------:R-:W-:Y:S01]  /*35a0*/  FFMA.FTZ R28, R32, UR10, -R17.reuse ;  /* 0x0000000a201c7c23 */ /* 0x100fe20008010811 */
[----:B------:R0:W1:Y:S01]  /*35b0*/  MUFU.EX2 R21, R20 ;  /* 0x0000001400157308 */ /* 0x0000620000000800 */
[----:B------:R-:W-:Y:S01]  /*35c0*/  FMNMX.FTZ R0, R54, R3, !PT ;  /* 0x0000000336007209 */ /* 0x000fe20007810000 */
[--C-:B------:R-:W-:Y:S01]  /*35d0*/  FFMA.FTZ R32, R36, UR10, -R17.reuse ;  /* 0x0000000a24207c23 */ /* 0x100fe20008010811 */
[--C-:B------:R-:W-:Y:S01]  /*35e0*/  FFMA.FTZ R36, R40, UR10, -R17.reuse ;  /* 0x0000000a28247c23 */ /* 0x100fe20008010811 */
[----:B------:R-:W-:Y:S01]  /*35f0*/  FFMA.FTZ R40, R48, UR10, -R17 ;  /* 0x0000000a30287c23 */ /* 0x000fe20008010811 */
[----:B------:R-:W-:-:S03]  /*3600*/  FMNMX.FTZ R0, R55, R0, !PT ;  /* 0x0000000037007209 */ /* 0x000fc60007810000 */
[----:B------:R-:W-:Y:S01]  /*3610*/  MUFU.EX2 R198, R2 ;  /* 0x0000000200c67308 */ /* 0x000fe20000000800 */
[----:B0-----:R-:W-:Y:S01]  /*3620*/  FFMA.FTZ R20, R60, UR10, -R17 ;  /* 0x0000000a3c147c23 */ /* 0x001fe20008010811 */
[----:B------:R-:W0:Y:S06]  /*3630*/  SHFL.BFLY PT, R3, R0, 0x2, 0x1f ;  /* 0x0c401f0000037f89 */ /* 0x000e2c00000e0000 */
[----:B------:R2:W-:Y:S01]  /*3640*/  MUFU.EX2 R25, R24 ;  /* 0x0000001800197308 */ /* 0x0005e20000000800 */
[----:B-1----:R-:W-:-:S07]  /*3650*/  F2FP.F16.F32.PACK_AB R196, R21, R16 ;  /* 0x0000001015c4723e */ /* 0x002fce00000000ff */
[----:B------:R1:W-:Y:S01]  /*3660*/  MUFU.EX2 R29, R20 ;  /* 0x00000014001d7308 */ /* 0x0003e20000000800 */
[----:B--2---:R-:W-:-:S07]  /*3670*/  FFMA.FTZ R24, R68, UR10, -R17 ;  /* 0x0000000a44187c23 */ /* 0x004fce0008010811 */
[----:B------:R-:W2:Y:S01]  /*3680*/  MUFU.EX2 R28, R28 ;  /* 0x0000001c001c7308 */ /* 0x000ea20000000800 */
[--C-:B-1----:R-:W-:Y:S01]  /*3690*/  FFMA.FTZ R20, R44, UR10, -R17.reuse ;  /* 0x0000000a2c147c23 */ /* 0x102fe20008010811 */
[----:B0-----:R-:W-:Y:S01]  /*36a0*/  FMNMX.FTZ R2, R0, R3, !PT ;  /* 0x0000000300027209 */ /* 0x001fe20007810000 */
[--C-:B------:R-:W-:Y:S01]  /*36b0*/  FFMA.FTZ R0, R66, UR10, -R17.reuse ;  /* 0x0000000a42007c23 */ /* 0x100fe20008010811 */
[----:B------:R-:W-:-:S03]  /*36c0*/  FFMA.FTZ R44, R70, UR10, -R17 ;  /* 0x0000000a462c7c23 */ /* 0x000fc60008010811 */
[----:B------:R-:W0:Y:S01]  /*36d0*/  SHFL.BFLY PT, R3, R2, 0x1, 0x1f ;  /* 0x0c201f0002037f89 */ /* 0x000e2200000e0000 */
[----:B------:R1:W-:Y:S08]  /*36e0*/  MUFU.EX2 R37, R0 ;  /* 0x0000000000257308 */ /* 0x0003f00000000800 */
[----:B------:R-:W-:Y:S01]  /*36f0*/  MUFU.EX2 R32, R32 ;  /* 0x0000002000207308 */ /* 0x000fe20000000800 */
[----:B--2---:R-:W-:-:S07]  /*3700*/  F2FP.F16.F32.PACK_AB R192, R29, R28 ;  /* 0x0000001c1dc0723e */ /* 0x004fce00000000ff */
[----:B------:R-:W-:Y:S01]  /*3710*/  MUFU.EX2 R41, R24 ;  /* 0x0000001800297308 */ /* 0x000fe20000000800 */
[----:B0-----:R-:W-:Y:S01]  /*3720*/  FMNMX.FTZ R3, R2, R3, !PT ;  /* 0x0000000302037209 */ /* 0x001fe20007810000 */
[--C-:B------:R-:W-:Y:S01]  /*3730*/  FFMA.FTZ R2, R52, UR10, -R17.reuse ;  /* 0x0000000a34027c23 */ /* 0x100fe20008010811 */
[----:B------:R-:W-:-:S05]  /*3740*/  FFMA.FTZ R17, R72, UR10, -R17 ;  /* 0x0000000a48117c23 */ /* 0x000fca0008010811 */
[----:B------:R-:W0:Y:S01]  /*3750*/  MUFU.EX2 R33, R33 ;  /* 0x0000002100217308 */ /* 0x000e220000000800 */
[C---:B------:R-:W-:Y:S01]  /*3760*/  FSETP.NEU.FTZ.AND P2, PT, R3.reuse, -INF , PT ;  /* 0xff8000000300780b */ /* 0x040fe20003f5d000 */
[----:B-1----:R-:W-:-:S05]  /*3770*/  FMUL.FTZ R0, R3, UR10 ;  /* 0x0000000a03007c20 */ /* 0x002fca0008410000 */
[----:B------:R-:W-:Y:S01]  /*3780*/  FSEL R0, R0, RZ, P2 ;  /* 0x000000ff00007208 */ /* 0x000fe20001000000 */
[----:B------:R1:W-:Y:S01]  /*3790*/  MUFU.EX2 R49, R17 ;  /* 0x0000001100317308 */ /* 0x0003e20000000800 */
[----:B------:R-:W-:-:S03]  /*37a0*/  PLOP3.LUT P2, PT, PT, PT, UP0, 0x40, 0x0 ;  /* 0x000000000000781c */ /* 0x000fc60003f4e808 */
[--C-:B------:R-:W-:Y:S01]  /*37b0*/  FFMA.FTZ R26, R26, UR10, -R0.reuse ;  /* 0x0000000a1a1a7c23 */ /* 0x100fe20008010800 */
[--C-:B------:R-:W-:Y:S01]  /*37c0*/  FFMA.FTZ R27, R27, UR10, -R0.reuse ;  /* 0x0000000a1b1b7c23 */ /* 0x100fe20008010800 */
[--C-:B------:R-:W-:Y:S01]  /*37d0*/  FFMA.FTZ R30, R30, UR10, -R0.reuse ;  /* 0x0000000a1e1e7c23 */ /* 0x100fe20008010800 */
[--C-:B------:R-:W-:Y:S01]  /*37e0*/  FFMA.FTZ R31, R31, UR10, -R0.reuse ;  /* 0x0000000a1f1f7c23 */ /* 0x100fe20008010800 */
[--C-:B------:R-:W-:Y:S01]  /*37f0*/  FFMA.FTZ R34, R34, UR10, -R0.reuse ;  /* 0x0000000a22227c23 */ /* 0x100fe20008010800 */
[----:B-1----:R-:W-:Y:S01]  /*3800*/  FADD.FTZ R17, R16, R21 ;  /* 0x0000001510117221 */ /* 0x002fe20000010000 */
[----:B------:R-:W-:Y:S01]  /*3810*/  MUFU.EX2 R26, R26 ;  /* 0x0000001a001a7308 */ /* 0x000fe20000000800 */
[--C-:B------:R-:W-:Y:S01]  /*3820*/  FFMA.FTZ R35, R35, UR10, -R0.reuse ;  /* 0x0000000a23237c23 */ /* 0x100fe20008010800 */
[--C-:B------:R-:W-:Y:S01]  /*3830*/  FFMA.FTZ R38, R38, UR10, -R0.reuse ;  /* 0x0000000a26267c23 */ /* 0x100fe20008010800 */
[----:B------:R-:W-:Y:S01]  /*3840*/  FADD.FTZ R24, R198, R17 ;  /* 0x00000011c6187221 */ /* 0x000fe20000010000 */
[--C-:B------:R-:W-:Y:S01]  /*3850*/  FFMA.FTZ R39, R39, UR10, -R0.reuse ;  /* 0x0000000a27277c23 */ /* 0x100fe20008010800 */
[--C-:B------:R-:W-:Y:S01]  /*3860*/  FFMA.FTZ R42, R42, UR10, -R0.reuse ;  /* 0x0000000a2a2a7c23 */ /* 0x100fe20008010800 */
[----:B------:R-:W-:Y:S01]  /*3870*/  FFMA.FTZ R43, R43, UR10, -R0 ;  /* 0x0000000a2b2b7c23 */ /* 0x000fe20008010800 */
[----:B------:R-:W-:Y:S01]  /*3880*/  FADD.FTZ R17, R25, R24 ;  /* 0x0000001819117221 */ /* 0x000fe20000010000 */
[----:B------:R-:W1:Y:S01]  /*3890*/  MUFU.EX2 R27, R27 ;  /* 0x0000001b001b7308 */ /* 0x000e620000000800 */
[--C-:B------:R-:W-:Y:S01]  /*38a0*/  FFMA.FTZ R46, R46, UR10, -R0.reuse ;  /* 0x0000000a2e2e7c23 */ /* 0x100fe20008010800 */
[--C-:B------:R-:W-:Y:S01]  /*38b0*/  FFMA.FTZ R47, R47, UR10, -R0.reuse ;  /* 0x0000000a2f2f7c23 */ /* 0x100fe20008010800 */
[----:B------:R-:W-:Y:S01]  /*38c0*/  FADD.FTZ R24, R28, R17 ;  /* 0x000000111c187221 */ /* 0x000fe20000010000 */
[--C-:B------:R-:W-:Y:S01]  /*38d0*/  FFMA.FTZ R50, R50, UR10, -R0.reuse ;  /* 0x0000000a32327c23 */ /* 0x100fe20008010800 */
[----:B------:R-:W-:Y:S01]  /*38e0*/  FFMA.FTZ R51, R51, UR10, -R0 ;  /* 0x0000000a33337c23 */ /* 0x000fe20008010800 */
[----:B------:R-:W-:Y:S01]  /*38f0*/  F2FP.F16.F32.PACK_AB R198, R25, R198 ;  /* 0x000000c619c6723e */ /* 0x000fe200000000ff */
[----:B------:R-:W-:Y:S01]  /*3900*/  FADD.FTZ R53, R29, R24 ;  /* 0x000000181d357221 */ /* 0x000fe20000010000 */
[----:B------:R-:W2:Y:S01]  /*3910*/  MUFU.EX2 R30, R30 ;  /* 0x0000001e001e7308 */ /* 0x000ea20000000800 */
[--C-:B------:R-:W-:Y:S01]  /*3920*/  FFMA.FTZ R54, R54, UR10, -R0.reuse ;  /* 0x0000000a36367c23 */ /* 0x100fe20008010800 */
[----:B------:R-:W-:Y:S01]  /*3930*/  FFMA.FTZ R0, R55, UR10, -R0 ;  /* 0x0000000a37007c23 */ /* 0x000fe20008010800 */
[----:B0-----:R-:W-:-:S05]  /*3940*/  F2FP.F16.F32.PACK_AB R194, R33, R32 ;  /* 0x0000002021c2723e */ /* 0x001fca00000000ff */
[----:B------:R-:W0:Y:S01]  /*3950*/  MUFU.EX2 R31, R31 ;  /* 0x0000001f001f7308 */ /* 0x000e220000000800 */
[----:B-1----:R-:W-:Y:S01]  /*3960*/  FADD.FTZ R17, R26, R27 ;  /* 0x0000001b1a117221 */ /* 0x002fe20000010000 */
        /* <DEDUP_REMOVED lines=9> */
[----:B--2---:R-:W-:-:S07]  /*3a00*/  F2FP.F16.F32.PACK_AB R188, R37, R36 ;  /* 0x0000002425bc723e */ /* 0x004fce00000000ff */
[----:B------:R-:W2:Y:S01]  /*3a10*/  MUFU.EX2 R20, R20 ;  /* 0x0000001400147308 */ /* 0x000ea20000000800 */
[C---:B0-----:R-:W-:Y:S01]  /*3a20*/  FADD.FTZ R17, R35.reuse, R24 ;  /* 0x0000001823117221 */ /* 0x041fe20000010000 */
[----:B------:R-:W-:-:S06]  /*3a30*/  F2FP.F16.F32.PACK_AB R193, R35, R34 ;  /* 0x0000002223c1723e */ /* 0x000fcc00000000ff */
[----:B------:R0:W-:Y:S01]  /*3a40*/  MUFU.EX2 R45, R44 ;  /* 0x0000002c002d7308 */ /* 0x0001e20000000800 */
[----:B-1----:R-:W-:-:S07]  /*3a50*/  FADD.FTZ R16, R38, R17 ;  /* 0x0000001126107221 */ /* 0x002fce0000010000 */
[----:B------:R-:W1:Y:S01]  /*3a60*/  MUFU.EX2 R39, R39 ;  /* 0x0000002700277308 */ /* 0x000e620000000800 */
[----:B0-----:R-:W-:Y:S01]  /*3a70*/  FADD.FTZ R44, R32, R53 ;  /* 0x00000035202c7221 */ /* 0x001fe20000010000 */
[----:B--2---:R-:W-:-:S03]  /*3a80*/  F2FP.F16.F32.PACK_AB R190, R41, R20 ;  /* 0x0000001429be723e */ /* 0x004fc600000000ff */
[----:B------:R-:W-:-:S03]  /*3a90*/  FADD.FTZ R53, R33, R44 ;  /* 0x0000002c21357221 */ /* 0x000fc60000010000 */
[----:B------:R-:W0:Y:S01]  /*3aa0*/  MUFU.EX2 R42, R42 ;  /* 0x0000002a002a7308 */ /* 0x000e220000000800 */
[----:B------:R-:W-:-:S04]  /*3ab0*/  FADD.FTZ R44, R36, R53 ;  /* 0x00000035242c7221 */ /* 0x000fc80000010000 */
[----:B------:R-:W-:-:S03]  /*3ac0*/  FADD.FTZ R21, R37, R44 ;  /* 0x0000002c25157221 */ /* 0x000fc60000010000 */
[----:B------:R-:W2:Y:S01]  /*3ad0*/  MUFU.EX2 R40, R40 ;  /* 0x0000002800287308 */ /* 0x000ea20000000800 */
[----:B------:R-:W-:Y:S01]  /*3ae0*/  FADD.FTZ R24, R20, R21 ;  /* 0x0000001514187221 */ /* 0x000fe20000010000 */
[----:B-1----:R-:W-:Y:S01]  /*3af0*/  FADD.FTZ R17, R39, R16 ;  /* 0x0000001027117221 */ /* 0x002fe20000010000 */
[----:B------:R-:W-:Y:S01]  /*3b00*/  IMAD.IADD R21, R19, 0x1, -R22 ;  /* 0x0000000113157824 */ /* 0x000fe200078e0a16 */
[----:B------:R-:W-:Y:S01]  /*3b10*/  F2FP.F16.F32.PACK_AB R195, R39, R38 ;  /* 0x0000002627c3723e */ /* 0x000fe200000000ff */
[----:B------:R-:W-:Y:S02]  /*3b20*/  FADD.FTZ R25, R41, R24 ;  /* 0x0000001829197221 */ /* 0x000fe40000010000 */
[----:B------:R-:W-:Y:S01]  /*3b30*/  IMAD R28, R201, 0x80, R21 ;  /* 0x00000080c91c7824 */ /* 0x000fe200078e0215 */
[----:B------:R-:W1:Y:S01]  /*3b40*/  MUFU.EX2 R43, R43 ;  /* 0x0000002b002b7308 */ /* 0x000e620000000800 */
[----:B0-----:R-:W-:-:S03]  /*3b50*/  FADD.FTZ R16, R42, R17 ;  /* 0x000000112a107221 */ /* 0x001fc60000010000 */
[----:B------:R-:W-:-:S04]  /*3b60*/  R2UR UR11, R28 ;  /* 0x000000001c0b72ca */ /* 0x000fc800000e0000 */
[----:B------:R-:W0:Y:S01]  /*3b70*/  MUFU.EX2 R46, R46 ;  /* 0x0000002e002e7308 */ /* 0x000e220000000800 */
[----:B--2---:R-:W-:Y:S01]  /*3b80*/  FADD.FTZ R24, R40, R25 ;  /* 0x0000001928187221 */ /* 0x004fe20000010000 */
[----:B------:R-:W-:-:S03]  /*3b90*/  F2FP.F16.F32.PACK_AB R184, R45, R40 ;  /* 0x000000282db8723e */ /* 0x000fc600000000ff */
[----:B------:R-:W-:-:S03]  /*3ba0*/  FADD.FTZ R25, R45, R24 ;  /* 0x000000182d197221 */ /* 0x000fc60000010000 */
[----:B------:R-:W2:Y:S01]  /*3bb0*/  MUFU.EX2 R2, R2 ;  /* 0x0000000200027308 */ /* 0x000ea20000000800 */
[C---:B-1----:R-:W-:Y:S01]  /*3bc0*/  FADD.FTZ R17, R43.reuse, R16 ;  /* 0x000000102b117221 */ /* 0x042fe20000010000 */
[----:B------:R-:W-:Y:S01]  /*3bd0*/  UIADD3 UR6, UR11, UR6, URZ ;  /* 0x000000060b067290 */ /* 0x000fe2000fffe03f */
[----:B------:R-:W-:-:S05]  /*3be0*/  F2FP.F16.F32.PACK_AB R189, R43, R42 ;  /* 0x0000002a2bbd723e */ /* 0x000fca00000000ff */
[----:B------:R-:W1:Y:S01]  /*3bf0*/  MUFU.EX2 R47, R47 ;  /* 0x0000002f002f7308 */ /* 0x000e620000000800 */
[----:B0-----:R-:W-:-:S07]  /*3c00*/  FADD.FTZ R16, R46, R17 ;  /* 0x000000112e107221 */ /* 0x001fce0000010000 */
[----:B------:R-:W0:Y:S01]  /*3c10*/  MUFU.EX2 R50, R50 ;  /* 0x0000003200327308 */ /* 0x000e220000000800 */
[----:B--2---:R-:W-:Y:S01]  /*3c20*/  FADD.FTZ R20, R2, R25 ;  /* 0x0000001902147221 */ /* 0x004fe20000010000 */
[----:B------:R-:W-:-:S03]  /*3c30*/  F2FP.F16.F32.PACK_AB R186, R49, R2 ;  /* 0x0000000231ba723e */ /* 0x000fc600000000ff */
[----:B------:R-:W-:Y:S01]  /*3c40*/  FADD.FTZ R17, R49, R20 ;  /* 0x0000001431117221 */ /* 0x000fe20000010000 */
[----:B------:R-:W-:Y:S02]  /*3c50*/  VIADD R20, R62, 0xfffffffe ;  /* 0xfffffffe3e147836 */ /* 0x000fe40000000000 */
[----:B------:R-:W2:Y:S01]  /*3c60*/  MUFU.EX2 R51, R51 ;  /* 0x0000003300337308 */ /* 0x000ea20000000800 */
[C---:B-1----:R-:W-:Y:S01]  /*3c70*/  FADD.FTZ R25, R47.reuse, R16 ;  /* 0x000000102f197221 */ /* 0x042fe20000010000 */
[----:B------:R-:W-:-:S06]  /*3c80*/  F2FP.F16.F32.PACK_AB R191, R47, R46 ;  /* 0x0000002e2fbf723e */ /* 0x000fcc00000000ff */
[----:B------:R-:W1:Y:S01]  /*3c90*/  MUFU.EX2 R54, R54 ;  /* 0x0000003600367308 */ /* 0x000e620000000800 */
[----:B0-----:R-:W-:-:S07]  /*3ca0*/  FADD.FTZ R2, R50, R25 ;  /* 0x0000001932027221 */ /* 0x001fce0000010000 */
[----:B------:R-:W0:Y:S01]  /*3cb0*/  MUFU.EX2 R187, R0 ;  /* 0x0000000000bb7308 */ /* 0x000e220000000800 */
[C---:B--2---:R-:W-:Y:S01]  /*3cc0*/  FADD.FTZ R25, R51.reuse, R2 ;  /* 0x0000000233197221 */ /* 0x044fe20000010000 */
[----:B------:R-:W-:-:S03]  /*3cd0*/  F2FP.F16.F32.PACK_AB R185, R51, R50 ;  /* 0x0000003233b9723e */ /* 0x000fc600000000ff */
[----:B-1----:R-:W-:-:S04]  /*3ce0*/  FADD.FTZ R16, R54, R25 ;  /* 0x0000001936107221 */ /* 0x002fc80000010000 */
[C---:B0-----:R-:W-:Y:S01]  /*3cf0*/  FADD.FTZ R16, R187.reuse, R16 ;  /* 0x00000010bb107221 */ /* 0x041fe20000010000 */
[----:B------:R-:W-:Y:S01]  /*3d00*/  F2FP.F16.F32.PACK_AB R187, R187, R54 ;  /* 0x00000036bbbb723e */ /* 0x000fe200000000ff */
[----:B------:R-:W-:Y:S06]  /*3d10*/  @P2 BRA `(.L_x_1101) ;  /* 0x0000000000482947 */ /* 0x000fec0003800000 */
[C---:B------:R-:W-:Y:S01]  /*3d20*/  ISETP.GT.AND P2, PT, R28.reuse, RZ, PT ;  /* 0x000000ff1c00720c */ /* 0x040fe20003f44270 */
[----:B------:R-:W-:-:S05]  /*3d30*/  VIADD R0, R28, 0xffffffff ;  /* 0xffffffff1c007836 */ /* 0x000fca0000000000 */
[----:B------:R-:W-:-:S07]  /*3d40*/  R2UR UR4, R0 ;  /* 0x00000000000472ca */ /* 0x000fce00000e0000 */
[----:B------:R-:W-:Y:S08]  /*3d50*/  @P2 BRA `(.L_x_1102) ;  /* 0x00000000001c2947 */ /* 0x000ff00003800000 */
[----:B------:R-:W-:Y:S02]  /*3d60*/  UISETP.NE.AND UP1, UPT, UR7, 0x1, UPT ;  /* 0x000000010700788c */ /* 0x000fe4000bf25270 */
[----:B------:R-:W-:-:S09]  /*3d70*/  UIADD3 UR4, -UR11, URZ, URZ ;  /* 0x0000003f0b047290 */ /* 0x000fd2000fffe13f */
[----:B------:R-:W-:Y:S02]  /*3d80*/  @UP1 ULDC.64 UR14, c[0x0][0x9e8] ;  /* 0x00027a00000e1ab9 */ /* 0x000fe40000000a00 */
[----:B------:R-:W-:-:S04]  /*3d90*/  UIMAD.WIDE.U32 UR18, UR4, UR14, URZ ;  /* 0x0000000e041272a5 */ /* 0x000fc8000f8e003f */
[----:B------:R-:W-:-:S04]  /*3da0*/  @UP1 USHF.R.U32.HI UR4, URZ, UR15, UR19 ;  /* 0x0000000f3f041299 */ /* 0x000fc80008011613 */
[----:B------:R-:W-:Y:S01]  /*3db0*/  ULOP3.LUT UR4, URZ, UR4, URZ, 0x33, !UPT ;  /* 0x000000043f047292 */ /* 0x000fe2000f8e333f */
[----:B------:R-:W-:Y:S11]  /*3dc0*/  BRA `(.L_x_1103) ;  /* 0x0000000000107947 */ /* 0x000ff60003800000 */
.L_x_1102:
[----:B------:R-:W-:-:S11]  /*3dd0*/  UISETP.NE.AND UP1, UPT, UR7, 0x1, UPT ;  /* 0x000000010700788c */ /* 0x000fd6000bf25270 */
[----:B------:R-:W-:Y:S02]  /*3de0*/  @UP1 ULDC.64 UR14, c[0x0][0x9e8] ;  /* 0x00027a00000e1ab9 */ /* 0x000fe40000000a00 */
[----:B------:R-:W-:-:S04]  /*3df0*/  UIMAD.WIDE.U32 UR18, UR4, UR14, URZ ;  /* 0x0000000e041272a5 */ /* 0x000fc8000f8e003f */
[----:B------:R-:W-:-:S12]  /*3e00*/  @UP1 USHF.R.U32.HI UR4, URZ, UR15, UR19 ;  /* 0x0000000f3f041299 */ /* 0x000fd80008011613 */
.L_x_1103:
[----:B------:R-:W-:-:S04]  /*3e10*/  UIMAD UR4, UR4, UR7, UR7 ;  /* 0x00000007040472a4 */ /* 0x000fc8000f8e0207 */
[----:B------:R-:W-:-:S04]  /*3e20*/  UISETP.LT.AND UP1, UPT, UR6, UR4, UPT ;  /* 0x000000040600728c */ /* 0x000fc8000bf21270 */
[----:B------:R-:W-:-:S12]  /*3e30*/  USEL UR6, UR6, UR4, UP1 ;  /* 0x0000000406067287 */ /* 0x000fd80008800000 */
.L_x_1101:
[----:B------:R-:W-:Y:S01]  /*3e40*/  R2UR UR7, R200 ;  /* 0x00000000c80772ca */ /* 0x000fe200000e0000 */
        /* <DEDUP_REMOVED lines=76> */
[----:B------:R-:W-:Y:S02]  /*4310*/  VIADD R219, R217, 0x8 ;  /* 0x00000008d9db7836 */ /* 0x000fe40000000000 */
[----:B------:R-:W-:-:S03]  /*4320*/  IMAD.MOV.U32 R151, RZ, RZ, RZ ;  /* 0x000000ffff977224 */ /* 0x000fc600078e00ff */
[----:B------:R-:W-:-:S07]  /*4330*/  LOP3.LUT R203, RZ, R219, RZ, 0x33, !PT ;  /* 0x000000dbffcb7212 */ /* 0x000fce00078e33ff */
.L_x_1121:
[----:B------:R-:W-:-:S04]  /*4340*/  UIADD3 UR4, UR36, 0x1, URZ ;  /* 0x0000000124047890 */ /* 0x000fc8000fffe03f */
[----:B------:R-:W-:-:S04]  /*4350*/  UISETP.NE.AND UP1, UPT, UR4, 0x2, UPT ;  /* 0x000000020400788c */ /* 0x000fc8000bf25270 */
[----:B------:R-:W-:Y:S02]  /*4360*/  USEL UR7, URZ, 0x1, UP1 ;  /* 0x000000013f077887 */ /* 0x000fe40008800000 */
[----:B------:R-:W-:Y:S02]  /*4370*/  USEL UR4, UR4, URZ, UP1 ;  /* 0x0000003f04047287 */ /* 0x000fe40008800000 */
[----:B------:R-:W-:Y:S01]  /*4380*/  ULOP3.LUT UR7, UR37, UR7, URZ, 0x3c, !UPT ;  /* 0x0000000725077292 */ /* 0x000fe2000f8e3c3f */
[----:B------:R-:W-:Y:S11]  /*4390*/  @!P0 BRA `(.L_x_1105) ;  /* 0x0000000000048947 */ /* 0x000ff60003800000 */
[----:B------:R-:W-:Y:S01]  /*43a0*/  BPT.TRAP 0x1 ;  /* 0x000000040000795c */ /* 0x000fe20000300000 */
.L_x_1105:
[----:B------:R-:W-:Y:S01]  /*43b0*/  ULEA UR5, UR4, UR38, 0x3 ;  /* 0x0000002604057291 */ /* 0x000fe2000f8e183f */
[----:B------:R-:W-:-:S05]  /*43c0*/  IMAD.U32 R152, RZ, RZ, UR7 ;  /* 0x00000007ff987e24 */ /* 0x000fca000f8e00ff */
[----:B------:R-:W-:-:S04]  /*43d0*/  SHF.L.U32 R152, R152, 0x1f, RZ ;  /* 0x0000001f98987819 */ /* 0x000fc800000006ff */
[----:B------:R0:W1:Y:S01]  /*43e0*/  SYNCS.PHASECHK.TRANS64.TRYWAIT P2, [UR5+0x30830], R152 ;  /* 0x03083098ff0075a7 */ /* 0x0000620008040145 */
[----:B------:R-:W-:Y:S05]  /*43f0*/  @!P0 BRA `(.L_x_1106) ;  /* 0x0000000000048947 */ /* 0x000fea0003800000 */
[----:B------:R-:W-:Y:S01]  /*4400*/  BPT.TRAP 0x1 ;  /* 0x000000040000795c */ /* 0x000fe20000300000 */
.L_x_1106:
[----:B-1----:R-:W-:Y:S05]  /*4410*/  @P2 BRA `(.L_x_1107) ;  /* 0x0000000000082947 */ /* 0x002fea0003800000 */
[----:B------:R-:W1:Y:S02]  /*4420*/  SYNCS.PHASECHK.TRANS64.TRYWAIT P2, [UR5+0x30830], R152 ;  /* 0x03083098ff0075a7 */ /* 0x000e640008040145 */
[----:B-1----:R-:W-:Y:S05]  /*4430*/  @!P2 BRA `(.L_x_1108) ;  /* 0x000001040088a947 */ /* 0x002fea0003800000 */
.L_x_1107:
[----:B------:R-:W-:Y:S01]  /*4440*/  R2UR UR52, R14 ;  /* 0x000000000e3472ca */ /* 0x000fe200000e0000 */
[----:B------:R-:W-:Y:S01]  /*4450*/  ULEA UR6, UR4, UR39, 0xb ;  /* 0x0000002704067291 */ /* 0x000fe2000f8e583f */
[----:B------:R-:W-:Y:S01]  /*4460*/  R2UR UR53, R15 ;  /* 0x000000000f3572ca */ /* 0x000fe200000e0000 */
[----:B01----:R-:W-:Y:S01]  /*4470*/  WARPGROUP.ARRIVE ;  /* 0x00000000000079c5 */ /* 0x003fe20000000000 */
        /* <DEDUP_REMOVED lines=92> */
[----:B------:R-:W-:Y:S01]  /*4a40*/  FMUL.FTZ R149, R149, R0 ;  /* 0x0000000095957220 */ /* 0x000fe20000410000 */
        /* <DEDUP_REMOVED lines=126> */
.L_x_1109:
[----:B------:R-:W-:Y:S01]  /*5230*/  ULEA UR6, UR36, UR38, 0x3 ;  /* 0x0000002624067291 */ /* 0x000fe2000f8e183f */
[----:B------:R-:W-:-:S05]  /*5240*/  IMAD.U32 R0, RZ, RZ, UR37 ;  /* 0x00000025ff007e24 */ /* 0x000fca000f8e00ff */
[----:B------:R-:W-:-:S04]  /*5250*/  SHF.L.U32 R0, R0, 0x1f, RZ ;  /* 0x0000001f00007819 */ /* 0x000fc800000006ff */
[----:B------:R0:W1:Y:S01]  /*5260*/  SYNCS.PHASECHK.TRANS64.TRYWAIT P2, [UR6+0x30850], R0 ;  /* 0x03085000ff0075a7 */ /* 0x0000620008040146 */
[----:B------:R-:W-:Y:S05]  /*5270*/  @!P0 BRA `(.L_x_1110) ;  /* 0x0000000000048947 */ /* 0x000fea0003800000 */
[----:B------:R-:W-:Y:S01]  /*5280*/  BPT.TRAP 0x1 ;  /* 0x000000040000795c */ /* 0x000fe20000300000 */
.L_x_1110:
[----:B-1----:R-:W-:Y:S05]  /*5290*/  @P2 BRA `(.L_x_1111) ;  /* 0x0000000000082947 */ /* 0x002fea0003800000 */
[----:B------:R-:W1:Y:S02]  /*52a0*/  SYNCS.PHASECHK.TRANS64.TRYWAIT P2, [UR6+0x30850], R0 ;  /* 0x03085000ff0075a7 */ /* 0x000e640008040146 */
[----:B-1----:R-:W-:Y:S05]  /*52b0*/  @!P2 BRA `(.L_x_1112) ;  /* 0x000000f80000a947 */ /* 0x002fea0003800000 */
.L_x_1111:
[----:B------:R-:W-:Y:S01]  /*52c0*/  UIADD3 UR10, UR38, 0x400, URZ ;  /* 0x00000400260a7890 */ /* 0x000fe2000fffe03f */
[----:B------:R-:W-:Y:S01]  /*52d0*/  WARPGROUP.ARRIVE ;  /* 0x00000000000079c5 */ /* 0x000fe20000000000 */
[----:B------:R-:W-:Y:S01]  /*52e0*/  UMOV UR11, 0x40000040 ;  /* 0x40000040000b7882 */ /* 0x000fe20000000000 */
[----:B------:R-:W-:Y:S01]  /*52f0*/  IMAD.SHL.U32 R2, R20, 0x40, RZ ;  /* 0x0000004014027824 */ /* 0x000fe200078e00ff */
[----:B------:R-:W-:Y:S01]  /*5300*/  USHF.R.U32.HI UR10, URZ, 0x4, UR10 ;  /* 0x000000043f0a7899 */ /* 0x000fe2000801160a */
[----:B01----:R-:W-:Y:S01]  /*5310*/  IMAD.U32 R0, RZ, RZ, UR5 ;  /* 0x00000005ff007e24 */ /* 0x003fe2000f8e00ff */
[----:B------:R-:W-:Y:S01]  /*5320*/  PLOP3.LUT P2, PT, PT, PT, UP0, 0x40, 0x0 ;  /* 0x000000000000781c */ /* 0x000fe20003f4e808 */
[----:B------:R-:W-:Y:S01]  /*5330*/  ULDC UR15, c[0x0][0x9dc] ;  /* 0x00027700000f7ab9 */ /* 0x000fe20000000800 */
[----:B------:R-:W-:Y:S01]  /*5340*/  ULOP3.LUT UR10, UR10, 0x3fff, URZ, 0xc0, !UPT ;  /* 0x00003fff0a0a7892 */ /* 0x000fe2000f8ec03f */
[----:B------:R-:W-:Y:S01]  /*5350*/  @!P1 VIADD R0, R0, 0x30840 ;  /* 0x0003084000009836 */ /* 0x000fe20000000000 */
[----:B------:R-:W-:Y:S01]  /*5360*/  UMOV UR5, UR15 ;  /* 0x0000000f00057c82 */ /* 0x000fe20008000000 */
[----:B------:R-:W-:Y:S01]  /*5370*/  ULDC UR15, c[0x0][0x9e0] ;  /* 0x00027800000f7ab9 */ /* 0x000fe20000000800 */
[----:B------:R-:W-:-:S02]  /*5380*/  ULOP3.LUT UR10, UR10, 0x2000000, URZ, 0xfc, !UPT ;  /* 0x020000000a0a7892 */ /* 0x000fc4000f8efc3f */
        /* <DEDUP_REMOVED lines=22> */
[----:B------:R-:W-:Y:S02]  /*54f0*/  ULOP3.LUT UR10, URZ, UR5, URZ, 0x33, !UPT ;  /* 0x000000053f0a7292 */ /* 0x000fe4000f8e333f */
[----:B------:R-:W-:Y:S02]  /*5500*/  WARPGROUP.DEPBAR.LE gsb0, 0x0 ;  /* 0x00008000000079c5 */ /* 0x000fe40000010000 */
[----:B------:R-:W-:Y:S01]  /*5510*/  IADD3 R185, R19, 0x1, -R2 ;  /* 0x0000000113b97810 */ /* 0x000fe20007ffe802 */
[----:B------:R0:W-:Y:S04]  /*5520*/  @!P1 SYNCS.ARRIVE.TRANS64.RED.A1T0 RZ, [R0+URZ], RZ ;  /* 0x000000ff00ff99a7 */ /* 0x0001e8000810043f */
[----:B------:R-:W-:-:S04]  /*5530*/  IMAD.IADD R185, R185, 0x1, -R22 ;  /* 0x00000001b9b97824 */ /* 0x000fc800078e0a16 */
[----:B------:R-:W-:-:S04]  /*5540*/  IMAD R185, R18, -0x2, R185 ;  /* 0xfffffffe12b97824 */ /* 0x000fc800078e02b9 */
[C---:B------:R-:W-:Y:S02]  /*5550*/  VIADD R191, R185.reuse, UR15 ;  /* 0x0000000fb9bf7c36 */ /* 0x040fe40008000000 */
[----:B------:R-:W-:Y:S02]  /*5560*/  VIADD R193, R185, UR10 ;  /* 0x0000000ab9c17c36 */ /* 0x000fe40008000000 */
[C---:B------:R-:W-:Y:S02]  /*5570*/  IMAD.IADD R186, R4.reuse, 0x1, R191 ;  /* 0x0000000104ba7824 */ /* 0x040fe400078e02bf */
[----:B------:R-:W-:Y:S01]  /*5580*/  IMAD.IADD R187, R4, 0x1, R193 ;  /* 0x0000000104bb7824 */ /* 0x000fe200078e02c1 */
[----:B0-----:R-:W-:Y:S06]  /*5590*/  @P2 BRA `(.L_x_1113) ;  /* 0x00000000005c2947 */ /* 0x001fec0003800000 */
[----:B------:R-:W-:Y:S01]  /*55a0*/  ISETP.GT.AND P2, PT, R217, -0x1, PT ;  /* 0xffffffffd900780c */ /* 0x000fe20003f44270 */
[----:B------:R-:W-:-:S12]  /*55b0*/  BSSY B0, `(.L_x_1114) ;  /* 0x0000011000007945 */ /* 0x000fd80003800000 */
[----:B------:R-:W-:Y:S05]  /*55c0*/  @P2 BRA `(.L_x_1115) ;  /* 0x0000000000242947 */ /* 0x000fea0003800000 */
[----:B------:R-:W-:Y:S02]  /*55d0*/  IMAD.U32 R0, RZ, RZ, UR59 ;  /* 0x0000003bff007e24 */ /* 0x000fe4000f8e00ff */
[----:B------:R-:W-:-:S03]  /*55e0*/  IMAD.IADD R189, R4, 0x1, R21 ;  /* 0x0000000104bd7824 */ /* 0x000fc600078e0215 */
[----:B------:R-:W-:Y:S02]  /*55f0*/  ISETP.NE.AND P2, PT, R0, 0x1, PT ;  /* 0x000000010000780c */ /* 0x000fe40003f45270 */
[----:B------:R-:W-:-:S11]  /*5600*/  LOP3.LUT R189, RZ, R189, RZ, 0x33, !PT ;  /* 0x000000bdffbd7212 */ /* 0x000fd600078e33ff */
[----:B------:R-:W0:Y:S02]  /*5610*/  @P2 LDC.64 R184, c[0x0][0x9e8] ;  /* 0x00027a00ffb82b82 */ /* 0x000e240000000a00 */
[----:B0-----:R-:W-:-:S05]  /*5620*/  @P2 IMAD.HI.U32 R184, R189, R184, RZ ;  /* 0x000000b8bdb82227 */ /* 0x001fca00078e00ff */
[----:B------:R-:W-:-:S04]  /*5630*/  @P2 SHF.R.U32.HI R189, RZ, R185, R184 ;  /* 0x000000b9ffbd2219 */ /* 0x000fc800000116b8 */
[----:B------:R-:W-:Y:S01]  /*5640*/  LOP3.LUT R189, RZ, R189, RZ, 0x33, !PT ;  /* 0x000000bdffbd7212 */ /* 0x000fe200078e33ff */
[----:B------:R-:W-:Y:S06]  /*5650*/  BRA `(.L_x_1116) ;  /* 0x0000000000187947 */ /* 0x000fec0003800000 */
.L_x_1115:
[----:B------:R-:W-:Y:S02]  /*5660*/  IMAD.U32 R0, RZ, RZ, UR59 ;  /* 0x0000003bff007e24 */ /* 0x000fe4000f8e00ff */
[----:B------:R-:W-:-:S03]  /*5670*/  IMAD.MOV.U32 R189, RZ, RZ, R217 ;  /* 0x000000ffffbd7224 */ /* 0x000fc600078e00d9 */
[----:B------:R-:W-:-:S13]  /*5680*/  ISETP.NE.AND P2, PT, R0, 0x1, PT ;  /* 0x000000010000780c */ /* 0x000fda0003f45270 */
[----:B------:R-:W0:Y:S02]  /*5690*/  @P2 LDC.64 R184, c[0x0][0x9e8] ;  /* 0x00027a00ffb82b82 */ /* 0x000e240000000a00 */
[----:B0-----:R-:W-:-:S05]  /*56a0*/  @P2 IMAD.HI.U32 R184, R217, R184, RZ ;  /* 0x000000b8d9b82227 */ /* 0x001fca00078e00ff */
[----:B------:R-:W-:-:S07]  /*56b0*/  @P2 SHF.R.U32.HI R189, RZ, R185, R184 ;  /* 0x000000b9ffbd2219 */ /* 0x000fce00000116b8 */
.L_x_1116:
[----:B------:R-:W-:Y:S05]  /*56c0*/  BSYNC B0 ;  /* 0x0000000000007941 */ /* 0x000fea0003800000 */
.L_x_1114:
[----:B------:R-:W-:-:S04]  /*56d0*/  IMAD R185, R189, R0, -R2 ;  /* 0x00000000bdb97224 */ /* 0x000fc800078e0a02 */
[----:B------:R-:W-:-:S05]  /*56e0*/  IMAD R185, R18, -0x2, R185 ;  /* 0xfffffffe12b97824 */ /* 0x000fca00078e02b9 */
[----:B------:R-:W-:Y:S02]  /*56f0*/  VIADDMNMX R186, R185, R0, R186, PT ;  /* 0x00000000b9ba7246 */ /* 0x000fe400038001ba */
[----:B------:R-:W-:-:S07]  /*5700*/  VIMNMX R187, R187, R185, !PT ;  /* 0x000000b9bbbb7248 */ /* 0x000fce0007fe0100 */
.L_x_1113:
[----:B------:R-:W-:Y:S02]  /*5710*/  ISETP.GT.AND P2, PT, R20, -0x1, PT ;  /* 0xffffffff1400780c */ /* 0x000fe40003f44270 */
[----:B------:R-:W-:Y:S02]  /*5720*/  IADD3 R185, R191, 0x8, R4 ;  /* 0x00000008bfb97810 */ /* 0x000fe40007ffe004 */
[C---:B------:R-:W-:Y:S02]  /*5730*/  ISETP.GT.AND P5, PT, R187.reuse, RZ, P2 ;  /* 0x000000ffbb00720c */ /* 0x040fe400017a4270 */
[C---:B------:R-:W-:Y:S02]  /*5740*/  ISETP.GT.AND P4, PT, R187.reuse, 0x1, P2 ;  /* 0x00000001bb00780c */ /* 0x040fe40001784270 */
[----:B------:R-:W-:Y:S02]  /*5750*/  ISETP.LT.OR P5, PT, R186, 0x1, P5 ;  /* 0x00000001ba00780c */ /* 0x000fe40002fa1670 */
[----:B------:R-:W-:-:S02]  /*5760*/  ISETP.GT.AND P6, PT, R187, 0x8, P2 ;  /* 0x00000008bb00780c */ /* 0x000fc400017c4270 */
[----:B------:R-:W-:Y:S02]  /*5770*/  FSEL R184, R152, -INF , !P5 ;  /* 0xff80000098b87808 */ /* 0x000fe40006800000 */
[C---:B------:R-:W-:Y:S02]  /*5780*/  ISETP.GT.AND P5, PT, R187.reuse, 0x10, P2 ;  /* 0x00000010bb00780c */ /* 0x040fe400017a4270 */
[----:B------:R-:W-:Y:S02]  /*5790*/  ISETP.GT.AND P3, PT, R187, 0x9, P2 ;  /* 0x00000009bb00780c */ /* 0x000fe40001764270 */
[C---:B------:R-:W-:Y:S02]  /*57a0*/  ISETP.LT.OR P5, PT, R186.reuse, 0x11, P5 ;  /* 0x00000011ba00780c */ /* 0x040fe40002fa1670 */
[----:B------:R-:W-:Y:S02]  /*57b0*/  ISETP.LT.OR P4, PT, R186, 0x2, P4 ;  /* 0x00000002ba00780c */ /* 0x000fe40002781670 */
[----:B------:R-:W-:-:S02]  /*57c0*/  FSEL R160, R160, -INF , !P5 ;  /* 0xff800000a0a07808 */ /* 0x000fc40006800000 */
[----:B------:R-:W-:Y:S02]  /*57d0*/  ISETP.GT.AND P5, PT, R187, 0x20, P2 ;  /* 0x00000020bb00780c */ /* 0x000fe400017a4270 */
[C---:B------:R-:W-:Y:S02]  /*57e0*/  ISETP.LT.OR P6, PT, R186.reuse, 0x9, P6 ;  /* 0x00000009ba00780c */ /* 0x040fe400037c1670 */
[C---:B------:R-:W-:Y:S02]  /*57f0*/  ISETP.LT.OR P3, PT, R186.reuse, 0xa, P3 ;  /* 0x0000000aba00780c */ /* 0x040fe40001f61670 */
[----:B------:R-:W-:Y:S02]  /*5800*/  ISETP.LT.OR P5, PT, R186, 0x21, P5 ;  /* 0x00000021ba00780c */ /* 0x000fe40002fa1670 */
[----:B------:R-:W-:Y:S02]  /*5810*/  FSEL R0, R153, -INF , !P4 ;  /* 0xff80000099007808 */ /* 0x000fe40006000000 */
[----:B------:R-:W-:-:S02]  /*5820*/  FSEL R156, R156, -INF , !P6 ;  /* 0xff8000009c9c7808 */ /* 0x000fc40007000000 */
[----:B------:R-:W-:Y:S02]  /*5830*/  FSEL R157, R157, -INF , !P3 ;  /* 0xff8000009d9d7808 */ /* 0x000fe40005800000 */
[C---:B------:R-:W-:Y:S02]  /*5840*/  ISETP.GT.AND P4, PT, R187.reuse, 0x11, P2 ;  /* 0x00000011bb00780c */ /* 0x040fe40001784270 */
[C---:B------:R-:W-:Y:S02]  /*5850*/  ISETP.GT.AND P6, PT, R187.reuse, 0x18, P2 ;  /* 0x00000018bb00780c */ /* 0x040fe400017c4270 */
[C---:B------:R-:W-:Y:S02]  /*5860*/  ISETP.GT.AND P3, PT, R187.reuse, 0x19, P2 ;  /* 0x00000019bb00780c */ /* 0x040fe40001764270 */
[----:B------:R-:W-:Y:S02]  /*5870*/  FSEL R168, R168, -INF , !P5 ;  /* 0xff800000a8a87808 */ /* 0x000fe40006800000 */
[----:B------:R-:W-:-:S02]  /*5880*/  ISETP.GT.AND P5, PT, R187, 0x30, P2 ;  /* 0x00000030bb00780c */ /* 0x000fc400017a4270 */
[C---:B------:R-:W-:Y:S02]  /*5890*/  ISETP.LT.OR P4, PT, R186.reuse, 0x12, P4 ;  /* 0x00000012ba00780c */ /* 0x040fe40002781670 */
        /* <DEDUP_REMOVED lines=8> */
[----:B------:R-:W-:Y:S02]  /*5920*/  ISETP.GT.AND P3, PT, R187, 0x29, P2 ;  /* 0x00000029bb00780c */ /* 0x000fe40001764270 */
[----:B------:R-:W-:Y:S02]  /*5930*/  FSEL R176, R176, -INF , !P5 ;  /* 0xff800000b0b07808 */ /* 0x000fe40006800000 */
[----:B------:R-:W-:-:S02]  /*5940*/  PLOP3.LUT P5, PT, PT, PT, UP0, 0x40, 0x0 ;  /* 0x000000000000781c */ /* 0x000fc40003fae808 */
        /* <DEDUP_REMOVED lines=12> */
[----:B------:R-:W-:Y:S02]  /*5a10*/  IADD3 R186, R193, 0x8, R4 ;  /* 0x00000008c1ba7810 */ /* 0x000fe40007ffe004 */
[----:B------:R-:W-:Y:S02]  /*5a20*/  FSEL R177, R177, -INF , !P4 ;  /* 0xff800000b1b17808 */ /* 0x000fe40006000000 */
[----:B------:R-:W-:Y:S02]  /*5a30*/  FSEL R180, R180, -INF , !P6 ;  /* 0xff800000b4b47808 */ /* 0x000fe40007000000 */
[----:B------:R-:W-:Y:S01]  /*5a40*/  FSEL R181, R181, -INF , !P3 ;  /* 0xff800000b5b57808 */ /* 0x000fe20005800000 */
[----:B------:R-:W-:Y:S06]  /*5a50*/  @P5 BRA `(.L_x_1117) ;  /* 0x0000000000585947 */ /* 0x000fec0003800000 */
[----:B------:R-:W-:Y:S01]  /*5a60*/  ISETP.GT.AND P3, PT, R219, -0x1, PT ;  /* 0xffffffffdb00780c */ /* 0x000fe20003f64270 */
[----:B------:R-:W-:-:S12]  /*5a70*/  BSSY B0, `(.L_x_1118) ;  /* 0x0000010000007945 */ /* 0x000fd80003800000 */
[----:B------:R-:W-:Y:S05]  /*5a80*/  @P3 BRA `(.L_x_1119) ;  /* 0x0000000000203947 */ /* 0x000fea0003800000 */
[----:B------:R-:W-:-:S05]  /*5a90*/  IMAD.U32 R190, RZ, RZ, UR59 ;  /* 0x0000003bffbe7e24 */ /* 0x000fca000f8e00ff */
[----:B------:R-:W-:-:S13]  /*5aa0*/  ISETP.NE.AND P3, PT, R190, 0x1, PT ;  /* 0x00000001be00780c */ /* 0x000fda0003f65270 */
[----:B------:R-:W0:Y:S02]  /*5ab0*/  @P3 LDC.64 R152, c[0x0][0x9e8] ;  /* 0x00027a00ff983b82 */ /* 0x000e240000000a00 */
[----:B0-----:R-:W-:-:S04]  /*5ac0*/  @P3 IMAD.HI.U32 R188, R203, R152, RZ ;  /* 0x00000098cbbc3227 */ /* 0x001fc800078e00ff */
[----:B------:R-:W-:Y:S01]  /*5ad0*/  IMAD.MOV.U32 R152, RZ, RZ, R203 ;  /* 0x000000ffff987224 */ /* 0x000fe200078e00cb */
[----:B------:R-:W-:-:S04]  /*5ae0*/  @P3 SHF.R.U32.HI R152, RZ, R153, R188 ;  /* 0x00000099ff983219 */ /* 0x000fc800000116bc */
[----:B------:R-:W-:Y:S01]  /*5af0*/  LOP3.LUT R187, RZ, R152, RZ, 0x33, !PT ;  /* 0x00000098ffbb7212 */ /* 0x000fe200078e33ff */
[----:B------:R-:W-:Y:S06]  /*5b00*/  BRA `(.L_x_1120) ;  /* 0x0000000000187947 */ /* 0x000fec0003800000 */
.L_x_1119:
[----:B------:R-:W-:Y:S02]  /*5b10*/  IMAD.U32 R190, RZ, RZ, UR59 ;  /* 0x0000003bffbe7e24 */ /* 0x000fe4000f8e00ff */
[----:B------:R-:W-:-:S03]  /*5b20*/  IMAD.MOV.U32 R187, RZ, RZ, R219 ;  /* 0x000000ffffbb7224 */ /* 0x000fc600078e00db */
[----:B------:R-:W-:-:S13]  /*5b30*/  ISETP.NE.AND P3, PT, R190, 0x1, PT ;  /* 0x00000001be00780c */ /* 0x000fda0003f65270 */
[----:B------:R-:W0:Y:S02]  /*5b40*/  @P3 LDC.64 R152, c[0x0][0x9e8] ;  /* 0x00027a00ff983b82 */ /* 0x000e240000000a00 */
[----:B0-----:R-:W-:-:S05]  /*5b50*/  @P3 IMAD.HI.U32 R152, R219, R152, RZ ;  /* 0x00000098db983227 */ /* 0x001fca00078e00ff */
[----:B------:R-:W-:-:S07]  /*5b60*/  @P3 SHF.R.U32.HI R187, RZ, R153, R152 ;  /* 0x00000099ffbb3219 */ /* 0x000fce0000011698 */
.L_x_1120:
[----:B------:R-:W-:Y:S05]  /*5b70*/  BSYNC B0 ;  /* 0x0000000000007941 */ /* 0x000fea0003800000 */
.L_x_1118:
[----:B------:R-:W-:-:S04]  /*5b80*/  IMAD R153, R187, R190, -R2 ;  /* 0x000000bebb997224 */ /* 0x000fc800078e0a02 */
[----:B------:R-:W-:-:S05]  /*5b90*/  IMAD R153, R18, -0x2, R153 ;  /* 0xfffffffe12997824 */ /* 0x000fca00078e0299 */
[----:B------:R-:W-:Y:S02]  /*5ba0*/  VIADDMNMX R185, R153, R190, R185, PT ;  /* 0x000000be99b97246 */ /* 0x000fe400038001b9 */
[----:B------:R-:W-:-:S07]  /*5bb0*/  VIMNMX R186, R186, R153, !PT ;  /* 0x00000099baba7248 */ /* 0x000fce0007fe0100 */
.L_x_1117:
        /* <DEDUP_REMOVED lines=34> */
[----:B------:R-:W-:Y:S02]  /*5de0*/  ISETP.GT.AND P6, PT, R186, 0x18, P2 ;  /* 0x00000018ba00780c */ /* 0x000fe400017c4270 */
[C---:B------:R-:W-:Y:S01]  /*5df0*/  ISETP.LT.OR P5, PT, R185.reuse, 0x12, P5 ;  /* 0x00000012b900780c */ /* 0x040fe20002fa1670 */
[----:B------:R-:W0:Y:S01]  /*5e00*/  SHFL.BFLY PT, R153, R2, 0x2, 0x1f ;  /* 0x0c401f0002997f89 */ /* 0x000e2200000e0000 */
[----:B------:R-:W-:Y:S02]  /*5e10*/  FSEL R162, R162, -INF , !P3 ;  /* 0xff800000a2a27808 */ /* 0x000fe40005800000 */
[----:B------:R-:W-:Y:S02]  /*5e20*/  ISETP.GT.AND P4, PT, R186, 0x19, P2 ;  /* 0x00000019ba00780c */ /* 0x000fe40001784270 */
[----:B------:R-:W-:-:S02]  /*5e30*/  ISETP.LT.OR P6, PT, R185, 0x19, P6 ;  /* 0x00000019b900780c */ /* 0x000fc400037c1670 */
[----:B------:R-:W-:Y:S02]  /*5e40*/  FSEL R163, R163, -INF , !P5 ;  /* 0xff800000a3a37808 */ /* 0x000fe40006800000 */
[----:B------:R-:W-:Y:S02]  /*5e50*/  ISETP.GT.AND P3, PT, R186, 0x20, P2 ;  /* 0x00000020ba00780c */ /* 0x000fe40001764270 */
[----:B------:R-:W-:Y:S02]  /*5e60*/  FSEL R166, R166, -INF , !P6 ;  /* 0xff800000a6a67808 */ /* 0x000fe40007000000 */
[C---:B------:R-:W-:Y:S02]  /*5e70*/  ISETP.LT.OR P4, PT, R185.reuse, 0x1a, P4 ;  /* 0x0000001ab900780c */ /* 0x040fe40002781670 */
[----:B------:R-:W-:Y:S02]  /*5e80*/  ISETP.GT.AND P5, PT, R186, 0x21, P2 ;  /* 0x00000021ba00780c */ /* 0x000fe400017a4270 */
[----:B------:R-:W-:-:S02]  /*5e90*/  ISETP.LT.OR P3, PT, R185, 0x21, P3 ;  /* 0x00000021b900780c */ /* 0x000fc40001f61670 */
[----:B------:R-:W-:Y:S02]  /*5ea0*/  FSEL R167, R167, -INF , !P4 ;  /* 0xff800000a7a77808 */ /* 0x000fe40006000000 */
[----:B------:R-:W-:Y:S02]  /*5eb0*/  ISETP.GT.AND P6, PT, R186, 0x28, P2 ;  /* 0x00000028ba00780c */ /* 0x000fe400017c4270 */
[----:B------:R-:W-:Y:S02]  /*5ec0*/  ISETP.LT.OR P5, PT, R185, 0x22, P5 ;  /* 0x00000022b900780c */ /* 0x000fe40002fa1670 */
[----:B0-----:R-:W-:Y:S02]  /*5ed0*/  FMNMX.FTZ R153, R2, R153, !PT ;  /* 0x0000009902997209 */ /* 0x001fe40007810000 */
[----:B------:R-:W-:Y:S02]  /*5ee0*/  FMNMX.FTZ R2, R154, R3, !PT ;  /* 0x000000039a027209 */ /* 0x000fe40007810000 */
[----:B------:R-:W-:Y:S01]  /*5ef0*/  FSEL R170, R170, -INF , !P3 ;  /* 0xff800000aaaa7808 */ /* 0x000fe20005800000 */
[----:B------:R-:W0:Y:S01]  /*5f00*/  SHFL.BFLY PT, R152, R153, 0x1, 0x1f ;  /* 0x0c201f0099987f89 */ /* 0x000e2200000e0000 */
[----:B------:R-:W-:-:S02]  /*5f10*/  ISETP.GT.AND P3, PT, R186, 0x29, P2 ;  /* 0x00000029ba00780c */ /* 0x000fc40001764270 */
[----:B------:R-:W-:Y:S02]  /*5f20*/  FSEL R171, R171, -INF , !P5 ;  /* 0xff800000abab7808 */ /* 0x000fe40006800000 */
[C---:B------:R-:W-:Y:S02]  /*5f30*/  ISETP.LT.OR P6, PT, R185.reuse, 0x29, P6 ;  /* 0x00000029b900780c */ /* 0x040fe400037c1670 */
[----:B------:R-:W-:Y:S02]  /*5f40*/  ISETP.GT.AND P5, PT, R186, 0x30, P2 ;  /* 0x00000030ba00780c */ /* 0x000fe400017a4270 */
[----:B------:R-:W-:Y:S02]  /*5f50*/  ISETP.LT.OR P3, PT, R185, 0x2a, P3 ;  /* 0x0000002ab900780c */ /* 0x000fe40001f61670 */
[----:B------:R-:W-:Y:S02]  /*5f60*/  FSEL R174, R174, -INF , !P6 ;  /* 0xff800000aeae7808 */ /* 0x000fe40007000000 */
[----:B------:R-:W-:-:S02]  /*5f70*/  ISETP.GT.AND P6, PT, R186, 0x31, P2 ;  /* 0x00000031ba00780c */ /* 0x000fc400017c4270 */
[----:B------:R-:W-:Y:S02]  /*5f80*/  FSEL R175, R175, -INF , !P3 ;  /* 0xff800000afaf7808 */ /* 0x000fe40005800000 */
[C---:B------:R-:W-:Y:S02]  /*5f90*/  ISETP.LT.OR P5, PT, R185.reuse, 0x31, P5 ;  /* 0x00000031b900780c */ /* 0x040fe40002fa1670 */
[----:B------:R-:W-:Y:S02]  /*5fa0*/  ISETP.GT.AND P3, PT, R186, 0x38, P2 ;  /* 0x00000038ba00780c */ /* 0x000fe40001764270 */
[----:B------:R-:W-:Y:S02]  /*5fb0*/  ISETP.LT.OR P6, PT, R185, 0x32, P6 ;  /* 0x00000032b900780c */ /* 0x000fe400037c1670 */
[----:B------:R-:W-:Y:S02]  /*5fc0*/  FSEL R178, R178, -INF , !P5 ;  /* 0xff800000b2b27808 */ /* 0x000fe40006800000 */
[----:B0-----:R-:W-:-:S02]  /*5fd0*/  FMNMX.FTZ R152, R153, R152, !PT ;  /* 0x0000009899987209 */ /* 0x001fc40007810000 */
[----:B------:R-:W-:Y:S02]  /*5fe0*/  FMNMX.FTZ R153, R155, R2, !PT ;  /* 0x000000029b997209 */ /* 0x000fe40007810000 */
[C---:B------:R-:W-:Y:S01]  /*5ff0*/  FSETP.NEU.FTZ.AND P4, PT, R152.reuse, -INF , PT ;  /* 0xff8000009800780b */ /* 0x040fe20003f9d000 */
[----:B------:R-:W-:Y:S01]  /*6000*/  FMUL.FTZ R187, R152, UR10 ;  /* 0x0000000a98bb7c20 */ /* 0x000fe20008410000 */
[----:B------:R-:W-:Y:S02]  /*6010*/  FMNMX.FTZ R2, R158, R153, !PT ;  /* 0x000000999e027209 */ /* 0x000fe40007810000 */
[----:B------:R-:W-:Y:S02]  /*6020*/  ISETP.GT.AND P2, PT, R186, 0x39, P2 ;  /* 0x00000039ba00780c */ /* 0x000fe40001744270 */
[----:B------:R-:W-:Y:S02]  /*6030*/  FMNMX.FTZ R153, R159, R2, !PT ;  /* 0x000000029f997209 */ /* 0x000fe40007810000 */
[----:B------:R-:W-:-:S02]  /*6040*/  FSEL R187, R187, RZ, P4 ;  /* 0x000000ffbbbb7208 */ /* 0x000fc40002000000 */
        /* <DEDUP_REMOVED lines=9> */
[----:B------:R-:W-:Y:S01]  /*60e0*/  ISETP.LT.OR P2, PT, R185, 0x3a, P2 ;  /* 0x0000003ab900780c */ /* 0x000fe20001741670 */
[----:B------:R-:W-:Y:S01]  /*60f0*/  MUFU.EX2 R196, R196 ;  /* 0x000000c400c47308 */ /* 0x000fe20000000800 */
[----:B------:R-:W-:Y:S01]  /*6100*/  FMNMX.FTZ R189, R167, R2, !PT ;  /* 0x00000002a7bd7209 */ /* 0x000fe20007810000 */
[--C-:B------:R-:W-:Y:S01]  /*6110*/  FFMA.FTZ R157, R157, UR10, -R187.reuse ;  /* 0x0000000a9d9d7c23 */ /* 0x100fe200080108bb */
[----:B------:R-:W-:Y:S01]  /*6120*/  FSEL R182, R182, -INF , !P3 ;  /* 0xff800000b6b67808 */ /* 0x000fe20005800000 */
[--C-:B------:R-:W-:Y:S01]  /*6130*/  FFMA.FTZ R161, R161, UR10, -R187.reuse ;  /* 0x0000000aa1a17c23 */ /* 0x100fe200080108bb */
[----:B------:R-:W-:Y:S01]  /*6140*/  FMNMX.FTZ R2, R170, R189, !PT ;  /* 0x000000bdaa027209 */ /* 0x000fe20007810000 */
[--C-:B------:R-:W-:Y:S01]  /*6150*/  FFMA.FTZ R188, R168, UR10, -R187.reuse ;  /* 0x0000000aa8bc7c23 */ /* 0x100fe200080108bb */
[----:B------:R-:W-:Y:S01]  /*6160*/  FSEL R183, R183, -INF , !P2 ;  /* 0xff800000b7b77808 */ /* 0x000fe20005000000 */
[----:B------:R-:W-:Y:S01]  /*6170*/  MUFU.EX2 R153, R153 ;  /* 0x0000009900997308 */ /* 0x000fe20000000800 */
[----:B------:R-:W-:Y:S01]  /*6180*/  FMNMX.FTZ R189, R171, R2, !PT ;  /* 0x00000002abbd7209 */ /* 0x000fe20007810000 */
[--C-:B------:R-:W-:Y:S01]  /*6190*/  FFMA.FTZ R194, R164, UR10, -R187.reuse ;  /* 0x0000000aa4c27c23 */ /* 0x100fe200080108bb */
[--C-:B------:R-:W-:Y:S01]  /*61a0*/  FFMA.FTZ R165, R165, UR10, -R187.reuse ;  /* 0x0000000aa5a57c23 */ /* 0x100fe200080108bb */
[--C-:B------:R-:W-:Y:S01]  /*61b0*/  FFMA.FTZ R169, R169, UR10, -R187.reuse ;  /* 0x0000000aa9a97c23 */ /* 0x100fe200080108bb */
[----:B------:R-:W-:Y:S01]  /*61c0*/  FMNMX.FTZ R0, R174, R189, !PT ;  /* 0x000000bdae007209 */ /* 0x000fe20007810000 */
[--C-:B------:R-:W-:Y:S01]  /*61d0*/  FFMA.FTZ R190, R172, UR10, -R187.reuse ;  /* 0x0000000aacbe7c23 */ /* 0x100fe200080108bb */
[--C-:B------:R-:W-:Y:S01]  /*61e0*/  FFMA.FTZ R173, R173, UR10, -R187.reuse ;  /* 0x0000000aadad7c23 */ /* 0x100fe200080108bb */
[----:B------:R-:W-:Y:S01]  /*61f0*/  MUFU.EX2 R198, R198 ;  /* 0x000000c600c67308 */ /* 0x000fe20000000800 */
[----:B------:R-:W-:Y:S01]  /*6200*/  FMNMX.FTZ R189, R175, R0, !PT ;  /* 0x00000000afbd7209 */ /* 0x000fe20007810000 */
[--C-:B------:R-:W-:Y:S01]  /*6210*/  FFMA.FTZ R184, R176, UR10, -R187.reuse ;  /* 0x0000000ab0b87c23 */ /* 0x100fe200080108bb */
[--C-:B------:R-:W-:Y:S01]  /*6220*/  FFMA.FTZ R177, R177, UR10, -R187.reuse ;  /* 0x0000000ab1b17c23 */ /* 0x100fe200080108bb */
[--C-:B------:R-:W-:Y:S01]  /*6230*/  FFMA.FTZ R186, R180, UR10, -R187.reuse ;  /* 0x0000000ab4ba7c23 */ /* 0x100fe200080108bb */
[----:B------:R-:W-:Y:S01]  /*6240*/  FMNMX.FTZ R0, R178, R189, !PT ;  /* 0x000000bdb2007209 */ /* 0x000fe20007810000 */
[----:B------:R-:W-:-:S02]  /*6250*/  FFMA.FTZ R181, R181, UR10, -R187 ;  /* 0x0000000ab5b57c23 */ /* 0x000fc400080108bb */
[----:B------:R-:W-:Y:S01]  /*6260*/  MUFU.EX2 R157, R157 ;  /* 0x0000009d009d7308 */ /* 0x000fe20000000800 */
[----:B------:R-:W-:-:S04]  /*6270*/  FMNMX.FTZ R185, R179, R0, !PT ;  /* 0x00000000b3b97209 */ /* 0x000fc80007810000 */
[----:B------:R-:W-:-:S03]  /*6280*/  FMNMX.FTZ R0, R182, R185, !PT ;  /* 0x000000b9b6007209 */ /* 0x000fc60007810000 */
[----:B------:R-:W-:Y:S01]  /*6290*/  MUFU.EX2 R192, R192 ;  /* 0x000000c000c07308 */ /* 0x000fe20000000800 */
[----:B------:R-:W-:-:S05]  /*62a0*/  FMNMX.FTZ R0, R183, R0, !PT ;  /* 0x00000000b7007209 */ /* 0x000fca0007810000 */
[----:B------:R-:W0:Y:S02]  /*62b0*/  SHFL.BFLY PT, R185, R0, 0x2, 0x1f ;  /* 0x0c401f0000b97f89 */ /* 0x000e2400000e0000 */
[----:B------:R-:W-:Y:S08]  /*62c0*/  MUFU.EX2 R161, R161 ;  /* 0x000000a100a17308 */ /* 0x000ff00000000800 */
[----:B------:R-:W-:Y:S08]  /*62d0*/  MUFU.EX2 R194, R194 ;  /* 0x000000c200c27308 */ /* 0x000ff00000000800 */
[----:B------:R-:W-:Y:S01]  /*62e0*/  MUFU.EX2 R165, R165 ;  /* 0x000000a500a57308 */ /* 0x000fe20000000800 */
[----:B0-----:R-:W-:-:S02]  /*62f0*/  FMNMX.FTZ R185, R0, R185, !PT ;  /* 0x000000b900b97209 */ /* 0x001fc40007810000 */
[----:B------:R-:W-:-:S05]  /*6300*/  FSEL R0, R152, RZ, P4 ;  /* 0x000000ff98007208 */ /* 0x000fca0002000000 */
[----:B------:R-:W-:Y:S01]  /*6310*/  MUFU.EX2 R188, R188 ;  /* 0x000000bc00bc7308 */ /* 0x000fe20000000800 */
[----:B------:R-:W0:Y:S01]  /*6320*/  SHFL.BFLY PT, R156, R185, 0x1, 0x1f ;  /* 0x0c201f00b99c7f89 */ /* 0x000e2200000e0000 */
[----:B------:R-:W-:-:S04]  /*6330*/  FADD.FTZ R0, -R0, R5 ;  /* 0x0000000500007221 */ /* 0x000fc80000010100 */
[----:B------:R-:W-:Y:S02]  /*6340*/  FMUL.FTZ R0, R0, UR10 ;  /* 0x0000000a00007c20 */ /* 0x000fe40008410000 */
[----:B------:R-:W-:Y:S08]  /*6350*/  MUFU.EX2 R169, R169 ;  /* 0x000000a900a97308 */ /* 0x000ff00000000800 */
[----:B------:R-:W1:Y:S08]  /*6360*/  MUFU.EX2 R0, R0 ;  /* 0x0000000000007308 */ /* 0x000e700000000800 */
[----:B------:R-:W-:Y:S01]  /*6370*/  MUFU.EX2 R190, R190 ;  /* 0x000000be00be7308 */ /* 0x000fe20000000800 */
[----:B0-----:R-:W-:-:S04]  /*6380*/  FMNMX.FTZ R156, R185, R156, !PT ;  /* 0x0000009cb99c7209 */ /* 0x001fc80007810000 */
[C---:B------:R-:W-:Y:S01]  /*6390*/  FSETP.NEU.FTZ.AND P2, PT, R156.reuse, -INF , PT ;  /* 0xff8000009c00780b */ /* 0x040fe20003f5d000 */
[C---:B------:R-:W-:Y:S02]  /*63a0*/  FMUL.FTZ R160, R156.reuse, UR10 ;  /* 0x0000000a9ca07c20 */ /* 0x040fe40008410000 */
[----:B------:R-:W-:Y:S01]  /*63b0*/  MUFU.EX2 R173, R173 ;  /* 0x000000ad00ad7308 */ /* 0x000fe20000000800 */
[----:B------:R-:W-:Y:S01]  /*63c0*/  FSEL R2, R156, RZ, P2 ;  /* 0x000000ff9c027208 */ /* 0x000fe20001000000 */
[----:B-1----:R-:W-:Y:S01]  /*63d0*/  FFMA.FTZ R17, R0, R17, R153 ;  /* 0x0000001100117223 */ /* 0x002fe20000010099 */
[----:B------:R-:W-:Y:S02]  /*63e0*/  FSEL R160, R160, RZ, P2 ;  /* 0x000000ffa0a07208 */ /* 0x000fe40001000000 */
[----:B------:R-:W-:Y:S01]  /*63f0*/  ISETP.GT.AND P2, PT, R20, UR58, PT ;  /* 0x0000003a14007c0c */ /* 0x000fe2000bf44270 */
[----:B------:R-:W-:Y:S01]  /*6400*/  FADD.FTZ R2, -R2, R3 ;  /* 0x0000000302027221 */ /* 0x000fe20000010100 */
[----:B------:R-:W-:Y:S01]  /*6410*/  FADD.FTZ R17, R196, R17 ;  /* 0x00000011c4117221 */ /* 0x000fe20000010000 */
[--C-:B------:R-:W-:Y:S01]  /*6420*/  FFMA.FTZ R197, R154, UR10, -R160.reuse ;  /* 0x0000000a9ac57c23 */ /* 0x100fe200080108a0 */
[--C-:B------:R-:W-:Y:S01]  /*6430*/  FFMA.FTZ R154, R155, UR10, -R160.reuse ;  /* 0x0000000a9b9a7c23 */ /* 0x100fe200080108a0 */
[----:B------:R-:W-:Y:S01]  /*6440*/  FMUL.FTZ R2, R2, UR10 ;  /* 0x0000000a02027c20 */ /* 0x000fe20008410000 */
        /* <DEDUP_REMOVED lines=10> */
[--C-:B------:R-:W-:Y:S01]  /*64f0*/  FFMA.FTZ R166, R171, UR10, -R160.reuse ;  /* 0x0000000aaba67c23 */ /* 0x100fe200080108a0 */
[----:B------:R-:W0:Y:S01]  /*6500*/  MUFU.EX2 R2, R2 ;  /* 0x0000000200027308 */ /* 0x000e220000000800 */
[--C-:B------:R-:W-:Y:S01]  /*6510*/  FFMA.FTZ R191, R174, UR10, -R160.reuse ;  /* 0x0000000aaebf7c23 */ /* 0x100fe200080108a0 */
[--C-:B------:R-:W-:Y:S01]  /*6520*/  FFMA.FTZ R185, R178, UR10, -R160.reuse ;  /* 0x0000000ab2b97c23 */ /* 0x100fe200080108a0 */
[--C-:B------:R-:W-:Y:S01]  /*6530*/  FFMA.FTZ R179, R179, UR10, -R160.reuse ;  /* 0x0000000ab3b37c23 */ /* 0x100fe200080108a0 */
[----:B------:R-:W-:Y:S01]  /*6540*/  FFMA.FTZ R182, R182, UR10, -R160 ;  /* 0x0000000ab6b67c23 */ /* 0x000fe200080108a0 */
[----:B------:R-:W-:Y:S01]  /*6550*/  IMAD.U32 R155, RZ, RZ, UR6 ;  /* 0x00000006ff9b7e24 */ /* 0x000fe2000f8e00ff */
[----:B------:R-:W-:Y:S01]  /*6560*/  F2FP.F16.F32.PACK_AB R196, R196, R153 ;  /* 0x00000099c4c4723e */ /* 0x000fe200000000ff */
[----:B------:R-:W-:Y:S01]  /*6570*/  VIADD R20, R20, 0xffffffff ;  /* 0xffffffff14147836 */ /* 0x000fe20000000000 */
[----:B------:R-:W1:Y:S01]  /*6580*/  MUFU.EX2 R154, R154 ;  /* 0x0000009a009a7308 */ /* 0x000e620000000800 */
[----:B------:R-:W-:Y:S01]  /*6590*/  @!P1 VIADD R155, R155, 0x30860 ;  /* 0x000308609b9b9836 */ /* 0x000fe20000000000 */
[----:B------:R-:W-:-:S04]  /*65a0*/  F2FP.F16.F32.PACK_AB R198, R157, R198 ;  /* 0x000000c69dc6723e */ /* 0x000fc800000000ff */
[----:B------:R-:W-:Y:S02]  /*65b0*/  @!P1 PRMT R155, RZ, 0x654, R155 ;  /* 0x00000654ff9b9816 */ /* 0x000fe4000000009b */
[----:B------:R-:W2:Y:S01]  /*65c0*/  MUFU.EX2 R199, R199 ;  /* 0x000000c700c77308 */ /* 0x000ea20000000800 */
[----:B0-----:R-:W-:Y:S01]  /*65d0*/  FFMA.FTZ R3, R2, R16, R197 ;  /* 0x0000001002037223 */ /* 0x001fe200000100c5 */
[----:B------:R-:W-:Y:S01]  /*65e0*/  FADD.FTZ R16, R192, R17 ;  /* 0x00000011c0107221 */ /* 0x000fe20000010000 */
[----:B------:R0:W-:Y:S01]  /*65f0*/  @!P1 SYNCS.ARRIVE.TRANS64.RED.A1T0 RZ, [R155+URZ], RZ ;  /* 0x000000ff9bff99a7 */ /* 0x0001e2000810043f */
[C---:B------:R-:W-:Y:S02]  /*6600*/  F2FP.F16.F32.PACK_AB R192, R161.reuse, R192 ;  /* 0x000000c0a1c0723e */ /* 0x040fe400000000ff */
[----:B------:R-:W-:Y:S01]  /*6610*/  FADD.FTZ R17, R161, R16 ;  /* 0x00000010a1117221 */ /* 0x000fe20000010000 */
[--C-:B------:R-:W-:Y:S01]  /*6620*/  FFMA.FTZ R16, R175, UR10, -R160.reuse ;  /* 0x0000000aaf107c23 */ /* 0x100fe200080108a0 */
[----:B------:R-:W3:Y:S01]  /*6630*/  MUFU.EX2 R158, R158 ;  /* 0x0000009e009e7308 */ /* 0x000ee20000000800 */
[----:B-1----:R-:W-:Y:S01]  /*6640*/  FADD.FTZ R168, R154, R3 ;  /* 0x000000039aa87221 */ /* 0x002fe20000010000 */
[----:B------:R-:W-:Y:S01]  /*6650*/  FADD.FTZ R170, R194, R17 ;  /* 0x00000011c2aa7221 */ /* 0x000fe20000010000 */
[----:B------:R-:W-:Y:S01]  /*6660*/  FFMA.FTZ R160, R183, UR10, -R160 ;  /* 0x0000000ab7a07c23 */ /* 0x000fe200080108a0 */
[----:B------:R-:W-:-:S02]  /*6670*/  F2FP.F16.F32.PACK_AB R194, R165, R194 ;  /* 0x000000c2a5c2723e */ /* 0x000fc400000000ff */
[----:B------:R-:W-:Y:S01]  /*6680*/  FADD.FTZ R17, R165, R170 ;  /* 0x000000aaa5117221 */ /* 0x000fe20000010000 */
[----:B------:R-:W-:Y:S01]  /*6690*/  F2FP.F16.F32.PACK_AB R197, R154, R197 ;  /* 0x000000c59ac5723e */ /* 0x000fe200000000ff */
[----:B------:R-:W1:Y:S01]  /*66a0*/  MUFU.EX2 R193, R193 ;  /* 0x000000c100c17308 */ /* 0x000e620000000800 */
[----:B--2---:R-:W-:Y:S01]  /*66b0*/  FADD.FTZ R3, R199, R168 ;  /* 0x000000a8c7037221 */ /* 0x004fe20000010000 */
[----:B------:R-:W-:Y:S01]  /*66c0*/  FADD.FTZ R170, R188, R17 ;  /* 0x00000011bcaa7221 */ /* 0x000fe20000010000 */
[----:B------:R-:W-:-:S03]  /*66d0*/  F2FP.F16.F32.PACK_AB R188, R169, R188 ;  /* 0x000000bca9bc723e */ /* 0x000fc600000000ff */
[----:B------:R-:W-:Y:S02]  /*66e0*/  FADD.FTZ R17, R169, R170 ;  /* 0x000000aaa9117221 */ /* 0x000fe40000010000 */
[----:B------:R-:W2:Y:S01]  /*66f0*/  MUFU.EX2 R162, R162 ;  /* 0x000000a200a27308 */ /* 0x000ea20000000800 */
[----:B---3--:R-:W-:Y:S01]  /*6700*/  FADD.FTZ R168, R158, R3 ;  /* 0x000000039ea87221 */ /* 0x008fe20000010000 */
[----:B------:R-:W-:Y:S01]  /*6710*/  FADD.FTZ R170, R190, R17 ;  /* 0x00000011beaa7221 */ /* 0x000fe20000010000 */
[C---:B------:R-:W-:Y:S02]  /*6720*/  F2FP.F16.F32.PACK_AB R190, R173.reuse, R190 ;  /* 0x000000beadbe723e */ /* 0x040fe400000000ff */
[----:B------:R-:W-:Y:S01]  /*6730*/  F2FP.F16.F32.PACK_AB R199, R158, R199 ;  /* 0x000000c79ec7723e */ /* 0x000fe200000000ff */
[----:B------:R-:W-:Y:S02]  /*6740*/  FADD.FTZ R17, R173, R170 ;  /* 0x000000aaad117221 */ /* 0x000fe40000010000 */
[----:B------:R-:W3:Y:S01]  /*6750*/  MUFU.EX2 R195, R195 ;  /* 0x000000c300c37308 */ /* 0x000ee20000000800 */
[----:B-1----:R-:W-:-:S07]  /*6760*/  FADD.FTZ R3, R193, R168 ;  /* 0x000000a8c1037221 */ /* 0x002fce0000010000 */
        /* <DEDUP_REMOVED lines=14> */
[----:B-1----:R-:W-:-:S07]  /*6850*/  FADD.FTZ R3, R191, R168 ;  /* 0x000000a8bf037221 */ /* 0x002fce0000010000 */
[----:B------:R-:W1:Y:S01]  /*6860*/  MUFU.EX2 R185, R185 ;  /* 0x000000b900b97308 */ /* 0x000e620000000800 */
[C---:B--2---:R-:W-:Y:S01]  /*6870*/  FADD.FTZ R168, R16.reuse, R3 ;  /* 0x0000000310a87221 */ /* 0x044fe20000010000 */
[----:B------:R-:W-:Y:S01]  /*6880*/  F2FP.F16.F32.PACK_AB R191, R16, R191 ;  /* 0x000000bf10bf723e */ /* 0x000fe200000000ff */
[----:B------:R-:W-:-:S05]  /*6890*/  IMAD.MOV.U32 R3, RZ, RZ, R156 ;  /* 0x000000ffff037224 */ /* 0x000fca00078e009c */
        /* <DEDUP_REMOVED lines=9> */
[----:B------:R-:W-:-:S06]  /*6930*/  F2FP.F16.F32.PACK_AB R185, R179, R185 ;  /* 0x000000b9b3b9723e */ /* 0x000fcc00000000ff */
[----:B------:R-:W3:Y:S01]  /*6940*/  MUFU.EX2 R5, R181 ;  /* 0x000000b500057308 */ /* 0x000ee20000000800 */
[----:B-1----:R-:W-:-:S07]  /*6950*/  FADD.FTZ R170, R186, R17 ;  /* 0x00000011baaa7221 */ /* 0x002fce0000010000 */
[----:B------:R-:W1:Y:S01]  /*6960*/  MUFU.EX2 R160, R160 ;  /* 0x000000a000a07308 */ /* 0x000e620000000800 */
[----:B--2---:R-:W-:Y:S01]  /*6970*/  FADD.FTZ R168, R187, R168 ;  /* 0x000000a8bba87221 */ /* 0x004fe20000010000 */
[C---:B---3--:R-:W-:Y:S01]  /*6980*/  FADD.FTZ R17, R5.reuse, R170 ;  /* 0x000000aa05117221 */ /* 0x048fe20000010000 */
[----:B------:R-:W-:Y:S01]  /*6990*/  F2FP.F16.F32.PACK_AB R186, R5, R186 ;  /* 0x000000ba05ba723e */ /* 0x000fe200000000ff */
[----:B------:R-:W-:Y:S02]  /*69a0*/  IMAD.MOV.U32 R5, RZ, RZ, R152 ;  /* 0x000000ffff057224 */ /* 0x000fe400078e0098 */
[C---:B-1----:R-:W-:Y:S01]  /*69b0*/  FADD.FTZ R16, R160.reuse, R168 ;  /* 0x000000a8a0107221 */ /* 0x042fe20000010000 */
[----:B------:R-:W-:Y:S01]  /*69c0*/  F2FP.F16.F32.PACK_AB R187, R160, R187 ;  /* 0x000000bba0bb723e */ /* 0x000fe200000000ff */
[----:B0-----:R-:W-:Y:S06]  /*69d0*/  @P2 BRA `(.L_x_1121) ;  /* 0xffffffd800582947 */ /* 0x001fec000383ffff */
[----:B------:R-:W-:Y:S01]  /*69e0*/  IMAD.MOV.U32 R3, RZ, RZ, R156 ;  /* 0x000000ffff037224 */ /* 0x000fe200078e009c */
[----:B------:R-:W-:Y:S01]  /*69f0*/  UMOV UR36, UR4 ;  /* 0x0000000400247c82 */ /* 0x000fe20008000000 */
[----:B------:R-:W-:Y:S01]  /*6a00*/  IMAD.MOV.U32 R5, RZ, RZ, R152 ;  /* 0x000000ffff057224 */ /* 0x000fe200078e0098 */
[----:B------:R-:W-:-:S06]  /*6a10*/  UMOV UR37, UR7 ;  /* 0x0000000700257c82 */ /* 0x000fcc0008000000 */
.L_x_1104:
[----:B------:R-:W-:Y:S01]  /*6a20*/  IADD3 R152, R19, 0x80, -R22 ;  /* 0x0000008013987810 */ /* 0x000fe20007ffe816 */
[----:B------:R-:W-:Y:S02]  /*6a30*/  ULDC UR11, c[0x0][0x9e4] ;  /* 0x00027900000b7ab9 */ /* 0x000fe40000000800 */
[----:B------:R-:W-:Y:S02]  /*6a40*/  UISETP.GE.AND UP0, UPT, UR11, 0x1, UPT ;  /* 0x000000010b00788c */ /* 0x000fe4000bf06270 */
[----:B------:R-:W-:-:S04]  /*6a50*/  IMAD R152, R201, 0x80, R152 ;  /* 0x00000080c9987824 */ /* 0x000fc800078e0298 */
[----:B------:R-:W-:Y:S02]  /*6a60*/  PLOP3.LUT P6, PT, PT, PT, UP0, 0x80, 0x0 ;  /* 0x000000000000781c */ /* 0x000fe40003fcf008 */
[----:B------:R-:W-:-:S13]  /*6a70*/  R2UR UR15, R152 ;  /* 0x00000000980f72ca */ /* 0x000fda00000e0000 */
[----:B------:R-:W-:Y:S01]  /*6a80*/  UIADD3 UR14, UR15, -UR5, URZ ;  /* 0x800000050f0e7290 */ /* 0x000fe2000fffe03f */
        /* <DEDUP_REMOVED lines=11> */
.L_x_1123:
[----:B------:R-:W-:-:S11]  /*6b40*/  UISETP.NE.AND UP0, UPT, UR11, 0x1, UPT ;  /* 0x000000010b00788c */ /* 0x000fd6000bf05270 */
[----:B------:R-:W-:Y:S02]  /*6b50*/  @UP0 ULDC.64 UR4, c[0x0][0x9e8] ;  /* 0x00027a0000040ab9 */ /* 0x000fe40000000a00 */
[----:B------:R-:W-:-:S04]  /*6b60*/  UIMAD.WIDE.U32 UR6, UR15, UR4, URZ ;  /* 0x000000040f0672a5 */ /* 0x000fc8000f8e003f */
[----:B------:R-:W-:-:S12]  /*6b70*/  @UP0 USHF.R.U32.HI UR15, URZ, UR5, UR7 ;  /* 0x000000053f0f0299 */ /* 0x000fd80008011607 */
.L_x_1124:
[----:B------:R-:W-:-:S04]  /*6b80*/  UIMAD UR11, UR15, UR11, URZ ;  /* 0x0000000b0f0b72a4 */ /* 0x000fc8000f8e023f */
[----:B------:R-:W-:-:S04]  /*6b90*/  UISETP.LT.AND UP0, UPT, UR14, UR11, UPT ;  /* 0x0000000b0e00728c */ /* 0x000fc8000bf01270 */
[----:B------:R-:W-:-:S12]  /*6ba0*/  USEL UR14, UR14, UR11, !UP0 ;  /* 0x0000000b0e0e7287 */ /* 0x000fd8000c000000 */
.L_x_1122:
[----:B------:R-:W-:Y:S01]  /*6bb0*/  UIADD3 UR14, UR14, 0x3f, URZ ;  /* 0x0000003f0e0e7890 */ /* 0x000fe2000fffe03f */
[----:B------:R-:W-:-:S03]  /*6bc0*/  R2UR UR5, R200 ;  /* 0x00000000c80572ca */ /* 0x000fc600000e0000 */
        /* <DEDUP_REMOVED lines=12> */
.L_x_1134:
[----:B------:R-:W-:-:S04]  /*6c90*/  UIADD3 UR5, UR4, 0x1, URZ ;  /* 0x0000000104057890 */ /* 0x000fc8000fffe03f */
[----:B------:R-:W-:-:S04]  /*6ca0*/  UISETP.NE.AND UP0, UPT, UR5, 0x2, UPT ;  /* 0x000000020500788c */ /* 0x000fc8000bf05270 */
[----:B------:R-:W-:Y:S02]  /*6cb0*/  USEL UR37, URZ, 0x1, UP0 ;  /* 0x000000013f257887 */ /* 0x000fe40008000000 */
[----:B------:R-:W-:Y:S02]  /*6cc0*/  USEL UR36, UR5, URZ, UP0 ;  /* 0x0000003f05247287 */ /* 0x000fe40008000000 */
[----:B------:R-:W-:Y:S01]  /*6cd0*/  ULOP3.LUT UR37, UR7, UR37, URZ, 0x3c, !UPT ;  /* 0x0000002507257292 */ /* 0x000fe2000f8e3c3f */
[----:B------:R-:W-:Y:S11]  /*6ce0*/  @!P0 BRA `(.L_x_1126) ;  /* 0x0000000000048947 */ /* 0x000ff60003800000 */
[----:B------:R-:W-:Y:S01]  /*6cf0*/  BPT.TRAP 0x1 ;  /* 0x000000040000795c */ /* 0x000fe20000300000 */
.L_x_1126:
[----:B------:R-:W-:Y:S01]  /*6d00*/  ULEA UR5, UR36, UR38, 0x3 ;  /* 0x0000002624057291 */ /* 0x000fe2000f8e183f */
[----:B------:R-:W-:-:S05]  /*6d10*/  IMAD.U32 R3, RZ, RZ, UR37 ;  /* 0x00000025ff037e24 */ /* 0x000fca000f8e00ff */
[----:B------:R-:W-:-:S04]  /*6d20*/  SHF.L.U32 R3, R3, 0x1f, RZ ;  /* 0x0000001f03037819 */ /* 0x000fc800000006ff */
[----:B------:R0:W1:Y:S01]  /*6d30*/  SYNCS.PHASECHK.TRANS64.TRYWAIT P2, [UR5+0x30830], R3 ;  /* 0x03083003ff0075a7 */ /* 0x0000620008040145 */
[----:B------:R-:W-:Y:S05]  /*6d40*/  @!P0 BRA `(.L_x_1127) ;  /* 0x0000000000048947 */ /* 0x000fea0003800000 */
[----:B------:R-:W-:Y:S01]  /*6d50*/  BPT.TRAP 0x1 ;  /* 0x000000040000795c */ /* 0x000fe20000300000 */
.L_x_1127:
[----:B-1----:R-:W-:Y:S05]  /*6d60*/  @P2 BRA `(.L_x_1128) ;  /* 0x0000000000082947 */ /* 0x002fea0003800000 */
[----:B------:R-:W1:Y:S02]  /*6d70*/  SYNCS.PHASECHK.TRANS64.TRYWAIT P2, [UR5+0x30830], R3 ;  /* 0x03083003ff0075a7 */ /* 0x000e640008040145 */
[----:B-1----:R-:W-:Y:S05]  /*6d80*/  @!P2 BRA `(.L_x_1129) ;  /* 0x000000dc0064a947 */ /* 0x002fea0003800000 */
.L_x_1128:
[----:B------:R-:W-:Y:S01]  /*6d90*/  R2UR UR52, R14 ;  /* 0x000000000e3472ca */ /* 0x000fe200000e0000 */
[----:B------:R-:W-:Y:S01]  /*6da0*/  ULEA UR6, UR36, UR39, 0xb ;  /* 0x0000002724067291 */ /* 0x000fe2000f8e583f */
[----:B------:R-:W-:Y:S01]  /*6db0*/  R2UR UR53, R15 ;  /* 0x000000000f3572ca */ /* 0x000fe200000e0000 */
[----:B-1----:R-:W-:Y:S01]  /*6dc0*/  WARPGROUP.ARRIVE ;  /* 0x00000000000079c5 */ /* 0x002fe20000000000 */
        /* <DEDUP_REMOVED lines=219> */
.L_x_1130:
[----:B------:R-:W-:Y:S01]  /*7b80*/  ULEA UR11, UR4, UR38, 0x3 ;  /* 0x00000026040b7291 */ /* 0x000fe2000f8e183f */
[----:B------:R-:W-:-:S05]  /*7b90*/  IMAD.U32 R0, RZ, RZ, UR7 ;  /* 0x00000007ff007e24 */ /* 0x000fca000f8e00ff */
[----:B------:R-:W-:-:S04]  /*7ba0*/  SHF.L.U32 R0, R0, 0x1f, RZ ;  /* 0x0000001f00007819 */ /* 0x000fc800000006ff */
[----:B------:R1:W2:Y:S01]  /*7bb0*/  SYNCS.PHASECHK.TRANS64.TRYWAIT P2, [UR11+0x30850], R0 ;  /* 0x03085000ff0075a7 */ /* 0x0002a2000804014b */
[----:B------:R-:W-:Y:S05]  /*7bc0*/  @!P0 BRA `(.L_x_1131) ;  /* 0x0000000000048947 */ /* 0x000fea0003800000 */
[----:B------:R-:W-:Y:S01]  /*7bd0*/  BPT.TRAP 0x1 ;  /* 0x000000040000795c */ /* 0x000fe20000300000 */
.L_x_1131:
[----:B--2---:R-:W-:Y:S05]  /*7be0*/  @P2 BRA `(.L_x_1132) ;  /* 0x0000000000082947 */ /* 0x004fea0003800000 */
[----:B------:R-:W2:Y:S02]  /*7bf0*/  SYNCS.PHASECHK.TRANS64.TRYWAIT P2, [UR11+0x30850], R0 ;  /* 0x03085000ff0075a7 */ /* 0x000ea4000804014b */
[----:B--2---:R-:W-:Y:S05]  /*7c00*/  @!P2 BRA `(.L_x_1133) ;  /* 0x000000cc00dca947 */ /* 0x004fea0003800000 */
.L_x_1132:
[----:B------:R-:W-:Y:S01]  /*7c10*/  UIADD3 UR6, UR38, 0x400, URZ ;  /* 0x0000040026067890 */ /* 0x000fe2000fffe03f */
[----:B------:R-:W-:Y:S01]  /*7c20*/  WARPGROUP.ARRIVE ;  /* 0x00000000000079c5 */ /* 0x000fe20000000000 */
[----:B------:R-:W-:Y:S01]  /*7c30*/  UMOV UR7, 0x40000040 ;  /* 0x4000004000077882 */ /* 0x000fe20000000000 */
[----:B01----:R-:W-:Y:S01]  /*7c40*/  FMNMX.FTZ R0, R152, R201, !PT ;  /* 0x000000c998007209 */ /* 0x003fe20007810000 */
[----:B------:R-:W-:Y:S01]  /*7c50*/  USHF.R.U32.HI UR6, URZ, 0x4, UR6 ;  /* 0x000000043f067899 */ /* 0x000fe20008011606 */
[C---:B------:R-:W-:Y:S01]  /*7c60*/  ISETP.GT.AND P2, PT, R20.reuse, UR58, PT ;  /* 0x0000003a14007c0c */ /* 0x040fe2000bf44270 */
[----:B------:R-:W-:Y:S01]  /*7c70*/  UMOV UR10, UR59 ;  /* 0x0000003b000a7c82 */ /* 0x000fe20008000000 */
[----:B------:R-:W-:Y:S01]  /*7c80*/  FMNMX.FTZ R3, R153, R0, !PT ;  /* 0x0000000099037209 */ /* 0x000fe20007810000 */
[----:B------:R-:W-:Y:S01]  /*7c90*/  ULOP3.LUT UR6, UR6, 0x3fff, URZ, 0xc0, !UPT ;  /* 0x00003fff06067892 */ /* 0x000fe2000f8ec03f */
[----:B------:R-:W-:Y:S02]  /*7ca0*/  VIADD R20, R20, 0xffffffff ;  /* 0xffffffff14147836 */ /* 0x000fe40000000000 */
[----:B------:R-:W-:Y:S01]  /*7cb0*/  FMNMX.FTZ R0, R156, R3, !PT ;  /* 0x000000039c007209 */ /* 0x000fe20007810000 */
[----:B------:R-:W-:-:S03]  /*7cc0*/  ULOP3.LUT UR6, UR6, 0x2000000, URZ, 0xfc, !UPT ;  /* 0x0200000006067892 */ /* 0x000fc6000f8efc3f */
[----:B------:R-:W-:Y:S01]  /*7cd0*/  FMNMX.FTZ R3, R157, R0, !PT ;  /* 0x000000009d037209 */ /* 0x000fe20007810000 */
[----:B------:R-:W-:-:S03]  /*7ce0*/  ULEA UR4, UR4, UR6, 0xb ;  /* 0x0000000604047291 */ /* 0x000fc6000f8e583f */
[----:B------:R-:W-:-:S04]  /*7cf0*/  FMNMX.FTZ R0, R160, R3, !PT ;  /* 0x00000003a0007209 */ /* 0x000fc80007810000 */
        /* <DEDUP_REMOVED lines=28> */
[----:B------:R-:W-:Y:S01]  /*7ec0*/  UMOV UR4, UR36 ;  /* 0x0000002400047c82 */ /* 0x000fe20008000000 */
[----:B------:R-:W-:Y:S02]  /*7ed0*/  WARPGROUP.DEPBAR.LE gsb0, 0x0 ;  /* 0x00008000000079c5 */ /* 0x000fe40000010000 */
[----:B------:R-:W-:Y:S01]  /*7ee0*/  WARPGROUP.ARRIVE ;  /* 0x00000000000079c5 */ /* 0x000fe20000000000 */
[----:B0-----:R-:W-:Y:S02]  /*7ef0*/  FMNMX.FTZ R188, R2, R3, !PT ;  /* 0x0000000302bc7209 */ /* 0x001fe40007810000 */
[----:B------:R-:W-:-:S15]  /*7f00*/  FMNMX.FTZ R3, R155, R0, !PT ;  /* 0x000000009b037209 */ /* 0x000fde0007810000 */
[----:B------:R-:W-:-:S03]  /*7f10*/  NOP ;  /* 0x0000000000007918 */ /* 0x000fc60000000000 */
[----:B------:R-:W-:Y:S01]  /*7f20*/  HGMMA.64x256x16.F32 R24, R184, gdesc[UR4].tnspB, R24, gsb0 ;  /* 0x43e00004b8187df0 */ /* 0x000fe20008000818 */
[----:B------:R-:W0:Y:S01]  /*7f30*/  SHFL.BFLY PT, R5, R188, 0x1, 0x1f ;  /* 0x0c201f00bc057f89 */ /* 0x000e2200000e0000 */
[----:B------:R-:W-:Y:S01]  /*7f40*/  FMNMX.FTZ R0, R158, R3, !PT ;  /* 0x000000039e007209 */ /* 0x000fe20007810000 */
[----:B------:R-:W-:-:S03]  /*7f50*/  UMOV UR7, UR37 ;  /* 0x0000002500077c82 */ /* 0x000fc60008000000 */
[----:B------:R-:W-:-:S04]  /*7f60*/  FMNMX.FTZ R3, R159, R0, !PT ;  /* 0x000000009f037209 */ /* 0x000fc80007810000 */
[----:B------:R-:W-:-:S04]  /*7f70*/  FMNMX.FTZ R0, R162, R3, !PT ;  /* 0x00000003a2007209 */ /* 0x000fc80007810000 */
[----:B------:R-:W-:-:S04]  /*7f80*/  FMNMX.FTZ R3, R163, R0, !PT ;  /* 0x00000000a3037209 */ /* 0x000fc80007810000 */
[----:B------:R-:W-:-:S04]  /*7f90*/  FMNMX.FTZ R0, R166, R3, !PT ;  /* 0x00000003a6007209 */ /* 0x000fc80007810000 */
[----:B------:R-:W-:Y:S02]  /*7fa0*/  FMNMX.FTZ R3, R167, R0, !PT ;  /* 0x00000000a7037209 */ /* 0x000fe40007810000 */
[----:B0-----:R-:W-:Y:S02]  /*7fb0*/  FMNMX.FTZ R5, R188, R5, !PT ;  /* 0x00000005bc057209 */ /* 0x001fe40007810000 */
        /* <DEDUP_REMOVED lines=14> */
[----:B------:R0:W-:Y:S01]  /*80a0*/  MUFU.EX2 R0, R190 ;  /* 0x000000be00007308 */ /* 0x0001e20000000800 */
        /* <DEDUP_REMOVED lines=9> */
[--C-:B0-----:R-:W-:Y:S01]  /*8140*/  FFMA.FTZ R190, R172, UR10, -R2.reuse ;  /* 0x0000000aacbe7c23 */ /* 0x101fe20008010802 */
[----:B------:R-:W-:Y:S01]  /*8150*/  FFMA.FTZ R181, R181, UR10, -R2 ;  /* 0x0000000ab5b57c23 */ /* 0x000fe20008010802 */
[----:B------:R-:W0:Y:S01]  /*8160*/  MUFU.EX2 R189, R189 ;  /* 0x000000bd00bd7308 */ /* 0x000e220000000800 */
[----:B------:R-:W-:-:S05]  /*8170*/  FMNMX.FTZ R152, R183, R152, !PT ;  /* 0x00000098b7987209 */ /* 0x000fca0007810000 */
[----:B------:R-:W1:Y:S02]  /*8180*/  SHFL.BFLY PT, R3, R152, 0x2, 0x1f ;  /* 0x0c401f0098037f89 */ /* 0x000e6400000e0000 */
[----:B------:R-:W2:Y:S08]  /*8190*/  MUFU.EX2 R196, R196 ;  /* 0x000000c400c47308 */ /* 0x000eb00000000800 */
[----:B------:R-:W-:Y:S01]  /*81a0*/  MUFU.EX2 R198, R198 ;  /* 0x000000c600c67308 */ /* 0x000fe20000000800 */
[----:B0-----:R-:W-:-:S07]  /*81b0*/  FFMA.FTZ R17, R0, R17, R189 ;  /* 0x0000001100117223 */ /* 0x001fce00000100bd */
[----:B------:R-:W-:Y:S01]  /*81c0*/  MUFU.EX2 R153, R153 ;  /* 0x0000009900997308 */ /* 0x000fe20000000800 */
[C---:B--2---:R-:W-:Y:S01]  /*81d0*/  FADD.FTZ R17, R196.reuse, R17 ;  /* 0x00000011c4117221 */ /* 0x044fe20000010000 */
[----:B------:R-:W-:Y:S02]  /*81e0*/  F2FP.F16.F32.PACK_AB R196, R196, R189 ;  /* 0x000000bdc4c4723e */ /* 0x000fe400000000ff */
[----:B-1----:R-:W-:-:S04]  /*81f0*/  FMNMX.FTZ R3, R152, R3, !PT ;  /* 0x0000000398037209 */ /* 0x002fc80007810000 */
[----:B------:R-:W-:Y:S01]  /*8200*/  MUFU.EX2 R192, R192 ;  /* 0x000000c000c07308 */ /* 0x000fe20000000800 */
[----:B------:R-:W0:Y:S07]  /*8210*/  SHFL.BFLY PT, R152, R3, 0x1, 0x1f ;  /* 0x0c201f0003987f89 */ /* 0x000e2e00000e0000 */
[----:B------:R-:W-:Y:S08]  /*8220*/  MUFU.EX2 R157, R157 ;  /* 0x0000009d009d7308 */ /* 0x000ff00000000800 */
[----:B------:R-:W-:Y:S08]  /*8230*/  MUFU.EX2 R194, R194 ;  /* 0x000000c200c27308 */ /* 0x000ff00000000800 */
[----:B------:R-:W-:Y:S01]  /*8240*/  MUFU.EX2 R161, R161 ;  /* 0x000000a100a17308 */ /* 0x000fe20000000800 */
[----:B0-----:R-:W-:-:S05]  /*8250*/  FMNMX.FTZ R3, R3, R152, !PT ;  /* 0x0000009803037209 */ /* 0x001fca0007810000 */
[----:B------:R-:W-:Y:S02]  /*8260*/  FMUL.FTZ R164, R3, UR10 ;  /* 0x0000000a03a47c20 */ /* 0x000fe40008410000 */
[----:B------:R-:W-:Y:S02]  /*8270*/  MUFU.EX2 R188, R188 ;  /* 0x000000bc00bc7308 */ /* 0x000fe40000000800 */
[--C-:B------:R-:W-:Y:S01]  /*8280*/  FFMA.FTZ R197, R154, UR10, -R164.reuse ;  /* 0x0000000a9ac57c23 */ /* 0x100fe200080108a4 */
[--C-:B------:R-:W-:Y:S01]  /*8290*/  FFMA.FTZ R152, R155, UR10, -R164.reuse ;  /* 0x0000000a9b987c23 */ /* 0x100fe200080108a4 */
[--C-:B------:R-:W-:Y:S01]  /*82a0*/  FFMA.FTZ R199, R158, UR10, -R164.reuse ;  /* 0x0000000a9ec77c23 */ /* 0x100fe200080108a4 */
[--C-:B------:R-:W-:Y:S01]  /*82b0*/  FFMA.FTZ R154, R159, UR10, -R164.reuse ;  /* 0x0000000a9f9a7c23 */ /* 0x100fe200080108a4 */
[----:B------:R-:W-:Y:S02]  /*82c0*/  IMAD.U32 R159, RZ, RZ, UR5 ;  /* 0x00000005ff9f7e24 */ /* 0x000fe4000f8e00ff */
[----:B------:R-:W-:Y:S01]  /*82d0*/  FFMA.FTZ R193, R162, UR10, -R164 ;  /* 0x0000000aa2c17c23 */ /* 0x000fe200080108a4 */
[----:B------:R-:W-:Y:S01]  /*82e0*/  MUFU.EX2 R197, R197 ;  /* 0x000000c500c57308 */ /* 0x000fe20000000800 */
[----:B------:R-:W-:-:S02]  /*82f0*/  IMAD.U32 R162, RZ, RZ, UR11 ;  /* 0x0000000bffa27e24 */ /* 0x000fc4000f8e00ff */
[--C-:B------:R-:W-:Y:S01]  /*8300*/  FFMA.FTZ R156, R163, UR10, -R164.reuse ;  /* 0x0000000aa39c7c23 */ /* 0x100fe200080108a4 */
[----:B------:R-:W-:Y:S02]  /*8310*/  @!P1 VIADD R159, R159, 0x30840 ;  /* 0x000308409f9f9836 */ /* 0x000fe40000000000 */
[--C-:B------:R-:W-:Y:S01]  /*8320*/  FFMA.FTZ R195, R166, UR10, -R164.reuse ;  /* 0x0000000aa6c37c23 */ /* 0x100fe200080108a4 */
[----:B------:R-:W-:Y:S02]  /*8330*/  @!P1 VIADD R162, R162, 0x30860 ;  /* 0x00030860a2a29836 */ /* 0x000fe40000000000 */
[--C-:B------:R-:W-:Y:S01]  /*8340*/  FFMA.FTZ R158, R167, UR10, -R164.reuse ;  /* 0x0000000aa79e7c23 */ /* 0x100fe200080108a4 */
[--C-:B------:R-:W-:Y:S01]  /*8350*/  FFMA.FTZ R155, R170, UR10, -R164.reuse ;  /* 0x0000000aaa9b7c23 */ /* 0x100fe200080108a4 */
[----:B------:R-:W-:Y:S01]  /*8360*/  MUFU.EX2 R152, R152 ;  /* 0x0000009800987308 */ /* 0x000fe20000000800 */
[----:B------:R-:W-:Y:S01]  /*8370*/  @!P1 PRMT R159, RZ, 0x654, R159 ;  /* 0x00000654ff9f9816 */ /* 0x000fe2000000009f */
[----:B------:R-:W-:Y:S01]  /*8380*/  FFMA.FTZ R160, R171, UR10, -R164 ;  /* 0x0000000aaba07c23 */ /* 0x000fe200080108a4 */
[----:B------:R-:W-:Y:S01]  /*8390*/  @!P1 PRMT R162, RZ, 0x654, R162 ;  /* 0x00000654ffa29816 */ /* 0x000fe200000000a2 */
[--C-:B------:R-:W-:Y:S01]  /*83a0*/  FFMA.FTZ R191, R174, UR10, -R164.reuse ;  /* 0x0000000aaebf7c23 */ /* 0x100fe200080108a4 */
[--C-:B------:R-:W-:Y:S01]  /*83b0*/  FFMA.FTZ R175, R175, UR10, -R164.reuse ;  /* 0x0000000aafaf7c23 */ /* 0x100fe200080108a4 */
[--C-:B------:R-:W-:Y:S01]  /*83c0*/  FFMA.FTZ R178, R178, UR10, -R164.reuse ;  /* 0x0000000ab2b27c23 */ /* 0x100fe200080108a4 */
[--C-:B------:R-:W-:Y:S01]  /*83d0*/  FFMA.FTZ R179, R179, UR10, -R164.reuse ;  /* 0x0000000ab3b37c23 */ /* 0x100fe200080108a4 */
[----:B------:R-:W-:Y:S01]  /*83e0*/  MUFU.EX2 R199, R199 ;  /* 0x000000c700c77308 */ /* 0x000fe20000000800 */
[--C-:B------:R-:W-:Y:S01]  /*83f0*/  FFMA.FTZ R182, R182, UR10, -R164.reuse ;  /* 0x0000000ab6b67c23 */ /* 0x100fe200080108a4 */
[----:B------:R-:W-:-:S06]  /*8400*/  FFMA.FTZ R164, R183, UR10, -R164 ;  /* 0x0000000ab7a47c23 */ /* 0x000fcc00080108a4 */
[----:B------:R-:W-:Y:S08]  /*8410*/  MUFU.EX2 R154, R154 ;  /* 0x0000009a009a7308 */ /* 0x000ff00000000800 */
[----:B------:R-:W-:Y:S08]  /*8420*/  MUFU.EX2 R193, R193 ;  /* 0x000000c100c17308 */ /* 0x000ff00000000800 */
[----:B------:R-:W-:Y:S08]  /*8430*/  MUFU.EX2 R156, R156 ;  /* 0x0000009c009c7308 */ /* 0x000ff00000000800 */
[----:B------:R-:W-:Y:S08]  /*8440*/  MUFU.EX2 R195, R195 ;  /* 0x000000c300c37308 */ /* 0x000ff00000000800 */
[----:B------:R-:W-:Y:S08]  /*8450*/  MUFU.EX2 R158, R158 ;  /* 0x0000009e009e7308 */ /* 0x000ff00000000800 */
[----:B------:R-:W-:Y:S08]  /*8460*/  MUFU.EX2 R155, R155 ;  /* 0x0000009b009b7308 */ /* 0x000ff00000000800 */
[----:B------:R-:W-:Y:S08]  /*8470*/  MUFU.EX2 R165, R165 ;  /* 0x000000a500a57308 */ /* 0x000ff00000000800 */
[----:B------:R-:W0:Y:S08]  /*8480*/  MUFU.EX2 R160, R160 ;  /* 0x000000a000a07308 */ /* 0x000e300000000800 */
[----:B------:R-:W-:Y:S08]  /*8490*/  MUFU.EX2 R190, R190 ;  /* 0x000000be00be7308 */ /* 0x000ff00000000800 */
[----:B------:R-:W-:Y:S01]  /*84a0*/  MUFU.EX2 R191, R191 ;  /* 0x000000bf00bf7308 */ /* 0x000fe20000000800 */
[----:B0-----:R-:W-:-:S07]  /*84b0*/  F2FP.F16.F32.PACK_AB R189, R160, R155 ;  /* 0x0000009ba0bd723e */ /* 0x001fce00000000ff */
        /* <DEDUP_REMOVED lines=9> */
[----:B------:R-:W-:Y:S02]  /*8550*/  @!P1 SYNCS.ARRIVE.TRANS64.RED.A1T0 RZ, [R159+URZ], RZ ;  /* 0x000000ff9fff99a7 */ /* 0x000fe4000810043f */
[----:B------:R-:W-:Y:S01]  /*8560*/  MUFU.EX2 R185, R178 ;  /* 0x000000b200b97308 */ /* 0x000fe20000000800 */
[----:B------:R-:W-:Y:S01]  /*8570*/  FMUL.FTZ R2, R2, UR10 ;  /* 0x0000000a02027c20 */ /* 0x000fe20008410000 */
[----:B------:R0:W-:Y:S06]  /*8580*/  @!P1 SYNCS.ARRIVE.TRANS64.RED.A1T0 RZ, [R162+URZ], RZ ;  /* 0x000000ffa2ff99a7 */ /* 0x0001ec000810043f */
[----:B------:R-:W1:Y:S01]  /*8590*/  MUFU.EX2 R2, R2 ;  /* 0x0000000200027308 */ /* 0x000e620000000800 */
[----:B0-----:R-:W-:Y:S01]  /*85a0*/  FADD.FTZ R162, R198, R17 ;  /* 0x00000011c6a27221 */ /* 0x001fe20000010000 */
[----:B------:R-:W-:-:S06]  /*85b0*/  F2FP.F16.F32.PACK_AB R198, R153, R198 ;  /* 0x000000c699c6723e */ /* 0x000fcc00000000ff */
[----:B------:R-:W0:Y:S01]  /*85c0*/  MUFU.EX2 R184, R184 ;  /* 0x000000b800b87308 */ /* 0x000e220000000800 */
[----:B-1----:R-:W-:Y:S01]  /*85d0*/  FFMA.FTZ R159, R2, R16, R197 ;  /* 0x00000010029f7223 */ /* 0x002fe200000100c5 */
[----:B------:R-:W-:-:S06]  /*85e0*/  F2FP.F16.F32.PACK_AB R197, R152, R197 ;  /* 0x000000c598c5723e */ /* 0x000fcc00000000ff */
[----:B------:R-:W1:Y:S01]  /*85f0*/  MUFU.EX2 R186, R186 ;  /* 0x000000ba00ba7308 */ /* 0x000e620000000800 */
[----:B------:R-:W-:Y:S01]  /*8600*/  FADD.FTZ R16, R152, R159 ;  /* 0x0000009f98107221 */ /* 0x000fe20000010000 */
[----:B------:R-:W-:-:S03]  /*8610*/  FADD.FTZ R159, R153, R162 ;  /* 0x000000a2999f7221 */ /* 0x000fc60000010000 */
[----:B------:R-:W-:Y:S01]  /*8620*/  FADD.FTZ R17, R199, R16 ;  /* 0x00000010c7117221 */ /* 0x000fe20000010000 */
[----:B------:R-:W-:Y:S02]  /*8630*/  FADD.FTZ R162, R192, R159 ;  /* 0x0000009fc0a27221 */ /* 0x000fe40000010000 */
[----:B------:R-:W-:Y:S01]  /*8640*/  MUFU.EX2 R187, R182 ;  /* 0x000000b600bb7308 */ /* 0x000fe20000000800 */
[C---:B------:R-:W-:Y:S01]  /*8650*/  F2FP.F16.F32.PACK_AB R199, R154.reuse, R199 ;  /* 0x000000c79ac7723e */ /* 0x040fe200000000ff */
[----:B------:R-:W-:Y:S01]  /*8660*/  FADD.FTZ R16, R154, R17 ;  /* 0x000000119a107221 */ /* 0x000fe20000010000 */
[C---:B------:R-:W-:Y:S01]  /*8670*/  FADD.FTZ R159, R157.reuse, R162 ;  /* 0x000000a29d9f7221 */ /* 0x040fe20000010000 */
[----:B------:R-:W-:Y:S02]  /*8680*/  F2FP.F16.F32.PACK_AB R192, R157, R192 ;  /* 0x000000c09dc0723e */ /* 0x000fe400000000ff */
[----:B------:R-:W-:Y:S01]  /*8690*/  FADD.FTZ R17, R193, R16 ;  /* 0x00000010c1117221 */ /* 0x000fe20000010000 */
[----:B------:R-:W-:Y:S01]  /*86a0*/  FADD.FTZ R162, R194, R159 ;  /* 0x0000009fc2a27221 */ /* 0x000fe20000010000 */
[----:B------:R-:W2:Y:S01]  /*86b0*/  MUFU.EX2 R21, R181 ;  /* 0x000000b500157308 */ /* 0x000ea20000000800 */
[C---:B------:R-:W-:Y:S01]  /*86c0*/  F2FP.F16.F32.PACK_AB R193, R156.reuse, R193 ;  /* 0x000000c19cc1723e */ /* 0x040fe200000000ff */
[----:B------:R-:W-:Y:S01]  /*86d0*/  FADD.FTZ R16, R156, R17 ;  /* 0x000000119c107221 */ /* 0x000fe20000010000 */
[C---:B------:R-:W-:Y:S01]  /*86e0*/  FADD.FTZ R153, R161.reuse, R162 ;  /* 0x000000a2a1997221 */ /* 0x040fe20000010000 */
[----:B------:R-:W-:-:S02]  /*86f0*/  F2FP.F16.F32.PACK_AB R194, R161, R194 ;  /* 0x000000c2a1c2723e */ /* 0x000fc400000000ff */
[----:B------:R-:W-:Y:S01]  /*8700*/  FADD.FTZ R17, R195, R16 ;  /* 0x00000010c3117221 */ /* 0x000fe20000010000 */
[----:B------:R-:W-:Y:S01]  /*8710*/  FADD.FTZ R152, R188, R153 ;  /* 0x00000099bc987221 */ /* 0x000fe20000010000 */
[C---:B------:R-:W-:Y:S02]  /*8720*/  F2FP.F16.F32.PACK_AB R195, R158.reuse, R195 ;  /* 0x000000c39ec3723e */ /* 0x040fe400000000ff */
[----:B------:R-:W-:Y:S01]  /*8730*/  FADD.FTZ R16, R158, R17 ;  /* 0x000000119e107221 */ /* 0x000fe20000010000 */
[C---:B------:R-:W-:Y:S01]  /*8740*/  FADD.FTZ R153, R165.reuse, R152 ;  /* 0x00000098a5997221 */ /* 0x040fe20000010000 */
[----:B------:R-:W-:Y:S02]  /*8750*/  F2FP.F16.F32.PACK_AB R188, R165, R188 ;  /* 0x000000bca5bc723e */ /* 0x000fe400000000ff */
[----:B------:R-:W-:Y:S01]  /*8760*/  FADD.FTZ R17, R155, R16 ;  /* 0x000000109b117221 */ /* 0x000fe20000010000 */
[----:B------:R-:W-:Y:S01]  /*8770*/  FADD.FTZ R152, R190, R153 ;  /* 0x00000099be987221 */ /* 0x000fe20000010000 */
[----:B------:R-:W-:-:S02]  /*8780*/  F2FP.F16.F32.PACK_AB R190, R169, R190 ;  /* 0x000000bea9be723e */ /* 0x000fc400000000ff */
[----:B------:R-:W-:Y:S01]  /*8790*/  FADD.FTZ R16, R160, R17 ;  /* 0x00000011a0107221 */ /* 0x000fe20000010000 */
[----:B------:R-:W-:-:S03]  /*87a0*/  FADD.FTZ R17, R169, R152 ;  /* 0x00000098a9117221 */ /* 0x000fc60000010000 */
[----:B------:R-:W-:Y:S01]  /*87b0*/  FADD.FTZ R16, R191, R16 ;  /* 0x00000010bf107221 */ /* 0x000fe20000010000 */
[----:B0-----:R-:W-:Y:S01]  /*87c0*/  FADD.FTZ R152, R184, R17 ;  /* 0x00000011b8987221 */ /* 0x001fe20000010000 */
[C---:B------:R-:W-:Y:S02]  /*87d0*/  F2FP.F16.F32.PACK_AB R191, R175.reuse, R191 ;  /* 0x000000bfafbf723e */ /* 0x040fe400000000ff */
[----:B------:R-:W-:Y:S01]  /*87e0*/  FADD.FTZ R16, R175, R16 ;  /* 0x00000010af107221 */ /* 0x000fe20000010000 */
[C---:B------:R-:W-:Y:S01]  /*87f0*/  FADD.FTZ R17, R173.reuse, R152 ;  /* 0x00000098ad117221 */ /* 0x040fe20000010000 */
[----:B------:R-:W-:Y:S02]  /*8800*/  F2FP.F16.F32.PACK_AB R184, R173, R184 ;  /* 0x000000b8adb8723e */ /* 0x000fe400000000ff */
[----:B------:R-:W-:Y:S01]  /*8810*/  FADD.FTZ R16, R185, R16 ;  /* 0x00000010b9107221 */ /* 0x000fe20000010000 */
[----:B-1----:R-:W-:Y:S01]  /*8820*/  FADD.FTZ R152, R186, R17 ;  /* 0x00000011ba987221 */ /* 0x002fe20000010000 */
[----:B--2---:R-:W-:-:S02]  /*8830*/  F2FP.F16.F32.PACK_AB R186, R21, R186 ;  /* 0x000000ba15ba723e */ /* 0x004fc400000000ff */
[----:B------:R-:W-:Y:S01]  /*8840*/  FADD.FTZ R16, R179, R16 ;  /* 0x00000010b3107221 */ /* 0x000fe20000010000 */
[----:B------:R-:W-:Y:S01]  /*8850*/  FADD.FTZ R17, R21, R152 ;  /* 0x0000009815117221 */ /* 0x000fe20000010000 */
[----:B------:R-:W-:Y:S01]  /*8860*/  F2FP.F16.F32.PACK_AB R185, R179, R185 ;  /* 0x000000b9b3b9723e */ /* 0x000fe200000000ff */
[----:B------:R-:W-:Y:S02]  /*8870*/  IMAD.MOV.U32 R21, RZ, RZ, R3 ;  /* 0x000000ffff157224 */ /* 0x000fe400078e0003 */
[----:B------:R-:W-:Y:S01]  /*8880*/  FADD.FTZ R16, R187, R16 ;  /* 0x00000010bb107221 */ /* 0x000fe20000010000 */
[----:B------:R-:W-:-:S03]  /*8890*/  F2FP.F16.F32.PACK_AB R187, R164, R187 ;  /* 0x000000bba4bb723e */ /* 0x000fc600000000ff */
[----:B------:R-:W-:Y:S01]  /*88a0*/  FADD.FTZ R16, R164, R16 ;  /* 0x00000010a4107221 */ /* 0x000fe20000010000 */
[----:B------:R-:W-:Y:S06]  /*88b0*/  @P2 BRA `(.L_x_1134) ;  /* 0xffffffe000f42947 */ /* 0x000fec000383ffff */
.L_x_1125:
[----:B------:R-:W-:-:S13]  /*88c0*/  R2UR UR4, R200 ;  /* 0x00000000c80472ca */ /* 0x000fda00000e0000 */
[----:B------:R-:W-:-:S13]  /*88d0*/  ISETP.GE.AND P2, PT, R20, UR4, PT ;  /* 0x0000000414007c0c */ /* 0x000fda000bf46270 */
[----:B------:R-:W-:Y:S05]  /*88e0*/  @!P2 BRA `(.L_x_1135) ;  /* 0x0000002400c8a947 */ /* 0x000fea0003800000 */
[----:B------:R-:W-:Y:S01]  /*88f0*/  IMAD.IADD R217, R19, 0x1, -R22 ;  /* 0x0000000113d97824 */ /* 0x000fe200078e0a16 */
[----:B------:R-:W-:Y:S01]  /*8900*/  UMOV UR7, UR37 ;  /* 0x0000002500077c82 */ /* 0x000fe20008000000 */
[----:B------:R-:W-:Y:S01]  /*8910*/  IMAD.MOV.U32 R21, RZ, RZ, R3 ;  /* 0x000000ffff157224 */ /* 0x000fe200078e0003 */
[----:B------:R-:W-:Y:S01]  /*8920*/  UMOV UR4, UR36 ;  /* 0x0000002400047c82 */ /* 0x000fe20008000000 */
[----:B------:R-:W-:Y:S01]  /*8930*/  IMAD.MOV.U32 R201, RZ, RZ, R5 ;  /* 0x000000ffffc97224 */ /* 0x000fe200078e0005 */
[----:B------:R-:W-:Y:S01]  /*8940*/  IADD3 R203, R217, 0x8, R4 ;  /* 0x00000008d9cb7810 */ /* 0x000fe20007ffe004 */
[----:B------:R-:W-:Y:S01]  /*8950*/  IMAD.IADD R217, R4, 0x1, R217 ;  /* 0x0000000104d97824 */ /* 0x000fe200078e02d9 */
[----:B------:R-:W-:Y:S01]  /*8960*/  ULDC UR58, c[0x0][0x9e4] ;  /* 0x00027900003a7ab9 */ /* 0x000fe20000000800 */
[----:B------:R-:W-:Y:S01]  /*8970*/  ULDC UR59, c[0x0][0x9dc] ;  /* 0x00027700003b7ab9 */ /* 0x000fe20000000800 */
[----:B------:R-:W-:-:S07]  /*8980*/  LOP3.LUT R219, RZ, R203, RZ, 0x33, !PT ;  /* 0x000000cbffdb7212 */ /* 0x000fce00078e33ff */
.L_x_1152:
[----:B------:R-:W-:-:S04]  /*8990*/  UIADD3 UR5, UR4, 0x1, URZ ;  /* 0x0000000104057890 */ /* 0x000fc8000fffe03f */
[----:B------:R-:W-:-:S04]  /*89a0*/  UISETP.NE.AND UP0, UPT, UR5, 0x2, UPT ;  /* 0x000000020500788c */ /* 0x000fc8000bf05270 */
[----:B------:R-:W-:Y:S02]  /*89b0*/  USEL UR37, URZ, 0x1, UP0 ;  /* 0x000000013f257887 */ /* 0x000fe40008000000 */
[----:B------:R-:W-:Y:S02]  /*89c0*/  USEL UR36, UR5, URZ, UP0 ;  /* 0x0000003f05247287 */ /* 0x000fe40008000000 */
[----:B------:R-:W-:Y:S01]  /*89d0*/  ULOP3.LUT UR37, UR7, UR37, URZ, 0x3c, !UPT ;  /* 0x0000002507257292 */ /* 0x000fe2000f8e3c3f */
[----:B------:R-:W-:Y:S11]  /*89e0*/  @!P0 BRA `(.L_x_1136) ;  /* 0x0000000000048947 */ /* 0x000ff60003800000 */
[----:B------:R-:W-:Y:S01]  /*89f0*/  BPT.TRAP 0x1 ;  /* 0x000000040000795c */ /* 0x000fe20000300000 */
.L_x_1136:
[----:B------:R-:W-:Y:S01]  /*8a00*/  ULEA UR5, UR36, UR38, 0x3 ;  /* 0x0000002624057291 */ /* 0x000fe2000f8e183f */
[----:B------:R-:W-:-:S05]  /*8a10*/  IMAD.U32 R3, RZ, RZ, UR37 ;  /* 0x00000025ff037e24 */ /* 0x000fca000f8e00ff */
[----:B------:R-:W-:-:S04]  /*8a20*/  SHF.L.U32 R3, R3, 0x1f, RZ ;  /* 0x0000001f03037819 */ /* 0x000fc800000006ff */
[----:B------:R0:W1:Y:S01]  /*8a30*/  SYNCS.PHASECHK.TRANS64.TRYWAIT P2, [UR5+0x30830], R3 ;  /* 0x03083003ff0075a7 */ /* 0x0000620008040145 */
[----:B------:R-:W-:Y:S05]  /*8a40*/  @!P0 BRA `(.L_x_1137) ;  /* 0x0000000000048947 */ /* 0x000fea0003800000 */
[----:B------:R-:W-:Y:S01]  /*8a50*/  BPT.TRAP 0x1 ;  /* 0x000000040000795c */ /* 0x000fe20000300000 */
.L_x_1137:
[----:B-1----:R-:W-:Y:S05]  /*8a60*/  @P2 BRA `(.L_x_1138) ;  /* 0x0000000000082947 */ /* 0x002fea0003800000 */
[----:B------:R-:W1:Y:S02]  /*8a70*/  SYNCS.PHASECHK.TRANS64.TRYWAIT P2, [UR5+0x30830], R3 ;  /* 0x03083003ff0075a7 */ /* 0x000e640008040145 */
[----:B-1----:R-:W-:Y:S05]  /*8a80*/  @!P2 BRA `(.L_x_1139) ;  /* 0x000000c00054a947 */ /* 0x002fea0003800000 */
.L_x_1138:
        /* <DEDUP_REMOVED lines=223> */
.L_x_1140:
[----:B------:R-:W-:Y:S01]  /*9880*/  ULEA UR11, UR4, UR38, 0x3 ;  /* 0x00000026040b7291 */ /* 0x000fe2000f8e183f */
[----:B------:R-:W-:-:S05]  /*9890*/  IMAD.U32 R0, RZ, RZ, UR7 ;  /* 0x00000007ff007e24 */ /* 0x000fca000f8e00ff */
[----:B------:R-:W-:-:S04]  /*98a0*/  SHF.L.U32 R0, R0, 0x1f, RZ ;  /* 0x0000001f00007819 */ /* 0x000fc800000006ff */
[----:B------:R1:W2:Y:S01]  /*98b0*/  SYNCS.PHASECHK.TRANS64.TRYWAIT P2, [UR11+0x30850], R0 ;  /* 0x03085000ff0075a7 */ /* 0x0002a2000804014b */
[----:B------:R-:W-:Y:S05]  /*98c0*/  @!P0 BRA `(.L_x_1141) ;  /* 0x0000000000048947 */ /* 0x000fea0003800000 */
[----:B------:R-:W-:Y:S01]  /*98d0*/  BPT.TRAP 0x1 ;  /* 0x000000040000795c */ /* 0x000fe20000300000 */
.L_x_1141:
[----:B--2---:R-:W-:Y:S05]  /*98e0*/  @P2 BRA `(.L_x_1142) ;  /* 0x0000000000082947 */ /* 0x004fea0003800000 */
[----:B------:R-:W2:Y:S02]  /*98f0*/  SYNCS.PHASECHK.TRANS64.TRYWAIT P2, [UR11+0x30850], R0 ;  /* 0x03085000ff0075a7 */ /* 0x000ea4000804014b */
[----:B--2---:R-:W-:Y:S05]  /*9900*/  @!P2 BRA `(.L_x_1143) ;  /* 0x000000b000cca947 */ /* 0x004fea0003800000 */
.L_x_1142:
[----:B------:R-:W-:Y:S01]  /*9910*/  UIADD3 UR6, UR38, 0x400, URZ ;  /* 0x0000040026067890 */ /* 0x000fe2000fffe03f */
[----:B------:R-:W-:Y:S01]  /*9920*/  WARPGROUP.ARRIVE ;  /* 0x00000000000079c5 */ /* 0x000fe20000000000 */
[----:B------:R-:W-:Y:S01]  /*9930*/  UMOV UR7, 0x40000040 ;  /* 0x4000004000077882 */ /* 0x000fe20000000000 */
[----:B01----:R-:W-:Y:S01]  /*9940*/  IMAD.SHL.U32 R0, R20, 0x40, RZ ;  /* 0x0000004014007824 */ /* 0x003fe200078e00ff */
[----:B------:R-:W-:Y:S01]  /*9950*/  USHF.R.U32.HI UR6, URZ, 0x4, UR6 ;  /* 0x000000043f067899 */ /* 0x000fe20008011606 */
[----:B------:R-:W-:Y:S01]  /*9960*/  IMAD.U32 R2, RZ, RZ, UR5 ;  /* 0x00000005ff027e24 */ /* 0x000fe2000f8e00ff */
[----:B------:R-:W-:Y:S02]  /*9970*/  ULDC UR10, c[0x0][0x9e0] ;  /* 0x00027800000a7ab9 */ /* 0x000fe40000000800 */
[----:B------:R-:W-:Y:S01]  /*9980*/  ULOP3.LUT UR6, UR6, 0x3fff, URZ, 0xc0, !UPT ;  /* 0x00003fff06067892 */ /* 0x000fe2000f8ec03f */
[----:B------:R-:W-:Y:S01]  /*9990*/  IADD3 R3, R19, 0x1, -R0 ;  /* 0x0000000113037810 */ /* 0x000fe20007ffe800 */
[----:B------:R-:W-:-:S02]  /*99a0*/  @!P1 VIADD R2, R2, 0x30840 ;  /* 0x0003084002029836 */ /* 0x000fc40000000000 */
[----:B------:R-:W-:Y:S02]  /*99b0*/  ULOP3.LUT UR6, UR6, 0x2000000, URZ, 0xfc, !UPT ;  /* 0x0200000006067892 */ /* 0x000fe4000f8efc3f */
[----:B------:R-:W-:Y:S01]  /*99c0*/  IMAD.IADD R3, R3, 0x1, -R22 ;  /* 0x0000000103037824 */ /* 0x000fe200078e0a16 */
[----:B------:R-:W-:Y:S01]  /*99d0*/  @!P1 PRMT R2, RZ, 0x654, R2 ;  /* 0x00000654ff029816 */ /* 0x000fe20000000002 */
[----:B------:R-:W-:Y:S02]  /*99e0*/  ULEA UR4, UR4, UR6, 0xb ;  /* 0x0000000604047291 */ /* 0x000fe4000f8e583f */
[----:B------:R-:W-:-:S05]  /*99f0*/  IMAD R3, R18, -0x2, R3 ;  /* 0xfffffffe12037824 */ /* 0x000fca00078e0203 */
        /* <DEDUP_REMOVED lines=16> */
[----:B------:R-:W-:Y:S01]  /*9b00*/  ULOP3.LUT UR4, URZ, UR59, URZ, 0x33, !UPT ;  /* 0x0000003b3f047292 */ /* 0x000fe2000f8e333f */
[----:B------:R-:W-:Y:S02]  /*9b10*/  WARPGROUP.DEPBAR.LE gsb0, 0x0 ;  /* 0x00008000000079c5 */ /* 0x000fe40000010000 */
[----:B------:R-:W-:Y:S01]  /*9b20*/  WARPGROUP.ARRIVE ;  /* 0x00000000000079c5 */ /* 0x000fe20000000000 */
[C---:B------:R-:W-:Y:S02]  /*9b30*/  VIADD R189, R3.reuse, UR10 ;  /* 0x0000000a03bd7c36 */ /* 0x040fe40008000000 */
[----:B------:R-:W-:Y:S02]  /*9b40*/  VIADD R191, R3, UR4 ;  /* 0x0000000403bf7c36 */ /* 0x000fe40008000000 */
[----:B------:R-:W-:-:S15]  /*9b50*/  IMAD.IADD R5, R4, 0x1, R189 ;  /* 0x0000000104057824 */ /* 0x000fde00078e02bd */
[----:B------:R-:W-:-:S02]  /*9b60*/  NOP ;  /* 0x0000000000007918 */ /* 0x000fc40000000000 */
[----:B------:R-:W-:Y:S03]  /*9b70*/  HGMMA.64x256x16.F32 R24, R184, gdesc[UR4].tnspB, R24, gsb0 ;  /* 0x43e00004b8187df0 */ /* 0x000fe60008000818 */
[----:B------:R-:W-:Y:S02]  /*9b80*/  WARPGROUP.DEPBAR.LE gsb0, 0x0 ;  /* 0x00008000000079c5 */ /* 0x000fe40000010000 */
[----:B------:R0:W-:Y:S01]  /*9b90*/  @!P1 SYNCS.ARRIVE.TRANS64.RED.A1T0 RZ, [R2+URZ], RZ ;  /* 0x000000ff02ff99a7 */ /* 0x0001e2000810043f */
[----:B------:R-:W-:Y:S01]  /*9ba0*/  IMAD.IADD R185, R4, 0x1, R191 ;  /* 0x0000000104b97824 */ /* 0x000fe200078e02bf */
[----:B------:R-:W-:Y:S06]  /*9bb0*/  @!P6 BRA `(.L_x_1144) ;  /* 0x00000000005ce947 */ /* 0x000fec0003800000 */
[----:B------:R-:W-:Y:S01]  /*9bc0*/  ISETP.GT.AND P2, PT, R217, -0x1, PT ;  /* 0xffffffffd900780c */ /* 0x000fe20003f44270 */
[----:B------:R-:W-:-:S12]  /*9bd0*/  BSSY B0, `(.L_x_1145) ;  /* 0x0000011000007945 */ /* 0x000fd80003800000 */
[----:B------:R-:W-:Y:S05]  /*9be0*/  @P2 BRA `(.L_x_1146) ;  /* 0x0000000000242947 */ /* 0x000fea0003800000 */
[----:B------:R-:W-:Y:S01]  /*9bf0*/  IMAD.U32 R186, RZ, RZ, UR58 ;  /* 0x0000003affba7e24 */ /* 0x000fe2000f8e00ff */
[----:B------:R-:W-:-:S04]  /*9c00*/  IADD3 R184, R4, R19, -R22 ;  /* 0x0000001304b87210 */ /* 0x000fc80007ffe816 */
[----:B------:R-:W-:Y:S02]  /*9c10*/  ISETP.NE.AND P2, PT, R186, 0x1, PT ;  /* 0x00000001ba00780c */ /* 0x000fe40003f45270 */
[----:B------:R-:W-:-:S11]  /*9c20*/  LOP3.LUT R187, RZ, R184, RZ, 0x33, !PT ;  /* 0x000000b8ffbb7212 */ /* 0x000fd600078e33ff */
[----:B0-----:R-:W0:Y:S02]  /*9c30*/  @P2 LDC.64 R2, c[0x0][0x9e8] ;  /* 0x00027a00ff022b82 */ /* 0x001e240000000a00 */
[----:B0-----:R-:W-:-:S05]  /*9c40*/  @P2 IMAD.HI.U32 R2, R187, R2, RZ ;  /* 0x00000002bb022227 */ /* 0x001fca00078e00ff */
[----:B------:R-:W-:-:S04]  /*9c50*/  @P2 SHF.R.U32.HI R187, RZ, R3, R2 ;  /* 0x00000003ffbb2219 */ /* 0x000fc80000011602 */
[----:B------:R-:W-:Y:S01]  /*9c60*/  LOP3.LUT R187, RZ, R187, RZ, 0x33, !PT ;  /* 0x000000bbffbb7212 */ /* 0x000fe200078e33ff */
[----:B------:R-:W-:Y:S06]  /*9c70*/  BRA `(.L_x_1147) ;  /* 0x0000000000187947 */ /* 0x000fec0003800000 */
.L_x_1146:
[----:B------:R-:W-:Y:S02]  /*9c80*/  IMAD.U32 R186, RZ, RZ, UR58 ;  /* 0x0000003affba7e24 */ /* 0x000fe4000f8e00ff */
[----:B------:R-:W-:-:S03]  /*9c90*/  IMAD.MOV.U32 R187, RZ, RZ, R217 ;  /* 0x000000ffffbb7224 */ /* 0x000fc600078e00d9 */
[----:B------:R-:W-:-:S13]  /*9ca0*/  ISETP.NE.AND P2, PT, R186, 0x1, PT ;  /* 0x00000001ba00780c */ /* 0x000fda0003f45270 */
[----:B0-----:R-:W0:Y:S02]  /*9cb0*/  @P2 LDC.64 R2, c[0x0][0x9e8] ;  /* 0x00027a00ff022b82 */ /* 0x001e240000000a00 */
[----:B0-----:R-:W-:-:S05]  /*9cc0*/  @P2 IMAD.HI.U32 R2, R217, R2, RZ ;  /* 0x00000002d9022227 */ /* 0x001fca00078e00ff */
[----:B------:R-:W-:-:S07]  /*9cd0*/  @P2 SHF.R.U32.HI R187, RZ, R3, R2 ;  /* 0x00000003ffbb2219 */ /* 0x000fce0000011602 */
.L_x_1147:
[----:B------:R-:W-:Y:S05]  /*9ce0*/  BSYNC B0 ;  /* 0x0000000000007941 */ /* 0x000fea0003800000 */
.L_x_1145:
[----:B------:R-:W-:-:S04]  /*9cf0*/  IMAD R3, R187, R186, -R0 ;  /* 0x000000babb037224 */ /* 0x000fc800078e0a00 */
[----:B------:R-:W-:-:S05]  /*9d00*/  IMAD R2, R18, -0x2, R3 ;  /* 0xfffffffe12027824 */ /* 0x000fca00078e0203 */
[----:B------:R-:W-:Y:S02]  /*9d10*/  VIADDMNMX R5, R2, R186, R5, PT ;  /* 0x000000ba02057246 */ /* 0x000fe40003800105 */
[----:B------:R-:W-:-:S07]  /*9d20*/  VIMNMX R185, R185, R2, !PT ;  /* 0x00000002b9b97248 */ /* 0x000fce0007fe0100 */
.L_x_1144:
[----:B------:R-:W-:Y:S02]  /*9d30*/  ISETP.GT.AND P2, PT, R20, -0x1, PT ;  /* 0xffffffff1400780c */ /* 0x000fe40003f44270 */
[----:B------:R-:W-:Y:S02]  /*9d40*/  IADD3 R186, R191, 0x8, R4 ;  /* 0x00000008bfba7810 */ /* 0x000fe40007ffe004 */
[C---:B------:R-:W-:Y:S02]  /*9d50*/  ISETP.GT.AND P3, PT, R185.reuse, RZ, P2 ;  /* 0x000000ffb900720c */ /* 0x040fe40001764270 */
[----:B------:R-:W-:Y:S02]  /*9d60*/  ISETP.GT.AND P5, PT, R185, 0x1, P2 ;  /* 0x00000001b900780c */ /* 0x000fe400017a4270 */
[----:B------:R-:W-:Y:S02]  /*9d70*/  ISETP.LT.OR P4, PT, R5, 0x1, P3 ;  /* 0x000000010500780c */ /* 0x000fe40001f81670 */
[----:B------:R-:W-:-:S02]  /*9d80*/  ISETP.GT.AND P3, PT, R185, 0x8, P2 ;  /* 0x00000008b900780c */ /* 0x000fc40001764270 */
[----:B------:R-:W-:Y:S02]  /*9d90*/  FSEL R184, R152, -INF , !P4 ;  /* 0xff80000098b87808 */ /* 0x000fe40006000000 */
[----:B------:R-:W-:Y:S02]  /*9da0*/  ISETP.GT.AND P4, PT, R185, 0x9, P2 ;  /* 0x00000009b900780c */ /* 0x000fe40001784270 */
[C---:B------:R-:W-:Y:S02]  /*9db0*/  ISETP.LT.OR P5, PT, R5.reuse, 0x2, P5 ;  /* 0x000000020500780c */ /* 0x040fe40002fa1670 */
[C---:B------:R-:W-:Y:S02]  /*9dc0*/  ISETP.LT.OR P3, PT, R5.reuse, 0x9, P3 ;  /* 0x000000090500780c */ /* 0x040fe40001f61670 */
[----:B------:R-:W-:Y:S02]  /*9dd0*/  ISETP.LT.OR P4, PT, R5, 0xa, P4 ;  /* 0x0000000a0500780c */ /* 0x000fe40002781670 */
[----:B------:R-:W-:-:S02]  /*9de0*/  FSEL R152, R153, -INF , !P5 ;  /* 0xff80000099987808 */ /* 0x000fc40006800000 */
[----:B------:R-:W-:Y:S02]  /*9df0*/  FSEL R156, R156, -INF , !P3 ;  /* 0xff8000009c9c7808 */ /* 0x000fe40005800000 */
[----:B------:R-:W-:Y:S02]  /*9e00*/  FSEL R157, R157, -INF , !P4 ;  /* 0xff8000009d9d7808 */ /* 0x000fe40006000000 */
[C---:B------:R-:W-:Y:S02]  /*9e10*/  ISETP.GT.AND P5, PT, R185.reuse, 0x10, P2 ;  /* 0x00000010b900780c */ /* 0x040fe400017a4270 */
[C---:B------:R-:W-:Y:S02]  /*9e20*/  ISETP.GT.AND P3, PT, R185.reuse, 0x11, P2 ;  /* 0x00000011b900780c */ /* 0x040fe40001764270 */
        /* <DEDUP_REMOVED lines=31> */
[----:B------:R-:W-:-:S02]  /*a020*/  IADD3 R185, R189, 0x8, R4 ;  /* 0x00000008bdb97810 */ /* 0x000fc40007ffe004 */
[----:B------:R-:W-:Y:S02]  /*a030*/  FSEL R177, R177, -INF , !P5 ;  /* 0xff800000b1b17808 */ /* 0x000fe40006800000 */
[----:B------:R-:W-:Y:S02]  /*a040*/  FSEL R180, R180, -INF , !P3 ;  /* 0xff800000b4b47808 */ /* 0x000fe40005800000 */
[----:B------:R-:W-:Y:S01]  /*a050*/  FSEL R181, R181, -INF , !P4 ;  /* 0xff800000b5b57808 */ /* 0x000fe20006000000 */
[----:B------:R-:W-:Y:S06]  /*a060*/  @!P6 BRA `(.L_x_1148) ;  /* 0x000000000058e947 */ /* 0x000fec0003800000 */
[----:B------:R-:W-:Y:S01]  /*a070*/  ISETP.GT.AND P3, PT, R203, -0x1, PT ;  /* 0xffffffffcb00780c */ /* 0x000fe20003f64270 */
[----:B------:R-:W-:-:S12]  /*a080*/  BSSY B0, `(.L_x_1149) ;  /* 0x0000010000007945 */ /* 0x000fd80003800000 */
[----:B------:R-:W-:Y:S05]  /*a090*/  @P3 BRA `(.L_x_1150) ;  /* 0x0000000000203947 */ /* 0x000fea0003800000 */
[----:B------:R-:W-:-:S05]  /*a0a0*/  IMAD.U32 R190, RZ, RZ, UR58 ;  /* 0x0000003affbe7e24 */ /* 0x000fca000f8e00ff */
[----:B------:R-:W-:-:S13]  /*a0b0*/  ISETP.NE.AND P3, PT, R190, 0x1, PT ;  /* 0x00000001be00780c */ /* 0x000fda0003f65270 */
[----:B0-----:R-:W0:Y:S02]  /*a0c0*/  @P3 LDC.64 R2, c[0x0][0x9e8] ;  /* 0x00027a00ff023b82 */ /* 0x001e240000000a00 */
[----:B0-----:R-:W-:-:S04]  /*a0d0*/  @P3 IMAD.HI.U32 R188, R219, R2, RZ ;  /* 0x00000002dbbc3227 */ /* 0x001fc800078e00ff */
[----:B------:R-:W-:Y:S01]  /*a0e0*/  IMAD.MOV.U32 R2, RZ, RZ, R219 ;  /* 0x000000ffff027224 */ /* 0x000fe200078e00db */
[----:B------:R-:W-:-:S04]  /*a0f0*/  @P3 SHF.R.U32.HI R2, RZ, R3, R188 ;  /* 0x00000003ff023219 */ /* 0x000fc800000116bc */
[----:B------:R-:W-:Y:S01]  /*a100*/  LOP3.LUT R5, RZ, R2, RZ, 0x33, !PT ;  /* 0x00000002ff057212 */ /* 0x000fe200078e33ff */
[----:B------:R-:W-:Y:S06]  /*a110*/  BRA `(.L_x_1151) ;  /* 0x0000000000187947 */ /* 0x000fec0003800000 */
.L_x_1150:
[----:B------:R-:W-:Y:S02]  /*a120*/  IMAD.U32 R190, RZ, RZ, UR58 ;  /* 0x0000003affbe7e24 */ /* 0x000fe4000f8e00ff */
[----:B------:R-:W-:-:S03]  /*a130*/  IMAD.MOV.U32 R5, RZ, RZ, R203 ;  /* 0x000000ffff057224 */ /* 0x000fc600078e00cb */
[----:B------:R-:W-:-:S13]  /*a140*/  ISETP.NE.AND P3, PT, R190, 0x1, PT ;  /* 0x00000001be00780c */ /* 0x000fda0003f65270 */
[----:B0-----:R-:W0:Y:S02]  /*a150*/  @P3 LDC.64 R2, c[0x0][0x9e8] ;  /* 0x00027a00ff023b82 */ /* 0x001e240000000a00 */
[----:B0-----:R-:W-:-:S05]  /*a160*/  @P3 IMAD.HI.U32 R2, R203, R2, RZ ;  /* 0x00000002cb023227 */ /* 0x001fca00078e00ff */
[----:B------:R-:W-:-:S07]  /*a170*/  @P3 SHF.R.U32.HI R5, RZ, R3, R2 ;  /* 0x00000003ff053219 */ /* 0x000fce0000011602 */
.L_x_1151:
[----:B------:R-:W-:Y:S05]  /*a180*/  BSYNC B0 ;  /* 0x0000000000007941 */ /* 0x000fea0003800000 */
.L_x_1149:
[----:B------:R-:W-:-:S04]  /*a190*/  IMAD R3, R5, R190, -R0 ;  /* 0x000000be05037224 */ /* 0x000fc800078e0a00 */
[----:B------:R-:W-:-:S05]  /*a1a0*/  IMAD R3, R18, -0x2, R3 ;  /* 0xfffffffe12037824 */ /* 0x000fca00078e0203 */
[----:B------:R-:W-:Y:S02]  /*a1b0*/  VIADDMNMX R185, R3, R190, R185, PT ;  /* 0x000000be03b97246 */ /* 0x000fe400038001b9 */
[----:B------:R-:W-:-:S07]  /*a1c0*/  VIMNMX R186, R186, R3, !PT ;  /* 0x00000003baba7248 */ /* 0x000fce0007fe0100 */
.L_x_1148:
        /* <DEDUP_REMOVED lines=36> */
[----:B------:R-:W1:Y:S01]  /*a410*/  SHFL.BFLY PT, R3, R0, 0x2, 0x1f ;  /* 0x0c401f0000037f89 */ /* 0x000e6200000e0000 */
        /* <DEDUP_REMOVED lines=11> */
[C---:B------:R-:W-:Y:S02]  /*a4d0*/  ISETP.LT.OR P3, PT, R185.reuse, 0x22, P3 ;  /* 0x00000022b900780c */ /* 0x040fe40001f61670 */
[----:B-1----:R-:W-:Y:S02]  /*a4e0*/  FMNMX.FTZ R3, R0, R3, !PT ;  /* 0x0000000300037209 */ /* 0x002fe40007810000 */
[----:B------:R-:W-:Y:S02]  /*a4f0*/  FMNMX.FTZ R0, R154, R21, !PT ;  /* 0x000000159a007209 */ /* 0x000fe40007810000 */
[----:B------:R-:W-:Y:S01]  /*a500*/  FSEL R170, R170, -INF , !P5 ;  /* 0xff800000aaaa7808 */ /* 0x000fe20006800000 */
[----:B0-----:R-:W0:Y:S01]  /*a510*/  SHFL.BFLY PT, R2, R3, 0x1, 0x1f ;  /* 0x0c201f0003027f89 */ /* 0x001e2200000e0000 */
        /* <DEDUP_REMOVED lines=12> */
[----:B0-----:R-:W-:-:S02]  /*a5e0*/  FMNMX.FTZ R5, R3, R2, !PT ;  /* 0x0000000203057209 */ /* 0x001fc40007810000 */
        /* <DEDUP_REMOVED lines=18> */
[----:B------:R-:W-:Y:S01]  /*a710*/  FSEL R2, R5, RZ, P5 ;  /* 0x000000ff05027208 */ /* 0x000fe20002800000 */
        /* <DEDUP_REMOVED lines=24> */
[----:B------:R-:W-:Y:S01]  /*a8a0*/  R2UR UR4, R200 ;  /* 0x00000000c80472ca */ /* 0x000fe200000e0000 */
[----:B------:R-:W-:Y:S01]  /*a8b0*/  IMAD.MOV.U32 R201, RZ, RZ, R5 ;  /* 0x000000ffffc97224 */ /* 0x000fe200078e0005 */
[----:B------:R-:W0:Y:S01]  /*a8c0*/  SHFL.BFLY PT, R185, R0, 0x2, 0x1f ;  /* 0x0c401f0000b97f89 */ /* 0x000e2200000e0000 */
[----:B------:R-:W-:-:S04]  /*a8d0*/  FMUL.FTZ R2, R2, UR10 ;  /* 0x0000000a02027c20 */ /* 0x000fc80008410000 */
[----:B------:R-:W-:Y:S08]  /*a8e0*/  MUFU.EX2 R196, R196 ;  /* 0x000000c400c47308 */ /* 0x000ff00000000800 */
[----:B------:R-:W-:Y:S08]  /*a8f0*/  MUFU.EX2 R198, R198 ;  /* 0x000000c600c67308 */ /* 0x000ff00000000800 */
[----:B------:R-:W-:Y:S01]  /*a900*/  MUFU.EX2 R157, R157 ;  /* 0x0000009d009d7308 */ /* 0x000fe20000000800 */
[----:B0-----:R-:W-:-:S05]  /*a910*/  FMNMX.FTZ R185, R0, R185, !PT ;  /* 0x000000b900b97209 */ /* 0x001fca0007810000 */
[----:B------:R-:W0:Y:S02]  /*a920*/  SHFL.BFLY PT, R0, R185, 0x1, 0x1f ;  /* 0x0c201f00b9007f89 */ /* 0x000e2400000e0000 */
[----:B------:R-:W-:Y:S08]  /*a930*/  MUFU.EX2 R192, R192 ;  /* 0x000000c000c07308 */ /* 0x000ff00000000800 */
[----:B------:R-:W-:Y:S08]  /*a940*/  MUFU.EX2 R161, R161 ;  /* 0x000000a100a17308 */ /* 0x000ff00000000800 */
[----:B------:R-:W-:Y:S01]  /*a950*/  MUFU.EX2 R194, R194 ;  /* 0x000000c200c27308 */ /* 0x000fe20000000800 */
[----:B0-----:R-:W-:-:S07]  /*a960*/  FMNMX.FTZ R3, R185, R0, !PT ;  /* 0x00000000b9037209 */ /* 0x001fce0007810000 */
[----:B------:R-:W-:Y:S01]  /*a970*/  MUFU.EX2 R165, R165 ;  /* 0x000000a500a57308 */ /* 0x000fe20000000800 */
[C---:B------:R-:W-:Y:S01]  /*a980*/  FSETP.NEU.FTZ.AND P2, PT, R3.reuse, -INF , PT ;  /* 0xff8000000300780b */ /* 0x040fe20003f5d000 */
[----:B------:R-:W-:-:S06]  /*a990*/  FMUL.FTZ R156, R3, UR10 ;  /* 0x0000000a039c7c20 */ /* 0x000fcc0008410000 */
[----:B------:R0:W1:Y:S01]  /*a9a0*/  MUFU.EX2 R0, R2 ;  /* 0x0000000200007308 */ /* 0x0000620000000800 */
[----:B------:R-:W-:-:S05]  /*a9b0*/  FSEL R156, R156, RZ, P2 ;  /* 0x000000ff9c9c7208 */ /* 0x000fca0001000000 */
[--C-:B------:R-:W-:Y:S01]  /*a9c0*/  FFMA.FTZ R197, R154, UR10, -R156.reuse ;  /* 0x0000000a9ac57c23 */ /* 0x100fe2000801089c */
[--C-:B------:R-:W-:Y:S01]  /*a9d0*/  FFMA.FTZ R152, R155, UR10, -R156.reuse ;  /* 0x0000000a9b987c23 */ /* 0x100fe2000801089c */
[--C-:B------:R-:W-:Y:S01]  /*a9e0*/  FFMA.FTZ R199, R158, UR10, -R156.reuse ;  /* 0x0000000a9ec77c23 */ /* 0x100fe2000801089c */
[----:B0-----:R-:W-:Y:S01]  /*a9f0*/  FSEL R2, R3, RZ, P2 ;  /* 0x000000ff03027208 */ /* 0x001fe20001000000 */
[--C-:B------:R-:W-:Y:S01]  /*aa00*/  FFMA.FTZ R154, R159, UR10, -R156.reuse ;  /* 0x0000000a9f9a7c23 */ /* 0x100fe2000801089c */
[--C-:B------:R-:W-:Y:S01]  /*aa10*/  FFMA.FTZ R193, R162, UR10, -R156.reuse ;  /* 0x0000000aa2c17c23 */ /* 0x100fe2000801089c */
[----:B------:R-:W-:Y:S01]  /*aa20*/  MUFU.EX2 R197, R197 ;  /* 0x000000c500c57308 */ /* 0x000fe20000000800 */
[--C-:B------:R-:W-:Y:S01]  /*aa30*/  FFMA.FTZ R158, R163, UR10, -R156.reuse ;  /* 0x0000000aa39e7c23 */ /* 0x100fe2000801089c */
[----:B------:R-:W-:Y:S01]  /*aa40*/  FADD.FTZ R2, -R2, R21 ;  /* 0x0000001502027221 */ /* 0x000fe20000010100 */
[--C-:B------:R-:W-:Y:S01]  /*aa50*/  FFMA.FTZ R195, R166, UR10, -R156.reuse ;  /* 0x0000000aa6c37c23 */ /* 0x100fe2000801089c */
[--C-:B------:R-:W-:Y:S01]  /*aa60*/  FFMA.FTZ R160, R167, UR10, -R156.reuse ;  /* 0x0000000aa7a07c23 */ /* 0x100fe2000801089c */
[----:B-1----:R-:W-:Y:S01]  /*aa70*/  FFMA.FTZ R17, R0, R17, R153 ;  /* 0x0000001100117223 */ /* 0x002fe20000010099 */
[----:B------:R-:W-:Y:S01]  /*aa80*/  FMUL.FTZ R2, R2, UR10 ;  /* 0x0000000a02027c20 */ /* 0x000fe20008410000 */
[--C-:B------:R-:W-:Y:S01]  /*aa90*/  FFMA.FTZ R189, R170, UR10, -R156.reuse ;  /* 0x0000000aaabd7c23 */ /* 0x100fe2000801089c */
[----:B------:R-:W-:Y:S01]  /*aaa0*/  MUFU.EX2 R152, R152 ;  /* 0x0000009800987308 */ /* 0x000fe20000000800 */
[----:B------:R-:W-:Y:S01]  /*aab0*/  FADD.FTZ R17, R196, R17 ;  /* 0x00000011c4117221 */ /* 0x000fe20000010000 */
[--C-:B------:R-:W-:Y:S01]  /*aac0*/  FFMA.FTZ R162, R171, UR10, -R156.reuse ;  /* 0x0000000aaba27c23 */ /* 0x100fe2000801089c */
[--C-:B------:R-:W-:Y:S01]  /*aad0*/  FFMA.FTZ R191, R174, UR10, -R156.reuse ;  /* 0x0000000aaebf7c23 */ /* 0x100fe2000801089c */
[--C-:B------:R-:W-:Y:S01]  /*aae0*/  FFMA.FTZ R185, R178, UR10, -R156.reuse ;  /* 0x0000000ab2b97c23 */ /* 0x100fe2000801089c */
[----:B------:R-:W-:Y:S01]  /*aaf0*/  FADD.FTZ R164, R198, R17 ;  /* 0x00000011c6a47221 */ /* 0x000fe20000010000 */
[--C-:B------:R-:W-:Y:S01]  /*ab00*/  FFMA.FTZ R179, R179, UR10, -R156.reuse ;  /* 0x0000000ab3b37c23 */ /* 0x100fe2000801089c */
[----:B------:R-:W-:Y:S01]  /*ab10*/  FFMA.FTZ R182, R182, UR10, -R156 ;  /* 0x0000000ab6b67c23 */ /* 0x000fe2000801089c */
[----:B------:R-:W0:Y:S01]  /*ab20*/  MUFU.EX2 R2, R2 ;  /* 0x0000000200027308 */ /* 0x000e220000000800 */
[----:B------:R-:W-:Y:S01]  /*ab30*/  FADD.FTZ R21, R157, R164 ;  /* 0x000000a49d157221 */ /* 0x000fe20000010000 */
[----:B------:R-:W-:Y:S01]  /*ab40*/  IMAD.U32 R155, RZ, RZ, UR11 ;  /* 0x0000000bff9b7e24 */ /* 0x000fe2000f8e00ff */
[----:B------:R-:W-:Y:S01]  /*ab50*/  ISETP.GT.AND P2, PT, R20, UR4, PT ;  /* 0x0000000414007c0c */ /* 0x000fe2000bf44270 */
[----:B------:R-:W-:Y:S01]  /*ab60*/  UMOV UR4, UR36 ;  /* 0x0000002400047c82 */ /* 0x000fe20008000000 */
[----:B------:R-:W-:Y:S01]  /*ab70*/  F2FP.F16.F32.PACK_AB R196, R196, R153 ;  /* 0x00000099c4c4723e */ /* 0x000fe200000000ff */
[----:B------:R-:W-:Y:S01]  /*ab80*/  @!P1 VIADD R155, R155, 0x30860 ;  /* 0x000308609b9b9836 */ /* 0x000fe20000000000 */
[----:B------:R-:W-:Y:S01]  /*ab90*/  F2FP.F16.F32.PACK_AB R198, R157, R198 ;  /* 0x000000c69dc6723e */ /* 0x000fe200000000ff */
[----:B------:R-:W1:Y:S01]  /*aba0*/  MUFU.EX2 R199, R199 ;  /* 0x000000c700c77308 */ /* 0x000e620000000800 */
[----:B------:R-:W-:-:S02]  /*abb0*/  VIADD R20, R20, 0xffffffff ;  /* 0xffffffff14147836 */ /* 0x000fc40000000000 */
[----:B------:R-:W-:-:S04]  /*abc0*/  @!P1 PRMT R155, RZ, 0x654, R155 ;  /* 0x00000654ff9b9816 */ /* 0x000fc8000000009b */
[----:B------:R2:W-:Y:S01]  /*abd0*/  @!P1 SYNCS.ARRIVE.TRANS64.RED.A1T0 RZ, [R155+URZ], RZ ;  /* 0x000000ff9bff99a7 */ /* 0x0005e2000810043f */
[----:B------:R-:W3:Y:S01]  /*abe0*/  MUFU.EX2 R154, R154 ;  /* 0x0000009a009a7308 */ /* 0x000ee20000000800 */
[----:B0-----:R-:W-:Y:S01]  /*abf0*/  FFMA.FTZ R17, R2, R16, R197 ;  /* 0x0000001002117223 */ /* 0x001fe200000100c5 */
[----:B------:R-:W-:Y:S01]  /*ac00*/  FADD.FTZ R16, R192, R21 ;  /* 0x00000015c0107221 */ /* 0x000fe20000010000 */
[C---:B------:R-:W-:Y:S02]  /*ac10*/  F2FP.F16.F32.PACK_AB R192, R161.reuse, R192 ;  /* 0x000000c0a1c0723e */ /* 0x040fe400000000ff */
[----:B------:R-:W-:Y:S01]  /*ac20*/  FADD.FTZ R164, R152, R17 ;  /* 0x0000001198a47221 */ /* 0x000fe20000010000 */
[----:B------:R-:W-:Y:S01]  /*ac30*/  FADD.FTZ R21, R161, R16 ;  /* 0x00000010a1157221 */ /* 0x000fe20000010000 */
[----:B------:R-:W-:Y:S01]  /*ac40*/  FFMA.FTZ R16, R175, UR10, -R156 ;  /* 0x0000000aaf107c23 */ /* 0x000fe2000801089c */
[----:B------:R-:W0:Y:S01]  /*ac50*/  MUFU.EX2 R193, R193 ;  /* 0x000000c100c17308 */ /* 0x000e220000000800 */
[----:B-1----:R-:W-:Y:S01]  /*ac60*/  FADD.FTZ R17, R199, R164 ;  /* 0x000000a4c7117221 */ /* 0x002fe20000010000 */
[----:B------:R-:W-:Y:S01]  /*ac70*/  FADD.FTZ R166, R194, R21 ;  /* 0x00000015c2a67221 */ /* 0x000fe20000010000 */
[----:B------:R-:W-:Y:S01]  /*ac80*/  FFMA.FTZ R156, R183, UR10, -R156 ;  /* 0x0000000ab79c7c23 */ /* 0x000fe2000801089c */
[----:B------:R-:W-:-:S02]  /*ac90*/  F2FP.F16.F32.PACK_AB R194, R165, R194 ;  /* 0x000000c2a5c2723e */ /* 0x000fc400000000ff */
[----:B------:R-:W-:Y:S01]  /*aca0*/  FADD.FTZ R21, R165, R166 ;  /* 0x000000a6a5157221 */ /* 0x000fe20000010000 */
[----:B------:R-:W-:Y:S01]  /*acb0*/  F2FP.F16.F32.PACK_AB R197, R152, R197 ;  /* 0x000000c598c5723e */ /* 0x000fe200000000ff */
[----:B------:R-:W1:Y:S01]  /*acc0*/  MUFU.EX2 R158, R158 ;  /* 0x0000009e009e7308 */ /* 0x000e620000000800 */
[C---:B---3--:R-:W-:Y:S01]  /*acd0*/  FADD.FTZ R164, R154.reuse, R17 ;  /* 0x000000119aa47221 */ /* 0x048fe20000010000 */
[----:B------:R-:W-:-:S06]  /*ace0*/  F2FP.F16.F32.PACK_AB R199, R154, R199 ;  /* 0x000000c79ac7723e */ /* 0x000fcc00000000ff */
[----:B------:R-:W3:Y:S01]  /*acf0*/  MUFU.EX2 R195, R195 ;  /* 0x000000c300c37308 */ /* 0x000ee20000000800 */
[----:B0-----:R-:W-:-:S07]  /*ad00*/  FADD.FTZ R17, R193, R164 ;  /* 0x000000a4c1117221 */ /* 0x001fce0000010000 */
[----:B------:R-:W0:Y:S01]  /*ad10*/  MUFU.EX2 R160, R160 ;  /* 0x000000a000a07308 */ /* 0x000e220000000800 */
[C---:B-1----:R-:W-:Y:S01]  /*ad20*/  FADD.FTZ R164, R158.reuse, R17 ;  /* 0x000000119ea47221 */ /* 0x042fe20000010000 */
[----:B------:R-:W-:-:S06]  /*ad30*/  F2FP.F16.F32.PACK_AB R193, R158, R193 ;  /* 0x000000c19ec1723e */ /* 0x000fcc00000000ff */
[----:B------:R-:W1:Y:S01]  /*ad40*/  MUFU.EX2 R188, R188 ;  /* 0x000000bc00bc7308 */ /* 0x000e620000000800 */
[----:B---3--:R-:W-:-:S07]  /*ad50*/  FADD.FTZ R17, R195, R164 ;  /* 0x000000a4c3117221 */ /* 0x008fce0000010000 */
[----:B------:R-:W3:Y:S01]  /*ad60*/  MUFU.EX2 R189, R189 ;  /* 0x000000bd00bd7308 */ /* 0x000ee20000000800 */
[C---:B0-----:R-:W-:Y:S01]  /*ad70*/  FADD.FTZ R164, R160.reuse, R17 ;  /* 0x00000011a0a47221 */ /* 0x041fe20000010000 */
[----:B------:R-:W-:-:S06]  /*ad80*/  F2FP.F16.F32.PACK_AB R195, R160, R195 ;  /* 0x000000c3a0c3723e */ /* 0x000fcc00000000ff */
[----:B------:R-:W0:Y:S01]  /*ad90*/  MUFU.EX2 R169, R169 ;  /* 0x000000a900a97308 */ /* 0x000e220000000800 */
[----:B-1----:R-:W-:-:S07]  /*ada0*/  FADD.FTZ R166, R188, R21 ;  /* 0x00000015bca67221 */ /* 0x002fce0000010000 */
[----:B------:R-:W1:Y:S01]  /*adb0*/  MUFU.EX2 R162, R162 ;  /* 0x000000a200a27308 */ /* 0x000e620000000800 */
[----:B---3--:R-:W-:-:S07]  /*adc0*/  FADD.FTZ R17, R189, R164 ;  /* 0x000000a4bd117221 */ /* 0x008fce0000010000 */
[----:B------:R-:W3:Y:S01]  /*add0*/  MUFU.EX2 R190, R190 ;  /* 0x000000be00be7308 */ /* 0x000ee20000000800 */
[C---:B0-----:R-:W-:Y:S01]  /*ade0*/  FADD.FTZ R21, R169.reuse, R166 ;  /* 0x000000a6a9157221 */ /* 0x041fe20000010000 */
[----:B------:R-:W-:-:S06]  /*adf0*/  F2FP.F16.F32.PACK_AB R188, R169, R188 ;  /* 0x000000bca9bc723e */ /* 0x000fcc00000000ff */
[----:B------:R-:W0:Y:S01]  /*ae00*/  MUFU.EX2 R191, R191 ;  /* 0x000000bf00bf7308 */ /* 0x000e220000000800 */
[C---:B-1----:R-:W-:Y:S01]  /*ae10*/  FADD.FTZ R164, R162.reuse, R17 ;  /* 0x00000011a2a47221 */ /* 0x042fe20000010000 */
[----:B------:R-:W-:-:S06]  /*ae20*/  F2FP.F16.F32.PACK_AB R189, R162, R189 ;  /* 0x000000bda2bd723e */ /* 0x000fcc00000000ff */
[----:B------:R-:W1:Y:S01]  /*ae30*/  MUFU.EX2 R173, R173 ;  /* 0x000000ad00ad7308 */ /* 0x000e620000000800 */
[----:B---3--:R-:W-:-:S07]  /*ae40*/  FADD.FTZ R166, R190, R21 ;  /* 0x00000015bea67221 */ /* 0x008fce0000010000 */
[----:B------:R-:W3:Y:S01]  /*ae50*/  MUFU.EX2 R16, R16 ;  /* 0x0000001000107308 */ /* 0x000ee20000000800 */
[----:B0-----:R-:W-:-:S07]  /*ae60*/  FADD.FTZ R17, R191, R164 ;  /* 0x000000a4bf117221 */ /* 0x001fce0000010000 */
[----:B------:R-:W0:Y:S01]  /*ae70*/  MUFU.EX2 R184, R184 ;  /* 0x000000b800b87308 */ /* 0x000e220000000800 */
[C---:B-1----:R-:W-:Y:S01]  /*ae80*/  FADD.FTZ R21, R173.reuse, R166 ;  /* 0x000000a6ad157221 */ /* 0x042fe20000010000 */
[----:B------:R-:W-:-:S06]  /*ae90*/  F2FP.F16.F32.PACK_AB R190, R173, R190 ;  /* 0x000000beadbe723e */ /* 0x000fcc00000000ff */
[----:B------:R-:W1:Y:S01]  /*aea0*/  MUFU.EX2 R185, R185 ;  /* 0x000000b900b97308 */ /* 0x000e620000000800 */
[C---:B---3--:R-:W-:Y:S01]  /*aeb0*/  FADD.FTZ R164, R16.reuse, R17 ;  /* 0x0000001110a47221 */ /* 0x048fe20000010000 */
[----:B------:R-:W-:-:S06]  /*aec0*/  F2FP.F16.F32.PACK_AB R191, R16, R191 ;  /* 0x000000bf10bf723e */ /* 0x000fcc00000000ff */
[----:B------:R-:W3:Y:S01]  /*aed0*/  MUFU.EX2 R177, R177 ;  /* 0x000000b100b17308 */ /* 0x000ee20000000800 */
[----:B0-----:R-:W-:-:S07]  /*aee0*/  FADD.FTZ R166, R184, R21 ;  /* 0x00000015b8a67221 */ /* 0x001fce0000010000 */
[----:B------:R-:W0:Y:S01]  /*aef0*/  MUFU.EX2 R179, R179 ;  /* 0x000000b300b37308 */ /* 0x000e220000000800 */
[----:B-1----:R-:W-:-:S07]  /*af00*/  FADD.FTZ R164, R185, R164 ;  /* 0x000000a4b9a47221 */ /* 0x002fce0000010000 */
[----:B------:R-:W1:Y:S01]  /*af10*/  MUFU.EX2 R186, R186 ;  /* 0x000000ba00ba7308 */ /* 0x000e620000000800 */
[C---:B---3--:R-:W-:Y:S01]  /*af20*/  FADD.FTZ R21, R177.reuse, R166 ;  /* 0x000000a6b1157221 */ /* 0x048fe20000010000 */
[----:B------:R-:W-:-:S06]  /*af30*/  F2FP.F16.F32.PACK_AB R184, R177, R184 ;  /* 0x000000b8b1b8723e */ /* 0x000fcc00000000ff */
[----:B------:R-:W3:Y:S01]  /*af40*/  MUFU.EX2 R187, R182 ;  /* 0x000000b600bb7308 */ /* 0x000ee20000000800 */
[C---:B0-----:R-:W-:Y:S01]  /*af50*/  FADD.FTZ R164, R179.reuse, R164 ;  /* 0x000000a4b3a47221 */ /* 0x041fe20000010000 */
[----:B------:R-:W-:-:S06]  /*af60*/  F2FP.F16.F32.PACK_AB R185, R179, R185 ;  /* 0x000000b9b3b9723e */ /* 0x000fcc00000000ff */
[----:B------:R-:W0:Y:S01]  /*af70*/  MUFU.EX2 R181, R181 ;  /* 0x000000b500b57308 */ /* 0x000e220000000800 */
[----:B-1----:R-:W-:Y:S01]  /*af80*/  FADD.FTZ R166, R186, R21 ;  /* 0x00000015baa67221 */ /* 0x002fe20000010000 */
[----:B------:R-:W-:-:S06]  /*af90*/  IMAD.MOV.U32 R21, RZ, RZ, R3 ;  /* 0x000000ffff157224 */ /* 0x000fcc00078e0003 */
[----:B------:R-:W1:Y:S01]  /*afa0*/  MUFU.EX2 R156, R156 ;  /* 0x0000009c009c7308 */ /* 0x000e620000000800 */
[----:B---3--:R-:W-:Y:S01]  /*afb0*/  FADD.FTZ R164, R187, R164 ;  /* 0x000000a4bba47221 */ /* 0x008fe20000010000 */
[C---:B0-----:R-:W-:Y:S01]  /*afc0*/  FADD.FTZ R17, R181.reuse, R166 ;  /* 0x000000a6b5117221 */ /* 0x041fe20000010000 */
[----:B------:R-:W-:Y:S02]  /*afd0*/  F2FP.F16.F32.PACK_AB R186, R181, R186 ;  /* 0x000000bab5ba723e */ /* 0x000fe400000000ff */
[C---:B-1----:R-:W-:Y:S01]  /*afe0*/  FADD.FTZ R16, R156.reuse, R164 ;  /* 0x000000a49c107221 */ /* 0x042fe20000010000 */
[----:B------:R-:W-:Y:S01]  /*aff0*/  F2FP.F16.F32.PACK_AB R187, R156, R187 ;  /* 0x000000bb9cbb723e */ /* 0x000fe200000000ff */
[----:B--2---:R-:W-:Y:S06]  /*b000*/  @P2 BRA `(.L_x_1152) ;  /* 0xffffffd800602947 */ /* 0x004fec000383ffff */
.L_x_1135:
        /* <DEDUP_REMOVED lines=131> */
.L_x_1153:
[----:B------:R-:W-:Y:S01]  /*b840*/  ULEA UR5, UR36, UR38, 0x3 ;  /* 0x0000002624057291 */ /* 0x000fe2000f8e183f */
[----:B------:R-:W-:-:S05]  /*b850*/  IMAD.U32 R0, RZ, RZ, UR37 ;  /* 0x00000025ff007e24 */ /* 0x000fca000f8e00ff */
[----:B------:R-:W-:-:S04]  /*b860*/  SHF.L.U32 R0, R0, 0x1f, RZ ;  /* 0x0000001f00007819 */ /* 0x000fc800000006ff */
[----:B------:R0:W1:Y:S01]  /*b870*/  SYNCS.PHASECHK.TRANS64.TRYWAIT P2, [UR5+0x30850], R0 ;  /* 0x03085000ff0075a7 */ /* 0x0000620008040145 */
[----:B------:R-:W-:Y:S05]  /*b880*/  @!P0 BRA `(.L_x_1154) ;  /* 0x0000000000048947 */ /* 0x000fea0003800000 */
[----:B------:R-:W-:Y:S01]  /*b890*/  BPT.TRAP 0x1 ;  /* 0x000000040000795c */ /* 0x000fe20000300000 */
.L_x_1154:
[----:B-1----:R-:W-:Y:S05]  /*b8a0*/  @P2 BRA `(.L_x_1155) ;  /* 0x0000000000082947 */ /* 0x002fea0003800000 */
[----:B------:R-:W1:Y:S02]  /*b8b0*/  SYNCS.PHASECHK.TRANS64.TRYWAIT P0, [UR5+0x30850], R0 ;  /* 0x03085000ff0075a7 */ /* 0x000e640008000145 */
[----:B-1----:R-:W-:Y:S05]  /*b8c0*/  @!P0 BRA `(.L_x_1156) ;  /* 0x0000009000f48947 */ /* 0x002fea0003800000 */
.L_x_1155:
[----:B------:R-:W-:Y:S01]  /*b8d0*/  UIADD3 UR38, UR38, 0x400, URZ ;  /* 0x0000040026267890 */ /* 0x000fe2000fffe03f */
[----:B------:R-:W-:Y:S01]  /*b8e0*/  WARPGROUP.ARRIVE ;  /* 0x00000000000079c5 */ /* 0x000fe20000000000 */
[----:B------:R-:W-:Y:S01]  /*b8f0*/  UMOV UR7, 0x40000040 ;  /* 0x4000004000077882 */ /* 0x000fe20000000000 */
[----:B-1----:R-:W1:Y:S01]  /*b900*/  SHFL.BFLY PT, R7, R16, 0x2, 0x1f ;  /* 0x0c401f0010077f89 */ /* 0x002e6200000e0000 */
[----:B------:R-:W-:Y:S01]  /*b910*/  USHF.R.U32.HI UR38, URZ, 0x4, UR38 ;  /* 0x000000043f267899 */ /* 0x000fe20008011626 */
[----:B------:R-:W-:Y:S01]  /*b920*/  IMAD.MOV.U32 R6, RZ, RZ, RZ ;  /* 0x000000ffff067224 */ /* 0x000fe200078e00ff */
[----:B------:R-:W-:Y:S01]  /*b930*/  R2UR UR8, R209 ;  /* 0x00000000d10872ca */ /* 0x000fe200000e0000 */
[----:B0-----:R-:W0:Y:S01]  /*b940*/  SHFL.BFLY PT, R0, R17, 0x2, 0x1f ;  /* 0x0c401f0011007f89 */ /* 0x001e2200000e0000 */
[----:B------:R-:W-:Y:S01]  /*b950*/  ULOP3.LUT UR38, UR38, 0x3fff, URZ, 0xc0, !UPT ;  /* 0x00003fff26267892 */ /* 0x000fe2000f8ec03f */
[----:B------:R-:W-:Y:S02]  /*b960*/  IMAD.U32 R12, RZ, RZ, UR5 ;  /* 0x00000005ff0c7e24 */ /* 0x000fe4000f8e00ff */
[----:B------:R-:W-:Y:S01]  /*b970*/  IMAD.MOV.U32 R4, RZ, RZ, RZ ;  /* 0x000000ffff047224 */ /* 0x000fe200078e00ff */
[----:B------:R-:W-:Y:S01]  /*b980*/  ULOP3.LUT UR4, UR38, 0x2000000, URZ, 0xfc, !UPT ;  /* 0x0200000026047892 */ /* 0x000fe2000f8efc3f */
[----:B------:R-:W-:-:S02]  /*b990*/  IMAD.U32 R13, RZ, RZ, UR10 ;  /* 0x0000000aff0d7e24 */ /* 0x000fc4000f8e00ff */
[----:B------:R-:W-:Y:S01]  /*b9a0*/  IMAD.U32 R8, RZ, RZ, UR10 ;  /* 0x0000000aff087e24 */ /* 0x000fe2000f8e00ff */
[----:B------:R-:W-:Y:S02]  /*b9b0*/  ULEA UR4, UR36, UR4, 0xb ;  /* 0x0000000424047291 */ /* 0x000fe4000f8e583f */
[----:B------:R-:W-:Y:S02]  /*b9c0*/  UIADD3 UR36, UR36, 0x1, URZ ;  /* 0x0000000124247890 */ /* 0x000fe4000fffe03f */
[----:B------:R-:W-:Y:S02]  /*b9d0*/  UIADD3 UR8, UR8, 0x1, URZ ;  /* 0x0000000108087890 */ /* 0x000fe4000fffe03f */
[----:B------:R-:W-:Y:S01]  /*b9e0*/  UISETP.NE.AND UP0, UPT, UR36, 0x2, UPT ;  /* 0x000000022400788c */ /* 0x000fe2000bf05270 */
[----:B------:R-:W-:Y:S02]  /*b9f0*/  UMOV UR6, UR4 ;  /* 0x0000000400067c82 */ /* 0x000fe40008000000 */
[----:B------:R-:W-:Y:S01]  /*ba00*/  HGMMA.64x256x16.F32 R24, R196, gdesc[UR4].tnspB, R24, gsb0 ;  /* 0x43e00004c4187df0 */ /* 0x000fe20008000818 */
[----:B------:R-:W-:Y:S01]  /*ba10*/  UIADD3 UR6, UR4, 0x80, URZ ;  /* 0x0000008004067890 */ /* 0x000fe2000fffe03f */
[----:B-1----:R-:W-:Y:S01]  /*ba20*/  FADD.FTZ R2, R7, R16 ;  /* 0x0000001007027221 */ /* 0x002fe20000010000 */
[----:B------:R-:W-:Y:S01]  /*ba30*/  UMOV UR7, 0x40000040 ;  /* 0x4000004000077882 */ /* 0x000fe20000000000 */
[----:B------:R-:W-:-:S02]  /*ba40*/  IMAD.U32 R209, RZ, RZ, UR8 ;  /* 0x00000008ffd17e24 */ /* 0x000fc4000f8e00ff */
[----:B0-----:R-:W-:Y:S01]  /*ba50*/  FADD.FTZ R0, R0, R17 ;  /* 0x0000001100007221 */ /* 0x001fe20000010000 */
[----:B------:R-:W-:Y:S01]  /*ba60*/  USEL UR36, UR36, URZ, UP0 ;  /* 0x0000003f24247287 */ /* 0x000fe20008000000 */
[----:B------:R-:W0:Y:S04]  /*ba70*/  SHFL.BFLY PT, R9, R2, 0x1, 0x1f ;  /* 0x0c201f0002097f89 */ /* 0x000e2800000e0000 */
[----:B------:R-:W1:Y:S01]  /*ba80*/  SHFL.BFLY PT, R7, R0, 0x1, 0x1f ;  /* 0x0c201f0000077f89 */ /* 0x000e6200000e0000 */
[----:B0-----:R-:W-:Y:S01]  /*ba90*/  FADD.FTZ R11, R2, R9 ;  /* 0x00000009020b7221 */ /* 0x001fe20000010000 */
[----:B------:R-:W-:Y:S02]  /*baa0*/  IMAD.MOV.U32 R2, RZ, RZ, -0x800000 ;  /* 0xff800000ff027424 */ /* 0x000fe400078e00ff */
[----:B-1----:R-:W-:-:S02]  /*bab0*/  FADD.FTZ R10, R0, R7 ;  /* 0x00000007000a7221 */ /* 0x002fc40000010000 */
[----:B------:R-:W-:Y:S01]  /*bac0*/  FSETP.NE.FTZ.AND P2, PT, R11, RZ, PT ;  /* 0x000000ff0b00720b */ /* 0x000fe20003f55000 */
[----:B------:R-:W-:Y:S02]  /*bad0*/  IMAD.MOV.U32 R0, RZ, RZ, -0x800000 ;  /* 0xff800000ff007424 */ /* 0x000fe400078e00ff */
[----:B------:R-:W-:-:S10]  /*bae0*/  FSETP.NE.FTZ.AND P0, PT, R10, RZ, PT ;  /* 0x000000ff0a00720b */ /* 0x000fd40003f15000 */
[----:B------:R-:W0:Y:S01]  /*baf0*/  @P2 MUFU.LG2 R9, R11 ;  /* 0x0000000b00092308 */ /* 0x000e220000000c00 */
[----:B------:R-:W-:Y:S02]  /*bb00*/  @P2 FMUL.FTZ R13, R13, 0.69314718246459960938 ;  /* 0x3f3172180d0d2820 */ /* 0x000fe40000410000 */
[----:B------:R-:W-:-:S05]  /*bb10*/  @P0 FMUL.FTZ R8, R8, 0.69314718246459960938 ;  /* 0x3f31721808080820 */ /* 0x000fca0000410000 */
[----:B------:R-:W-:Y:S08]  /*bb20*/  @P0 MUFU.RCP R6, R10 ;  /* 0x0000000a00060308 */ /* 0x000ff00000001000 */
[----:B------:R0:W1:Y:S08]  /*bb30*/  @P0 MUFU.LG2 R7, R10 ;  /* 0x0000000a00070308 */ /* 0x0000700000000c00 */
[----:B------:R-:W2:Y:S01]  /*bb40*/  @P2 MUFU.RCP R4, R11 ;  /* 0x0000000b00042308 */ /* 0x000ea20000001000 */
[----:B0-----:R-:W-:Y:S01]  /*bb50*/  @P2 FMUL.FTZ R10, R9, 0.69314718246459960938 ;  /* 0x3f317218090a2820 */ /* 0x001fe20000410000 */
[----:B------:R-:W-:-:S03]  /*bb60*/  @!P1 VIADD R9, R12, 0x30860 ;  /* 0x000308600c099836 */ /* 0x000fc60000000000 */
[----:B------:R-:W-:Y:S02]  /*bb70*/  @P2 FFMA.FTZ R0, R13, R3, R10 ;  /* 0x000000030d002223 */ /* 0x000fe4000001000a */
[----:B------:R-:W-:Y:S01]  /*bb80*/  @!P1 PRMT R9, RZ, 0x654, R9 ;  /* 0x00000654ff099816 */ /* 0x000fe20000000009 */
[----:B-1----:R-:W-:-:S04]  /*bb90*/  @P0 FMUL.FTZ R7, R7, 0.69314718246459960938 ;  /* 0x3f31721807070820 */ /* 0x002fc80000410000 */
[----:B------:R-:W-:Y:S01]  /*bba0*/  @P0 FFMA.FTZ R2, R8, R5, R7 ;  /* 0x0000000508020223 */ /* 0x000fe20000010007 */
[----:B------:R-:W-:Y:S01]  /*bbb0*/  PLOP3.LUT P0, PT, PT, PT, PT, 0x8, 0x0 ;  /* 0x000000000000781c */ /* 0x000fe20003f0e170 */
        /* <DEDUP_REMOVED lines=19> */
[----:B------:R0:W-:Y:S01]  /*bcf0*/  @!P1 SYNCS.ARRIVE.TRANS64.RED.A1T0 RZ, [R9+URZ], RZ ;  /* 0x000000ff09ff99a7 */ /* 0x0001e2000810043f */
[----:B--2---:R-:W-:Y:S01]  /*bd00*/  FMUL.FTZ R3, R83, R4 ;  /* 0x0000000453037220 */ /* 0x004fe20000410000 */
        /* <DEDUP_REMOVED lines=127> */
.L_x_1086:
[----:B------:R-:W0:Y:S01]  /*c500*/  S2R R4, SR_CgaCtaId ;  /* 0x0000000000047919 */ /* 0x000e220000008800 */
[----:B------:R-:W-:Y:S01]  /*c510*/  MOV R19, 0x400 ;  /* 0x0000040000137802 */ /* 0x000fe20000000f00 */
[----:B------:R-:W-:Y:S01]  /*c520*/  BSSY B0, `(.L_x_1157) ;  /* 0x00002ae000007945 */ /* 0x000fe20003800000 */
[----:B------:R-:W-:Y:S02]  /*c530*/  BAR.SYNC.DEFER_BLOCKING 0x5, 0x120 ;  /* 0x0144800000007b1d */ /* 0x000fe40000010000 */
[----:B0-----:R-:W-:-:S05]  /*c540*/  LEA R19, R4, R19, 0x18 ;  /* 0x0000001304137211 */ /* 0x001fca00078ec0ff */
[----:B------:R-:W0:Y:S02]  /*c550*/  LDS.128 R200, [R19+0x308d0] ;  /* 0x0308d00013c87984 */ /* 0x000e240000000c00 */
[----:B0-----:R-:W-:Y:S02]  /*c560*/  R2UR UR6, R202 ;  /* 0x00000000ca0672ca */ /* 0x001fe400000e0000 */
[----:B------:R-:W-:Y:S01]  /*c570*/  R2UR UR5, R203 ;  /* 0x00000000cb0572ca */ /* 0x000fe200000e0000 */
[----:B------:R-:W-:Y:S06]  /*c580*/  BAR.ARV 0x4, 0x120 ;  /* 0x0104800000007b1d */ /* 0x000fec0000002000 */
[----:B------:R-:W-:Y:S08]  /*c590*/  @P0 BRA `(.L_x_1158) ;  /* 0x0000001c00800947 */ /* 0x000ff00003800000 */
[----:B------:R-:W0:Y:S01]  /*c5a0*/  S2R R10, SR_SWINHI ;  /* 0x00000000000a7919 */ /* 0x000e220000002f00 */
[----:B------:R-:W-:Y:S01]  /*c5b0*/  F2FP.F16.F32.PACK_AB R24, R25, R24 ;  /* 0x000000181918723e */ /* 0x000fe200000000ff */
[----:B------:R-:W-:Y:S01]  /*c5c0*/  ULDC.64 UR8, c[0x0][0xbd8] ;  /* 0x0002f60000087ab9 */ /* 0x000fe20000000a00 */
[----:B------:R-:W-:Y:S01]  /*c5d0*/  F2FP.F16.F32.PACK_AB R25, R8, R26 ;  /* 0x0000001a0819723e */ /* 0x000fe200000000ff */
[----:B------:R-:W-:Y:S01]  /*c5e0*/  UISETP.NE.U32.AND UP0, UPT, UR8, URZ, UPT ;  /* 0x0000003f0800728c */ /* 0x000fe2000bf05070 */
[----:B------:R-:W-:Y:S02]  /*c5f0*/  F2FP.F16.F32.PACK_AB R32, R33, R32 ;  /* 0x000000202120723e */ /* 0x000fe400000000ff */
[----:B------:R-:W-:Y:S01]  /*c600*/  F2FP.F16.F32.PACK_AB R26, R29, R28 ;  /* 0x0000001c1d1a723e */ /* 0x000fe200000000ff */
[----:B------:R-:W-:Y:S01]  /*c610*/  UISETP.NE.AND.EX UP0, UPT, UR9, URZ, UPT, UP0 ;  /* 0x0000003f0900728c */ /* 0x000fe2000bf05300 */
[----:B------:R-:W-:Y:S02]  /*c620*/  F2FP.F16.F32.PACK_AB R27, R6, R27 ;  /* 0x0000001b061b723e */ /* 0x000fe400000000ff */
[----:B------:R-:W-:Y:S01]  /*c630*/  F2FP.F16.F32.PACK_AB R33, R163, R34 ;  /* 0x00000022a321723e */ /* 0x000fe200000000ff */
[----:B------:R-:W-:Y:S01]  /*c640*/  ULDC.64 UR8, c[0x0][0xbd8] ;  /* 0x0002f60000087ab9 */ /* 0x000fe20000000a00 */
[----:B------:R-:W-:-:S02]  /*c650*/  F2FP.F16.F32.PACK_AB R40, R41, R40 ;  /* 0x000000282928723e */ /* 0x000fc400000000ff */
[----:B------:R-:W-:Y:S02]  /*c660*/  F2FP.F16.F32.PACK_AB R34, R37, R36 ;  /* 0x000000242522723e */ /* 0x000fe400000000ff */
[----:B------:R-:W-:Y:S02]  /*c670*/  F2FP.F16.F32.PACK_AB R35, R162, R35 ;  /* 0x00000023a223723e */ /* 0x000fe400000000ff */
[----:B------:R-:W-:Y:S02]  /*c680*/  F2FP.F16.F32.PACK_AB R41, R161, R42 ;  /* 0x0000002aa129723e */ /* 0x000fe400000000ff */
[----:B------:R-:W-:Y:S02]  /*c690*/  F2FP.F16.F32.PACK_AB R48, R49, R48 ;  /* 0x000000303130723e */ /* 0x000fe400000000ff */
[----:B------:R-:W-:Y:S02]  /*c6a0*/  R2UR UR4, R208 ;  /* 0x00000000d00472ca */ /* 0x000fe400000e0000 */
[----:B------:R-:W-:-:S02]  /*c6b0*/  F2FP.F16.F32.PACK_AB R42, R45, R44 ;  /* 0x0000002c2d2a723e */ /* 0x000fc400000000ff */
[----:B------:R-:W-:Y:S02]  /*c6c0*/  F2FP.F16.F32.PACK_AB R43, R160, R43 ;  /* 0x0000002ba02b723e */ /* 0x000fe400000000ff */
[----:B------:R-:W-:Y:S02]  /*c6d0*/  F2FP.F16.F32.PACK_AB R49, R159, R50 ;  /* 0x000000329f31723e */ /* 0x000fe400000000ff */
[----:B------:R-:W-:Y:S02]  /*c6e0*/  F2FP.F16.F32.PACK_AB R56, R57, R56 ;  /* 0x000000383938723e */ /* 0x000fe400000000ff */
[----:B------:R-:W-:Y:S02]  /*c6f0*/  MOV R4, R19 ;  /* 0x0000001300047202 */ /* 0x000fe40000000f00 */
[----:B0-----:R-:W-:Y:S02]  /*c700*/  MOV R5, R10 ;  /* 0x0000000a00057202 */ /* 0x001fe40000000f00 */
[----:B------:R-:W-:Y:S01]  /*c710*/  F2FP.F16.F32.PACK_AB R50, R53, R52 ;  /* 0x000000343532723e */ /* 0x000fe200000000ff */
[----:B------:R-:W-:Y:S01]  /*c720*/  UIMAD.WIDE UR8, UR4, 0x4, UR8 ;  /* 0x00000004040878a5 */ /* 0x000fe2000f8e0208 */
[----:B------:R-:W-:Y:S01]  /*c730*/  F2FP.F16.F32.PACK_AB R51, R158, R51 ;  /* 0x000000339e33723e */ /* 0x000fe200000000ff */
[----:B------:R-:W-:Y:S01]  /*c740*/  IMAD.WIDE R98, R213, 0x2, R4 ;  /* 0x00000002d5627825 */ /* 0x000fe200078e0204 */
[----:B------:R-:W-:-:S02]  /*c750*/  F2FP.F16.F32.PACK_AB R57, R157, R58 ;  /* 0x0000003a9d39723e */ /* 0x000fc400000000ff */
[----:B------:R-:W-:Y:S02]  /*c760*/  F2FP.F16.F32.PACK_AB R64, R65, R64 ;  /* 0x000000404140723e */ /* 0x000fe400000000ff */
[C---:B------:R-:W-:Y:S02]  /*c770*/  IADD3 R177, P5, R98.reuse, 0x4040, RZ ;  /* 0x0000404062b17810 */ /* 0x040fe40007fbe0ff */
[C---:B------:R-:W-:Y:S02]  /*c780*/  IADD3 R167, P1, R98.reuse, 0x20, RZ ;  /* 0x0000002062a77810 */ /* 0x040fe40007f3e0ff */
[C---:B------:R-:W-:Y:S01]  /*c790*/  IADD3 R169, P0, R98.reuse, 0x40, RZ ;  /* 0x0000004062a97810 */ /* 0x040fe20007f1e0ff */
[--C-:B------:R-:W-:Y:S01]  /*c7a0*/  IMAD.X R31, RZ, RZ, R99.reuse, P5 ;  /* 0x000000ffff1f7224 */ /* 0x100fe200028e0663 */
[----:B------:R-:W-:Y:S01]  /*c7b0*/  LOP3.LUT R22, R177, 0x380, RZ, 0xc0, !PT ;  /* 0x00000380b1167812 */ /* 0x000fe200078ec0ff */
[--C-:B------:R-:W-:Y:S01]  /*c7c0*/  IMAD.X R11, RZ, RZ, R99.reuse, P1 ;  /* 0x000000ffff0b7224 */ /* 0x100fe200008e0663 */
[C---:B------:R-:W-:Y:S01]  /*c7d0*/  IADD3 R171, P4, R98.reuse, 0x60, RZ ;  /* 0x0000006062ab7810 */ /* 0x040fe20007f9e0ff */
[----:B------:R-:W-:Y:S01]  /*c7e0*/  IMAD.X R13, RZ, RZ, R99, P0 ;  /* 0x000000ffff0d7224 */ /* 0x000fe200000e0663 */
[----:B------:R-:W-:-:S02]  /*c7f0*/  LOP3.LUT R7, R98, 0x380, RZ, 0xc0, !PT ;  /* 0x0000038062077812 */ /* 0x000fc400078ec0ff */
[----:B------:R-:W-:Y:S01]  /*c800*/  IADD3 R173, P3, R98, 0x4000, RZ ;  /* 0x0000400062ad7810 */ /* 0x000fe20007f7e0ff */
[--C-:B------:R-:W-:Y:S01]  /*c810*/  IMAD.X R15, RZ, RZ, R99.reuse, P4 ;  /* 0x000000ffff0f7224 */ /* 0x100fe200020e0663 */
[----:B------:R-:W-:Y:S02]  /*c820*/  SHF.R.U64 R22, R22, 0x3, RZ ;  /* 0x0000000316167819 */ /* 0x000fe400000012ff */
[C---:B------:R-:W-:Y:S01]  /*c830*/  IADD3 R175, P6, R98.reuse, 0x4020, RZ ;  /* 0x0000402062af7810 */ /* 0x040fe20007fde0ff */
[--C-:B------:R-:W-:Y:S01]  /*c840*/  IMAD.X R17, RZ, RZ, R99.reuse, P3 ;  /* 0x000000ffff117224 */ /* 0x100fe200018e0663 */
[C---:B------:R-:W-:Y:S02]  /*c850*/  IADD3 R179, P2, R98.reuse, 0x4060, RZ ;  /* 0x0000406062b37810 */ /* 0x040fe40007f5e0ff */
[C---:B------:R-:W-:Y:S01]  /*c860*/  IADD3 R181, P1, R98.reuse, 0x8000, RZ ;  /* 0x0000800062b57810 */ /* 0x040fe20007f3e0ff */
[--C-:B------:R-:W-:Y:S01]  /*c870*/  IMAD.X R21, RZ, RZ, R99.reuse, P6 ;  /* 0x000000ffff157224 */ /* 0x100fe200030e0663 */
[----:B------:R-:W-:Y:S01]  /*c880*/  IADD3 R183, P0, R98, 0x8020, RZ ;  /* 0x0000802062b77810 */ /* 0x000fe20007f1e0ff */
[--C-:B------:R-:W-:Y:S01]  /*c890*/  IMAD.X R39, RZ, RZ, R99.reuse, P2 ;  /* 0x000000ffff277224 */ /* 0x100fe200010e0663 */
[----:B------:R-:W-:Y:S01]  /*c8a0*/  LOP3.LUT R10, R167, 0x380, RZ, 0xc0, !PT ;  /* 0x00000380a70a7812 */ /* 0x000fe200078ec0ff */
[--C-:B------:R-:W-:Y:S01]  /*c8b0*/  IMAD.X R47, RZ, RZ, R99.reuse, P1 ;  /* 0x000000ffff2f7224 */ /* 0x100fe200008e0663 */
[----:B------:R-:W-:Y:S01]  /*c8c0*/  LOP3.LUT R12, R169, 0x380, RZ, 0xc0, !PT ;  /* 0x00000380a90c7812 */ /* 0x000fe200078ec0ff */
[----:B------:R-:W-:Y:S01]  /*c8d0*/  IMAD.X R55, RZ, RZ, R99, P0 ;  /* 0x000000ffff377224 */ /* 0x000fe200000e0663 */
[----:B------:R-:W-:-:S02]  /*c8e0*/  LOP3.LUT R14, R171, 0x380, RZ, 0xc0, !PT ;  /* 0x00000380ab0e7812 */ /* 0x000fc400078ec0ff */
[----:B------:R-:W-:Y:S02]  /*c8f0*/  SHF.R.U64 R7, R7, 0x3, RZ ;  /* 0x0000000307077819 */ /* 0x000fe400000012ff */
[----:B------:R-:W-:Y:S02]  /*c900*/  LOP3.LUT R16, R173, 0x380, RZ, 0xc0, !PT ;  /* 0x00000380ad107812 */ /* 0x000fe400078ec0ff */
[----:B------:R-:W-:Y:S02]  /*c910*/  LOP3.LUT R30, R22, R177, RZ, 0x3c, !PT ;  /* 0x000000b1161e7212 */ /* 0x000fe400078e3cff */
[----:B------:R-:W-:Y:S02]  /*c920*/  SHF.R.U64 R10, R10, 0x3, RZ ;  /* 0x000000030a0a7819 */ /* 0x000fe400000012ff */
[----:B------:R-:W-:Y:S02]  /*c930*/  LOP3.LUT R20, R175, 0x380, RZ, 0xc0, !PT ;  /* 0x00000380af147812 */ /* 0x000fe400078ec0ff */
[----:B------:R-:W-:-:S02]  /*c940*/  LOP3.LUT R22, R183, 0x380, RZ, 0xc0, !PT ;  /* 0x00000380b7167812 */ /* 0x000fc400078ec0ff */
[----:B------:R-:W-:Y:S02]  /*c950*/  IADD3 R185, P4, R98, 0x8040, RZ ;  /* 0x0000804062b97810 */ /* 0x000fe40007f9e0ff */
[----:B------:R-:W-:Y:S02]  /*c960*/  SHF.R.U64 R12, R12, 0x3, RZ ;  /* 0x000000030c0c7819 */ /* 0x000fe400000012ff */
[C---:B------:R-:W-:Y:S01]  /*c970*/  IADD3 R187, P3, R98.reuse, 0x8060, RZ ;  /* 0x0000806062bb7810 */ /* 0x040fe20007f7e0ff */
[--C-:B------:R-:W-:Y:S01]  /*c980*/  IMAD.X R63, RZ, RZ, R99.reuse, P4 ;  /* 0x000000ffff3f7224 */ /* 0x100fe200020e0663 */
[C---:B------:R-:W-:Y:S02]  /*c990*/  IADD3 R189, P6, R98.reuse, 0xc000, RZ ;  /* 0x0000c00062bd7810 */ /* 0x040fe40007fde0ff */
[C---:B------:R-:W-:Y:S01]  /*c9a0*/  IADD3 R191, P5, R98.reuse, 0xc020, RZ ;  /* 0x0000c02062bf7810 */ /* 0x040fe20007fbe0ff */
[--C-:B------:R-:W-:Y:S01]  /*c9b0*/  IMAD.X R71, RZ, RZ, R99.reuse, P3 ;  /* 0x000000ffff477224 */ /* 0x100fe200018e0663 */
[C---:B------:R-:W-:Y:S01]  /*c9c0*/  IADD3 R193, P2, R98.reuse, 0xc040, RZ ;  /* 0x0000c04062c17810 */ /* 0x040fe20007f5e0ff */
[--C-:B------:R-:W-:Y:S01]  /*c9d0*/  IMAD.X R79, RZ, RZ, R99.reuse, P6 ;  /* 0x000000ffff4f7224 */ /* 0x100fe200030e0663 */
[----:B------:R-:W-:Y:S01]  /*c9e0*/  IADD3 R195, P1, R98, 0xc060, RZ ;  /* 0x0000c06062c37810 */ /* 0x000fe20007f3e0ff */
[----:B------:R-:W-:Y:S01]  /*c9f0*/  IMAD.X R95, RZ, RZ, R99, P5 ;  /* 0x000000ffff5f7224 */ /* 0x000fe200028e0663 */
[----:B------:R-:W-:-:S02]  /*ca00*/  SHF.R.U64 R14, R14, 0x3, RZ ;  /* 0x000000030e0e7819 */ /* 0x000fc400000012ff */
[----:B------:R-:W-:Y:S01]  /*ca10*/  LOP3.LUT R38, R179, 0x380, RZ, 0xc0, !PT ;  /* 0x00000380b3267812 */ /* 0x000fe200078ec0ff */
[--C-:B------:R-:W-:Y:S01]  /*ca20*/  IMAD.X R9, RZ, RZ, R99.reuse, P1 ;  /* 0x000000ffff097224 */ /* 0x100fe200008e0663 */
[----:B------:R-:W-:Y:S01]  /*ca30*/  LOP3.LUT R98, R7, R98, RZ, 0x3c, !PT ;  /* 0x0000006207627212 */ /* 0x000fe200078e3cff */
[----:B------:R-:W-:Y:S01]  /*ca40*/  IMAD.X R7, RZ, RZ, R99, P2 ;  /* 0x000000ffff077224 */ /* 0x000fe200010e0663 */
[----:B------:R-:W-:Y:S02]  /*ca50*/  SHF.R.U64 R16, R16, 0x3, RZ ;  /* 0x0000000310107819 */ /* 0x000fe400000012ff */
[----:B------:R-:W-:Y:S02]  /*ca60*/  LOP3.LUT R46, R181, 0x380, RZ, 0xc0, !PT ;  /* 0x00000380b52e7812 */ /* 0x000fe400078ec0ff */
[----:B------:R-:W-:Y:S02]  /*ca70*/  LOP3.LUT R10, R10, R167, RZ, 0x3c, !PT ;  /* 0x000000a70a0a7212 */ /* 0x000fe400078e3cff */
[----:B------:R-:W-:-:S02]  /*ca80*/  SHF.R.U64 R20, R20, 0x3, RZ ;  /* 0x0000000314147819 */ /* 0x000fc400000012ff */
[----:B------:R-:W-:Y:S02]  /*ca90*/  SHF.R.U64 R22, R22, 0x3, RZ ;  /* 0x0000000316167819 */ /* 0x000fe400000012ff */
[----:B------:R-:W-:Y:S02]  /*caa0*/  LOP3.LUT R12, R12, R169, RZ, 0x3c, !PT ;  /* 0x000000a90c0c7212 */ /* 0x000fe400078e3cff */
[----:B------:R-:W-:Y:S02]  /*cab0*/  LOP3.LUT R62, R185, 0x380, RZ, 0xc0, !PT ;  /* 0x00000380b93e7812 */ /* 0x000fe400078ec0ff */
[----:B------:R-:W-:Y:S02]  /*cac0*/  LOP3.LUT R14, R14, R171, RZ, 0x3c, !PT ;  /* 0x000000ab0e0e7212 */ /* 0x000fe400078e3cff */
[----:B------:R-:W-:Y:S02]  /*cad0*/  SHF.R.U64 R38, R38, 0x3, RZ ;  /* 0x0000000326267819 */ /* 0x000fe400000012ff */
[----:B------:R-:W-:-:S02]  /*cae0*/  LOP3.LUT R70, R187, 0x380, RZ, 0xc0, !PT ;  /* 0x00000380bb467812 */ /* 0x000fc400078ec0ff */
[----:B------:R-:W-:Y:S02]  /*caf0*/  LOP3.LUT R16, R16, R173, RZ, 0x3c, !PT ;  /* 0x000000ad10107212 */ /* 0x000fe400078e3cff */
[----:B------:R-:W-:Y:S02]  /*cb00*/  SHF.R.U64 R46, R46, 0x3, RZ ;  /* 0x000000032e2e7819 */ /* 0x000fe400000012ff */
[----:B------:R-:W-:Y:S02]  /*cb10*/  LOP3.LUT R78, R189, 0x380, RZ, 0xc0, !PT ;  /* 0x00000380bd4e7812 */ /* 0x000fe400078ec0ff */
[----:B------:R-:W-:Y:S01]  /*cb20*/  MOV R98, R98 ;  /* 0x0000006200627202 */ /* 0x000fe20000000f00 */
[----:B------:R-:W-:Y:S01]  /*cb30*/  BAR.SYNC.DEFER_BLOCKING 0x1, 0x100 ;  /* 0x0044000000007b1d */ /* 0x000fe20000010000 */
[----:B------:R-:W-:Y:S02]  /*cb40*/  LOP3.LUT R20, R20, R175, RZ, 0x3c, !PT ;  /* 0x000000af14147212 */ /* 0x000fe400078e3cff */
[----:B------:R-:W-:-:S02]  /*cb50*/  LOP3.LUT R54, R22, R183, RZ, 0x3c, !PT ;  /* 0x000000b716367212 */ /* 0x000fc400078e3cff */
[----:B------:R-:W-:Y:S02]  /*cb60*/  LOP3.LUT R8, R191, 0x380, RZ, 0xc0, !PT ;  /* 0x00000380bf087812 */ /* 0x000fe400078ec0ff */
[----:B------:R-:W-:Y:S02]  /*cb70*/  MOV R11, R10 ;  /* 0x0000000a000b7202 */ /* 0x000fe40000000f00 */
[----:B------:R-:W-:Y:S02]  /*cb80*/  SHF.R.U64 R62, R62, 0x3, RZ ;  /* 0x000000033e3e7819 */ /* 0x000fe400000012ff */
[----:B------:R-:W-:Y:S02]  /*cb90*/  LOP3.LUT R22, R193, 0x380, RZ, 0xc0, !PT ;  /* 0x00000380c1167812 */ /* 0x000fe400078ec0ff */
[----:B------:R-:W-:Y:S02]  /*cba0*/  MOV R12, R12 ;  /* 0x0000000c000c7202 */ /* 0x000fe40000000f00 */
[----:B------:R-:W-:-:S02]  /*cbb0*/  LOP3.LUT R38, R38, R179, RZ, 0x3c, !PT ;  /* 0x000000b326267212 */ /* 0x000fc400078e3cff */
[----:B------:R-:W-:Y:S02]  /*cbc0*/  SHF.R.U64 R70, R70, 0x3, RZ ;  /* 0x0000000346467819 */ /* 0x000fe400000012ff */
[----:B------:R-:W-:Y:S02]  /*cbd0*/  LOP3.LUT R94, R195, 0x380, RZ, 0xc0, !PT ;  /* 0x00000380c35e7812 */ /* 0x000fe400078ec0ff */
[----:B------:R-:W-:Y:S02]  /*cbe0*/  MOV R14, R14 ;  /* 0x0000000e000e7202 */ /* 0x000fe40000000f00 */
[----:B------:R-:W-:Y:S01]  /*cbf0*/  LOP3.LUT R46, R46, R181, RZ, 0x3c, !PT ;  /* 0x000000b52e2e7212 */ /* 0x000fe200078e3cff */
[----:B------:R0:W-:Y:S01]  /*cc00*/  STSM.16.M88.4 [R98], R24 ;  /* 0x0000001862007844 */ /* 0x0001e20000000200 */
[----:B------:R-:W-:Y:S02]  /*cc10*/  SHF.R.U64 R78, R78, 0x3, RZ ;  /* 0x000000034e4e7819 */ /* 0x000fe400000012ff */
        /* <DEDUP_REMOVED lines=8> */
[----:B------:R-:W-:Y:S02]  /*cca0*/  SHF.R.U64 R8, R8, 0x3, RZ ;  /* 0x0000000308087819 */ /* 0x000fe400000012ff */
[----:B------:R-:W-:Y:S01]  /*ccb0*/  MOV R20, R20 ;  /* 0x0000001400147202 */ /* 0x000fe20000000f00 */
[----:B------:R-:W-:Y:S01]  /*ccc0*/  STSM.16.M88.4 [R16], R56 ;  /* 0x0000003810007844 */ /* 0x000fe20000000200 */
[----:B------:R-:W-:-:S02]  /*ccd0*/  F2FP.F16.F32.PACK_AB R66, R69, R68 ;  /* 0x000000444542723e */ /* 0x000fc400000000ff */
        /* <DEDUP_REMOVED lines=10> */
[----:B------:R-:W-:Y:S01]  /*cd80*/  LOP3.LUT R70, R70, R187, RZ, 0x3c, !PT ;  /* 0x000000bb46467212 */ /* 0x000fe200078e3cff */
[----:B------:R-:W-:Y:S01]  /*cd90*/  STSM.16.M88.4 [R30], R72 ;  /* 0x000000481e007844 */ /* 0x000fe20000000200 */
[----:B------:R-:W-:Y:S02]  /*cda0*/  SHF.R.U64 R28, R94, 0x3, RZ ;  /* 0x000000035e1c7819 */ /* 0x000fe400000012ff */
[----:B------:R-:W-:-:S02]  /*cdb0*/  MOV R38, R38 ;  /* 0x0000002600267202 */ /* 0x000fc40000000f00 */
[----:B------:R-:W-:Y:S02]  /*cdc0*/  F2FP.F16.F32.PACK_AB R82, R85, R84 ;  /* 0x000000545552723e */ /* 0x000fe400000000ff */
[----:B------:R-:W-:Y:S02]  /*cdd0*/  F2FP.F16.F32.PACK_AB R83, R83, R86 ;  /* 0x000000565353723e */ /* 0x000fe400000000ff */
[----:B------:R-:W-:Y:S02]  /*cde0*/  LOP3.LUT R78, R78, R189, RZ, 0x3c, !PT ;  /* 0x000000bd4e4e7212 */ /* 0x000fe400078e3cff */
[----:B------:R-:W-:Y:S01]  /*cdf0*/  MOV R46, R46 ;  /* 0x0000002e002e7202 */ /* 0x000fe20000000f00 */
[----:B------:R-:W-:Y:S01]  /*ce00*/  STSM.16.M88.4 [R38], R80 ;  /* 0x0000005026007844 */ /* 0x000fe20000000200 */
[----:B------:R-:W-:Y:S02]  /*ce10*/  F2FP.F16.F32.PACK_AB R84, R89, R88 ;  /* 0x000000585954723e */ /* 0x000fe400000000ff */
[----:B------:R-:W-:-:S02]  /*ce20*/  F2FP.F16.F32.PACK_AB R85, R91, R90 ;  /* 0x0000005a5b55723e */ /* 0x000fc400000000ff */
[----:B------:R-:W-:Y:S02]  /*ce30*/  F2FP.F16.F32.PACK_AB R86, R93, R92 ;  /* 0x0000005c5d56723e */ /* 0x000fe400000000ff */
[----:B------:R-:W-:Y:S02]  /*ce40*/  F2FP.F16.F32.PACK_AB R87, R164, R87 ;  /* 0x00000057a457723e */ /* 0x000fe400000000ff */
[----:B------:R-:W-:Y:S02]  /*ce50*/  F2FP.F16.F32.PACK_AB R96, R97, R96 ;  /* 0x000000606160723e */ /* 0x000fe400000000ff */
[----:B------:R-:W-:Y:S01]  /*ce60*/  F2FP.F16.F32.PACK_AB R104, R105, R104 ;  /* 0x000000686968723e */ /* 0x000fe200000000ff */
[----:B------:R-:W-:Y:S01]  /*ce70*/  STSM.16.M88.4 [R46], R84 ;  /* 0x000000542e007844 */ /* 0x000fe20000000200 */
[----:B------:R-:W-:Y:S02]  /*ce80*/  LOP3.LUT R94, R8, R191, RZ, 0x3c, !PT ;  /* 0x000000bf085e7212 */ /* 0x000fe400078e3cff */
[----:B------:R-:W-:-:S02]  /*ce90*/  MOV R54, R54 ;  /* 0x0000003600367202 */ /* 0x000fc40000000f00 */
[----:B------:R-:W-:Y:S02]  /*cea0*/  F2FP.F16.F32.PACK_AB R97, R166, R165 ;  /* 0x000000a5a661723e */ /* 0x000fe400000000ff */
[----:B0-----:R-:W-:Y:S02]  /*ceb0*/  F2FP.F16.F32.PACK_AB R98, R101, R100 ;  /* 0x000000646562723e */ /* 0x001fe400000000ff */
[----:B------:R-:W-:Y:S02]  /*cec0*/  F2FP.F16.F32.PACK_AB R99, R103, R102 ;  /* 0x000000666763723e */ /* 0x000fe400000000ff */
[----:B------:R-:W-:Y:S02]  /*ced0*/  F2FP.F16.F32.PACK_AB R105, R107, R106 ;  /* 0x0000006a6b69723e */ /* 0x000fe400000000ff */
[----:B------:R-:W-:Y:S01]  /*cee0*/  F2FP.F16.F32.PACK_AB R112, R113, R112 ;  /* 0x000000707170723e */ /* 0x000fe200000000ff */
[----:B------:R-:W-:Y:S01]  /*cef0*/  STSM.16.M88.4 [R54], R96 ;  /* 0x0000006036007844 */ /* 0x000fe20000000200 */
[----:B------:R-:W-:-:S02]  /*cf00*/  LOP3.LUT R6, R22, R193, RZ, 0x3c, !PT ;  /* 0x000000c116067212 */ /* 0x000fc400078e3cff */
[----:B------:R-:W-:Y:S02]  /*cf10*/  MOV R62, R62 ;  /* 0x0000003e003e7202 */ /* 0x000fe40000000f00 */
[----:B------:R-:W-:Y:S02]  /*cf20*/  F2FP.F16.F32.PACK_AB R106, R109, R108 ;  /* 0x0000006c6d6a723e */ /* 0x000fe400000000ff */
        /* <DEDUP_REMOVED lines=23> */
[----:B------:R-:W-:Y:S01]  /*d0a0*/  MOV R10, R6 ;  /* 0x00000006000a7202 */ /* 0x000fe20000000f00 */
[----:B------:R-:W-:Y:S01]  /*d0b0*/  IMAD.U32 R6, RZ, RZ, UR8 ;  /* 0x00000008ff067e24 */ /* 0x000fe2000f8e00ff */
[----:B------:R-:W-:Y:S01]  /*d0c0*/  F2FP.F16.F32.PACK_AB R138, R141, R140 ;  /* 0x0000008c8d8a723e */ /* 0x000fe200000000ff */
[----:B------:R-:W-:Y:S01]  /*d0d0*/  IMAD.U32 R7, RZ, RZ, UR9 ;  /* 0x00000009ff077e24 */ /* 0x000fe2000f8e00ff */
[----:B------:R-:W-:Y:S01]  /*d0e0*/  F2FP.F16.F32.PACK_AB R139, R143, R142 ;  /* 0x0000008e8f8b723e */ /* 0x000fe200000000ff */
[----:B------:R-:W-:Y:S01]  /*d0f0*/  ULDC.64 UR8, c[0x0][0xbe0] ;  /* 0x0002f80000087ab9 */ /* 0x000fe20000000a00 */
[----:B------:R-:W-:-:S02]  /*d100*/  F2FP.F16.F32.PACK_AB R145, R147, R146 ;  /* 0x000000929391723e */ /* 0x000fc400000000ff */
[----:B------:R-:W-:Y:S01]  /*d110*/  MOV R8, R8 ;  /* 0x0000000800087202 */ /* 0x000fe20000000f00 */
[----:B------:R-:W-:Y:S01]  /*d120*/  STSM.16.M88.4 [R10], R136 ;  /* 0x000000880a007844 */ /* 0x000fe20000000200 */
[----:B------:R-:W-:Y:S02]  /*d130*/  F2FP.F16.F32.PACK_AB R146, R149, R148 ;  /* 0x000000949592723e */ /* 0x000fe400000000ff */
[----:B------:R-:W-:Y:S01]  /*d140*/  F2FP.F16.F32.PACK_AB R147, R151, R150 ;  /* 0x000000969793723e */ /* 0x000fe200000000ff */
[----:B------:R-:W-:Y:S01]  /*d150*/  UISETP.NE.U32.AND UP1, UPT, UR8, URZ, UPT ;  /* 0x0000003f0800728c */ /* 0x000fe2000bf25070 */
[----:B------:R-:W-:-:S03]  /*d160*/  PLOP3.LUT P1, PT, PT, PT, UP0, 0x80, 0x0 ;  /* 0x000000000000781c */ /* 0x000fc60003f2f008 */
[----:B------:R0:W-:Y:S01]  /*d170*/  STSM.16.M88.4 [R8], R144 ;  /* 0x0000009008007844 */ /* 0x0001e20000000200 */
[----:B------:R-:W-:Y:S01]  /*d180*/  BAR.SYNC.DEFER_BLOCKING 0x1, 0x100 ;  /* 0x0044000000007b1d */ /* 0x000fe20000010000 */
[----:B------:R-:W-:-:S07]  /*d190*/  UISETP.NE.AND.EX UP1, UPT, UR9, URZ, UPT, UP1 ;  /* 0x0000003f0900728c */ /* 0x000fce000bf25310 */
[----:B------:R-:W1:Y:S01]  /*d1a0*/  LDC R21, c[0x0][0xa88] ;  /* 0x0002a200ff157b82 */ /* 0x000e620000000800 */
[----:B------:R-:W-:Y:S01]  /*d1b0*/  PLOP3.LUT P2, PT, PT, PT, UP1, 0x80, 0x0 ;  /* 0x000000000000781c */ /* 0x000fe20003f4f018 */
[----:B------:R-:W-:Y:S02]  /*d1c0*/  IMAD R9, R204, 0x40, R23 ;  /* 0x00000040cc097824 */ /* 0x000fe400078e0217 */
[----:B------:R-:W-:Y:S02]  /*d1d0*/  @UP1 ULDC.64 UR8, c[0x0][0xbe0] ;  /* 0x0002f80000081ab9 */ /* 0x000fe40000000a00 */
[----:B------:R-:W-:Y:S01]  /*d1e0*/  @UP1 UIMAD.WIDE UR8, UR4, 0x4, UR8 ;  /* 0x00000004040818a5 */ /* 0x000fe2000f8e0208 */
[----:B------:R-:W-:-:S05]  /*d1f0*/  IMAD.WIDE R4, R9, 0x2, R4 ;  /* 0x0000000209047825 */ /* 0x000fca00078e0204 */
[----:B0-----:R-:W-:Y:S02]  /*d200*/  IMAD.U32 R8, RZ, RZ, UR8 ;  /* 0x00000008ff087e24 */ /* 0x001fe4000f8e00ff */
[----:B------:R-:W-:Y:S01]  /*d210*/  IMAD.U32 R9, RZ, RZ, UR9 ;  /* 0x00000009ff097e24 */ /* 0x000fe2000f8e00ff */
[----:B------:R-:W2:Y:S01]  /*d220*/  @P1 LDG.E R3, desc[UR60][R6.64] ;  /* 0x0000003c06031981 */ /* 0x000ea2000c1e1900 */
[----:B------:R-:W-:Y:S01]  /*d230*/  UMOV UR4, URZ ;  /* 0x0000003f00047c82 */ /* 0x000fe20008000000 */
[----:B------:R-:W-:Y:S02]  /*d240*/  IADD3 R13, P0, R4, 0x1000, RZ ;  /* 0x00001000040d7810 */ /* 0x000fe40007f1e0ff */
[----:B-1----:R0:W5:Y:S01]  /*d250*/  @P2 LDG.E R21, desc[UR60][R8.64] ;  /* 0x0000003c08152981 */ /* 0x002162000c1e1900 */
[----:B--2---:R-:W-:Y:S01]  /*d260*/  @P1 R2UR UR4, R3 ;  /* 0x00000000030412ca */ /* 0x004fe200000e0000 */
[----:B0-----:R-:W-:-:S14]  /*d270*/  @P2 BRA `(.L_x_1159) ;  /* 0x0000000000102947 */ /* 0x001fdc0003800000 */
[----:B------:R-:W-:Y:S05]  /*d280*/  @!P1 BRA `(.L_x_1159) ;  /* 0x00000000000c9947 */ /* 0x000fea0003800000 */
[----:B------:R-:W2:Y:S04]  /*d290*/  LDG.E R8, desc[UR60][R6.64] ;  /* 0x0000003c06087981 */ /* 0x000ea8000c1e1900 */
[----:B-----5:R-:W2:Y:S02]  /*d2a0*/  LDG.E R21, desc[UR60][R6.64+0x4] ;  /* 0x0000043c06157981 */ /* 0x020ea4000c1e1900 */
[----:B--2---:R-:W-:-:S07]  /*d2b0*/  IMAD.IADD R21, R21, 0x1, -R8 ;  /* 0x0000000115157824 */ /* 0x004fce00078e0a08 */
.L_x_1159:
[----:B------:R-:W-:Y:S01]  /*d2c0*/  R2UR UR17, R207 ;  /* 0x00000000cf1172ca */ /* 0x000fe200000e0000 */
[----:B------:R-:W-:Y:S01]  /*d2d0*/  ULDC.64 UR12, c[0x0][0xb70] ;  /* 0x0002dc00000c7ab9 */ /* 0x000fe20000000a00 */
[----:B------:R-:W-:Y:S01]  /*d2e0*/  R2UR UR15, R208 ;  /* 0x00000000d00f72ca */ /* 0x000fe200000e0000 */
[----:B------:R-:W-:Y:S01]  /*d2f0*/  USHF.R.S32.HI UR11, URZ, 0x1f, UR4 ;  /* 0x0000001f3f0b7899 */ /* 0x000fe20008011404 */
[----:B------:R-:W-:Y:S01]  /*d300*/  IADD3 R7, P2, R4, 0x3000, RZ ;  /* 0x0000300004077810 */ /* 0x000fe20007f5e0ff */
[----:B------:R-:W-:Y:S01]  /*d310*/  UMOV UR10, UR4 ;  /* 0x00000004000a7c82 */ /* 0x000fe20008000000 */
[----:B------:R-:W-:Y:S01]  /*d320*/  IMAD R14, R206, 0x80, R211 ;  /* 0x00000080ce0e7824 */ /* 0x000fe200078e02d3 */
[----:B------:R-:W-:Y:S02]  /*d330*/  LOP3.LUT R12, R13, 0x380, RZ, 0xc0, !PT ;  /* 0x000003800d0c7812 */ /* 0x000fe400078ec0ff */
[----:B------:R-:W-:Y:S02]  /*d340*/  LOP3.LUT R6, R7, 0x380, RZ, 0xc0, !PT ;  /* 0x0000038007067812 */ /* 0x000fe400078ec0ff */
[----:B------:R-:W-:-:S02]  /*d350*/  IADD3 R9, P1, R4, 0x2000, RZ ;  /* 0x0000200004097810 */ /* 0x000fc40007f3e0ff */
[----:B------:R-:W-:Y:S01]  /*d360*/  USHF.R.S32.HI UR14, URZ, 0x1f, UR17 ;  /* 0x0000001f3f0e7899 */ /* 0x000fe20008011411 */
[----:B------:R-:W-:Y:S01]  /*d370*/  SHF.R.U64 R6, R6, 0x3, RZ ;  /* 0x0000000306067819 */ /* 0x000fe200000012ff */
[----:B------:R-:W-:Y:S01]  /*d380*/  UIMAD.WIDE.U32 UR8, UR17, UR12, UR10 ;  /* 0x0000000c110872a5 */ /* 0x000fe2000f8e000a */
[----:B------:R-:W-:Y:S01]  /*d390*/  SHF.R.S32.HI R3, RZ, 0x1f, R14 ;  /* 0x0000001fff037819 */ /* 0x000fe2000001140e */
[----:B------:R-:W-:Y:S01]  /*d3a0*/  UIMAD UR7, UR14, UR12, URZ ;  /* 0x0000000c0e0772a4 */ /* 0x000fe2000f8e023f */
[----:B------:R-:W-:Y:S02]  /*d3b0*/  LOP3.LUT R6, R6, R7, RZ, 0x3c, !PT ;  /* 0x0000000706067212 */ /* 0x000fe400078e3cff */
[----:B------:R-:W-:Y:S01]  /*d3c0*/  SHF.R.U64 R12, R12, 0x3, RZ ;  /* 0x000000030c0c7819 */ /* 0x000fe200000012ff */
[----:B------:R-:W-:Y:S01]  /*d3d0*/  UIMAD UR10, UR17, UR13, UR7 ;  /* 0x0000000d110a72a4 */ /* 0x000fe2000f8e0207 */
[----:B------:R-:W-:Y:S01]  /*d3e0*/  LOP3.LUT R8, R9, 0x380, RZ, 0xc0, !PT ;  /* 0x0000038009087812 */ /* 0x000fe200078ec0ff */
[----:B------:R-:W-:Y:S01]  /*d3f0*/  USHF.R.S32.HI UR7, URZ, 0x1f, UR15 ;  /* 0x0000001f3f077899 */ /* 0x000fe2000801140f */
[----:B------:R-:W-:Y:S01]  /*d400*/  LOP3.LUT R12, R12, R13, RZ, 0x3c, !PT ;  /* 0x0000000d0c0c7212 */ /* 0x000fe200078e3cff */
[----:B------:R-:W-:Y:S01]  /*d410*/  ULDC.64 UR12, c[0x0][0xb78] ;  /* 0x0002de00000c7ab9 */ /* 0x000fe20000000a00 */
[----:B------:R-:W-:Y:S01]  /*d420*/  USEL UR15, UR15, URZ, !UP0 ;  /* 0x0000003f0f0f7287 */ /* 0x000fe2000c000000 */
[----:B------:R-:W-:Y:S01]  /*d430*/  SHF.R.U64 R8, R8, 0x3, RZ ;  /* 0x0000000308087819 */ /* 0x000fe200000012ff */
[----:B------:R-:W-:Y:S01]  /*d440*/  USEL UR16, UR7, URZ, !UP0 ;  /* 0x0000003f07107287 */ /* 0x000fe2000c000000 */
[--C-:B------:R-:W-:Y:S01]  /*d450*/  IMAD.X R13, RZ, RZ, R5.reuse, P0 ;  /* 0x000000ffff0d7224 */ /* 0x100fe200000e0605 */
[----:B------:R-:W-:Y:S01]  /*d460*/  UIADD3 UR9, UR9, UR10, URZ ;  /* 0x0000000a09097290 */ /* 0x000fe2000fffe03f */
[----:B------:R-:W-:Y:S01]  /*d470*/  IADD3 R69, P0, R4, 0x8000, RZ ;  /* 0x0000800004457810 */ /* 0x000fe20007f1e0ff */
[----:B------:R-:W-:Y:S01]  /*d480*/  UIMAD UR7, UR16, UR12, URZ ;  /* 0x0000000c100772a4 */ /* 0x000fe2000f8e023f */
[----:B------:R-:W-:Y:S01]  /*d490*/  LOP3.LUT R8, R8, R9, RZ, 0x3c, !PT ;  /* 0x0000000908087212 */ /* 0x000fe200078e3cff */
[----:B------:R-:W-:Y:S01]  /*d4a0*/  UIMAD.WIDE.U32 UR8, UR15, UR12, UR8 ;  /* 0x0000000c0f0872a5 */ /* 0x000fe2000f8e0008 */
[----:B------:R-:W-:Y:S01]  /*d4b0*/  IMAD.X R9, RZ, RZ, R5, P1 ;  /* 0x000000ffff097224 */ /* 0x000fe200008e0605 */
[----:B------:R-:W-:Y:S01]  /*d4c0*/  UIMAD UR7, UR15, UR13, UR7 ;  /* 0x0000000d0f0772a4 */ /* 0x000fe2000f8e0207 */
[----:B------:R-:W-:-:S02]  /*d4d0*/  IADD3 R61, P6, R4, 0x4000, RZ ;  /* 0x00004000043d7810 */ /* 0x000fc40007fde0ff */
[----:B------:R-:W-:Y:S02]  /*d4e0*/  IADD3 R37, P5, R4, 0x5000, RZ ;  /* 0x0000500004257810 */ /* 0x000fe40007fbe0ff */
[----:B------:R-:W-:Y:S01]  /*d4f0*/  IADD3 R7, P3, R14, UR8, RZ ;  /* 0x000000080e077c10 */ /* 0x000fe2000ff7e0ff */
[----:B------:R-:W-:Y:S01]  /*d500*/  IMAD.U32 R10, RZ, RZ, UR7 ;  /* 0x00000007ff0a7e24 */ /* 0x000fe2000f8e00ff */
[C---:B------:R-:W-:Y:S02]  /*d510*/  IADD3 R33, P4, R4.reuse, 0x6000, RZ ;  /* 0x0000600004217810 */ /* 0x040fe40007f9e0ff */
[----:B------:R-:W-:Y:S02]  /*d520*/  IADD3 R57, P1, R4, 0x9000, RZ ;  /* 0x0000900004397810 */ /* 0x000fe40007f3e0ff */
[----:B------:R-:W-:Y:S01]  /*d530*/  IADD3.X R10, R3, UR9, R10, P3, !PT ;  /* 0x00000009030a7c10 */ /* 0x000fe20009ffe40a */
[----:B------:R-:W-:Y:S01]  /*d540*/  ULDC.64 UR8, c[0x0][0xb40] ;  /* 0x0002d00000087ab9 */ /* 0x000fe20000000a00 */
[----:B------:R-:W-:-:S02]  /*d550*/  LOP3.LUT R68, R69, 0x380, RZ, 0xc0, !PT ;  /* 0x0000038045447812 */ /* 0x000fc400078ec0ff */
[----:B------:R-:W-:Y:S02]  /*d560*/  LEA R16, P3, R7, UR8, 0x2 ;  /* 0x0000000807107c11 */ /* 0x000fe4000f8610ff */
[----:B------:R-:W-:Y:S02]  /*d570*/  LOP3.LUT R60, R61, 0x380, RZ, 0xc0, !PT ;  /* 0x000003803d3c7812 */ /* 0x000fe400078ec0ff */
[----:B------:R-:W-:Y:S01]  /*d580*/  LEA.HI.X R17, R7, UR9, R10, 0x2, P3 ;  /* 0x0000000907117c11 */ /* 0x000fe200098f140a */
[----:B------:R-:W-:Y:S01]  /*d590*/  IMAD.X R7, RZ, RZ, R5, P2 ;  /* 0x000000ffff077224 */ /* 0x000fe200010e0605 */
[----:B------:R-:W-:Y:S01]  /*d5a0*/  IADD3 R25, P3, R4, 0x7000, RZ ;  /* 0x0000700004197810 */ /* 0x000fe20007f7e0ff */
[----:B------:R-:W-:Y:S01]  /*d5b0*/  VIADD R10, R14, 0x8 ;  /* 0x000000080e0a7836 */ /* 0x000fe20000000000 */
[----:B------:R-:W-:Y:S01]  /*d5c0*/  IADD3 R49, P2, R4, 0xa000, RZ ;  /* 0x0000a00004317810 */ /* 0x000fe20007f5e0ff */
[----:B------:R-:W-:Y:S01]  /*d5d0*/  ULDC.64 UR8, c[0x0][0xaa0] ;  /* 0x0002a80000087ab9 */ /* 0x000fe20000000a00 */
[----:B------:R-:W-:-:S02]  /*d5e0*/  LOP3.LUT R36, R37, 0x380, RZ, 0xc0, !PT ;  /* 0x0000038025247812 */ /* 0x000fc400078ec0ff */
[----:B------:R-:W-:Y:S02]  /*d5f0*/  LOP3.LUT R32, R33, 0x380, RZ, 0xc0, !PT ;  /* 0x0000038021207812 */ /* 0x000fe400078ec0ff */
[----:B------:R-:W-:Y:S02]  /*d600*/  LOP3.LUT R24, R25, 0x380, RZ, 0xc0, !PT ;  /* 0x0000038019187812 */ /* 0x000fe400078ec0ff */
[----:B------:R-:W-:Y:S02]  /*d610*/  LOP3.LUT R56, R57, 0x380, RZ, 0xc0, !PT ;  /* 0x0000038039387812 */ /* 0x000fe400078ec0ff */
[----:B------:R-:W-:Y:S02]  /*d620*/  SHF.R.U64 R68, R68, 0x3, RZ ;  /* 0x0000000344447819 */ /* 0x000fe400000012ff */
[----:B------:R-:W-:Y:S02]  /*d630*/  LOP3.LUT R48, R49, 0x380, RZ, 0xc0, !PT ;  /* 0x0000038031307812 */ /* 0x000fe400078ec0ff */
[----:B------:R-:W-:-:S02]  /*d640*/  SHF.R.U64 R60, R60, 0x3, RZ ;  /* 0x000000033c3c7819 */ /* 0x000fc400000012ff */
[----:B------:R-:W-:Y:S02]  /*d650*/  SHF.R.U64 R36, R36, 0x3, RZ ;  /* 0x0000000324247819 */ /* 0x000fe400000012ff */
[----:B------:R-:W-:Y:S02]  /*d660*/  SHF.R.U64 R32, R32, 0x3, RZ ;  /* 0x0000000320207819 */ /* 0x000fe400000012ff */
[----:B------:R-:W-:Y:S02]  /*d670*/  SHF.R.U64 R24, R24, 0x3, RZ ;  /* 0x0000000318187819 */ /* 0x000fe400000012ff */
[----:B------:R-:W-:Y:S02]  /*d680*/  SHF.R.U64 R56, R56, 0x3, RZ ;  /* 0x0000000338387819 */ /* 0x000fe400000012ff */
[----:B------:R-:W-:Y:S01]  /*d690*/  LOP3.LUT R68, R68, R69, RZ, 0x3c, !PT ;  /* 0x0000004544447212 */ /* 0x000fe200078e3cff */
[----:B------:R-:W-:Y:S01]  /*d6a0*/  IMAD.X R69, RZ, RZ, R5, P0 ;  /* 0x000000ffff457224 */ /* 0x000fe200000e0605 */
[----:B------:R-:W-:-:S02]  /*d6b0*/  SHF.R.U64 R48, R48, 0x3, RZ ;  /* 0x0000000330307819 */ /* 0x000fc400000012ff */
[----:B------:R-:W-:Y:S02]  /*d6c0*/  LOP3.LUT P0, RZ, R210, 0x3, RZ, 0xc0, !PT ;  /* 0x00000003d2ff7812 */ /* 0x000fe4000780c0ff */
        /* <DEDUP_REMOVED lines=11> */
[----:B------:R-:W-:Y:S01]  /*d780*/  IMAD.X R49, RZ, RZ, R5, P2 ;  /* 0x000000ffff317224 */ /* 0x000fe200010e0605 */
[----:B------:R-:W-:-:S02]  /*d790*/  IADD3 R41, P6, R4, 0xb000, RZ ;  /* 0x0000b00004297810 */ /* 0x000fc40007fde0ff */
[C---:B------:R-:W-:Y:S02]  /*d7a0*/  IADD3 R73, P5, R4.reuse, 0xc000, RZ ;  /* 0x0000c00004497810 */ /* 0x040fe40007fbe0ff */
[C---:B------:R-:W-:Y:S02]  /*d7b0*/  IADD3 R65, P4, R4.reuse, 0xd000, RZ ;  /* 0x0000d00004417810 */ /* 0x040fe40007f9e0ff */
[----:B------:R-:W-:Y:S02]  /*d7c0*/  IADD3 R53, P3, R4, 0xe000, RZ ;  /* 0x0000e00004357810 */ /* 0x000fe40007f7e0ff */
[-C--:B-----5:R-:W-:Y:S02]  /*d7d0*/  ISETP.GE.OR P1, PT, R14, R21.reuse, P0 ;  /* 0x000000150e00720c */ /* 0x0a0fe40000726670 */
[----:B------:R-:W-:Y:S02]  /*d7e0*/  IADD3 R14, P2, R4, 0xf000, RZ ;  /* 0x0000f000040e7810 */ /* 0x000fe40007f5e0ff */
[----:B------:R-:W-:-:S02]  /*d7f0*/  ISETP.GE.OR P0, PT, R10, R21, P0 ;  /* 0x000000150a00720c */ /* 0x000fc40000706670 */
[----:B------:R-:W-:Y:S01]  /*d800*/  LOP3.LUT R40, R41, 0x380, RZ, 0xc0, !PT ;  /* 0x0000038029287812 */ /* 0x000fe200078ec0ff */
[----:B------:R-:W-:Y:S01]  /*d810*/  IMAD.X R45, RZ, RZ, R5, P2 ;  /* 0x000000ffff2d7224 */ /* 0x000fe200010e0605 */
[----:B------:R-:W-:Y:S02]  /*d820*/  LOP3.LUT R72, R73, 0x380, RZ, 0xc0, !PT ;  /* 0x0000038049487812 */ /* 0x000fe400078ec0ff */
[----:B------:R-:W-:Y:S02]  /*d830*/  LOP3.LUT R64, R65, 0x380, RZ, 0xc0, !PT ;  /* 0x0000038041407812 */ /* 0x000fe400078ec0ff */
[----:B------:R-:W-:Y:S02]  /*d840*/  LOP3.LUT R52, R53, 0x380, RZ, 0xc0, !PT ;  /* 0x0000038035347812 */ /* 0x000fe400078ec0ff */
[----:B------:R-:W-:Y:S01]  /*d850*/  LOP3.LUT R29, R4, 0x380, RZ, 0xc0, !PT ;  /* 0x00000380041d7812 */ /* 0x000fe200078ec0ff */
[----:B------:R-:W-:Y:S01]  /*d860*/  UIMAD UR7, UR11, UR8, URZ ;  /* 0x000000080b0772a4 */ /* 0x000fe2000f8e023f */
[----:B------:R-:W-:Y:S01]  /*d870*/  LOP3.LUT R3, R14, 0x380, RZ, 0xc0, !PT ;  /* 0x000003800e037812 */ /* 0x000fe200078ec0ff */
[----:B------:R0:W-:Y:S01]  /*d880*/  @!P1 STG.E desc[UR60][R16.64], R2 ;  /* 0x0000000210009986 */ /* 0x0001e2000c10193c */
[----:B------:R-:W-:-:S02]  /*d890*/  SHF.R.U64 R40, R40, 0x3, RZ ;  /* 0x0000000328287819 */ /* 0x000fc400000012ff */
[----:B------:R-:W-:Y:S01]  /*d8a0*/  SHF.R.U64 R72, R72, 0x3, RZ ;  /* 0x0000000348487819 */ /* 0x000fe200000012ff */
[----:B------:R1:W-:Y:S01]  /*d8b0*/  @!P0 STG.E desc[UR60][R16.64+0x20], R0 ;  /* 0x0000200010008986 */ /* 0x0003e2000c10193c */
[----:B------:R-:W-:Y:S02]  /*d8c0*/  SHF.R.U64 R64, R64, 0x3, RZ ;  /* 0x0000000340407819 */ /* 0x000fe400000012ff */
[----:B------:R-:W-:Y:S01]  /*d8d0*/  SHF.R.U64 R52, R52, 0x3, RZ ;  /* 0x0000000334347819 */ /* 0x000fe200000012ff */
[----:B------:R-:W5:Y:S01]  /*d8e0*/  LD.E.128 R8, desc[UR60][R8.64] ;  /* 0x0000003c08087980 */ /* 0x000f62000c101d00 */
[----:B------:R-:W-:Y:S02]  /*d8f0*/  SHF.R.U64 R29, R29, 0x3, RZ ;  /* 0x000000031d1d7819 */ /* 0x000fe400000012ff */
[----:B------:R-:W-:Y:S01]  /*d900*/  SHF.R.U64 R3, R3, 0x3, RZ ;  /* 0x0000000303037819 */ /* 0x000fe200000012ff */
[----:B0-----:R-:W-:Y:S01]  /*d910*/  IMAD.MOV.U32 R2, RZ, RZ, R23 ;  /* 0x000000ffff027224 */ /* 0x001fe200078e0017 */
        /* <DEDUP_REMOVED lines=10> */
[----:B------:R-:W-:Y:S01]  /*d9c0*/  LOP3.LUT R44, R3, R14, RZ, 0x3c, !PT ;  /* 0x0000000e032c7212 */ /* 0x000fe200078e3cff */
[----:B-1----:R-:W-:Y:S01]  /*d9d0*/  IMAD.U32 R17, RZ, RZ, UR8 ;  /* 0x00000008ff117e24 */ /* 0x002fe2000f8e00ff */
[----:B------:R-:W-:Y:S01]  /*d9e0*/  SHF.R.S32.HI R3, RZ, 0x1f, R23 ;  /* 0x0000001fff037819 */ /* 0x000fe20000011417 */
[----:B------:R-:W5:Y:S01]  /*d9f0*/  LD.E.128 R12, desc[UR60][R12.64] ;  /* 0x0000003c0c0c7980 */ /* 0x000f62000c101d00 */
[----:B------:R-:W-:-:S03]  /*da00*/  UIMAD UR7, UR4, UR9, UR7 ;  /* 0x00000009040772a4 */ /* 0x000fc6000f8e0207 */
[----:B------:R-:W5:Y:S01]  /*da10*/  LD.E.128 R28, desc[UR60][R28.64] ;  /* 0x0000003c1c1c7980 */ /* 0x000f62000c101d00 */
[----:B------:R-:W-:Y:S01]  /*da20*/  IMAD.WIDE.U32 R2, R17, UR4, R2 ;  /* 0x0000000411027c25 */ /* 0x000fe2000f8e0002 */
        /* <DEDUP_REMOVED lines=14> */
[----:B------:R-:W-:Y:S01]  /*db10*/  UIMAD UR4, UR14, UR8, URZ ;  /* 0x000000080e0472a4 */ /* 0x000fe2000f8e023f */
[----:B------:R-:W-:Y:S01]  /*db20*/  @!PT LDS RZ, [RZ] ;  /* 0x00000000fffff984 */ /* 0x000fe20000000800 */
[----:B------:R-:W-:Y:S01]  /*db30*/  @!PT LDS RZ, [RZ] ;  /* 0x00000000fffff984 */ /* 0x000fe20000000800 */
[----:B------:R-:W-:Y:S01]  /*db40*/  @!PT LDS RZ, [RZ] ;  /* 0x00000000fffff984 */ /* 0x000fe20000000800 */
[----:B------:R-:W-:Y:S01]  /*db50*/  @!PT LDS RZ, [RZ] ;  /* 0x00000000fffff984 */ /* 0x000fe20000000800 */
[----:B------:R0:W-:Y:S06]  /*db60*/  MEMBAR.ALL.CTA ;  /* 0x0000000000007992 */ /* 0x0001ec0000008000 */
[----:B0-----:R-:W0:Y:S01]  /*db70*/  FENCE.VIEW.ASYNC.S ;  /* 0x00000000000073c6 */ /* 0x001e220000000000 */
[----:B------:R-:W-:-:S02]  /*db80*/  IMAD R21, R206, -0x80, R21 ;  /* 0xffffff80ce157824 */ /* 0x000fc400078e0215 */
[----:B------:R-:W-:Y:S02]  /*db90*/  VIADD R0, R204, 0x20 ;  /* 0x00000020cc007836 */ /* 0x000fe40000000000 */
[----:B------:R-:W-:Y:S02]  /*dba0*/  VIADD R3, R3, UR7 ;  /* 0x0000000703037c36 */ /* 0x000fe40008000000 */
[----:B------:R-:W-:Y:S01]  /*dbb0*/  IMAD.U32 R17, RZ, RZ, UR8 ;  /* 0x00000008ff117e24 */ /* 0x000fe2000f8e00ff */
[----:B------:R-:W-:Y:S01]  /*dbc0*/  UIMAD UR4, UR17, UR9, UR4 ;  /* 0x00000009110472a4 */ /* 0x000fe2000f8e0204 */
[-C--:B------:R-:W-:Y:S01]  /*dbd0*/  ISETP.GE.AND P0, PT, R0, R21.reuse, PT ;  /* 0x000000150000720c */ /* 0x080fe20003f06270 */
[C---:B------:R-:W-:Y:S02]  /*dbe0*/  VIADD R0, R204.reuse, 0x40 ;  /* 0x00000040cc007836 */ /* 0x040fe40000000000 */
[C---:B------:R-:W-:Y:S01]  /*dbf0*/  VIADD R16, R204.reuse, 0x60 ;  /* 0x00000060cc107836 */ /* 0x040fe20000000000 */
[-C--:B------:R-:W-:Y:S01]  /*dc00*/  ISETP.GE.AND P3, PT, R204, R21.reuse, PT ;  /* 0x00000015cc00720c */ /* 0x080fe20003f66270 */
[----:B------:R-:W-:Y:S01]  /*dc10*/  IMAD.WIDE.U32 R2, R17, UR17, R2 ;  /* 0x0000001111027c25 */ /* 0x000fe2000f8e0002 */
[----:B------:R-:W-:Y:S01]  /*dc20*/  ULDC.64 UR8, c[0x0][0xae8] ;  /* 0x0002ba0000087ab9 */ /* 0x000fe20000000a00 */
[----:B------:R-:W-:-:S02]  /*dc30*/  ISETP.GE.AND P1, PT, R0, R21, PT ;  /* 0x000000150000720c */ /* 0x000fc40003f26270 */
[----:B------:R-:W-:Y:S01]  /*dc40*/  VIADD R3, R3, UR4 ;  /* 0x0000000403037c36 */ /* 0x000fe20008000000 */
[----:B------:R-:W-:Y:S01]  /*dc50*/  UIMAD UR4, UR16, UR8, URZ ;  /* 0x00000008100472a4 */ /* 0x000fe2000f8e023f */
[----:B------:R-:W-:Y:S01]  /*dc60*/  ISETP.GE.AND P2, PT, R16, R21, PT ;  /* 0x000000151000720c */ /* 0x000fe20003f46270 */
[----:B------:R-:W-:Y:S02]  /*dc70*/  VIADD R19, R19, 0x30820 ;  /* 0x0003082013137836 */ /* 0x000fe40000000000 */
[----:B------:R-:W-:Y:S01]  /*dc80*/  IMAD.U32 R21, RZ, RZ, UR8 ;  /* 0x00000008ff157e24 */ /* 0x000fe2000f8e00ff */
[----:B------:R-:W-:Y:S02]  /*dc90*/  UIMAD UR4, UR15, UR9, UR4 ;  /* 0x000000090f0472a4 */ /* 0x000fe4000f8e0204 */
[----:B------:R-:W-:Y:S01]  /*dca0*/  PRMT R19, RZ, 0x654, R19 ;  /* 0x00000654ff137816 */ /* 0x000fe20000000013 */
[----:B------:R-:W-:Y:S01]  /*dcb0*/  IMAD.WIDE.U32 R20, R21, UR15, R2 ;  /* 0x0000000f15147c25 */ /* 0x000fe2000f8e0002 */
[----:B------:R-:W-:Y:S01]  /*dcc0*/  SHF.R.S32.HI R205, RZ, 0x1f, R204 ;  /* 0x0000001fffcd7819 */ /* 0x000fe200000114cc */
[----:B------:R-:W-:Y:S01]  /*dcd0*/  BSSY B1, `(.L_x_1160) ;  /* 0x000001b000017945 */ /* 0x000fe20003800000 */
[----:B0-----:R0:W-:Y:S01]  /*dce0*/  SYNCS.ARRIVE.TRANS64.RED.A1T0 RZ, [R19+URZ], RZ ;  /* 0x000000ff13ff79a7 */ /* 0x0011e2000810043f */
[----:B------:R-:W-:-:S02]  /*dcf0*/  VIADD R79, R21, UR4 ;  /* 0x00000004154f7c36 */ /* 0x000fc40008000000 */
[----:B------:R-:W-:Y:S01]  /*dd00*/  IMAD.WIDE R16, R206, 0x80, R204 ;  /* 0x00000080ce107825 */ /* 0x000fe200078e02cc */
[----:B------:R-:W-:Y:S06]  /*dd10*/  @P3 BRA `(.L_x_1161) ;  /* 0x0000000000583947 */ /* 0x000fec0003800000 */
[----:B------:R-:W-:Y:S01]  /*dd20*/  ULDC.64 UR8, c[0x0][0xad8] ;  /* 0x0002b60000087ab9 */ /* 0x000fe20000000a00 */
[----:B------:R-:W-:Y:S01]  /*dd30*/  IMAD.MOV.U32 R2, RZ, RZ, R20 ;  /* 0x000000ffff027224 */ /* 0x000fe200078e0014 */
[----:B------:R-:W-:Y:S01]  /*dd40*/  ULDC UR4, c[0x0][0xa8c] ;  /* 0x0002a30000047ab9 */ /* 0x000fe20000000800 */
[----:B0-----:R-:W-:Y:S01]  /*dd50*/  IMAD R19, R17, UR8, RZ ;  /* 0x0000000811137c24 */ /* 0x001fe2000f8e02ff */
[C---:B------:R-:W-:Y:S01]  /*dd60*/  ISETP.GE.AND P4, PT, R23.reuse, UR4, PT ;  /* 0x0000000417007c0c */ /* 0x040fe2000bf86270 */
[----:B------:R-:W-:Y:S02]  /*dd70*/  IMAD.MOV.U32 R3, RZ, RZ, R79 ;  /* 0x000000ffff037224 */ /* 0x000fe400078e004f */
        /* <DEDUP_REMOVED lines=16> */
.L_x_1161:
[----:B------:R-:W-:Y:S05]  /*de80*/  BSYNC B1 ;  /* 0x0000000000017941 */ /* 0x000fea0003800000 */
.L_x_1160:
[----:B------:R-:W-:Y:S04]  /*de90*/  BSSY B1, `(.L_x_1162) ;  /* 0x000001a000017945 */ /* 0x000fe80003800000 */
[----:B------:R-:W-:Y:S05]  /*dea0*/  @P0 BRA `(.L_x_1163) ;  /* 0x0000000000600947 */ /* 0x000fea0003800000 */
[----:B0-----:R-:W-:Y:S01]  /*deb0*/  IADD3 R19, P0, R16, 0x20, RZ ;  /* 0x0000002010137810 */ /* 0x001fe20007f1e0ff */
        /* <DEDUP_REMOVED lines=10> */
[----:B------:R-:W-:-:S02]  /*df60*/  IMAD R0, R0, UR8, RZ ;  /* 0x0000000800007c24 */ /* 0x000fc4000f8e02ff */
[----:B------:R-:W-:Y:S02]  /*df70*/  VIADD R22, R23, 0xc0 ;  /* 0x000000c017167836 */ /* 0x000fe40000000000 */
[----:B------:R-:W-:-:S03]  /*df80*/  IMAD.WIDE.U32 R2, R19, UR8, R2 ;  /* 0x0000000813027c25 */ /* 0x000fc6000f8e0002 */
[----:B------:R-:W-:Y:S01]  /*df90*/  ISETP.GE.AND P6, PT, R22, UR4, PT ;  /* 0x0000000416007c0c */ /* 0x000fe2000bfc6270 */
        /* <DEDUP_REMOVED lines=9> */
.L_x_1163:
[----:B------:R-:W-:Y:S05]  /*e030*/  BSYNC B1 ;  /* 0x0000000000017941 */ /* 0x000fea0003800000 */
.L_x_1162:
[----:B------:R-:W-:Y:S04]  /*e040*/  BSSY B1, `(.L_x_1164) ;  /* 0x000001a000017945 */ /* 0x000fe80003800000 */
[----:B------:R-:W-:Y:S05]  /*e050*/  @P1 BRA `(.L_x_1165) ;  /* 0x0000000000601947 */ /* 0x000fea0003800000 */
[----:B--2--5:R-:W-:Y:S01]  /*e060*/  IADD3 R13, P0, R16, 0x40, RZ ;  /* 0x00000040100d7810 */ /* 0x024fe20007f1e0ff */
        /* <DEDUP_REMOVED lines=16> */
[----:B------:R-:W-:Y:S01]  /*e170*/  LEA R12, P0, R2, UR8, 0x1 ;  /* 0x00000008020c7c11 */ /* 0x000fe2000f8008ff */
[----:B------:R-:W-:-:S05]  /*e180*/  IMAD.IADD R3, R3, 0x1, R13 ;  /* 0x0000000103037824 */ /* 0x000fca00078e020d */
[----:B------:R-:W-:-:S05]  /*e190*/  LEA.HI.X R13, R2, UR9, R3, 0x1, P0 ;  /* 0x00000009020d7c11 */ /* 0x000fca00080f0c03 */
[----:B------:R3:W-:Y:S04]  /*e1a0*/  @!P1 STG.E.128 desc[UR60][R12.64], R8 ;  /* 0x000000080c009986 */ /* 0x0007e8000c101d3c */
[----:B------:R3:W-:Y:S04]  /*e1b0*/  @!P3 STG.E.128 desc[UR60][R12.64+0x80], R32 ;  /* 0x000080200c00b986 */ /* 0x0007e8000c101d3c */
[----:B------:R3:W-:Y:S04]  /*e1c0*/  @!P4 STG.E.128 desc[UR60][R12.64+0x100], R48 ;  /* 0x000100300c00c986 */ /* 0x0007e8000c101d3c */
[----:B------:R3:W-:Y:S02]  /*e1d0*/  @!P5 STG.E.128 desc[UR60][R12.64+0x180], R52 ;  /* 0x000180340c00d986 */ /* 0x0007e4000c101d3c */
.L_x_1165:
[----:B------:R-:W-:Y:S05]  /*e1e0*/  BSYNC B1 ;  /* 0x0000000000017941 */ /* 0x000fea0003800000 */
.L_x_1164:
[----:B------:R-:W-:Y:S05]  /*e1f0*/  @P2 BRA `(.L_x_1166) ;  /* 0x0000000c00802947 */ /* 0x000fea0003800000 */
[----:B---3-5:R-:W-:Y:S01]  /*e200*/  IADD3 R9, P0, R16, 0x60, RZ ;  /* 0x0000006010097810 */ /* 0x028fe20007f1e0ff */
[C---:B------:R-:W-:Y:S01]  /*e210*/  VIADD R0, R23.reuse, 0x40 ;  /* 0x0000004017007836 */ /* 0x040fe20000000000 */
[----:B------:R-:W-:Y:S01]  /*e220*/  ULDC UR4, c[0x0][0xa8c] ;  /* 0x0002a30000047ab9 */ /* 0x000fe20000000800 */
[----:B------:R-:W-:Y:S01]  /*e230*/  ULDC.64 UR8, c[0x0][0xad8] ;  /* 0x0002b60000087ab9 */ /* 0x000fe20000000a00 */
[----:B------:R-:W-:Y:S01]  /*e240*/  IMAD.MOV.U32 R2, RZ, RZ, R20 ;  /* 0x000000ffff027224 */ /* 0x000fe200078e0014 */
[----:B------:R-:W-:Y:S01]  /*e250*/  ISETP.GE.AND P1, PT, R23, UR4, PT ;  /* 0x0000000417007c0c */ /* 0x000fe2000bf26270 */
[----:B------:R-:W-:Y:S01]  /*e260*/  IMAD.X R16, RZ, RZ, R17, P0 ;  /* 0x000000ffff107224 */ /* 0x000fe200000e0611 */
[----:B------:R-:W-:Y:S01]  /*e270*/  ISETP.GE.AND P2, PT, R0, UR4, PT ;  /* 0x0000000400007c0c */ /* 0x000fe2000bf46270 */
[----:B------:R-:W-:Y:S02]  /*e280*/  IMAD.MOV.U32 R3, RZ, RZ, R79 ;  /* 0x000000ffff037224 */ /* 0x000fe400078e004f */
[----:B------:R-:W-:-:S02]  /*e290*/  IMAD R16, R16, UR8, RZ ;  /* 0x0000000810107c24 */ /* 0x000fc4000f8e02ff */
[----:B------:R-:W-:Y:S02]  /*e2a0*/  VIADD R0, R23, 0x80 ;  /* 0x0000008017007836 */ /* 0x000fe40000000000 */
        /* <DEDUP_REMOVED lines=13> */
[----:B------:R3:W-:Y:S01]  /*e380*/  STG.E.128 desc[UR60][R8.64+0x180], R44 ;  /* 0x0001802c08007986 */ /* 0x0007e2000c101d3c */
[----:B------:R-:W-:Y:S05]  /*e390*/  BRA `(.L_x_1166) ;  /* 0x0000000c00187947 */ /* 0x000fea0003800000 */
.L_x_1158:
[----:B------:R-:W-:Y:S01]  /*e3a0*/  R2UR UR7, R208 ;  /* 0x00000000d00772ca */ /* 0x000fe200000e0000 */
[----:B------:R-:W-:Y:S01]  /*e3b0*/  ULDC.64 UR8, c[0x0][0xbd8] ;  /* 0x0002f60000087ab9 */ /* 0x000fe20000000a00 */
[----:B------:R-:W-:Y:S01]  /*e3c0*/  IMAD.MOV.U32 R9, RZ, RZ, RZ ;  /* 0x000000ffff097224 */ /* 0x000fe200078e00ff */
[----:B------:R-:W-:Y:S01]  /*e3d0*/  UISETP.NE.U32.AND UP0, UPT, UR8, URZ, UPT ;  /* 0x0000003f0800728c */ /* 0x000fe2000bf05070 */
[----:B------:R-:W-:-:S03]  /*e3e0*/  R2UR UR4, R207 ;  /* 0x00000000cf0472ca */ /* 0x000fc600000e0000 */
[----:B------:R-:W-:-:S03]  /*e3f0*/  UISETP.NE.AND.EX UP0, UPT, UR9, URZ, UPT, UP0 ;  /* 0x0000003f0900728c */ /* 0x000fc6000bf05300 */
[----:B------:R-:W-:-:S03]  /*e400*/  ULDC.64 UR8, c[0x0][0xbd8] ;  /* 0x0002f60000087ab9 */ /* 0x000fc60000000a00 */
[----:B------:R-:W-:Y:S01]  /*e410*/  UIMAD.WIDE UR8, UR7, 0x4, UR8 ;  /* 0x00000004070878a5 */ /* 0x000fe2000f8e0208 */
[----:B------:R-:W0:Y:S01]  /*e420*/  LDC R7, c[0x0][0xa88] ;  /* 0x0002a200ff077b82 */ /* 0x000e220000000800 */
[----:B------:R-:W-:-:S04]  /*e430*/  PLOP3.LUT P1, PT, PT, PT, UP0, 0x80, 0x0 ;  /* 0x000000000000781c */ /* 0x000fc80003f2f008 */
[----:B------:R-:W-:Y:S02]  /*e440*/  IMAD.U32 R2, RZ, RZ, UR8 ;  /* 0x00000008ff027e24 */ /* 0x000fe4000f8e00ff */
[----:B------:R-:W-:Y:S01]  /*e450*/  IMAD.U32 R3, RZ, RZ, UR9 ;  /* 0x00000009ff037e24 */ /* 0x000fe2000f8e00ff */
[----:B------:R-:W-:Y:S02]  /*e460*/  ULDC.64 UR8, c[0x0][0xbe0] ;  /* 0x0002f80000087ab9 */ /* 0x000fe40000000a00 */
[----:B------:R-:W-:-:S04]  /*e470*/  UISETP.NE.U32.AND UP1, UPT, UR8, URZ, UPT ;  /* 0x0000003f0800728c */ /* 0x000fc8000bf25070 */
[----:B------:R-:W-:Y:S01]  /*e480*/  UISETP.NE.AND.EX UP1, UPT, UR9, URZ, UPT, UP1 ;  /* 0x0000003f0900728c */ /* 0x000fe2000bf25310 */
[----:B------:R1:W5:Y:S05]  /*e490*/  @P1 LDG.E R9, desc[UR60][R2.64] ;  /* 0x0000003c02091981 */ /* 0x00036a000c1e1900 */
[----:B------:R-:W-:-:S05]  /*e4a0*/  PLOP3.LUT P2, PT, PT, PT, UP1, 0x80, 0x0 ;  /* 0x000000000000781c */ /* 0x000fca0003f4f018 */
[----:B------:R-:W-:Y:S02]  /*e4b0*/  @UP1 ULDC.64 UR8, c[0x0][0xbe0] ;  /* 0x0002f80000081ab9 */ /* 0x000fe40000000a00 */
[----:B------:R-:W-:-:S06]  /*e4c0*/  @UP1 UIMAD.WIDE UR8, UR7, 0x4, UR8 ;  /* 0x00000004070818a5 */ /* 0x000fcc000f8e0208 */
[----:B------:R-:W-:Y:S02]  /*e4d0*/  IMAD.U32 R4, RZ, RZ, UR8 ;  /* 0x00000008ff047e24 */ /* 0x000fe4000f8e00ff */
[----:B------:R-:W-:-:S05]  /*e4e0*/  IMAD.U32 R5, RZ, RZ, UR9 ;  /* 0x00000009ff057e24 */ /* 0x000fca000f8e00ff */
[----:B0-----:R1:W5:Y:S01]  /*e4f0*/  @P2 LDG.E R7, desc[UR60][R4.64] ;  /* 0x0000003c04072981 */ /* 0x001362000c1e1900 */
[----:B------:R-:W-:Y:S01]  /*e500*/  USHF.R.S32.HI UR8, URZ, 0x1f, UR4 ;  /* 0x0000001f3f087899 */ /* 0x000fe20008011404 */
[----:B------:R-:W-:Y:S01]  /*e510*/  ISETP.GT.AND P0, PT, R215, 0x7f, PT ;  /* 0x0000007fd700780c */ /* 0x000fe20003f04270 */
[----:B------:R-:W-:-:S12]  /*e520*/  @P2 BRA `(.L_x_1167) ;  /* 0x0000000000102947 */ /* 0x000fd80003800000 */
[----:B------:R-:W-:Y:S05]  /*e530*/  @!P1 BRA `(.L_x_1167) ;  /* 0x00000000000c9947 */ /* 0x000fea0003800000 */
[----:B------:R-:W2:Y:S04]  /*e540*/  LDG.E R0, desc[UR60][R2.64] ;  /* 0x0000003c02007981 */ /* 0x000ea8000c1e1900 */
[----:B-----5:R-:W2:Y:S02]  /*e550*/  LDG.E R7, desc[UR60][R2.64+0x4] ;  /* 0x0000043c02077981 */ /* 0x020ea4000c1e1900 */
[----:B--2---:R-:W-:-:S07]  /*e560*/  IMAD.IADD R7, R7, 0x1, -R0 ;  /* 0x0000000107077824 */ /* 0x004fce00078e0a00 */
.L_x_1167:
[----:B------:R-:W-:Y:S01]  /*e570*/  R2UR UR7, R208 ;  /* 0x00000000d00772ca */ /* 0x000fe200000e0000 */
[----:B------:R-:W-:Y:S01]  /*e580*/  BSSY B1, `(.L_x_1168) ;  /* 0x0000020000017945 */ /* 0x000fe20003800000 */
[----:B------:R-:W-:Y:S02]  /*e590*/  SHF.R.S32.HI R8, RZ, 0x1f, R23 ;  /* 0x0000001fff087819 */ /* 0x000fe40000011417 */
[----:B-----5:R-:W-:-:S09]  /*e5a0*/  SHF.R.S32.HI R6, RZ, 0x1f, R9 ;  /* 0x0000001fff067819 */ /* 0x020fd20000011409 */
        /* <DEDUP_REMOVED lines=14> */
[----:B------:R-:W-:-:S07]  /*e690*/  LEA.HI.X.SX32 R3, R0, R6, 0x1, P0 ;  /* 0x0000000600037211 */ /* 0x000fce00000f0eff */
        /* <DEDUP_REMOVED lines=14> */
.L_x_1169:
[----:B------:R-:W-:Y:S05]  /*e780*/  BSYNC B1 ;  /* 0x0000000000017941 */ /* 0x000fea0003800000 */
.L_x_1168:
[----:B------:R-:W-:Y:S01]  /*e790*/  R2UR UR7, R207 ;  /* 0x00000000cf0772ca */ /* 0x000fe200000e0000 */
[----:B------:R-:W-:Y:S01]  /*e7a0*/  ULDC.64 UR12, c[0x0][0xaa0] ;  /* 0x0002a800000c7ab9 */ /* 0x000fe20000000a00 */
[----:B-1----:R-:W-:Y:S01]  /*e7b0*/  IMAD.MOV.U32 R2, RZ, RZ, R23 ;  /* 0x000000ffff027224 */ /* 0x002fe200078e0017 */
[----:B------:R-:W-:Y:S01]  /*e7c0*/  BSSY B1, `(.L_x_1170) ;  /* 0x0000033000017945 */ /* 0x000fe20003800000 */
[----:B0-----:R-:W-:Y:S02]  /*e7d0*/  IMAD.MOV.U32 R3, RZ, RZ, R8 ;  /* 0x000000ffff037224 */ /* 0x001fe400078e0008 */
[----:B------:R-:W-:Y:S02]  /*e7e0*/  IMAD R0, R6, UR12, RZ ;  /* 0x0000000c06007c24 */ /* 0x000fe4000f8e02ff */
[----:B------:R-:W-:-:S04]  /*e7f0*/  IMAD.WIDE.U32 R2, R9, UR12, R2 ;  /* 0x0000000c09027c25 */ /* 0x000fc8000f8e0002 */
[----:B------:R-:W-:Y:S01]  /*e800*/  IMAD R9, R9, UR13, R0 ;  /* 0x0000000d09097c24 */ /* 0x000fe2000f8e0200 */
[----:B------:R-:W-:Y:S01]  /*e810*/  ULDC.64 UR12, c[0x0][0xae0] ;  /* 0x0002b800000c7ab9 */ /* 0x000fe20000000a00 */
[----:B------:R-:W-:Y:S01]  /*e820*/  IMAD R11, R206, -0x80, R7 ;  /* 0xffffff80ce0b7824 */ /* 0x000fe200078e0207 */
[----:B------:R-:W-:Y:S01]  /*e830*/  UIMAD UR4, UR8, UR12, URZ ;  /* 0x0000000c080472a4 */ /* 0x000fe2000f8e023f */
[----:B------:R-:W-:Y:S01]  /*e840*/  IMAD.IADD R3, R3, 0x1, R9 ;  /* 0x0000000103037824 */ /* 0x000fe200078e0209 */
[----:B------:R-:W-:Y:S01]  /*e850*/  SHF.R.S32.HI R7, RZ, 0x1f, R204 ;  /* 0x0000001fff077819 */ /* 0x000fe200000114cc */
[----:B------:R-:W-:Y:S01]  /*e860*/  IMAD.U32 R5, RZ, RZ, UR12 ;  /* 0x0000000cff057e24 */ /* 0x000fe2000f8e00ff */
[----:B------:R-:W-:Y:S01]  /*e870*/  UIMAD UR4, UR7, UR13, UR4 ;  /* 0x0000000d070472a4 */ /* 0x000fe2000f8e0204 */
[C---:B------:R-:W-:Y:S01]  /*e880*/  ISETP.GE.AND P2, PT, R204.reuse, R11, PT ;  /* 0x0000000bcc00720c */ /* 0x040fe20003f46270 */
[----:B------:R-:W-:Y:S01]  /*e890*/  VIADD R4, R204, 0x40 ;  /* 0x00000040cc047836 */ /* 0x000fe20000000000 */
[----:B------:R-:W-:Y:S01]  /*e8a0*/  ULDC.64 UR12, c[0x0][0xae8] ;  /* 0x0002ba00000c7ab9 */ /* 0x000fe20000000a00 */
[----:B------:R-:W-:-:S03]  /*e8b0*/  IMAD.WIDE.U32 R2, R5, UR7, R2 ;  /* 0x0000000705027c25 */ /* 0x000fc6000f8e0002 */
[-C--:B------:R-:W-:Y:S01]  /*e8c0*/  ISETP.GE.AND P0, PT, R4, R11.reuse, PT ;  /* 0x0000000b0400720c */ /* 0x080fe20003f06270 */
[----:B------:R-:W-:Y:S01]  /*e8d0*/  VIADD R3, R3, UR4 ;  /* 0x0000000403037c36 */ /* 0x000fe20008000000 */
[----:B------:R-:W-:Y:S02]  /*e8e0*/  UIMAD UR4, UR9, UR12, URZ ;  /* 0x0000000c090472a4 */ /* 0x000fe4000f8e023f */
[----:B------:R-:W-:Y:S02]  /*e8f0*/  IMAD.U32 R5, RZ, RZ, UR12 ;  /* 0x0000000cff057e24 */ /* 0x000fe4000f8e00ff */
[----:B------:R-:W-:Y:S01]  /*e900*/  VIADD R0, R204, 0x20 ;  /* 0x00000020cc007836 */ /* 0x000fe20000000000 */
[----:B------:R-:W-:Y:S02]  /*e910*/  UIMAD UR4, UR10, UR13, UR4 ;  /* 0x0000000d0a0472a4 */ /* 0x000fe4000f8e0204 */
[----:B------:R-:W-:Y:S02]  /*e920*/  IMAD.WIDE.U32 R4, R5, UR10, R2 ;  /* 0x0000000a05047c25 */ /* 0x000fe4000f8e0002 */
[----:B------:R-:W-:-:S02]  /*e930*/  ISETP.GE.AND P1, PT, R0, R11, PT ;  /* 0x0000000b0000720c */ /* 0x000fc40003f26270 */
[----:B------:R-:W-:Y:S02]  /*e940*/  IMAD.MOV.U32 R6, RZ, RZ, R204 ;  /* 0x000000ffff067224 */ /* 0x000fe400078e00cc */
[----:B------:R-:W-:Y:S02]  /*e950*/  VIADD R13, R5, UR4 ;  /* 0x00000004050d7c36 */ /* 0x000fe40008000000 */
[----:B------:R-:W-:-:S04]  /*e960*/  IMAD.WIDE R6, R206, 0x80, R6 ;  /* 0x00000080ce067825 */ /* 0x000fc800078e0206 */
[----:B------:R-:W-:Y:S01]  /*e970*/  VIADD R0, R204, 0x60 ;  /* 0x00000060cc007836 */ /* 0x000fe20000000000 */
[----:B------:R-:W-:Y:S06]  /*e980*/  @P2 BRA `(.L_x_1171) ;  /* 0x0000000000582947 */ /* 0x000fec0003800000 */
[C---:B------:R-:W-:Y:S01]  /*e990*/  VIADD R2, R23.reuse, 0x40 ;  /* 0x0000004017027836 */ /* 0x040fe20000000000 */
[----:B------:R-:W-:Y:S01]  /*e9a0*/  ULDC UR4, c[0x0][0xa8c] ;  /* 0x0002a30000047ab9 */ /* 0x000fe20000000800 */
[C---:B------:R-:W-:Y:S01]  /*e9b0*/  VIADD R3, R23.reuse, 0x80 ;  /* 0x0000008017037836 */ /* 0x040fe20000000000 */
        /* <DEDUP_REMOVED lines=9> */
[----:B------:R-:W-:-:S02]  /*ea50*/  IMAD R9, R6, UR9, R9 ;  /* 0x0000000906097c24 */ /* 0x000fc4000f8e0209 */
        /* <DEDUP_REMOVED lines=9> */
.L_x_1171:
[----:B------:R-:W-:Y:S05]  /*eaf0*/  BSYNC B1 ;  /* 0x0000000000017941 */ /* 0x000fea0003800000 */
.L_x_1170:
[----:B------:R-:W-:Y:S01]  /*eb00*/  BSSY B1, `(.L_x_1172) ;  /* 0x000001b000017945 */ /* 0x000fe20003800000 */
[----:B------:R-:W-:-:S03]  /*eb10*/  ISETP.GE.AND P2, PT, R0, R11, PT ;  /* 0x0000000b0000720c */ /* 0x000fc60003f46270 */
[----:B------:R-:W-:Y:S10]  /*eb20*/  @P1 BRA `(.L_x_1173) ;  /* 0x0000000000601947 */ /* 0x000ff40003800000 */
        /* <DEDUP_REMOVED lines=24> */
.L_x_1173:
[----:B------:R-:W-:Y:S05]  /*ecb0*/  BSYNC B1 ;  /* 0x0000000000017941 */ /* 0x000fea0003800000 */
.L_x_1172:
        /* <DEDUP_REMOVED lines=26> */
.L_x_1175:
[----:B------:R-:W-:Y:S05]  /*ee60*/  BSYNC B1 ;  /* 0x0000000000017941 */ /* 0x000fea0003800000 */
.L_x_1174:
[----:B------:R-:W-:Y:S05]  /*ee70*/  @P2 BRA `(.L_x_1166) ;  /* 0x0000000000602947 */ /* 0x000fea0003800000 */
[----:B------:R-:W-:Y:S01]  /*ee80*/  IADD3 R5, P0, R6, 0x60, RZ ;  /* 0x0000006006057810 */ /* 0x000fe20007f1e0ff */
[C---:B------:R-:W-:Y:S01]  /*ee90*/  VIADD R0, R23.reuse, 0x40 ;  /* 0x0000004017007836 */ /* 0x040fe20000000000 */
[----:B------:R-:W-:Y:S01]  /*eea0*/  ULDC UR4, c[0x0][0xa8c] ;  /* 0x0002a30000047ab9 */ /* 0x000fe20000000800 */
[----:B------:R-:W-:Y:S01]  /*eeb0*/  ULDC.64 UR8, c[0x0][0xad8] ;  /* 0x0002b60000087ab9 */ /* 0x000fe20000000a00 */
[----:B------:R-:W-:Y:S01]  /*eec0*/  IMAD.MOV.U32 R2, RZ, RZ, R4 ;  /* 0x000000ffff027224 */ /* 0x000fe200078e0004 */
[C---:B------:R-:W-:Y:S01]  /*eed0*/  ISETP.GE.AND P1, PT, R23.reuse, UR4, PT ;  /* 0x0000000417007c0c */ /* 0x040fe2000bf26270 */
[----:B------:R-:W-:Y:S01]  /*eee0*/  IMAD.X R6, RZ, RZ, R7, P0 ;  /* 0x000000ffff067224 */ /* 0x000fe200000e0607 */
[----:B------:R-:W-:Y:S01]  /*eef0*/  ISETP.GE.AND P2, PT, R0, UR4, PT ;  /* 0x0000000400007c0c */ /* 0x000fe2000bf46270 */
[----:B------:R-:W-:Y:S02]  /*ef00*/  IMAD.MOV.U32 R3, RZ, RZ, R13 ;  /* 0x000000ffff037224 */ /* 0x000fe400078e000d */
        /* <DEDUP_REMOVED lines=15> */
.L_x_1166:
[----:B------:R-:W-:Y:S05]  /*f000*/  BSYNC B0 ;  /* 0x0000000000007941 */ /* 0x000fea0003800000 */
.L_x_1157:
[----:B------:R-:W-:Y:S02]  /*f010*/  ULDC UR4, c[0x0][0xc14] ;  /* 0x0003050000047ab9 */ /* 0x000fe40000000800 */
[----:B------:R-:W-:-:S06]  /*f020*/  UISETP.GE.AND UP0, UPT, UR5, UR4, UPT ;  /* 0x000000040500728c */ /* 0x000fcc000bf06270 */
[----:B------:R-:W-:-:S13]  /*f030*/  PLOP3.LUT P0, PT, PT, PT, UP0, 0x80, 0x0 ;  /* 0x000000000000781c */ /* 0x000fda0003f0f008 */
[----:B------:R-:W-:Y:S05]  /*f040*/  @!P0 BRA `(.L_x_1176) ;  /* 0xffffff1c005c8947 */ /* 0x000fea000383ffff */
[----:B------:R-:W-:Y:S05]  /*f050*/  EXIT ;  /* 0x000000000000794d */ /* 0x000fea0003800000 */
.L_x_1075:
        /* <DEDUP_REMOVED lines=10> */
[----:B------:R-:W1:Y:S01]  /*f100*/  S2UR UR6, SR_CTAID.X ;  /* 0x00000000000679c3 */ /* 0x000e620000002500 */
        /* <DEDUP_REMOVED lines=9> */
[----:B------:R-:W-:Y:S01]  /*f1a0*/  IMAD.MOV.U32 R16, RZ, RZ, RZ ;  /* 0x000000ffff107224 */ /* 0x000fe200078e00ff */
[----:B------:R-:W-:Y:S02]  /*f1b0*/  ISETP.GE.U32.AND P0, PT, R7, 0x2, PT ;  /* 0x000000020700780c */ /* 0x000fe40003f06070 */
[----:B------:R-:W-:-:S09]  /*f1c0*/  LOP3.LUT R0, R0, 0xfffffffe, RZ, 0xc0, !PT ;  /* 0xfffffffe00007812 */ /* 0x000fd200078ec0ff */
[----:B------:R-:W-:-:S04]  /*f1d0*/  @P1 LOP3.LUT R0, R0, 0x1, RZ, 0xfc, !PT ;  /* 0x0000000100001812 */ /* 0x000fc800078efcff */
[----:B------:R-:W-:-:S04]  /*f1e0*/  LOP3.LUT R0, R0, 0xffffffef, RZ, 0xc0, !PT ;  /* 0xffffffef00007812 */ /* 0x000fc800078ec0ff */
[----:B------:R-:W-:-:S04]  /*f1f0*/  @P0 LOP3.LUT R0, R0, 0x10, RZ, 0xfc, !PT ;  /* 0x0000001000000812 */ /* 0x000fc800078efcff */
[----:B------:R-:W-:Y:S01]  /*f200*/  LOP3.LUT R0, R0, 0xfffffff7, RZ, 0xc0, !PT ;  /* 0xfffffff700007812 */ /* 0x000fe200078ec0ff */
[----:B--2---:R-:W0:Y:S02]  /*f210*/  SHFL.UP PT, R4, R10, 0x1, RZ ;  /* 0x042000000a047989 */ /* 0x004e2400000e00ff */
[----:B0-----:R-:W-:-:S05]  /*f220*/  SEL R5, R4, RZ, P1 ;  /* 0x000000ff04057207 */ /* 0x001fca0000800000 */
[----:B------:R-:W-:-:S05]  /*f230*/  IMAD.IADD R5, R10, 0x1, R5 ;  /* 0x000000010a057824 */ /* 0x000fca00078e0205 */
[----:B------:R-:W0:Y:S02]  /*f240*/  SHFL.UP PT, R4, R5, 0x2, RZ ;  /* 0x0440000005047989 */ /* 0x000e2400000e00ff */
[----:B0-----:R-:W-:Y:S02]  /*f250*/  SEL R4, R4, RZ, P0 ;  /* 0x000000ff04047207 */ /* 0x001fe40000000000 */
[----:B------:R-:W-:-:S03]  /*f260*/  ISETP.GE.U32.AND P0, PT, R7, 0x4, PT ;  /* 0x000000040700780c */ /* 0x000fc60003f06070 */
[----:B------:R-:W-:-:S05]  /*f270*/  IMAD.IADD R4, R5, 0x1, R4 ;  /* 0x0000000105047824 */ /* 0x000fca00078e0204 */
[----:B------:R-:W0:Y:S05]  /*f280*/  SHFL.UP PT, R6, R4, 0x4, RZ ;  /* 0x0480000004067989 */ /* 0x000e2a00000e00ff */
[----:B------:R-:W-:-:S04]  /*f290*/  @P0 LOP3.LUT R0, R0, 0x8, RZ, 0xfc, !PT ;  /* 0x0000000800000812 */ /* 0x000fc800078efcff */
[----:B------:R-:W-:Y:S02]  /*f2a0*/  LOP3.LUT R0, R0, 0xfffffffb, RZ, 0xc0, !PT ;  /* 0xfffffffb00007812 */ /* 0x000fe400078ec0ff */
[----:B0-----:R-:W-:Y:S01]  /*f2b0*/  SEL R3, R6, RZ, P0 ;  /* 0x000000ff06037207 */ /* 0x001fe20000000000 */
[----:B------:R-:W-:Y:S01]  /*f2c0*/  IMAD.MOV.U32 R6, RZ, RZ, RZ ;  /* 0x000000ffff067224 */ /* 0x000fe200078e00ff */
[----:B------:R-:W-:-:S03]  /*f2d0*/  ISETP.GE.U32.AND P0, PT, R7, 0x8, PT ;  /* 0x000000080700780c */ /* 0x000fc60003f06070 */
[----:B------:R-:W-:-:S05]  /*f2e0*/  IMAD.IADD R3, R4, 0x1, R3 ;  /* 0x0000000104037824 */ /* 0x000fca00078e0203 */
[----:B------:R-:W0:Y:S05]  /*f2f0*/  SHFL.UP PT, R2, R3, 0x8, RZ ;  /* 0x0500000003027989 */ /* 0x000e2a00000e00ff */
[----:B------:R-:W-:-:S04]  /*f300*/  @P0 LOP3.LUT R0, R0, 0x4, RZ, 0xfc, !PT ;  /* 0x0000000400000812 */ /* 0x000fc800078efcff */
[----:B------:R-:W-:Y:S02]  /*f310*/  LOP3.LUT R0, R0, 0xfffffffd, RZ, 0xc0, !PT ;  /* 0xfffffffd00007812 */ /* 0x000fe400078ec0ff */
[----:B0-----:R-:W-:Y:S02]  /*f320*/  SEL R2, R2, RZ, P0 ;  /* 0x000000ff02027207 */ /* 0x001fe40000000000 */
[----:B------:R-:W-:-:S03]  /*f330*/  ISETP.GE.U32.AND P0, PT, R7, 0x10, PT ;  /* 0x000000100700780c */ /* 0x000fc60003f06070 */
[----:B------:R-:W-:-:S05]  /*f340*/  IMAD.IADD R2, R3, 0x1, R2 ;  /* 0x0000000103027824 */ /* 0x000fca00078e0202 */
[----:B------:R-:W0:Y:S05]  /*f350*/  SHFL.UP PT, R5, R2, 0x10, RZ ;  /* 0x0600000002057989 */ /* 0x000e2a00000e00ff */
[----:B------:R-:W-:Y:S02]  /*f360*/  @P0 LOP3.LUT R0, R0, 0x2, RZ, 0xfc, !PT ;  /* 0x0000000200000812 */ /* 0x000fe400078efcff */
[----:B0-----:R-:W-:-:S05]  /*f370*/  SEL R5, R5, RZ, P0 ;  /* 0x000000ff05057207 */ /* 0x001fca0000000000 */
[----:B------:R-:W-:-:S05]  /*f380*/  IMAD.IADD R4, R2, 0x1, R5 ;  /* 0x0000000102047824 */ /* 0x000fca00078e0205 */
[----:B------:R-:W0:Y:S02]  /*f390*/  SHFL.IDX PT, R5, R4, 0x1f, 0x1f ;  /* 0x03e01f0004057f89 */ /* 0x000e2400000e0000 */
[----:B0-----:R-:W-:-:S04]  /*f3a0*/  IMAD R5, R5, UR4, RZ ;  /* 0x0000000405057c24 */ /* 0x001fc8000f8e02ff */
[----:B------:R-:W-:Y:S01]  /*f3b0*/  IMAD.MOV.U32 R2, RZ, RZ, R5 ;  /* 0x000000ffff027224 */ /* 0x000fe200078e0005 */
[----:B-1----:R-:W-:-:S13]  /*f3c0*/  ISETP.GT.AND P0, PT, R5, UR6, PT ;  /* 0x0000000605007c0c */ /* 0x002fda000bf04270 */
[----:B------:R-:W-:Y:S05]  /*f3d0*/  @P0 BRA `(.L_x_1177) ;  /* 0x0000000000b80947 */ /* 0x000fea0003800000 */
[----:B------:R-:W-:Y:S01]  /*f3e0*/  IMAD.MOV.U32 R5, RZ, RZ, R2 ;  /* 0x000000ffff057224 */ /* 0x000fe200078e0002 */
[----:B------:R-:W-:Y:S01]  /*f3f0*/  ULDC UR5, c[0x0][0xc14] ;  /* 0x0003050000057ab9 */ /* 0x000fe20000000800 */
[----:B------:R-:W-:Y:S01]  /*f400*/  IMAD.MOV.U32 R6, RZ, RZ, RZ ;  /* 0x000000ffff067224 */ /* 0x000fe200078e00ff */
[----:B------:R-:W-:Y:S01]  /*f410*/  ULDC UR7, c[0x0][0xc14] ;  /* 0x0003050000077ab9 */ /* 0x000fe20000000800 */
[----:B------:R-:W-:-:S05]  /*f420*/  ULDC UR4, c[0x0][0xc10] ;  /* 0x0003040000047ab9 */ /* 0x000fca0000000800 */
.L_x_1181:
[----:B------:R-:W-:Y:S02]  /*f430*/  VIADD R6, R6, 0x1f ;  /* 0x0000001f06067836 */ /* 0x000fe40000000000 */
[----:B------:R-:W-:-:S03]  /*f440*/  IMAD.U32 R19, RZ, RZ, UR7 ;  /* 0x00000007ff137e24 */ /* 0x000fc6000f8e00ff */
[----:B------:R-:W-:-:S13]  /*f450*/  ISETP.GE.AND P0, PT, R6, UR5, PT ;  /* 0x0000000506007c0c */ /* 0x000fda000bf06270 */
[----:B------:R-:W-:Y:S05]  /*f460*/  @P0 BRA `(.L_x_1178) ;  /* 0x0000000400c40947 */ /* 0x000fea0003800000 */
[----:B------:R-:W0:Y:S01]  /*f470*/  S2R R2, SR_TID.X ;  /* 0x0000000000027919 */ /* 0x000e220000002100 */
[----:B------:R-:W-:Y:S01]  /*f480*/  BSSY B0, `(.L_x_1179) ;  /* 0x000000a000007945 */ /* 0x000fe20003800000 */
[----:B------:R-:W-:Y:S01]  /*f490*/  IMAD.MOV.U32 R10, RZ, RZ, RZ ;  /* 0x000000ffff0a7224 */ /* 0x000fe200078e00ff */
[----:B0-----:R-:W-:-:S04]  /*f4a0*/  LOP3.LUT R8, R2, 0x1f, RZ, 0xc0, !PT ;  /* 0x0000001f02087812 */ /* 0x001fc800078ec0ff */
[C---:B------:R-:W-:Y:S01]  /*f4b0*/  ISETP.NE.AND P1, PT, R8.reuse, 0x1f, PT ;  /* 0x0000001f0800780c */ /* 0x040fe20003f25270 */
[----:B------:R-:W-:-:S05]  /*f4c0*/  IMAD.IADD R7, R8, 0x1, R6 ;  /* 0x0000000108077824 */ /* 0x000fca00078e0206 */
[----:B------:R-:W-:-:S13]  /*f4d0*/  ISETP.GE.OR P0, PT, R7, UR5, !P1 ;  /* 0x0000000507007c0c */ /* 0x000fda000cf06670 */
[----:B------:R-:W-:Y:S05]  /*f4e0*/  @P0 BRA `(.L_x_1180) ;  /* 0x00000000000c0947 */ /* 0x000fea0003800000 */
[----:B------:R-:W0:Y:S02]  /*f4f0*/  LDC.64 R2, c[0x0][0xc58] ;  /* 0x00031600ff027b82 */ /* 0x000e240000000a00 */
[----:B0-----:R-:W-:-:S05]  /*f500*/  IMAD.WIDE R2, R7, 0x4, R2 ;  /* 0x0000000407027825 */ /* 0x001fca00078e0202 */
[----:B------:R0:W5:Y:S02]  /*f510*/  LDG.E R10, desc[UR60][R2.64] ;  /* 0x0000003c020a7981 */ /* 0x000164000c1e1900 */
.L_x_1180:
[----:B------:R-:W-:Y:S05]  /*f520*/  BSYNC B0 ;  /* 0x0000000000007941 */ /* 0x000fea0003800000 */
.L_x_1179:
        /* <DEDUP_REMOVED lines=25> */
.L_x_1177:
[----:B------:R-:W-:-:S04]  /*f6c0*/  IMAD.IADD R7, R5, 0x1, -R2 ;  /* 0x0000000105077824 */ /* 0x000fc800078e0a02 */
[----:B------:R-:W-:-:S05]  /*f6d0*/  IMAD R2, R4, UR4, R7 ;  /* 0x0000000404027c24 */ /* 0x000fca000f8e0207 */
[----:B------:R-:W-:Y:S02]  /*f6e0*/  ISETP.GT.AND P0, PT, R2, UR6, PT ;  /* 0x0000000602007c0c */ /* 0x000fe4000bf04270 */
[----:B------:R-:W0:Y:S11]  /*f6f0*/  LDC.64 R2, c[0x0][0xc68] ;  /* 0x00031a00ff027b82 */ /* 0x000e360000000a00 */
[----:B------:R-:W-:-:S04]  /*f700*/  VOTE.ANY R9, PT, !P0 ;  /* 0x0000000000097806 */ /* 0x000fc800040e0100 */
[----:B------:R-:W1:Y:S02]  /*f710*/  POPC R5, R9 ;  /* 0x0000000900057309 */ /* 0x000e640000000000 */
[----:B-1----:R-:W-:-:S04]  /*f720*/  IMAD.IADD R19, R5, 0x1, R6 ;  /* 0x0000000105137824 */ /* 0x002fc800078e0206 */
[----:B0-----:R-:W-:-:S05]  /*f730*/  IMAD.WIDE R2, R19, 0x4, R2 ;  /* 0x0000000413027825 */ /* 0x001fca00078e0202 */
[----:B------:R-:W2:Y:S01]  /*f740*/  LDG.E R8, desc[UR60][R2.64] ;  /* 0x0000003c02087981 */ /* 0x000ea2000c1e1900 */
[----:B------:R-:W-:-:S03]  /*f750*/  ISETP.NE.AND P0, PT, R9, RZ, PT ;  /* 0x000000ff0900720c */ /* 0x000fc60003f05270 */
[----:B------:R-:W2:Y:S02]  /*f760*/  SHFL.IDX PT, R17, R10, R5, 0x1f ;  /* 0x00001f050a117589 */ /* 0x000ea400000e0000 */
[----:B--2---:R-:W-:-:S05]  /*f770*/  IMAD R6, R17, R8, RZ ;  /* 0x0000000811067224 */ /* 0x004fca00078e02ff */
[----:B------:R-:W-:-:S04]  /*f780*/  IABS R11, R6 ;  /* 0x00000006000b7213 */ /* 0x000fc80000000000 */
[----:B------:R-:W0:Y:S08]  /*f790*/  I2F.RP R12, R11 ;  /* 0x0000000b000c7306 */ /* 0x000e300000209400 */
[----:B0-----:R-:W0:Y:S02]  /*f7a0*/  MUFU.RCP R12, R12 ;  /* 0x0000000c000c7308 */ /* 0x001e240000001000 */
[----:B0-----:R-:W-:-:S06]  /*f7b0*/  VIADD R13, R12, 0xffffffe ;  /* 0x0ffffffe0c0d7836 */ /* 0x001fcc0000000000 */
[----:B------:R0:W1:Y:S01]  /*f7c0*/  F2I.FTZ.U32.TRUNC.NTZ R3, R13 ;  /* 0x0000000d00037305 */ /* 0x000062000021f000 */
[----:B------:R-:W-:Y:S05]  /*f7d0*/  @!P0 BRA `(.L_x_1182) ;  /* 0x0000000000088947 */ /* 0x000fea0003800000 */
[----:B------:R-:W-:-:S05]  /*f7e0*/  VIADD R5, R5, 0xffffffff ;  /* 0xffffffff05057836 */ /* 0x000fca0000000000 */
[----:B------:R2:W3:Y:S02]  /*f7f0*/  SHFL.IDX PT, R16, R4, R5, 0x1f ;  /* 0x00001f0504107589 */ /* 0x0004e400000e0000 */
.L_x_1182:
[----:B-1----:R-:W-:Y:S01]  /*f800*/  IMAD.MOV R2, RZ, RZ, -R3 ;  /* 0x000000ffff027224 */ /* 0x002fe200078e0a03 */
[----:B--2---:R-:W-:Y:S01]  /*f810*/  IABS R4, R6 ;  /* 0x0000000600047213 */ /* 0x004fe20000000000 */
[----:B---3--:R-:W-:Y:S02]  /*f820*/  IMAD R16, R16, UR4, R7 ;  /* 0x0000000410107c24 */ /* 0x008fe4000f8e0207 */
[----:B------:R-:W-:Y:S02]  /*f830*/  IMAD R5, R2, R11, RZ ;  /* 0x0000000b02057224 */ /* 0x000fe400078e02ff */
[----:B------:R-:W-:Y:S02]  /*f840*/  IMAD.MOV.U32 R2, RZ, RZ, RZ ;  /* 0x000000ffff027224 */ /* 0x000fe400078e00ff */
[----:B------:R-:W-:Y:S02]  /*f850*/  IMAD.MOV R4, RZ, RZ, -R4 ;  /* 0x000000ffff047224 */ /* 0x000fe400078e0a04 */
[----:B------:R-:W-:Y:S01]  /*f860*/  IMAD.HI.U32 R2, R3, R5, R2 ;  /* 0x0000000503027227 */ /* 0x000fe200078e0002 */
[----:B------:R-:W-:-:S04]  /*f870*/  IADD3 R5, -R16, UR6, RZ ;  /* 0x0000000610057c10 */ /* 0x000fc8000fffe1ff */
        /* <DEDUP_REMOVED lines=13> */
[----:B------:R-:W-:Y:S02]  /*f950*/  IMAD R4, R8, R9, RZ ;  /* 0x0000000908047224 */ /* 0x000fe400078e02ff */
[----:B------:R-:W-:Y:S02]  /*f960*/  IMAD.MOV R9, RZ, RZ, -R9 ;  /* 0x000000ffff097224 */ /* 0x000fe400078e0a09 */
[----:B------:R-:W-:Y:S02]  /*f970*/  IMAD.MOV R3, RZ, RZ, -R4 ;  /* 0x000000ffff037224 */ /* 0x000fe400078e0a04 */
[----:B------:R-:W-:-:S03]  /*f980*/  IMAD R5, R6, R9, R5 ;  /* 0x0000000906057224 */ /* 0x000fc600078e0205 */
[----:B------:R-:W-:Y:S01]  /*f990*/  VIADDMNMX R8, R3, UR4, R8, PT ;  /* 0x0000000403087c46 */ /* 0x000fe2000b800108 */
[----:B------:R-:W-:-:S03]  /*f9a0*/  IMAD.IADD R4, R5, 0x1, R4 ;  /* 0x0000000105047824 */ /* 0x000fc600078e0204 */
[----:B------:R-:W-:-:S04]  /*f9b0*/  IABS R7, R8 ;  /* 0x0000000800077213 */ /* 0x000fc80000000000 */
[----:B------:R-:W1:Y:S08]  /*f9c0*/  I2F.RP R10, R7 ;  /* 0x00000007000a7306 */ /* 0x000e700000209400 */
[----:B-1----:R-:W1:Y:S02]  /*f9d0*/  MUFU.RCP R10, R10 ;  /* 0x0000000a000a7308 */ /* 0x002e640000001000 */
[----:B-1----:R-:W-:-:S06]  /*f9e0*/  VIADD R2, R10, 0xffffffe ;  /* 0x0ffffffe0a027836 */ /* 0x002fcc0000000000 */
[----:B------:R1:W2:Y:S02]  /*f9f0*/  F2I.FTZ.U32.TRUNC.NTZ R3, R2 ;  /* 0x0000000200037305 */ /* 0x0002a4000021f000 */
[----:B-1----:R-:W-:Y:S02]  /*fa00*/  IMAD.MOV.U32 R2, RZ, RZ, RZ ;  /* 0x000000ffff027224 */ /* 0x002fe400078e00ff */
[----:B--2---:R-:W-:-:S04]  /*fa10*/  IMAD.MOV R6, RZ, RZ, -R3 ;  /* 0x000000ffff067224 */ /* 0x004fc800078e0a03 */
[----:B------:R-:W-:Y:S01]  /*fa20*/  IMAD R9, R6, R7, RZ ;  /* 0x0000000706097224 */ /* 0x000fe200078e02ff */
[----:B------:R-:W-:-:S03]  /*fa30*/  IABS R6, R5 ;  /* 0x0000000500067213 */ /* 0x000fc60000000000 */
[----:B------:R-:W-:Y:S01]  /*fa40*/  IMAD.HI.U32 R3, R3, R9, R2 ;  /* 0x0000000903037227 */ /* 0x000fe200078e0002 */
[----:B------:R-:W-:-:S05]  /*fa50*/  IABS R9, R8 ;  /* 0x0000000800097213 */ /* 0x000fca0000000000 */
        /* <DEDUP_REMOVED lines=12> */
[----:B------:R-:W-:Y:S01]  /*fb20*/  @!P0 LOP3.LUT R3, RZ, R8, RZ, 0x33, !PT ;  /* 0x00000008ff038212 */ /* 0x000fe200078e33ff */
[----:B------:R-:W-:-:S03]  /*fb30*/  IMAD.MOV R8, RZ, RZ, -R8 ;  /* 0x000000ffff087224 */ /* 0x000fc600078e0a08 */
[----:B------:R-:W-:Y:S01]  /*fb40*/  LOP3.LUT R2, RZ, R3, RZ, 0x33, !PT ;  /* 0x00000003ff027212 */ /* 0x000fe200078e33ff */
[----:B------:R-:W-:-:S04]  /*fb50*/  IMAD R18, R3, R8, R4 ;  /* 0x0000000803127224 */ /* 0x000fc800078e0204 */
[----:B------:R-:W-:Y:S01]  /*fb60*/  IMAD.IADD R17, R17, 0x1, R2 ;  /* 0x0000000111117824 */ /* 0x000fe200078e0202 */
[----:B------:R-:W-:Y:S06]  /*fb70*/  BRA `(.L_x_1183) ;  /* 0x00000000000c7947 */ /* 0x000fec0003800000 */
.L_x_1178:
[----:B------:R-:W-:Y:S02]  /*fb80*/  IMAD.MOV.U32 R17, RZ, RZ, RZ ;  /* 0x000000ffff117224 */ /* 0x000fe400078e00ff */
[----:B------:R-:W-:Y:S02]  /*fb90*/  IMAD.U32 R16, RZ, RZ, UR6 ;  /* 0x00000006ff107e24 */ /* 0x000fe4000f8e00ff */
[----:B------:R-:W-:-:S07]  /*fba0*/  IMAD.MOV.U32 R18, RZ, RZ, RZ ;  /* 0x000000ffff127224 */ /* 0x000fce00078e00ff */
.L_x_1183:
[----:B------:R-:W1:Y:S01]  /*fbb0*/  S2R R2, SR_TID.X ;  /* 0x0000000000027919 */ /* 0x000e620000002100 */
[----:B------:R-:W-:Y:S01]  /*fbc0*/  STL [R1], RZ ;  /* 0x000000ff01007387 */ /* 0x000fe20000100800 */
[----:B-1----:R-:W-:-:S04]  /*fbd0*/  LOP3.LUT R2, R2, 0x1f, RZ, 0xc0, !PT ;  /* 0x0000001f02027812 */ /* 0x002fc800078ec0ff */
[----:B------:R-:W-:-:S13]  /*fbe0*/  ISETP.NE.AND P0, PT, R2, RZ, PT ;  /* 0x000000ff0200720c */ /* 0x000fda0003f05270 */
[----:B------:R-:W1:Y:S01]  /*fbf0*/  @!P0 S2R R3, SR_CgaCtaId ;  /* 0x0000000000038919 */ /* 0x000e620000008800 */
[----:B------:R-:W-:-:S04]  /*fc00*/  @!P0 MOV R0, 0x400 ;  /* 0x0000040000008802 */ /* 0x000fc80000000f00 */
[----:B-1----:R-:W-:-:S05]  /*fc10*/  @!P0 LEA R0, R3, R0, 0x18 ;  /* 0x0000000003008211 */ /* 0x002fca00078ec0ff */
[----:B------:R1:W-:Y:S01]  /*fc20*/  @!P0 STS.128 [R0+0x308d0], R16 ;  /* 0x0308d01000008388 */ /* 0x0003e20000000c00 */
[----:B------:R-:W-:Y:S06]  /*fc30*/  BAR.ARV 0x5, 0x120 ;  /* 0x0144800000007b1d */ /* 0x000fec0000002000 */
[----:B------:R-:W-:Y:S01]  /*fc40*/  ISETP.GE.AND P0, PT, R19, UR5, PT ;  /* 0x0000000513007c0c */ /* 0x000fe2000bf06270 */
[----:B-1----:R-:W-:-:S05]  /*fc50*/  IMAD.MOV.U32 R0, RZ, RZ, 0x1 ;  /* 0x00000001ff007424 */ /* 0x002fca00078e00ff */
[----:B------:R1:W-:Y:S04]  /*fc60*/  STL [R1+0x8], R0 ;  /* 0x0000080001007387 */ /* 0x0003e80000100800 */
[----:B------:R1:W-:Y:S03]  /*fc70*/  STL [R1+0x18], RZ ;  /* 0x000018ff01007387 */ /* 0x0003e60000100800 */
[----:B------:R-:W-:Y:S05]  /*fc80*/  @P0 BRA `(.L_x_1184) ;  /* 0x00000048004c0947 */ /* 0x000fea0003800000 */
[----:B-1----:R-:W-:Y:S01]  /*fc90*/  IMAD.MOV.U32 R0, RZ, RZ, 0x1 ;  /* 0x00000001ff007424 */ /* 0x002fe200078e00ff */
[----:B------:R1:W-:Y:S01]  /*fca0*/  STL [R1+0x18], RZ ;  /* 0x000018ff01007387 */ /* 0x0003e20000100800 */
[----:B------:R-:W-:Y:S01]  /*fcb0*/  ULDC UR38, c[0x0][0xc] ;  /* 0x0000030000267ab9 */ /* 0x000fe20000000800 */
[----:B------:R-:W-:Y:S02]  /*fcc0*/  ULDC.64 UR36, c[0x0][0x198] ;  /* 0x0000660000247ab9 */ /* 0x000fe40000000a00 */
[----:B------:R1:W-:Y:S04]  /*fcd0*/  STL [R1+0x8], R0 ;  /* 0x0000080001007387 */ /* 0x0003e80000100800 */
[----:B------:R1:W-:Y:S02]  /*fce0*/  STL [R1], RZ ;  /* 0x000000ff01007387 */ /* 0x0003e40000100800 */
.L_x_1260:
[----:B------:R-:W-:Y:S05]  /*fcf0*/  YIELD ;  /* 0x0000000000007946 */ /* 0x000fea0003800000 */
[----:B------:R-:W-:Y:S01]  /*fd00*/  ULDC.64 UR4, c[0x0][0xa28] ;  /* 0x00028a0000047ab9 */ /* 0x000fe20000000a00 */
[----:B------:R-:W-:Y:S01]  /*fd10*/  IMAD.MOV.U32 R4, RZ, RZ, RZ ;  /* 0x000000ffff047224 */ /* 0x000fe200078e00ff */
[----:B------:R-:W-:Y:S01]  /*fd20*/  ISETP.NE.U32.AND P0, PT, RZ, UR4, PT ;  /* 0x00000004ff007c0c */ /* 0x000fe2000bf05070 */
[----:B-1----:R-:W-:Y:S01]  /*fd30*/  IMAD.MOV.U32 R0, RZ, RZ, RZ ;  /* 0x000000ffff007224 */ /* 0x002fe200078e00ff */
[----:B------:R-:W-:Y:S02]  /*fd40*/  ULDC.64 UR6, c[0x0][0xa08] ;  /* 0x0002820000067ab9 */ /* 0x000fe40000000a00 */
[----:B------:R-:W-:Y:S01]  /*fd50*/  ISETP.NE.AND.EX P0, PT, RZ, UR5, PT, P0 ;  /* 0x00000005ff007c0c */ /* 0x000fe2000bf05300 */
[----:B------:R-:W-:-:S12]  /*fd60*/  ULDC.64 UR4, c[0x0][0xa00] ;  /* 0x0002800000047ab9 */ /* 0x000fd80000000a00 */
[----:B--2---:R-:W1:Y:S01]  /*fd70*/  @P0 LDC.64 R2, c[0x0][0xa28] ;  /* 0x00028a00ff020b82 */ /* 0x004e620000000a00 */
[----:B------:R-:W-:Y:S01]  /*fd80*/  ISETP.NE.U32.AND P2, PT, RZ, UR4, PT ;  /* 0x00000004ff007c0c */ /* 0x000fe2000bf45070 */
[----:B-1----:R-:W-:-:S05]  /*fd90*/  @P0 IMAD.WIDE R2, R19, 0x4, R2 ;  /* 0x0000000413020825 */ /* 0x002fca00078e0202 */
[----:B------:R1:W5:Y:S01]  /*fda0*/  @P0 LDG.E R4, desc[UR60][R2.64] ;  /* 0x0000003c02040981 */ /* 0x000362000c1e1900 */
[----:B------:R-:W-:Y:S01]  /*fdb0*/  ISETP.NE.AND.EX P2, PT, RZ, UR5, PT, P2 ;  /* 0x00000005ff007c0c */ /* 0x000fe2000bf45320 */
[----:B------:R-:W-:Y:S01]  /*fdc0*/  ULDC.64 UR4, c[0x0][0xa18] ;  /* 0x0002860000047ab9 */ /* 0x000fe20000000a00 */
[----:B-1----:R-:W1:Y:S02]  /*fdd0*/  LDC.64 R2, c[0x0][0xa00] ;  /* 0x00028000ff027b82 */ /* 0x002e640000000a00 */
[----:B-1----:R-:W-:-:S09]  /*fde0*/  IMAD.WIDE R2, R19, 0x4, R2 ;  /* 0x0000000413027825 */ /* 0x002fd200078e0202 */
[----:B------:R-:W2:Y:S01]  /*fdf0*/  @P2 LDG.E R0, desc[UR60][R2.64] ;  /* 0x0000003c02002981 */ /* 0x000ea2000c1e1900 */
[----:B------:R-:W-:Y:S01]  /*fe00*/  ISETP.NE.U32.AND P1, PT, RZ, UR4, PT ;  /* 0x00000004ff007c0c */ /* 0x000fe2000bf25070 */
[----:B------:R-:W-:-:S03]  /*fe10*/  ULDC UR4, c[0x0][0x288] ;  /* 0x0000a20000047ab9 */ /* 0x000fc60000000800 */
[----:B------:R-:W-:-:S13]  /*fe20*/  ISETP.NE.AND.EX P1, PT, RZ, UR5, PT, P1 ;  /* 0x00000005ff007c0c */ /* 0x000fda000bf25310 */
[----:B------:R-:W1:Y:S02]  /*fe30*/  @P1 LDC.64 R6, c[0x0][0xa18] ;  /* 0x00028600ff061b82 */ /* 0x000e640000000a00 */
[----:B-1----:R-:W-:Y:S01]  /*fe40*/  @P1 IMAD.WIDE R6, R19, 0x4, R6 ;  /* 0x0000000413061825 */ /* 0x002fe200078e0206 */
[----:B--2---:R1:W-:Y:S03]  /*fe50*/  STL [R1+0x1c], R0 ;  /* 0x00001c0001007387 */ /* 0x0043e60000100800 */
[----:B-1----:R-:W-:Y:S01]  /*fe60*/  IMAD.U32 R0, RZ, RZ, UR4 ;  /* 0x00000004ff007e24 */ /* 0x002fe2000f8e00ff */
[----:B------:R-:W-:-:S05]  /*fe70*/  ULDC.64 UR4, c[0x0][0x3f8] ;  /* 0x0000fe0000047ab9 */ /* 0x000fca0000000a00 */
[----:B------:R1:W5:Y:S01]  /*fe80*/  @P1 LDG.E R0, desc[UR60][R6.64] ;  /* 0x0000003c06001981 */ /* 0x000362000c1e1900 */
[----:B------:R-:W-:Y:S01]  /*fe90*/  UISETP.NE.U32.AND UP0, UPT, UR4, URZ, UPT ;  /* 0x0000003f0400728c */ /* 0x000fe2000bf05070 */
[----:B------:R-:W-:Y:S02]  /*fea0*/  ISETP.NE.U32.AND P0, PT, RZ, UR6, PT ;  /* 0x00000006ff007c0c */ /* 0x000fe4000bf05070 */
[----:B------:R-:W-:Y:S01]  /*feb0*/  ULDC UR4, c[0x0][0x404] ;  /* 0x0001010000047ab9 */ /* 0x000fe20000000800 */
[----:B------:R-:W-:Y:S01]  /*fec0*/  UISETP.NE.AND.EX UP0, UPT, UR5, URZ, UPT, UP0 ;  /* 0x0000003f0500728c */ /* 0x000fe2000bf05300 */
[----:B------:R-:W-:Y:S02]  /*fed0*/  ISETP.NE.AND.EX P0, PT, RZ, UR7, PT, P0 ;  /* 0x00000007ff007c0c */ /* 0x000fe4000bf05300 */
[----:B------:R-:W-:Y:S01]  /*fee0*/  ULDC UR5, c[0x0][0x2e0] ;  /* 0x0000b80000057ab9 */ /* 0x000fe20000000800 */
[----:B------:R-:W-:-:S04]  /*fef0*/  USEL UR4, UR4, 0x1, UP0 ;  /* 0x0000000104047887 */ /* 0x000fc80008000000 */
[----:B------:R-:W-:-:S06]  /*ff00*/  UIMAD UR4, UR4, UR5, URZ ;  /* 0x00000005040472a4 */ /* 0x000fcc000f8e023f */
[----:B------:R-:W-:Y:S01]  /*ff10*/  IMAD.U32 R5, RZ, RZ, UR4 ;  /* 0x00000004ff057e24 */ /* 0x000fe2000f8e00ff */
[----:B-1----:R-:W-:Y:S06]  /*ff20*/  @P1 BRA `(.L_x_1185) ;  /* 0x0000000000101947 */ /* 0x002fec0003800000 */
[----:B------:R-:W-:Y:S05]  /*ff30*/  @!P2 BRA `(.L_x_1185) ;  /* 0x00000000000ca947 */ /* 0x000fea0003800000 */
[----:B------:R-:W2:Y:S04]  /*ff40*/  LDG.E R7, desc[UR60][R2.64] ;  /* 0x0000003c02077981 */ /* 0x000ea8000c1e1900 */
[----:B-----5:R-:W2:Y:S02]  /*ff50*/  LDG.E R0, desc[UR60][R2.64+0x4] ;  /* 0x0000043c02007981 */ /* 0x020ea4000c1e1900 */
[----:B--2---:R-:W-:-:S07]  /*ff60*/  IMAD.IADD R0, R0, 0x1, -R7 ;  /* 0x0000000100007824 */ /* 0x004fce00078e0a07 */
.L_x_1185:
[----:B------:R-:W1:Y:S01]  /*ff70*/  LDC.64 R2, c[0x0][0xa08] ;  /* 0x00028200ff027b82 */ /* 0x000e620000000a00 */
[----:B------:R-:W-:Y:S01]  /*ff80*/  IMAD.MOV.U32 R7, RZ, RZ, RZ ;  /* 0x000000ffff077224 */ /* 0x000fe200078e00ff */
[----:B------:R-:W-:Y:S01]  /*ff90*/  ULDC.64 UR4, c[0x0][0xa20] ;  /* 0x0002880000047ab9 */ /* 0x000fe20000000a00 */
[----:B-1----:R-:W-:-:S05]  /*ffa0*/  IMAD.WIDE R2, R19, 0x4, R2 ;  /* 0x0000000413027825 */ /* 0x002fca00078e0202 */
[----:B------:R-:W2:Y:S01]  /*ffb0*/  @P0 LDG.E R7, desc[UR60][R2.64] ;  /* 0x0000003c02070981 */ /* 0x000ea2000c1e1900 */
[----:B------:R-:W-:-:S04]  /*ffc0*/  ISETP.NE.U32.AND P1, PT, RZ, UR4, PT ;  /* 0x00000004ff007c0c */ /* 0x000fc8000bf25070 */
[----:B------:R-:W-:Y:S01]  /*ffd0*/  ISETP.NE.AND.EX P1, PT, RZ, UR5, PT, P1 ;  /* 0x00000005ff007c0c */ /* 0x000fe2000bf25310 */
[----:B--2--5:R-:W-:-:S05]  /*ffe0*/  IMAD.IADD R6, R7, 0x1, R4 ;  /* 0x0000000107067824 */ /* 0x024fca00078e0204 */
[----:B------:R1:W-:Y:S07]  /*fff0*/  STL [R1+0x4], R6 ;  /* 0x0000040601007387 */ /* 0x0003ee0000100800 */
[----:B------:R-:W-:Y:S05]  /*10000*/  @!P1 BRA `(.L_x_1186) ;  /* 0x0000000000109947 */ /* 0x000fea0003800000 */
[----:B------:R-:W2:Y:S02]  /*10010*/  LDC.64 R2, c[0x0][0xa20] ;  /* 0x00028800ff027b82 */ /* 0x000ea40000000a00 */
[----:B--2---:R-:W-:-:S05]  /*10020*/  IMAD.WIDE R2, R19, 0x4, R2 ;  /* 0x0000000413027825 */ /* 0x004fca00078e0202 */
[----:B------:R2:W5:Y:S01]  /*10030*/  LDG.E R5, desc[UR60][R2.64] ;  /* 0x0000003c02057981 */ /* 0x000562000c1e1900 */
[----:B------:R-:W-:Y:S05]  /*10040*/  BRA `(.L_x_1187) ;  /* 0x0000000000107947 */ /* 0x000fea0003800000 */
.L_x_1186:
[----:B------:R-:W-:Y:S05]  /*10050*/  @!P0 BRA `(.L_x_1187) ;  /* 0x00000000000c8947 */ /* 0x000fea0003800000 */
[----:B-1----:R-:W2:Y:S04]  /*10060*/  LDG.E R6, desc[UR60][R2.64] ;  /* 0x0000003c02067981 */ /* 0x002ea8000c1e1900 */
[----:B------:R-:W2:Y:S02]  /*10070*/  LDG.E R5, desc[UR60][R2.64+0x4] ;  /* 0x0000043c02057981 */ /* 0x000ea4000c1e1900 */
[----:B--2---:R-:W-:-:S07]  /*10080*/  IMAD.IADD R5, R5, 0x1, -R6 ;  /* 0x0000000105057824 */ /* 0x004fce00078e0a06 */
.L_x_1187:
[----:B--2---:R-:W2:Y:S01]  /*10090*/  LDC.64 R2, c[0x0][0x9e0] ;  /* 0x00027800ff027b82 */ /* 0x004ea20000000a00 */
[----:B-----5:R-:W-:Y:S01]  /*100a0*/  IMAD.IADD R7, R5, 0x1, -R4 ;  /* 0x0000000105077824 */ /* 0x020fe200078e0a04 */
[----:B------:R-:W-:-:S04]  /*100b0*/  LEA R9, R17, 0x80, 0x7 ;  /* 0x0000008011097811 */ /* 0x000fc800078e38ff */
[----:B------:R-:W-:Y:S02]  /*100c0*/  IADD3 R9, R7, R9, -R0 ;  /* 0x0000000907097210 */ /* 0x000fe40007ffe800 */
[----:B--2---:R-:W-:-:S03]  /*100d0*/  ISETP.GE.AND P0, PT, R3, 0x1, PT ;  /* 0x000000010300780c */ /* 0x004fc60003f06270 */
[----:B------:R-:W-:-:S10]  /*100e0*/  IMAD.IADD R2, R9, 0x1, R2 ;  /* 0x0000000109027824 */ /* 0x000fd400078e0202 */
[----:B------:R-:W-:Y:S05]  /*100f0*/  @!P0 BRA `(.L_x_1188) ;  /* 0x0000000000488947 */ /* 0x000fea0003800000 */
[C---:B------:R-:W-:Y:S01]  /*10100*/  ISETP.GT.AND P1, PT, R9.reuse, RZ, PT ;  /* 0x000000ff0900720c */ /* 0x040fe20003f24270 */
[----:B------:R-:W-:Y:S01]  /*10110*/  BSSY B0, `(.L_x_1189) ;  /* 0x000000e000007945 */ /* 0x000fe20003800000 */
[----:B-1----:R-:W-:-:S11]  /*10120*/  VIADD R6, R9, 0xffffffff ;  /* 0xffffffff09067836 */ /* 0x002fd60000000000 */
[----:B------:R-:W-:Y:S05]  /*10130*/  @P1 BRA `(.L_x_1190) ;  /* 0x00000000001c1947 */ /* 0x000fea0003800000 */
[----:B------:R-:W-:Y:S01]  /*10140*/  ISETP.NE.AND P1, PT, R3, 0x1, PT ;  /* 0x000000010300780c */ /* 0x000fe20003f25270 */
[----:B------:R-:W-:-:S12]  /*10150*/  IMAD.MOV R9, RZ, RZ, -R9 ;  /* 0x000000ffff097224 */ /* 0x000fd800078e0a09 */
[----:B------:R-:W1:Y:S02]  /*10160*/  @P1 LDC.64 R4, c[0x0][0x9e8] ;  /* 0x00027a00ff041b82 */ /* 0x000e640000000a00 */
[----:B-1----:R-:W-:-:S05]  /*10170*/  @P1 IMAD.HI.U32 R4, R9, R4, RZ ;  /* 0x0000000409041227 */ /* 0x002fca00078e00ff */
[----:B------:R-:W-:-:S04]  /*10180*/  @P1 SHF.R.U32.HI R9, RZ, R5, R4 ;  /* 0x00000005ff091219 */ /* 0x000fc80000011604 */
[----:B------:R-:W-:Y:S01]  /*10190*/  LOP3.LUT R6, RZ, R9, RZ, 0x33, !PT ;  /* 0x00000009ff067212 */ /* 0x000fe200078e33ff */
[----:B------:R-:W-:Y:S06]  /*101a0*/  BRA `(.L_x_1191) ;  /* 0x0000000000107947 */ /* 0x000fec0003800000 */
.L_x_1190:
[----:B------:R-:W-:-:S13]  /*101b0*/  ISETP.NE.AND P1, PT, R3, 0x1, PT ;  /* 0x000000010300780c */ /* 0x000fda0003f25270 */
[----:B------:R-:W1:Y:S02]  /*101c0*/  @P1 LDC.64 R4, c[0x0][0x9e8] ;  /* 0x00027a00ff041b82 */ /* 0x000e640000000a00 */
[----:B-1----:R-:W-:-:S05]  /*101d0*/  @P1 IMAD.HI.U32 R4, R6, R4, RZ ;  /* 0x0000000406041227 */ /* 0x002fca00078e00ff */
[----:B------:R-:W-:-:S07]  /*101e0*/  @P1 SHF.R.U32.HI R6, RZ, R5, R4 ;  /* 0x00000005ff061219 */ /* 0x000fce0000011604 */
.L_x_1191:
[----:B------:R-:W-:Y:S05]  /*101f0*/  BSYNC B0 ;  /* 0x0000000000007941 */ /* 0x000fea0003800000 */
.L_x_1189:
[----:B------:R-:W-:-:S05]  /*10200*/  IMAD R5, R6, R3, R3 ;  /* 0x0000000306057224 */ /* 0x000fca00078e0203 */
[----:B------:R-:W-:-:S07]  /*10210*/  VIMNMX R2, R2, R5, PT ;  /* 0x0000000502027248 */ /* 0x000fce0003fe0100 */
.L_x_1188:
[----:B------:R-:W-:Y:S01]  /*10220*/  VIADD R2, R2, 0x3f ;  /* 0x0000003f02027836 */ /* 0x000fe20000000000 */
[----:B------:R-:W-:Y:S01]  /*10230*/  ULDC UR4, c[0x0][0x9dc] ;  /* 0x0002770000047ab9 */ /* 0x000fe20000000800 */
[----:B------:R-:W-:-:S03]  /*10240*/  IMAD R0, R17, 0x80, -R0 ;  /* 0x0000008011007824 */ /* 0x000fc600078e0a00 */
[----:B------:R-:W-:-:S04]  /*10250*/  SHF.R.S32.HI R5, RZ, 0x1f, R2 ;  /* 0x0000001fff057819 */ /* 0x000fc80000011402 */
[----:B------:R-:W-:Y:S01]  /*10260*/  LEA.HI R4, R5, R2, RZ, 0x6 ;  /* 0x0000000205047211 */ /* 0x000fe200078f30ff */
[----:B------:R-:W-:-:S03]  /*10270*/  VIADD R2, R7, 0x3f ;  /* 0x0000003f07027836 */ /* 0x000fc60000000000 */
[----:B------:R-:W-:Y:S02]  /*10280*/  SHF.R.S32.HI R4, RZ, 0x6, R4 ;  /* 0x00000006ff047819 */ /* 0x000fe40000011404 */
[----:B------:R-:W-:-:S04]  /*10290*/  SHF.R.S32.HI R5, RZ, 0x1f, R2 ;  /* 0x0000001fff057819 */ /* 0x000fc80000011402 */
[----:B------:R-:W-:Y:S01]  /*102a0*/  LEA.HI R5, R5, R2, RZ, 0x6 ;  /* 0x0000000205057211 */ /* 0x000fe200078f30ff */
[----:B------:R-:W-:-:S03]  /*102b0*/  IMAD.IADD R2, R7, 0x1, R0 ;  /* 0x0000000107027824 */ /* 0x000fc600078e0200 */
[----:B------:R-:W-:Y:S01]  /*102c0*/  SHF.R.S32.HI R5, RZ, 0x6, R5 ;  /* 0x00000006ff057819 */ /* 0x000fe20000011405 */
[----:B------:R-:W-:-:S03]  /*102d0*/  VIADD R0, R2, -UR4 ;  /* 0x8000000402007c36 */ /* 0x000fc60008000000 */
[----:B-1----:R-:W-:-:S05]  /*102e0*/  VIMNMX R6, R5, R4, PT ;  /* 0x0000000405067248 */ /* 0x002fca0003fe0100 */
[----:B------:R1:W-:Y:S01]  /*102f0*/  STL [R1+0x14], R6 ;  /* 0x0000140601007387 */ /* 0x0003e20000100800 */
[----:B------:R-:W-:Y:S05]  /*10300*/  @!P0 BRA `(.L_x_1192) ;  /* 0x0000000000448947 */ /* 0x000fea0003800000 */
[----:B------:R-:W-:Y:S01]  /*10310*/  ISETP.GT.AND P0, PT, R2, -0x1, PT ;  /* 0xffffffff0200780c */ /* 0x000fe20003f04270 */
[----:B------:R-:W-:-:S12]  /*10320*/  BSSY B0, `(.L_x_1193) ;  /* 0x000000d000007945 */ /* 0x000fd80003800000 */
[----:B------:R-:W-:Y:S05]  /*10330*/  @P0 BRA `(.L_x_1194) ;  /* 0x00000000001c0947 */ /* 0x000fea0003800000 */
[----:B------:R-:W-:Y:S02]  /*10340*/  ISETP.NE.AND P0, PT, R3, 0x1, PT ;  /* 0x000000010300780c */ /* 0x000fe40003f05270 */
[----:B------:R-:W-:-:S11]  /*10350*/  LOP3.LUT R7, RZ, R2, RZ, 0x33, !PT ;  /* 0x00000002ff077212 */ /* 0x000fd600078e33ff */
[----:B------:R-:W2:Y:S02]  /*10360*/  @P0 LDC.64 R4, c[0x0][0x9e8] ;  /* 0x00027a00ff040b82 */ /* 0x000ea40000000a00 */
[----:B--2---:R-:W-:-:S05]  /*10370*/  @P0 IMAD.HI.U32 R4, R7, R4, RZ ;  /* 0x0000000407040227 */ /* 0x004fca00078e00ff */
[----:B------:R-:W-:-:S04]  /*10380*/  @P0 SHF.R.U32.HI R7, RZ, R5, R4 ;  /* 0x00000005ff070219 */ /* 0x000fc80000011604 */
[----:B------:R-:W-:Y:S01]  /*10390*/  LOP3.LUT R2, RZ, R7, RZ, 0x33, !PT ;  /* 0x00000007ff027212 */ /* 0x000fe200078e33ff */
[----:B------:R-:W-:Y:S06]  /*103a0*/  BRA `(.L_x_1195) ;  /* 0x0000000000107947 */ /* 0x000fec0003800000 */
.L_x_1194:
[----:B------:R-:W-:-:S13]  /*103b0*/  ISETP.NE.AND P0, PT, R3, 0x1, PT ;  /* 0x000000010300780c */ /* 0x000fda0003f05270 */
[----:B------:R-:W2:Y:S02]  /*103c0*/  @P0 LDC.64 R4, c[0x0][0x9e8] ;  /* 0x00027a00ff040b82 */ /* 0x000ea40000000a00 */
[----:B--2---:R-:W-:-:S05]  /*103d0*/  @P0 IMAD.HI.U32 R4, R2, R4, RZ ;  /* 0x0000000402040227 */ /* 0x004fca00078e00ff */
[----:B------:R-:W-:-:S07]  /*103e0*/  @P0 SHF.R.U32.HI R2, RZ, R5, R4 ;  /* 0x00000005ff020219 */ /* 0x000fce0000011604 */
.L_x_1195:
[----:B------:R-:W-:Y:S05]  /*103f0*/  BSYNC B0 ;  /* 0x0000000000007941 */ /* 0x000fea0003800000 */
.L_x_1193:
[----:B------:R-:W-:-:S05]  /*10400*/  IMAD R3, R2, R3, RZ ;  /* 0x0000000302037224 */ /* 0x000fca00078e02ff */
[----:B------:R-:W-:-:S07]  /*10410*/  VIMNMX R0, R0, R3, !PT ;  /* 0x0000000300007248 */ /* 0x000fce0007fe0100 */
.L_x_1192:
[----:B------:R-:W-:Y:S01]  /*10420*/  SHF.R.S32.HI R3, RZ, 0x1f, R0 ;  /* 0x0000001fff037819 */ /* 0x000fe20000011400 */
[----:B------:R-:W-:Y:S03]  /*10430*/  BSSY B6, `(.L_x_1196) ;  /* 0x0000357000067945 */ /* 0x000fe60003800000 */
[----:B------:R-:W-:-:S04]  /*10440*/  LEA.HI R3, R3, R0, RZ, 0x6 ;  /* 0x0000000003037211 */ /* 0x000fc800078f30ff */
[----:B------:R-:W-:-:S04]  /*10450*/  SHF.R.S32.HI R3, RZ, 0x6, R3 ;  /* 0x00000006ff037819 */ /* 0x000fc80000011403 */
[----:B------:R-:W-:-:S04]  /*10460*/  VIMNMX R2, RZ, R3, !PT ;  /* 0x00000003ff027248 */ /* 0x000fc80007fe0100 */
[----:B------:R-:W-:Y:S01]  /*10470*/  ISETP.GT.AND P0, PT, R6, R2, PT ;  /* 0x000000020600720c */ /* 0x000fe20003f04270 */
[----:B------:R2:W-:-:S12]  /*10480*/  STL [R1+0x10], R2 ;  /* 0x0000100201007387 */ /* 0x0005d80000100800 */
[----:B--2---:R-:W-:Y:S05]  /*10490*/  @P0 BRA `(.L_x_1197) ;  /* 0x0000000000440947 */ /* 0x004fea0003800000 */
[----:B------:R-:W2:Y:S02]  /*104a0*/  S2R R2, SR_TID.X ;  /* 0x0000000000027919 */ /* 0x000ea40000002100 */
[----:B--2---:R-:W-:-:S04]  /*104b0*/  LOP3.LUT R2, R2, 0x1f, RZ, 0xc0, !PT ;  /* 0x0000001f02027812 */ /* 0x004fc800078ec0ff */
[----:B------:R-:W-:-:S13]  /*104c0*/  ISETP.NE.AND P1, PT, R2, RZ, PT ;  /* 0x000000ff0200720c */ /* 0x000fda0003f25270 */
[----:B------:R-:W-:Y:S05]  /*104d0*/  @P1 BRA `(.L_x_1198) ;  /* 0x0000003400301947 */ /* 0x000fea0003800000 */
[----:B------:R-:W2:Y:S01]  /*104e0*/  S2R R7, SR_LANEID ;  /* 0x0000000000077919 */ /* 0x000ea20000000000 */
[----:B------:R-:W-:Y:S01]  /*104f0*/  VOTEU.ANY UR4, UPT, PT ;  /* 0x0000000000047886 */ /* 0x000fe200038e0100 */
[----:B------:R-:W3:Y:S01]  /*10500*/  LDC.64 R2, c[0x0][0xc38] ;  /* 0x00030e00ff027b82 */ /* 0x000ee20000000a00 */
[----:B------:R-:W2:Y:S08]  /*10510*/  FLO.U32 R0, UR4 ;  /* 0x0000000400007d00 */ /* 0x000eb000080e0000 */
[----:B------:R-:W3:Y:S01]  /*10520*/  POPC R5, UR4 ;  /* 0x0000000400057d09 */ /* 0x000ee20008000000 */
[----:B--2---:R-:W-:-:S13]  /*10530*/  ISETP.EQ.U32.AND P0, PT, R0, R7, PT ;  /* 0x000000070000720c */ /* 0x004fda0003f02070 */
[----:B---3--:R-:W2:Y:S01]  /*10540*/  @P0 ATOMG.E.ADD.STRONG.GPU PT, R3, desc[UR60][R2.64], R5 ;  /* 0x00000005020309a8 */ /* 0x008ea200081ee1fc */
[----:B------:R-:W3:Y:S02]  /*10550*/  S2R R4, SR_LTMASK ;  /* 0x0000000000047919 */ /* 0x000ee40000003900 */
[----:B---3--:R-:W-:-:S04]  /*10560*/  LOP3.LUT R4, R4, UR4, RZ, 0xc0, !PT ;  /* 0x0000000404047c12 */ /* 0x008fc8000f8ec0ff */
[----:B------:R-:W3:Y:S01]  /*10570*/  POPC R7, R4 ;  /* 0x0000000400077309 */ /* 0x000ee20000000000 */
[----:B--2---:R-:W3:Y:S02]  /*10580*/  SHFL.IDX PT, R0, R3, R0, 0x1f ;  /* 0x00001f0003007589 */ /* 0x004ee400000e0000 */
[----:B---3--:R-:W-:Y:S01]  /*10590*/  IADD3 R16, R0, UR38, R7 ;  /* 0x0000002600107c10 */ /* 0x008fe2000fffe007 */
[----:B------:R-:W-:Y:S06]  /*105a0*/  BRA `(.L_x_1198) ;  /* 0x0000003000fc7947 */ /* 0x000fec0003800000 */
.L_x_1197:
[----:B------:R-:W2:Y:S01]  /*105b0*/  S2R R3, SR_CgaCtaId ;  /* 0x0000000000037919 */ /* 0x000ea20000008800 */
[----:B------:R-:W-:-:S04]  /*105c0*/  MOV R0, 0x400 ;  /* 0x0000040000007802 */ /* 0x000fc80000000f00 */
[----:B--2---:R-:W-:-:S05]  /*105d0*/  LEA R2, R3, R0, 0x18 ;  /* 0x0000000003027211 */ /* 0x004fca00078ec0ff */
[----:B------:R2:W-:Y:S01]  /*105e0*/  STL [R1+0xc], R2 ;  /* 0x00000c0201007387 */ /* 0x0005e20000100800 */
[----:B------:R-:W-:-:S05]  /*105f0*/  VIADD R0, R2, 0x20400 ;  /* 0x0002040002007836 */ /* 0x000fca0000000000 */
[----:B------:R-:W-:-:S13]  /*10600*/  LOP3.LUT P0, RZ, R0, 0x3ff, RZ, 0xc0, !PT ;  /* 0x000003ff00ff7812 */ /* 0x000fda000780c0ff */
[----:B--2---:R-:W-:Y:S05]  /*10610*/  @!P0 BRA `(.L_x_1199) ;  /* 0x0000000000408947 */ /* 0x004fea0003800000 */
[----:B------:R-:W-:Y:S01]  /*10620*/  MOV R2, 0x0 ;  /* 0x0000000000027802 */ /* 0x000fe20000000f00 */
[----:B------:R-:W-:Y:S01]  /*10630*/  ULDC.64 UR6, c[0x4][0xa8] ;  /* 0x01002a0000067ab9 */ /* 0x000fe20000000a00 */
[----:B------:R-:W-:Y:S01]  /*10640*/  ULDC.64 UR8, c[0x4][0xb0] ;  /* 0x01002c0000087ab9 */ /* 0x000fe20000000a00 */
[----:B------:R-:W-:Y:S01]  /*10650*/  ULDC.64 UR4, c[0x4][0x30] ;  /* 0x01000c0000047ab9 */ /* 0x000fe20000000a00 */
[----:B------:R-:W-:Y:S02]  /*10660*/  IMAD.U32 R4, RZ, RZ, UR6 ;  /* 0x00000006ff047e24 */ /* 0x000fe4000f8e00ff */
[----:B------:R-:W2:Y:S01]  /*10670*/  LDC.64 R2, c[0x4][R2] ;  /* 0x0100000002027b82 */ /* 0x000ea20000000a00 */
[----:B------:R-:W-:Y:S02]  /*10680*/  IMAD.U32 R5, RZ, RZ, UR7 ;  /* 0x00000007ff057e24 */ /* 0x000fe4000f8e00ff */
[----:B-1----:R-:W-:Y:S02]  /*10690*/  IMAD.U32 R6, RZ, RZ, UR8 ;  /* 0x00000008ff067e24 */ /* 0x002fe4000f8e00ff */
[----:B------:R-:W-:-:S02]  /*106a0*/  IMAD.U32 R7, RZ, RZ, UR9 ;  /* 0x00000009ff077e24 */ /* 0x000fc4000f8e00ff */
[----:B------:R-:W-:Y:S02]  /*106b0*/  IMAD.U32 R10, RZ, RZ, UR4 ;  /* 0x00000004ff0a7e24 */ /* 0x000fe4000f8e00ff */
[----:B------:R-:W-:Y:S02]  /*106c0*/  IMAD.U32 R11, RZ, RZ, UR5 ;  /* 0x00000005ff0b7e24 */ /* 0x000fe4000f8e00ff */
[----:B------:R-:W-:Y:S02]  /*106d0*/  IMAD.MOV.U32 R8, RZ, RZ, 0x70 ;  /* 0x00000070ff087424 */ /* 0x000fe400078e00ff */
[----:B------:R-:W-:Y:S02]  /*106e0*/  IMAD.MOV.U32 R12, RZ, RZ, 0x1 ;  /* 0x00000001ff0c7424 */ /* 0x000fe400078e00ff */
[----:B0-----:R-:W-:-:S07]  /*106f0*/  IMAD.MOV.U32 R13, RZ, RZ, RZ ;  /* 0x000000ffff0d7224 */ /* 0x001fce00078e00ff */
[----:B------:R-:W-:-:S07]  /*10700*/  LEPC R20, `(.L_x_1199) ;  /* 0x000000001014794e */ /* 0x000fce0000000000 */
[----:B--2---:R-:W-:Y:S05]  /*10710*/  CALL.ABS.NOINC R2 ;  /* 0x0000000002007343 */ /* 0x004fea0003c00000 */
.L_x_1199:
        /* <DEDUP_REMOVED lines=8> */
[----:B------:R2:W3:Y:S01]  /*107a0*/  LDC.64 R2, c[0x4][R0] ;  /* 0x0100000000027b82 */ /* 0x0004e20000000a00 */
[----:B------:R-:W-:Y:S02]  /*107b0*/  IMAD.U32 R4, RZ, RZ, UR6 ;  /* 0x00000006ff047e24 */ /* 0x000fe4000f8e00ff */
[----:B------:R-:W-:Y:S02]  /*107c0*/  IMAD.U32 R5, RZ, RZ, UR7 ;  /* 0x00000007ff057e24 */ /* 0x000fe4000f8e00ff */
[----:B-1----:R-:W-:Y:S02]  /*107d0*/  IMAD.U32 R6, RZ, RZ, UR8 ;  /* 0x00000008ff067e24 */ /* 0x002fe4000f8e00ff */
[----:B------:R-:W-:-:S02]  /*107e0*/  IMAD.U32 R7, RZ, RZ, UR9 ;  /* 0x00000009ff077e24 */ /* 0x000fc4000f8e00ff */
[----:B------:R-:W-:Y:S02]  /*107f0*/  IMAD.U32 R10, RZ, RZ, UR4 ;  /* 0x00000004ff0a7e24 */ /* 0x000fe4000f8e00ff */
[----:B------:R-:W-:Y:S02]  /*10800*/  IMAD.U32 R11, RZ, RZ, UR5 ;  /* 0x00000005ff0b7e24 */ /* 0x000fe4000f8e00ff */
[----:B------:R-:W-:Y:S02]  /*10810*/  IMAD.MOV.U32 R8, RZ, RZ, 0x70 ;  /* 0x00000070ff087424 */ /* 0x000fe400078e00ff */
[----:B------:R-:W-:Y:S02]  /*10820*/  IMAD.MOV.U32 R12, RZ, RZ, 0x1 ;  /* 0x00000001ff0c7424 */ /* 0x000fe400078e00ff */
[----:B0-2---:R-:W-:-:S07]  /*10830*/  IMAD.MOV.U32 R13, RZ, RZ, RZ ;  /* 0x000000ffff0d7224 */ /* 0x005fce00078e00ff */
[----:B------:R-:W-:-:S07]  /*10840*/  LEPC R20, `(.L_x_1201) ;  /* 0x000000001014794e */ /* 0x000fce0000000000 */
[----:B---3--:R-:W-:Y:S05]  /*10850*/  CALL.ABS.NOINC R2 ;  /* 0x0000000002007343 */ /* 0x008fea0003c00000 */
.L_x_1201:
[----:B------:R-:W-:Y:S01]  /*10860*/  MOV R2, 0x0 ;  /* 0x0000000000027802 */ /* 0x000fe20000000f00 */
[----:B------:R-:W-:Y:S01]  /*10870*/  ULDC.64 UR6, c[0x4][0xa8] ;  /* 0x01002a0000067ab9 */ /* 0x000fe20000000a00 */
[----:B------:R-:W-:Y:S01]  /*10880*/  ULDC.64 UR8, c[0x4][0xb0] ;  /* 0x01002c0000087ab9 */ /* 0x000fe20000000a00 */
[----:B------:R-:W-:Y:S01]  /*10890*/  ULDC.64 UR4, c[0x4][0x40] ;  /* 0x0100100000047ab9 */ /* 0x000fe20000000a00 */
[----:B------:R-:W-:Y:S02]  /*108a0*/  IMAD.U32 R4, RZ, RZ, UR6 ;  /* 0x00000006ff047e24 */ /* 0x000fe4000f8e00ff */
[----:B------:R-:W0:Y:S01]  /*108b0*/  LDC.64 R2, c[0x4][R2] ;  /* 0x0100000002027b82 */ /* 0x000e220000000a00 */
[----:B------:R-:W-:Y:S02]  /*108c0*/  IMAD.U32 R5, RZ, RZ, UR7 ;  /* 0x00000007ff057e24 */ /* 0x000fe4000f8e00ff */
[----:B------:R-:W-:Y:S02]  /*108d0*/  IMAD.U32 R6, RZ, RZ, UR8 ;  /* 0x00000008ff067e24 */ /* 0x000fe4000f8e00ff */
[----:B------:R-:W-:-:S02]  /*108e0*/  IMAD.U32 R7, RZ, RZ, UR9 ;  /* 0x00000009ff077e24 */ /* 0x000fc4000f8e00ff */
[----:B------:R-:W-:Y:S02]  /*108f0*/  IMAD.U32 R10, RZ, RZ, UR4 ;  /* 0x00000004ff0a7e24 */ /* 0x000fe4000f8e00ff */
[----:B------:R-:W-:Y:S02]  /*10900*/  IMAD.U32 R11, RZ, RZ, UR5 ;  /* 0x00000005ff0b7e24 */ /* 0x000fe4000f8e00ff */
[----:B------:R-:W-:Y:S02]  /*10910*/  IMAD.MOV.U32 R8, RZ, RZ, 0x70 ;  /* 0x00000070ff087424 */ /* 0x000fe400078e00ff */
[----:B------:R-:W-:Y:S02]  /*10920*/  IMAD.MOV.U32 R12, RZ, RZ, 0x1 ;  /* 0x00000001ff0c7424 */ /* 0x000fe400078e00ff */
[----:B------:R-:W-:-:S07]  /*10930*/  IMAD.MOV.U32 R13, RZ, RZ, RZ ;  /* 0x000000ffff0d7224 */ /* 0x000fce00078e00ff */
[----:B------:R-:W-:-:S07]  /*10940*/  LEPC R20, `(.L_x_1200) ;  /* 0x000000001014794e */ /* 0x000fce0000000000 */
[----:B0-----:R-:W-:Y:S05]  /*10950*/  CALL.ABS.NOINC R2 ;  /* 0x0000000002007343 */ /* 0x001fea0003c00000 */
.L_x_1200:
[----:B-1----:R-:W2:Y:S01]  /*10960*/  LDL.LU R6, [R1+0x1c] ;  /* 0x00001c0001067983 */ /* 0x002ea20000300800 */
[----:B------:R-:W1:Y:S01]  /*10970*/  LDC R0, c[0x0][0x428] ;  /* 0x00010a00ff007b82 */ /* 0x000e620000000800 */
[----:B------:R-:W-:Y:S01]  /*10980*/  IMAD.MOV.U32 R4, RZ, RZ, R18 ;  /* 0x000000ffff047224 */ /* 0x000fe200078e0012 */
[----:B------:R-:W-:Y:S01]  /*10990*/  ULDC.64 UR4, c[0x0][0x9f8] ;  /* 0x00027e0000047ab9 */ /* 0x000fe20000000a00 */
[----:B------:R-:W3:Y:S01]  /*109a0*/  S2R R7, SR_TID.X ;  /* 0x0000000000077919 */ /* 0x000ee20000002100 */
[----:B-1----:R-:W-:Y:S02]  /*109b0*/  ISETP.NE.AND P0, PT, R0, 0x1, PT ;  /* 0x000000010000780c */ /* 0x002fe40003f05270 */
[----:B---3--:R-:W-:-:S11]  /*109c0*/  LOP3.LUT R7, R7, 0x1f, RZ, 0xc0, !PT ;  /* 0x0000001f07077812 */ /* 0x008fd600078ec0ff */
[----:B------:R-:W1:Y:S08]  /*109d0*/  @P0 LDC R3, c[0x0][0x42c] ;  /* 0x00010b00ff030b82 */ /* 0x000e700000000800 */
[----:B------:R-:W3:Y:S01]  /*109e0*/  @P0 LDC R5, c[0x0][0x430] ;  /* 0x00010c00ff050b82 */ /* 0x000ee20000000800 */
[----:B-1----:R-:W-:-:S05]  /*109f0*/  @P0 IMAD.HI.U32 R0, R18, R3, RZ ;  /* 0x0000000312000227 */ /* 0x002fca00078e00ff */
[----:B---3--:R-:W-:Y:S01]  /*10a00*/  @P0 SHF.R.U32.HI R4, RZ, R5, R0 ;  /* 0x00000005ff040219 */ /* 0x008fe20000011600 */
[----:B------:R-:W-:Y:S01]  /*10a10*/  IMAD.MOV.U32 R0, RZ, RZ, R19 ;  /* 0x000000ffff007224 */ /* 0x000fe200078e0013 */
[----:B------:R-:W-:-:S04]  /*10a20*/  ISETP.NE.U32.AND P0, PT, RZ, UR4, PT ;  /* 0x00000004ff007c0c */ /* 0x000fc8000bf05070 */
[----:B------:R-:W-:Y:S01]  /*10a30*/  ISETP.NE.AND.EX P0, PT, RZ, UR5, PT, P0 ;  /* 0x00000005ff007c0c */ /* 0x000fe2000bf05300 */
[----:B------:R-:W-:-:S12]  /*10a40*/  ULDC.64 UR4, c[0x0][0xa00] ;  /* 0x0002800000047ab9 */ /* 0x000fd80000000a00 */
[----:B------:R-:W1:Y:S01]  /*10a50*/  @P0 LDC.64 R2, c[0x0][0x9f8] ;  /* 0x00027e00ff020b82 */ /* 0x000e620000000a00 */
[----:B------:R-:W-:-:S04]  /*10a60*/  ISETP.NE.AND P6, PT, R7, RZ, PT ;  /* 0x000000ff0700720c */ /* 0x000fc80003fc5270 */
[----:B------:R-:W-:-:S09]  /*10a70*/  PLOP3.LUT P1, PT, P6, PT, PT, 0x8, 0x0 ;  /* 0x000000000000781c */ /* 0x000fd2000372e170 */
[----:B------:R-:W-:Y:S01]  /*10a80*/  VOTEU.ALL UP1, P6 ;  /* 0x00000000003f7886 */ /* 0x000fe20003020000 */
[----:B-1----:R-:W-:-:S05]  /*10a90*/  @P0 IMAD.WIDE R2, R19, 0x4, R2 ;  /* 0x0000000413020825 */ /* 0x002fca00078e0202 */
[----:B------:R1:W5:Y:S01]  /*10aa0*/  @P0 LDG.E R0, desc[UR60][R2.64] ;  /* 0x0000003c02000981 */ /* 0x000362000c1e1900 */
[----:B------:R-:W-:Y:S01]  /*10ab0*/  ISETP.NE.U32.AND P0, PT, RZ, UR4, PT ;  /* 0x00000004ff007c0c */ /* 0x000fe2000bf05070 */
[----:B------:R-:W-:-:S03]  /*10ac0*/  @!UP1 UIADD3 UR8, UP0, UR36, 0x270, URZ ;  /* 0x0000027024089890 */ /* 0x000fc6000ff1e03f */
[----:B------:R-:W-:Y:S01]  /*10ad0*/  ISETP.NE.AND.EX P0, PT, RZ, UR5, PT, P0 ;  /* 0x00000005ff007c0c */ /* 0x000fe2000bf05300 */
[----:B------:R-:W-:-:S03]  /*10ae0*/  @!UP1 UIADD3.X UR9, URZ, UR37, URZ, UP0, !UPT ;  /* 0x000000253f099290 */ /* 0x000fc600087fe43f */
[----:B------:R-:W-:Y:S01]  /*10af0*/  SEL R7, R19, RZ, !P0 ;  /* 0x000000ff13077207 */ /* 0x000fe20004000000 */
[----:B------:R-:W-:Y:S01]  /*10b00*/  VOTEU.ALL UP0, P6 ;  /* 0x00000000003f7886 */ /* 0x000fe20003000000 */
[----:B-12---:R-:W-:-:S07]  /*10b10*/  IMAD R8, R17, 0x80, R6 ;  /* 0x0000008011087824 */ /* 0x006fce00078e0206 */
.L_x_1202:
        /* <DEDUP_REMOVED lines=16> */
.L_x_1203:
        /* <DEDUP_REMOVED lines=15> */
.L_x_1204:
        /* <DEDUP_REMOVED lines=15> */
.L_x_1205:
        /* <DEDUP_REMOVED lines=9> */
[----:B------:R-:W2:Y:S01]  /*10e90*/  LDL R5, [R1+0x14] ;  /* 0x0000140001057983 */ /* 0x000ea20000100800 */
[----:B------:R-:W1:Y:S01]  /*10ea0*/  LDC.64 R2, c[0x0][0x3f8] ;  /* 0x0000fe00ff027b82 */ /* 0x000e620000000a00 */
[----:B------:R-:W-:Y:S02]  /*10eb0*/  ULDC.64 UR4, c[0x0][0xa08] ;  /* 0x0002820000047ab9 */ /* 0x000fe40000000a00 */
[----:B-1----:R-:W-:Y:S01]  /*10ec0*/  LOP3.LUT P0, RZ, R2, UR4, RZ, 0xfc, !PT ;  /* 0x0000000402ff7c12 */ /* 0x002fe2000f80fcff */
[----:B------:R-:W-:-:S03]  /*10ed0*/  UMOV UR4, 0xffffffff ;  /* 0xffffffff00047882 */ /* 0x000fc60000000000 */
[----:B------:R-:W-:-:S04]  /*10ee0*/  LOP3.LUT P0, RZ, R3, UR5, RZ, 0xfc, P0 ;  /* 0x0000000503ff7c12 */ /* 0x000fc8000800fcff */
[----:B-----5:R-:W-:Y:S01]  /*10ef0*/  SEL R6, R0, RZ, !P0 ;  /* 0x000000ff00067207 */ /* 0x020fe20004000000 */
[----:B--2---:R-:W-:Y:S01]  /*10f00*/  VIADD R5, R5, 0xffffffff ;  /* 0xffffffff05057836 */ /* 0x004fe20000000000 */
[----:B------:R-:W-:Y:S07]  /*10f10*/  BRA.DIV UR4, `(.L_x_1206) ;  /* 0x0000003e04787947 */ /* 0x000fee000b800000 */
.L_x_1276:
[----:B------:R-:W-:Y:S01]  /*10f20*/  UMOV UR4, 0xffffffff ;  /* 0xffffffff00047882 */ /* 0x000fe20000000000 */
[----:B------:R-:W-:Y:S02]  /*10f30*/  SHF.R.S32.HI R17, RZ, 0x1f, R0 ;  /* 0x0000001fff117819 */ /* 0x000fe40000011400 */
[----:B------:R-:W-:Y:S05]  /*10f40*/  BRA.DIV UR4, `(.L_x_1207) ;  /* 0x0000003e04a07947 */ /* 0x000fea000b800000 */
[----:B------:R-:W-:-:S13]  /*10f50*/  ELECT P6, URZ, PT ;  /* 0x00000000003f782f */ /* 0x000fda00038c0000 */
.L_x_1279:
[----:B------:R-:W-:Y:S05]  /*10f60*/  @!P6 BRA `(.L_x_1208) ;  /* 0x000000040038e947 */ /* 0x000fea0003800000 */
[----:B------:R-:W-:-:S04]  /*10f70*/  ISETP.NE.U32.AND P0, PT, R2, RZ, PT ;  /* 0x000000ff0200720c */ /* 0x000fc80003f05070 */
[----:B------:R-:W-:-:S13]  /*10f80*/  ISETP.NE.AND.EX P0, PT, R3, RZ, PT, P0 ;  /* 0x000000ff0300720c */ /* 0x000fda0003f05300 */
[----:B------:R-:W-:Y:S05]  /*10f90*/  @!P0 BRA `(.L_x_1209) ;  /* 0x0000000000488947 */ /* 0x000fea0003800000 */
[----:B------:R-:W1:Y:S01]  /*10fa0*/  LDC R12, c[0x0][0x41c] ;  /* 0x00010700ff0c7b82 */ /* 0x000e620000000800 */
[----:B------:R-:W-:Y:S01]  /*10fb0*/  IMAD.MOV.U32 R6, RZ, RZ, R5 ;  /* 0x000000ffff067224 */ /* 0x000fe200078e0005 */
[----:B------:R-:W-:Y:S01]  /*10fc0*/  ULDC.64 UR4, c[0x0][0x408] ;  /* 0x0001020000047ab9 */ /* 0x000fe20000000a00 */
[----:B-1----:R-:W-:-:S13]  /*10fd0*/  ISETP.NE.AND P0, PT, R12, 0x1, PT ;  /* 0x000000010c00780c */ /* 0x002fda0003f05270 */
[----:B------:R-:W1:Y:S02]  /*10fe0*/  @P0 LDC.64 R10, c[0x0][0x420] ;  /* 0x00010800ff0a0b82 */ /* 0x000e640000000a00 */
[----:B-1----:R-:W-:-:S05]  /*10ff0*/  @P0 IMAD.HI.U32 R10, R5, R10, RZ ;  /* 0x0000000a050a0227 */ /* 0x002fca00078e00ff */
[----:B------:R-:W-:-:S04]  /*11000*/  @P0 SHF.R.U32.HI R6, RZ, R11, R10 ;  /* 0x0000000bff060219 */ /* 0x000fc8000001160a */
[--C-:B------:R-:W-:Y:S01]  /*11010*/  SHF.R.S32.HI R11, RZ, 0x1f, R6.reuse ;  /* 0x0000001fff0b7819 */ /* 0x100fe20000011406 */
[--C-:B------:R-:W-:Y:S02]  /*11020*/  IMAD.MOV R9, RZ, RZ, -R6.reuse ;  /* 0x000000ffff097224 */ /* 0x100fe400078e0a06 */
[----:B------:R-:W-:Y:S02]  /*11030*/  IMAD.MOV.U32 R10, RZ, RZ, R6 ;  /* 0x000000ffff0a7224 */ /* 0x000fe400078e0006 */
[----:B------:R-:W-:Y:S02]  /*11040*/  IMAD R5, R12, R9, R5 ;  /* 0x000000090c057224 */ /* 0x000fe400078e0205 */
[----:B------:R-:W-:Y:S02]  /*11050*/  IMAD R9, R17, UR4, RZ ;  /* 0x0000000411097c24 */ /* 0x000fe4000f8e02ff */
[----:B------:R-:W-:-:S04]  /*11060*/  IMAD.WIDE.U32 R10, R0, UR4, R10 ;  /* 0x00000004000a7c25 */ /* 0x000fc8000f8e000a */
[----:B------:R-:W-:Y:S01]  /*11070*/  IMAD R9, R0, UR5, R9 ;  /* 0x0000000500097c24 */ /* 0x000fe2000f8e0209 */
[----:B------:R-:W-:-:S03]  /*11080*/  LEA R12, P0, R10, R2, 0x2 ;  /* 0x000000020a0c7211 */ /* 0x000fc600078010ff */
[----:B------:R-:W-:-:S05]  /*11090*/  IMAD.IADD R6, R11, 0x1, R9 ;  /* 0x000000010b067824 */ /* 0x000fca00078e0209 */
[----:B0-----:R-:W-:-:S05]  /*110a0*/  LEA.HI.X R13, R10, R3, R6, 0x2, P0 ;  /* 0x000000030a0d7211 */ /* 0x001fca00000f1406 */
[----:B------:R1:W5:Y:S02]  /*110b0*/  LDG.E R6, desc[UR60][R12.64] ;  /* 0x0000003c0c067981 */ /* 0x000364000c1e1900 */
.L_x_1209:
[----:B------:R-:W2:Y:S01]  /*110c0*/  LDL R9, [R1] ;  /* 0x0000000001097983 */ /* 0x000ea20000100800 */
[----:B------:R-:W-:-:S03]  /*110d0*/  MOV R11, 0x400 ;  /* 0x00000400000b7802 */ /* 0x000fc60000000f00 */
[----:B------:R-:W3:Y:S01]  /*110e0*/  LDL R10, [R1+0x8] ;  /* 0x00000800010a7983 */ /* 0x000ee20000100800 */
[----:B-1----:R-:W1:Y:S02]  /*110f0*/  S2R R12, SR_CgaCtaId ;  /* 0x00000000000c7919 */ /* 0x002e640000008800 */
[----:B-1----:R-:W-:-:S05]  /*11100*/  LEA R11, R12, R11, 0x18 ;  /* 0x0000000b0c0b7211 */ /* 0x002fca00078ec0ff */
[----:B--2---:R-:W-:Y:S01]  /*11110*/  IMAD R9, R9, 0x8, R11 ;  /* 0x0000000809097824 */ /* 0x004fe200078e020b */
[----:B---3--:R-:W-:-:S04]  /*11120*/  SHF.L.U32 R10, R10, 0x1f, RZ ;  /* 0x0000001f0a0a7819 */ /* 0x008fc800000006ff */
[----:B------:R-:W1:Y:S02]  /*11130*/  SYNCS.PHASECHK.TRANS64.TRYWAIT P0, [R9+URZ+0x30840], R10 ;  /* 0x0308400a090075a7 */ /* 0x000e64000800017f */
[----:B-1----:R-:W-:Y:S05]  /*11140*/  @!P0 BRA `(.L_x_1210) ;  /* 0x0000003c00408947 */ /* 0x002fea0003800000 */
.L_x_1280:
        /* <DEDUP_REMOVED lines=11> */
.L_x_1211:
[----:B------:R-:W2:Y:S01]  /*11200*/  LDL R11, [R1] ;  /* 0x00000000010b7983 */ /* 0x000ea20000100800 */
[----:B------:R-:W-:-:S03]  /*11210*/  MOV R12, 0x400 ;  /* 0x00000400000c7802 */ /* 0x000fc60000000f00 */
[----:B-1----:R-:W3:Y:S01]  /*11220*/  LDL R10, [R1+0x4] ;  /* 0x00000400010a7983 */ /* 0x002ee20000100800 */
[----:B0-----:R-:W0:Y:S01]  /*11230*/  S2R R13, SR_CgaCtaId ;  /* 0x00000000000d7919 */ /* 0x001e220000008800 */
[----:B------:R-:W-:Y:S02]  /*11240*/  R2UR UR9, R9 ;  /* 0x00000000090972ca */ /* 0x000fe400000e0000 */
[----:B------:R-:W-:Y:S01]  /*11250*/  R2UR UR11, R5 ;  /* 0x00000000050b72ca */ /* 0x000fe200000e0000 */
[----:B------:R-:W-:Y:S01]  /*11260*/  UIADD3 UR4, UP0, UR36, 0x370, URZ ;  /* 0x0000037024047890 */ /* 0x000fe2000ff1e03f */
[----:B------:R-:W-:Y:S02]  /*11270*/  R2UR UR12, R4 ;  /* 0x00000000040c72ca */ /* 0x000fe400000e0000 */
[----:B-----5:R-:W-:Y:S02]  /*11280*/  R2UR UR13, R6 ;  /* 0x00000000060d72ca */ /* 0x020fe400000e0000 */
[----:B0-----:R-:W-:-:S05]  /*11290*/  LEA R12, R13, R12, 0x18 ;  /* 0x0000000c0d0c7211 */ /* 0x001fca00078ec0ff */
[----:B------:R-:W-:Y:S01]  /*112a0*/  UIADD3 UR9, UR9, 0x30830, URZ ;  /* 0x0003083009097890 */ /* 0x000fe2000fffe03f */
[----:B------:R-:W-:Y:S01]  /*112b0*/  UMOV UR10, URZ ;  /* 0x0000003f000a7c82 */ /* 0x000fe20008000000 */
[----:B------:R-:W-:Y:S01]  /*112c0*/  UMOV UR6, 0x0 ;  /* 0x0000000000067882 */ /* 0x000fe20000000000 */
[----:B------:R-:W-:Y:S01]  /*112d0*/  UMOV UR7, 0x14f00000 ;  /* 0x14f0000000077882 */ /* 0x000fe20000000000 */
[----:B------:R-:W-:Y:S01]  /*112e0*/  UMOV UR16, 0x40 ;  /* 0x0000004000107882 */ /* 0x000fe20000000000 */
[----:B--2---:R-:W-:Y:S01]  /*112f0*/  IMAD R9, R11, 0x8000, R12 ;  /* 0x000080000b097824 */ /* 0x004fe200078e020c */
[----:B---3--:R-:W-:-:S04]  /*11300*/  R2UR UR5, R10 ;  /* 0x000000000a0572ca */ /* 0x008fc800000e0000 */
[----:B------:R-:W-:-:S09]  /*11310*/  R2UR UR14, R9 ;  /* 0x00000000090e72ca */ /* 0x000fd200000e0000 */
[----:B------:R-:W-:-:S04]  /*11320*/  ULEA UR11, UR11, UR5, 0x6 ;  /* 0x000000050b0b7291 */ /* 0x000fc8000f8e303f */
[----:B------:R-:W-:Y:S02]  /*11330*/  UIADD3 UR8, UR14, 0x20400, URZ ;  /* 0x000204000e087890 */ /* 0x000fe4000fffe03f */
        /* <DEDUP_REMOVED lines=17> */
.L_x_1208:
[----:B------:R-:W2:Y:S01]  /*11450*/  LDL.LU R12, [R1+0x18] ;  /* 0x00001800010c7983 */ /* 0x000ea20000300800 */
[----:B------:R-:W-:Y:S01]  /*11460*/  MOV R10, 0x400 ;  /* 0x00000400000a7802 */ /* 0x000fe20000000f00 */
[----:B------:R-:W-:Y:S05]  /*11470*/  WARPSYNC.ALL ;  /* 0x0000000000007948 */ /* 0x000fea0003800000 */
[----:B------:R-:W1:Y:S01]  /*11480*/  S2R R11, SR_CgaCtaId ;  /* 0x00000000000b7919 */ /* 0x000e620000008800 */
[----:B------:R-:W-:-:S13]  /*11490*/  ELECT P0, URZ, PT ;  /* 0x00000000003f782f */ /* 0x000fda0003800000 */
[C---:B------:R-:W-:Y:S01]  /*114a0*/  @P0 R2UR UR13, R7.reuse ;  /* 0x00000000070d02ca */ /* 0x040fe200000e0000 */
[----:B------:R-:W-:Y:S01]  /*114b0*/  UIADD3 UR4, UP0, UR36, 0x270, URZ ;  /* 0x0000027024047890 */ /* 0x000fe2000ff1e03f */
[----:B------:R-:W-:Y:S01]  /*114c0*/  @P0 R2UR UR12, R18 ;  /* 0x00000000120c02ca */ /* 0x000fe200000e0000 */
[----:B------:R-:W-:Y:S01]  /*114d0*/  UMOV UR6, 0x0 ;  /* 0x0000000000067882 */ /* 0x000fe20000000000 */
[----:B------:R-:W-:Y:S01]  /*114e0*/  @P0 R2UR UR11, R8 ;  /* 0x00000000080b02ca */ /* 0x000fe200000e0000 */
        /* <DEDUP_REMOVED lines=13> */
[----:B-1----:R-:W-:Y:S01]  /*115c0*/  LEA R10, R11, R10, 0x18 ;  /* 0x0000000a0b0a7211 */ /* 0x002fe200078ec0ff */
        /* <DEDUP_REMOVED lines=9> */
[----:B---3--:R-:W-:Y:S01]  /*11660*/  @P0 R2UR UR13, R7 ;  /* 0x00000000070d02ca */ /* 0x008fe200000e0000 */
[----:B------:R-:W-:Y:S01]  /*11670*/  UIADD3 UR8, UR24, 0x18400, URZ ;  /* 0x0001840018087890 */ /* 0x000fe2000fffe03f */
[----:B------:R-:W-:Y:S01]  /*11680*/  @P0 R2UR UR12, R18 ;  /* 0x00000000120c02ca */ /* 0x000fe200000e0000 */
[----:B------:R-:W-:Y:S01]  /*11690*/  UMOV UR10, 0x80 ;  /* 0x00000080000a7882 */ /* 0x000fe20000000000 */
[----:B------:R-:W-:Y:S01]  /*116a0*/  @P0 R2UR UR11, R8 ;  /* 0x00000000080b02ca */ /* 0x000fe200000e0000 */
[----:B------:R-:W-:Y:S01]  /*116b0*/  UMOV UR6, 0x0 ;  /* 0x0000000000067882 */ /* 0x000fe20000000000 */
[----:B------:R-:W-:-:S11]  /*116c0*/  UMOV UR7, 0x12f00000 ;  /* 0x12f0000000077882 */ /* 0x000fd60000000000 */
[----:B------:R3:W-:Y:S02]  /*116d0*/  UTMALDG.4D [UR8], [UR4], desc[UR22] ;  /* 0x00001608040075b4 */ /* 0x0007e40008019000 */
[----:B---3--:R-:W-:Y:S01]  /*116e0*/  @P0 R2UR UR13, R7 ;  /* 0x00000000070d02ca */ /* 0x008fe200000e0000 */
        /* <DEDUP_REMOVED lines=11> */
[----:B------:R-:W2:Y:S02]  /*117a0*/  SYNCS.PHASECHK.TRANS64.TRYWAIT P0, [R10+URZ+0x30820], R7 ;  /* 0x030820070a0075a7 */ /* 0x000ea4000800017f */
[----:B-12---:R-:W-:Y:S05]  /*117b0*/  @!P0 BRA `(.L_x_1213) ;  /* 0x0000003400b88947 */ /* 0x006fea0003800000 */
.L_x_1281:
[----:B------:R-:W-:Y:S05]  /*117c0*/  BSYNC B0 ;  /* 0x0000000000007941 */ /* 0x000fea0003800000 */
.L_x_1212:
[----:B------:R-:W2:Y:S04]  /*117d0*/  LDL R9, [R1+0x14] ;  /* 0x0000140001097983 */ /* 0x000ea80000100800 */
[----:B-1----:R-:W3:Y:S01]  /*117e0*/  LDL R8, [R1+0x10] ;  /* 0x0000100001087983 */ /* 0x002ee20000100800 */
[----:B------:R-:W-:Y:S01]  /*117f0*/  BSSY B0, `(.L_x_1214) ;  /* 0x00001c3000007945 */ /* 0x000fe20003800000 */
[----:B--2---:R-:W-:-:S05]  /*11800*/  VIADD R7, R9, 0xfffffffe ;  /* 0xfffffffe09077836 */ /* 0x004fca0000000000 */
[----:B---3--:R-:W-:-:S13]  /*11810*/  ISETP.GE.AND P0, PT, R7, R8, PT ;  /* 0x000000080700720c */ /* 0x008fda0003f06270 */
[----:B------:R-:W-:Y:S05]  /*11820*/  @!P0 BRA `(.L_x_1215) ;  /* 0x0000001800fc8947 */ /* 0x000fea0003800000 */
[----:B0-----:R-:W-:Y:S01]  /*11830*/  LOP3.LUT R13, RZ, R8, RZ, 0x33, !PT ;  /* 0x00000008ff0d7212 */ /* 0x001fe200078e33ff */
[----:B------:R-:W-:Y:S01]  /*11840*/  IMAD.MOV R8, RZ, RZ, -R9 ;  /* 0x000000ffff087224 */ /* 0x000fe200078e0a09 */
[----:B------:R-:W-:Y:S04]  /*11850*/  BSSY B1, `(.L_x_1216) ;  /* 0x000009b000017945 */ /* 0x000fe80003800000 */
[----:B------:R-:W-:-:S05]  /*11860*/  VIADDMNMX R13, R8, 0x1, R13, !PT ;  /* 0x00000001080d7846 */ /* 0x000fca000780010d */
[----:B------:R-:W-:-:S05]  /*11870*/  IMAD.IADD R8, R9, 0x1, R13 ;  /* 0x0000000109087824 */ /* 0x000fca00078e020d */
[----:B------:R-:W-:-:S04]  /*11880*/  LOP3.LUT R8, R8, 0x1, RZ, 0xc0, !PT ;  /* 0x0000000108087812 */ /* 0x000fc800078ec0ff */
[----:B------:R-:W-:-:S13]  /*11890*/  ISETP.NE.U32.AND P0, PT, R8, 0x1, PT ;  /* 0x000000010800780c */ /* 0x000fda0003f05070 */
        /* <DEDUP_REMOVED lines=31> */
.L_x_1220:
[----:B0-----:R-:W0:Y:S01]  /*11a90*/  S2R R3, SR_CgaCtaId ;  /* 0x0000000000037919 */ /* 0x001e220000008800 */
[----:B------:R-:W-:-:S04]  /*11aa0*/  MOV R2, 0x400 ;  /* 0x0000040000027802 */ /* 0x000fc80000000f00 */
[----:B0-----:R-:W-:Y:S02]  /*11ab0*/  LEA R2, R3, R2, 0x18 ;  /* 0x0000000203027211 */ /* 0x001fe400078ec0ff */
[----:B------:R-:W-:-:S03]  /*11ac0*/  SHF.L.U32 R3, R14, 0x1f, RZ ;  /* 0x0000001f0e037819 */ /* 0x000fc600000006ff */
[----:B------:R-:W-:-:S04]  /*11ad0*/  IMAD R2, R12, 0x8, R2 ;  /* 0x000000080c027824 */ /* 0x000fc800078e0202 */
[----:B------:R-:W0:Y:S02]  /*11ae0*/  SYNCS.PHASECHK.TRANS64.TRYWAIT P0, [R2+URZ+0x30840], R3 ;  /* 0x03084003020075a7 */ /* 0x000e24000800017f */
[----:B0-----:R-:W-:Y:S05]  /*11af0*/  @!P0 BRA `(.L_x_1221) ;  /* 0x0000003400088947 */ /* 0x001fea0003800000 */
.L_x_1282:
        /* <DEDUP_REMOVED lines=11> */
.L_x_1222:
        /* <DEDUP_REMOVED lines=26> */
[----:B------:R-:W-:Y:S02]  /*11d50*/  ULEA UR11, UR11, UR5, 0x6 ;  /* 0x000000050b0b7291 */ /* 0x000fe4000f8e303f */
        /* <DEDUP_REMOVED lines=15> */
.L_x_1283:
        /* <DEDUP_REMOVED lines=13> */
.L_x_1224:
[----:B01----:R-:W2:Y:S01]  /*11f20*/  LDL.LU R2, [R1] ;  /* 0x0000000001027983 */ /* 0x003ea20000300800 */
[----:B------:R-:W-:-:S03]  /*11f30*/  MOV R10, 0x400 ;  /* 0x00000400000a7802 */ /* 0x000fc60000000f00 */
[----:B------:R-:W3:Y:S01]  /*11f40*/  LDL R3, [R1+0x4] ;  /* 0x0000040001037983 */ /* 0x000ee20000100800 */
[----:B------:R-:W0:Y:S01]  /*11f50*/  S2R R11, SR_CgaCtaId ;  /* 0x00000000000b7919 */ /* 0x000e220000008800 */
[----:B------:R-:W-:Y:S01]  /*11f60*/  R2UR UR11, R5 ;  /* 0x00000000050b72ca */ /* 0x000fe200000e0000 */
[----:B------:R-:W-:Y:S01]  /*11f70*/  UIADD3 UR4, UP0, UR36, 0x470, URZ ;  /* 0x0000047024047890 */ /* 0x000fe2000ff1e03f */
[----:B------:R-:W-:Y:S02]  /*11f80*/  R2UR UR13, R6 ;  /* 0x00000000060d72ca */ /* 0x000fe400000e0000 */
[----:B------:R-:W-:Y:S02]  /*11f90*/  R2UR UR12, R4 ;  /* 0x00000000040c72ca */ /* 0x000fe400000e0000 */
[----:B0-----:R-:W-:Y:S01]  /*11fa0*/  LEA R10, R11, R10, 0x18 ;  /* 0x0000000a0b0a7211 */ /* 0x001fe200078ec0ff */
[----:B------:R-:W-:Y:S01]  /*11fb0*/  UMOV UR10, URZ ;  /* 0x0000003f000a7c82 */ /* 0x000fe20008000000 */
[----:B------:R-:W-:Y:S01]  /*11fc0*/  UMOV UR6, 0x0 ;  /* 0x0000000000067882 */ /* 0x000fe20000000000 */
[----:B------:R-:W-:Y:S01]  /*11fd0*/  UMOV UR7, 0x14f00000 ;  /* 0x14f0000000077882 */ /* 0x000fe20000000000 */
[----:B------:R-:W-:Y:S01]  /*11fe0*/  UMOV UR17, 0x40 ;  /* 0x0000004000117882 */ /* 0x000fe20000000000 */
[----:B------:R-:W-:-:S02]  /*11ff0*/  IMAD.MOV.U32 R6, RZ, RZ, R8 ;  /* 0x000000ffff067224 */ /* 0x000fc400078e0008 */
[----:B------:R-:W-:Y:S02]  /*12000*/  IMAD.MOV.U32 R5, RZ, RZ, R7 ;  /* 0x000000ffff057224 */ /* 0x000fe400078e0007 */
[----:B--2---:R-:W-:-:S04]  /*12010*/  IMAD.MOV.U32 R9, RZ, RZ, R2 ;  /* 0x000000ffff097224 */ /* 0x004fc800078e0002 */
[----:B------:R-:W-:-:S05]  /*12020*/  IMAD R2, R9, 0x8, R10 ;  /* 0x0000000809027824 */ /* 0x000fca00078e020a */
[----:B------:R-:W-:Y:S01]  /*12030*/  R2UR UR9, R2 ;  /* 0x00000000020972ca */ /* 0x000fe200000e0000 */
[----:B------:R-:W-:Y:S01]  /*12040*/  IMAD R2, R9, 0x8000, R10 ;  /* 0x0000800009027824 */ /* 0x000fe200078e020a */
[----:B---3--:R-:W-:-:S04]  /*12050*/  R2UR UR5, R3 ;  /* 0x00000000030572ca */ /* 0x008fc800000e0000 */
[----:B------:R-:W-:-:S07]  /*12060*/  R2UR UR16, R2 ;  /* 0x00000000021072ca */ /* 0x000fce00000e0000 */
[----:B------:R-:W-:Y:S02]  /*12070*/  UIADD3 UR9, UR9, 0x30850, URZ ;  /* 0x0003085009097890 */ /* 0x000fe4000fffe03f */
[----:B------:R-:W-:Y:S02]  /*12080*/  ULEA UR11, UR11, UR5, 0x6 ;  /* 0x000000050b0b7291 */ /* 0x000fe4000f8e303f */
[----:B------:R-:W-:Y:S02]  /*12090*/  UIADD3.X UR5, URZ, UR37, URZ, UP0, !UPT ;  /* 0x000000253f057290 */ /* 0x000fe400087fe43f */
[----:B------:R-:W-:Y:S02]  /*120a0*/  UIADD3 UR8, UR16, 0x400, URZ ;  /* 0x0000040010087890 */ /* 0x000fe4000fffe03f */
[----:B------:R-:W-:Y:S02]  /*120b0*/  UIADD3 UR14, UR16, 0x2400, URZ ;  /* 0x00002400100e7890 */ /* 0x000fe4000fffe03f */
[----:B------:R-:W-:-:S02]  /*120c0*/  UIADD3 UR15, UR16, 0x4400, URZ ;  /* 0x00004400100f7890 */ /* 0x000fc4000fffe03f */
        /* <DEDUP_REMOVED lines=14> */
.L_x_1219:
[----:B------:R-:W-:Y:S05]  /*121b0*/  BSYNC B2 ;  /* 0x0000000000027941 */ /* 0x000fea0003800000 */
.L_x_1218:
[----:B------:R-:W2:Y:S04]  /*121c0*/  LDL R2, [R1+0x14] ;  /* 0x0000140001027983 */ /* 0x000ea80000100800 */
[----:B------:R0:W-:Y:S04]  /*121d0*/  STL [R1], R12 ;  /* 0x0000000c01007387 */ /* 0x0001e80000100800 */
[----:B------:R0:W-:Y:S02]  /*121e0*/  STL [R1+0x8], R14 ;  /* 0x0000080e01007387 */ /* 0x0001e40000100800 */
[----:B0-2---:R-:W-:-:S07]  /*121f0*/  VIADD R7, R2, 0xfffffffd ;  /* 0xfffffffd02077836 */ /* 0x005fce0000000000 */
.L_x_1217:
[----:B------:R-:W-:Y:S05]  /*12200*/  BSYNC B1 ;  /* 0x0000000000017941 */ /* 0x000fea0003800000 */
.L_x_1216:
[----:B------:R-:W2:Y:S01]  /*12210*/  LDL.LU R2, [R1+0x14] ;  /* 0x0000140001027983 */ /* 0x000ea20000300800 */
[----:B------:R-:W-:Y:S01]  /*12220*/  VIADD R13, R13, 0xfffffffe ;  /* 0xfffffffe0d0d7836 */ /* 0x000fe20000000000 */
[----:B--2---:R-:W-:-:S04]  /*12230*/  LOP3.LUT R2, RZ, R2, RZ, 0x33, !PT ;  /* 0x00000002ff027212 */ /* 0x004fc800078e33ff */
[----:B------:R-:W-:-:S13]  /*12240*/  ISETP.NE.AND P0, PT, R13, R2, PT ;  /* 0x000000020d00720c */ /* 0x000fda0003f05270 */
[----:B------:R-:W-:Y:S05]  /*12250*/  @!P0 BRA `(.L_x_1215) ;  /* 0x0000001000708947 */ /* 0x000fea0003800000 */
[----:B------:R-:W-:-:S07]  /*12260*/  IMAD.MOV.U32 R10, RZ, RZ, R6 ;  /* 0x000000ffff0a7224 */ /* 0x000fce00078e0006 */
.L_x_1239:
        /* <DEDUP_REMOVED lines=32> */
.L_x_1227:
[----:B------:R-:W1:Y:S01]  /*12470*/  S2R R3, SR_CgaCtaId ;  /* 0x0000000000037919 */ /* 0x000e620000008800 */
[----:B------:R-:W-:-:S04]  /*12480*/  MOV R2, 0x400 ;  /* 0x0000040000027802 */ /* 0x000fc80000000f00 */
[----:B-1----:R-:W-:Y:S02]  /*12490*/  LEA R2, R3, R2, 0x18 ;  /* 0x0000000203027211 */ /* 0x002fe400078ec0ff */
[----:B------:R-:W-:-:S03]  /*124a0*/  SHF.L.U32 R3, R9, 0x1f, RZ ;  /* 0x0000001f09037819 */ /* 0x000fc600000006ff */
[----:B------:R-:W-:-:S04]  /*124b0*/  IMAD R2, R8, 0x8, R2 ;  /* 0x0000000808027824 */ /* 0x000fc800078e0202 */
[----:B------:R-:W1:Y:S02]  /*124c0*/  SYNCS.PHASECHK.TRANS64.TRYWAIT P0, [R2+URZ+0x30840], R3 ;  /* 0x03084003020075a7 */ /* 0x000e64000800017f */
[----:B-1----:R-:W-:Y:S05]  /*124d0*/  @!P0 BRA `(.L_x_1228) ;  /* 0x0000002800b88947 */ /* 0x002fea0003800000 */
.L_x_1284:
        /* <DEDUP_REMOVED lines=11> */
.L_x_1229:
        /* <DEDUP_REMOVED lines=42> */
.L_x_1285:
        /* <DEDUP_REMOVED lines=8> */
.L_x_1231:
[----:B0-----:R-:W2:Y:S01]  /*128b0*/  LDL.LU R2, [R1] ;  /* 0x0000000001027983 */ /* 0x001ea20000300800 */
[----:B------:R-:W-:-:S03]  /*128c0*/  MOV R13, 0x400 ;  /* 0x00000400000d7802 */ /* 0x000fc60000000f00 */
[----:B------:R-:W3:Y:S01]  /*128d0*/  LDL R11, [R1+0x4] ;  /* 0x00000400010b7983 */ /* 0x000ee20000100800 */
[----:B------:R-:W0:Y:S01]  /*128e0*/  S2R R14, SR_CgaCtaId ;  /* 0x00000000000e7919 */ /* 0x000e220000008800 */
[----:B------:R-:W-:Y:S02]  /*128f0*/  R2UR UR11, R5 ;  /* 0x00000000050b72ca */ /* 0x000fe400000e0000 */
[----:B------:R-:W-:Y:S01]  /*12900*/  R2UR UR9, R3 ;  /* 0x00000000030972ca */ /* 0x000fe200000e0000 */
[----:B------:R-:W-:Y:S01]  /*12910*/  UIADD3 UR4, UP0, UR36, 0x470, URZ ;  /* 0x0000047024047890 */ /* 0x000fe2000ff1e03f */
[----:B------:R-:W-:Y:S02]  /*12920*/  R2UR UR13, R6 ;  /* 0x00000000060d72ca */ /* 0x000fe400000e0000 */
[----:B------:R-:W-:Y:S02]  /*12930*/  R2UR UR12, R4 ;  /* 0x00000000040c72ca */ /* 0x000fe400000e0000 */
[----:B0-----:R-:W-:-:S07]  /*12940*/  LEA R13, R14, R13, 0x18 ;  /* 0x0000000d0e0d7211 */ /* 0x001fce00078ec0ff */
[----:B------:R-:W-:Y:S01]  /*12950*/  UIADD3 UR9, UR9, 0x50, URZ ;  /* 0x0000005009097890 */ /* 0x000fe2000fffe03f */
[----:B------:R-:W-:Y:S01]  /*12960*/  UMOV UR10, URZ ;  /* 0x0000003f000a7c82 */ /* 0x000fe20008000000 */
[----:B------:R-:W-:Y:S01]  /*12970*/  UMOV UR6, 0x0 ;  /* 0x0000000000067882 */ /* 0x000fe20000000000 */
[----:B------:R-:W-:Y:S01]  /*12980*/  UMOV UR7, 0x14f00000 ;  /* 0x14f0000000077882 */ /* 0x000fe20000000000 */
[----:B------:R-:W-:Y:S01]  /*12990*/  UMOV UR17, 0x40 ;  /* 0x0000004000117882 */ /* 0x000fe20000000000 */
[----:B------:R-:W-:Y:S02]  /*129a0*/  IMAD.MOV.U32 R5, RZ, RZ, R12 ;  /* 0x000000ffff057224 */ /* 0x000fe400078e000c */
[----:B------:R-:W-:Y:S02]  /*129b0*/  IMAD.MOV.U32 R6, RZ, RZ, R10 ;  /* 0x000000ffff067224 */ /* 0x000fe400078e000a */
        /* <DEDUP_REMOVED lines=22> */
.L_x_1226:
[----:B------:R-:W-:Y:S05]  /*12b20*/  BSYNC B1 ;  /* 0x0000000000017941 */ /* 0x000fea0003800000 */
.L_x_1225:
[----:B------:R-:W-:Y:S01]  /*12b30*/  VIADD R3, R8, 0x1 ;  /* 0x0000000108037836 */ /* 0x000fe20000000000 */
[----:B------:R-:W-:Y:S01]  /*12b40*/  BSSY B1, `(.L_x_1232) ;  /* 0x0000089000017945 */ /* 0x000fe20003800000 */
[----:B------:R-:W-:-:S03]  /*12b50*/  VIADD R13, R7, 0xffffffff ;  /* 0xffffffff070d7836 */ /* 0x000fc60000000000 */
        /* <DEDUP_REMOVED lines=8> */
[----:B------:R-:W-:Y:S01]  /*12be0*/  IMAD.MOV.U32 R12, RZ, RZ, R13 ;  /* 0x000000ffff0c7224 */ /* 0x000fe200078e000d */
[----:B------:R-:W-:-:S04]  /*12bf0*/  ISETP.NE.U32.AND P0, PT, RZ, UR4, PT ;  /* 0x00000004ff007c0c */ /* 0x000fc8000bf05070 */
[----:B------:R-:W-:-:S13]  /*12c00*/  ISETP.NE.AND.EX P0, PT, RZ, UR5, PT, P0 ;  /* 0x00000005ff007c0c */ /* 0x000fda000bf05300 */
[----:B------:R-:W-:Y:S05]  /*12c10*/  @!P0 BRA `(.L_x_1234) ;  /* 0x0000000000448947 */ /* 0x000fea0003800000 */
        /* <DEDUP_REMOVED lines=17> */
.L_x_1234:
[----:B------:R-:W2:Y:S01]  /*12d30*/  S2R R3, SR_CgaCtaId ;  /* 0x0000000000037919 */ /* 0x000ea20000008800 */
[----:B------:R-:W-:-:S04]  /*12d40*/  MOV R2, 0x400 ;  /* 0x0000040000027802 */ /* 0x000fc80000000f00 */
[----:B--2---:R-:W-:Y:S02]  /*12d50*/  LEA R2, R3, R2, 0x18 ;  /* 0x0000000203027211 */ /* 0x004fe400078ec0ff */
[----:B------:R-:W-:-:S03]  /*12d60*/  SHF.L.U32 R3, R14, 0x1f, RZ ;  /* 0x0000001f0e037819 */ /* 0x000fc600000006ff */
[----:B------:R-:W-:-:S04]  /*12d70*/  IMAD R2, R15, 0x8, R2 ;  /* 0x000000080f027824 */ /* 0x000fc800078e0202 */
[----:B------:R-:W2:Y:S02]  /*12d80*/  SYNCS.PHASECHK.TRANS64.TRYWAIT P0, [R2+URZ+0x30840], R3 ;  /* 0x03084003020075a7 */ /* 0x000ea4000800017f */
[----:B--2---:R-:W-:Y:S05]  /*12d90*/  @!P0 BRA `(.L_x_1235) ;  /* 0x0000002000b08947 */ /* 0x004fea0003800000 */
.L_x_1286:
        /* <DEDUP_REMOVED lines=11> */
.L_x_1236:
        /* <DEDUP_REMOVED lines=42> */
.L_x_1287:
        /* <DEDUP_REMOVED lines=8> */
.L_x_1238:
[----:B-1----:R-:W2:Y:S01]  /*13170*/  LDL R3, [R1+0x4] ;  /* 0x0000040001037983 */ /* 0x002ea20000100800 */
[----:B0-----:R-:W-:Y:S01]  /*13180*/  MOV R9, 0x400 ;  /* 0x0000040000097802 */ /* 0x001fe20000000f00 */
[----:B------:R-:W0:Y:S01]  /*13190*/  S2R R11, SR_CgaCtaId ;  /* 0x00000000000b7919 */ /* 0x000e220000008800 */
[----:B------:R-:W-:Y:S02]  /*131a0*/  R2UR UR11, R5 ;  /* 0x00000000050b72ca */ /* 0x000fe400000e0000 */
        /* <DEDUP_REMOVED lines=16> */
[----:B------:R-:W-:Y:S02]  /*132b0*/  IMAD.MOV.U32 R5, RZ, RZ, R12 ;  /* 0x000000ffff057224 */ /* 0x000fe400078e000c */
[----:B------:R-:W-:Y:S01]  /*132c0*/  IMAD.MOV.U32 R6, RZ, RZ, R10 ;  /* 0x000000ffff067224 */ /* 0x000fe200078e000a */
[----:B--2---:R-:W-:-:S13]  /*132d0*/  R2UR UR5, R3 ;  /* 0x00000000030572ca */ /* 0x004fda00000e0000 */
[----:B------:R-:W-:Y:S02]  /*132e0*/  ULEA UR11, UR11, UR5, 0x6 ;  /* 0x000000050b0b7291 */ /* 0x000fe4000f8e303f */
        /* <DEDUP_REMOVED lines=14> */
.L_x_1233:
[----:B------:R-:W-:Y:S05]  /*133d0*/  BSYNC B1 ;  /* 0x0000000000017941 */ /* 0x000fea0003800000 */
.L_x_1232:
[----:B------:R-:W2:Y:S01]  /*133e0*/  LDL R2, [R1+0x10] ;  /* 0x0000100001027983 */ /* 0x000ea20000100800 */
[----:B------:R-:W-:Y:S01]  /*133f0*/  VIADD R7, R7, 0xfffffffe ;  /* 0xfffffffe07077836 */ /* 0x000fe20000000000 */
[----:B--2---:R-:W-:-:S13]  /*13400*/  ISETP.GT.AND P0, PT, R13, R2, PT ;  /* 0x000000020d00720c */ /* 0x004fda0003f04270 */
[----:B------:R-:W-:Y:S05]  /*13410*/  @P0 BRA `(.L_x_1239) ;  /* 0xffffffec00940947 */ /* 0x000fea000383ffff */
.L_x_1215:
[----:B------:R-:W-:Y:S05]  /*13420*/  BSYNC B0 ;  /* 0x0000000000007941 */ /* 0x000fea0003800000 */
.L_x_1214:
        /* <DEDUP_REMOVED lines=8> */
[----:B------:R-:W1:Y:S08]  /*134b0*/  FLO.U32 R0, UR4 ;  /* 0x0000000400007d00 */ /* 0x000e7000080e0000 */
        /* <DEDUP_REMOVED lines=8> */
.L_x_1241:
[----:B------:R-:W-:Y:S05]  /*13540*/  BSYNC B0 ;  /* 0x0000000000007941 */ /* 0x000fea0003800000 */
.L_x_1240:
        /* <DEDUP_REMOVED lines=11> */
.L_x_1288:
        /* <DEDUP_REMOVED lines=11> */
.L_x_1245:
[----:B------:R-:W2:Y:S01]  /*136b0*/  LDL.LU R8, [R1+0x4] ;  /* 0x0000040001087983 */ /* 0x000ea20000300800 */
[----:B------:R-:W-:-:S03]  /*136c0*/  MOV R2, 0x400 ;  /* 0x0000040000027802 */ /* 0x000fc60000000f00 */
[----:B-1----:R-:W3:Y:S01]  /*136d0*/  LDL R0, [R1] ;  /* 0x0000000001007983 */ /* 0x002ee20000100800 */
[----:B------:R-:W1:Y:S01]  /*136e0*/  S2R R7, SR_CgaCtaId ;  /* 0x0000000000077919 */ /* 0x000e620000008800 */
[----:B------:R-:W-:Y:S02]  /*136f0*/  R2UR UR11, R5 ;  /* 0x00000000050b72ca */ /* 0x000fe400000e0000 */
[----:B------:R-:W-:Y:S01]  /*13700*/  R2UR UR9, R3 ;  /* 0x00000000030972ca */ /* 0x000fe200000e0000 */
[----:B------:R-:W-:Y:S01]  /*13710*/  UIADD3 UR4, UP0, UR36, 0x470, URZ ;  /* 0x0000047024047890 */ /* 0x000fe2000ff1e03f */
[----:B------:R-:W-:Y:S02]  /*13720*/  R2UR UR12, R4 ;  /* 0x00000000040c72ca */ /* 0x000fe400000e0000 */
[----:B------:R-:W-:Y:S02]  /*13730*/  R2UR UR13, R6 ;  /* 0x00000000060d72ca */ /* 0x000fe400000e0000 */
[----:B-1----:R-:W-:-:S07]  /*13740*/  LEA R2, R7, R2, 0x18 ;  /* 0x0000000207027211 */ /* 0x002fce00078ec0ff */
[----:B------:R-:W-:Y:S01]  /*13750*/  UIADD3 UR9, UR9, 0x30850, URZ ;  /* 0x0003085009097890 */ /* 0x000fe2000fffe03f */
[----:B------:R-:W-:Y:S01]  /*13760*/  UMOV UR10, URZ ;  /* 0x0000003f000a7c82 */ /* 0x000fe20008000000 */
[----:B------:R-:W-:Y:S01]  /*13770*/  UMOV UR6, 0x0 ;  /* 0x0000000000067882 */ /* 0x000fe20000000000 */
[----:B------:R-:W-:Y:S01]  /*13780*/  UMOV UR7, 0x14f00000 ;  /* 0x14f0000000077882 */ /* 0x000fe20000000000 */
[----:B------:R-:W-:Y:S01]  /*13790*/  UMOV UR17, 0x40 ;  /* 0x0000004000117882 */ /* 0x000fe20000000000 */
[----:B--2---:R-:W-:Y:S01]  /*137a0*/  R2UR UR5, R8 ;  /* 0x00000000080572ca */ /* 0x004fe200000e0000 */
[----:B---3--:R-:W-:-:S05]  /*137b0*/  IMAD R0, R0, 0x8000, R2 ;  /* 0x0000800000007824 */ /* 0x008fca00078e0202 */
[----:B------:R-:W-:-:S07]  /*137c0*/  R2UR UR14, R0 ;  /* 0x00000000000e72ca */ /* 0x000fce00000e0000 */
[----:B------:R-:W-:Y:S02]  /*137d0*/  ULEA UR11, UR11, UR5, 0x6 ;  /* 0x000000050b0b7291 */ /* 0x000fe4000f8e303f */
[----:B------:R-:W-:-:S04]  /*137e0*/  UIADD3.X UR5, URZ, UR37, URZ, UP0, !UPT ;  /* 0x000000253f057290 */ /* 0x000fc800087fe43f */
        /* <DEDUP_REMOVED lines=17> */
.L_x_1243:
[----:B------:R-:W-:Y:S05]  /*13900*/  BSYNC B0 ;  /* 0x0000000000007941 */ /* 0x000fea0003800000 */
.L_x_1242:
        /* <DEDUP_REMOVED lines=9> */
.L_x_1198:
[----:B------:R-:W-:Y:S05]  /*139a0*/  BSYNC B6 ;  /* 0x0000000000067941 */ /* 0x000fea0003800000 */
.L_x_1196:
[----:B------:R-:W-:-:S03]  /*139b0*/  UMOV UR4, 0xffffffff ;  /* 0xffffffff00047882 */ /* 0x000fc60000000000 */
[----:B------:R-:W-:Y:S05]  /*139c0*/  BRA.DIV UR4, `(.L_x_1246) ;  /* 0x0000001604e07947 */ /* 0x000fea000b800000 */
[----:B------:R2:W3:Y:S04]  /*139d0*/  SHFL.IDX PT, R4, R16, RZ, 0x1f ;  /* 0x00001fff10047589 */ /* 0x0004e800000e0000 */
[----:B------:R-:W4:Y:S02]  /*139e0*/  SHFL.IDX PT, R16, R16, 0x1, 0x1f ;  /* 0x00201f0010107f89 */ /* 0x000f2400000e0000 */
.L_x_1292:
[----:B-1----:R-:W1:Y:S01]  /*139f0*/  S2R R0, SR_TID.X ;  /* 0x0000000000007919 */ /* 0x002e620000002100 */
[----:B------:R-:W-:Y:S01]  /*13a00*/  ULDC UR4, c[0x0][0xc14] ;  /* 0x0003050000047ab9 */ /* 0x000fe20000000800 */
[----:B------:R-:W-:Y:S01]  /*13a10*/  BSSY B0, `(.L_x_1247) ;  /* 0x000000b000007945 */ /* 0x000fe20003800000 */
[----:B------:R-:W-:Y:S01]  /*13a20*/  IMAD.MOV.U32 R17, RZ, RZ, RZ ;  /* 0x000000ffff117224 */ /* 0x000fe200078e00ff */
[----:B-1----:R-:W-:Y:S01]  /*13a30*/  LOP3.LUT R6, R0, 0x1f, RZ, 0xc0, !PT ;  /* 0x0000001f00067812 */ /* 0x002fe200078ec0ff */
[----:B------:R-:W-:-:S03]  /*13a40*/  IMAD.U32 R0, RZ, RZ, UR4 ;  /* 0x00000004ff007e24 */ /* 0x000fc6000f8e00ff */
[C---:B------:R-:W-:Y:S01]  /*13a50*/  ISETP.NE.AND P0, PT, R6.reuse, 0x1f, PT ;  /* 0x0000001f0600780c */ /* 0x040fe20003f05270 */
[----:B------:R-:W-:-:S05]  /*13a60*/  IMAD.IADD R5, R6, 0x1, R19 ;  /* 0x0000000106057824 */ /* 0x000fca00078e0213 */
[----:B------:R-:W-:-:S13]  /*13a70*/  ISETP.GE.OR P0, PT, R5, R0, !P0 ;  /* 0x000000000500720c */ /* 0x000fda0004706670 */
[----:B------:R-:W-:Y:S05]  /*13a80*/  @P0 BRA `(.L_x_1248) ;  /* 0x00000000000c0947 */ /* 0x000fea0003800000 */
[----:B------:R-:W1:Y:S02]  /*13a90*/  LDC.64 R2, c[0x0][0xc58] ;  /* 0x00031600ff027b82 */ /* 0x000e640000000a00 */
[----:B-1----:R-:W-:-:S05]  /*13aa0*/  IMAD.WIDE R2, R5, 0x4, R2 ;  /* 0x0000000405027825 */ /* 0x002fca00078e0202 */
[----:B------:R1:W5:Y:S02]  /*13ab0*/  LDG.E R17, desc[UR60][R2.64] ;  /* 0x0000003c02117981 */ /* 0x000364000c1e1900 */
.L_x_1248:
[----:B------:R-:W-:Y:S05]  /*13ac0*/  BSYNC B0 ;  /* 0x0000000000007941 */ /* 0x000fea0003800000 */
.L_x_1247:
[----:B------:R-:W-:-:S03]  /*13ad0*/  UMOV UR4, 0xffffffff ;  /* 0xffffffff00047882 */ /* 0x000fc60000000000 */
[----:B------:R-:W-:Y:S05]  /*13ae0*/  BRA.DIV UR4, `(.L_x_1249) ;  /* 0x0000001604e47947 */ /* 0x000fea000b800000 */
[----:B0----5:R-:W0:Y:S01]  /*13af0*/  SHFL.UP PT, R14, R17, 0x1, RZ ;  /* 0x04200000110e7989 */ /* 0x021e2200000e00ff */
[C---:B------:R-:W-:Y:S02]  /*13b00*/  ISETP.NE.AND P0, PT, R6.reuse, RZ, PT ;  /* 0x000000ff0600720c */ /* 0x040fe40003f05270 */
[----:B------:R-:W-:Y:S02]  /*13b10*/  ISETP.GE.U32.AND P1, PT, R6, 0x2, PT ;  /* 0x000000020600780c */ /* 0x000fe40003f26070 */
[----:B0-----:R-:W-:Y:S02]  /*13b20*/  SEL R14, R14, RZ, P0 ;  /* 0x000000ff0e0e7207 */ /* 0x001fe40000000000 */
[----:B------:R-:W-:-:S03]  /*13b30*/  ISETP.GE.U32.AND P0, PT, R6, 0x4, PT ;  /* 0x000000040600780c */ /* 0x000fc60003f06070 */
[----:B------:R-:W-:-:S05]  /*13b40*/  IMAD.IADD R13, R17, 0x1, R14 ;  /* 0x00000001110d7824 */ /* 0x000fca00078e020e */
[----:B------:R-:W1:Y:S02]  /*13b50*/  SHFL.UP PT, R14, R13, 0x2, RZ ;  /* 0x044000000d0e7989 */ /* 0x000e6400000e00ff */
[----:B-1----:R-:W-:Y:S02]  /*13b60*/  SEL R2, R14, RZ, P1 ;  /* 0x000000ff0e027207 */ /* 0x002fe40000800000 */
        /* <DEDUP_REMOVED lines=13> */
.L_x_1300:
[----:B------:R-:W-:Y:S02]  /*13c40*/  ULDC UR4, c[0x0][0xc10] ;  /* 0x0003040000047ab9 */ /* 0x000fe40000000800 */
[----:B------:R-:W-:-:S04]  /*13c50*/  IMAD.U32 R5, RZ, RZ, UR4 ;  /* 0x00000004ff057e24 */ /* 0x000fc8000f8e00ff */
[----:B-1----:R-:W-:-:S04]  /*13c60*/  IMAD R3, R14, R5, RZ ;  /* 0x000000050e037224 */ /* 0x002fc800078e02ff */
[----:B--2-4-:R-:W-:-:S05]  /*13c70*/  IMAD.IADD R16, R16, 0x1, R3 ;  /* 0x0000000110107824 */ /* 0x014fca00078e0203 */
[----:B---3--:R-:W-:-:S13]  /*13c80*/  ISETP.GT.AND P0, PT, R16, R4, PT ;  /* 0x000000041000720c */ /* 0x008fda0003f04270 */
[----:B------:R-:W-:Y:S05]  /*13c90*/  @P0 BRA `(.L_x_1250) ;  /* 0x0000000000b40947 */ /* 0x000fea0003800000 */
[----:B------:R-:W1:Y:S02]  /*13ca0*/  LDC R0, c[0x0][0xc14] ;  /* 0x00030500ff007b82 */ /* 0x000e640000000800 */
.L_x_1255:
        /* <DEDUP_REMOVED lines=11> */
[----:B------:R-:W0:Y:S02]  /*13d60*/  LDC.64 R2, c[0x0][0xc58] ;  /* 0x00031600ff027b82 */ /* 0x000e240000000a00 */
[----:B0-----:R-:W-:-:S05]  /*13d70*/  IMAD.WIDE R2, R5, 0x4, R2 ;  /* 0x0000000405027825 */ /* 0x001fca00078e0202 */
[----:B------:R0:W5:Y:S02]  /*13d80*/  LDG.E R17, desc[UR60][R2.64] ;  /* 0x0000003c02117981 */ /* 0x000164000c1e1900 */
.L_x_1253:
[----:B------:R-:W-:Y:S05]  /*13d90*/  BSYNC B0 ;  /* 0x0000000000007941 */ /* 0x000fea0003800000 */
.L_x_1252:
        /* <DEDUP_REMOVED lines=23> */
.L_x_1308:
[----:B------:R-:W-:Y:S02]  /*13f10*/  ULDC UR4, c[0x0][0xc10] ;  /* 0x0003040000047ab9 */ /* 0x000fe40000000800 */
[----:B------:R-:W-:-:S04]  /*13f20*/  IMAD.U32 R5, RZ, RZ, UR4 ;  /* 0x00000004ff057e24 */ /* 0x000fc8000f8e00ff */
[----:B-1----:R-:W-:-:S04]  /*13f30*/  IMAD R3, R14, R5, RZ ;  /* 0x000000050e037224 */ /* 0x002fc800078e02ff */
[----:B------:R-:W-:-:S05]  /*13f40*/  IMAD.IADD R16, R3, 0x1, R16 ;  /* 0x0000000103107824 */ /* 0x000fca00078e0210 */
[----:B------:R-:W-:-:S13]  /*13f50*/  ISETP.GT.AND P0, PT, R16, R4, PT ;  /* 0x000000041000720c */ /* 0x000fda0003f04270 */
[----:B------:R-:W-:Y:S05]  /*13f60*/  @!P0 BRA `(.L_x_1255) ;  /* 0xfffffffc00508947 */ /* 0x000fea000383ffff */
.L_x_1250:
        /* <DEDUP_REMOVED lines=8> */
.L_x_1312:
[----:B------:R-:W-:Y:S01]  /*13ff0*/  ISETP.NE.AND P0, PT, R3, RZ, PT ;  /* 0x000000ff0300720c */ /* 0x000fe20003f05270 */
[----:B------:R-:W-:-:S12]  /*14000*/  IMAD.MOV.U32 R7, RZ, RZ, RZ ;  /* 0x000000ffff077224 */ /* 0x000fd800078e00ff */
[----:B------:R-:W-:Y:S05]  /*14010*/  @!P0 BRA `(.L_x_1257) ;  /* 0x0000000000108947 */ /* 0x000fea0003800000 */
[----:B------:R-:W-:Y:S01]  /*14020*/  UMOV UR4, 0xffffffff ;  /* 0xffffffff00047882 */ /* 0x000fe20000000000 */
[----:B------:R-:W-:Y:S02]  /*14030*/  VIADD R12, R6, 0xffffffff ;  /* 0xffffffff060c7836 */ /* 0x000fe40000000000 */
[----:B------:R-:W-:Y:S05]  /*14040*/  BRA.DIV UR4, `(.L_x_1258) ;  /* 0x0000001a04747947 */ /* 0x000fea000b800000 */
[----:B------:R3:W4:Y:S02]  /*14050*/  SHFL.IDX PT, R7, R2, R12, 0x1f ;  /* 0x00001f0c02077589 */ /* 0x00072400000e0000 */
.L_x_1257:
[----:B0--3--:R-:W0:Y:S01]  /*14060*/  LDC.64 R2, c[0x0][0xc68] ;  /* 0x00031a00ff027b82 */ /* 0x009e220000000a00 */
[----:B------:R-:W-:-:S04]  /*14070*/  IMAD.IADD R19, R6, 0x1, R19 ;  /* 0x0000000106137824 */ /* 0x000fc800078e0213 */
[----:B0-----:R-:W-:-:S05]  /*14080*/  IMAD.WIDE R2, R19, 0x4, R2 ;  /* 0x0000000413027825 */ /* 0x001fca00078e0202 */
[----:B------:R0:W1:Y:S01]  /*14090*/  LDG.E R8, desc[UR60][R2.64] ;  /* 0x0000003c02087981 */ /* 0x000062000c1e1900 */
[----:B----4-:R-:W-:-:S04]  /*140a0*/  IMAD R16, R7, R5, R16 ;  /* 0x0000000507107224 */ /* 0x010fc800078e0210 */
[----:B------:R-:W-:Y:S02]  /*140b0*/  IMAD.IADD R7, R4, 0x1, -R16 ;  /* 0x0000000104077824 */ /* 0x000fe400078e0a10 */
[----:B0-----:R-:W-:Y:S02]  /*140c0*/  IMAD.MOV.U32 R2, RZ, RZ, RZ ;  /* 0x000000ffff027224 */ /* 0x001fe400078e00ff */
[----:B-12---:R-:W-:-:S05]  /*140d0*/  IMAD R6, R17, R8, RZ ;  /* 0x0000000811067224 */ /* 0x006fca00078e02ff */
[-C--:B------:R-:W-:Y:S02]  /*140e0*/  IABS R9, R6.reuse ;  /* 0x0000000600097213 */ /* 0x080fe40000000000 */
[----:B------:R-:W-:Y:S02]  /*140f0*/  IABS R4, R6 ;  /* 0x0000000600047213 */ /* 0x000fe40000000000 */
[----:B------:R-:W0:Y:S03]  /*14100*/  I2F.RP R10, R9 ;  /* 0x00000009000a7306 */ /* 0x000e260000209400 */
[----:B------:R-:W-:-:S05]  /*14110*/  IMAD.MOV R4, RZ, RZ, -R4 ;  /* 0x000000ffff047224 */ /* 0x000fca00078e0a04 */
[----:B0-----:R-:W0:Y:S02]  /*14120*/  MUFU.RCP R10, R10 ;  /* 0x0000000a000a7308 */ /* 0x001e240000001000 */
[----:B0-----:R-:W-:-:S06]  /*14130*/  VIADD R11, R10, 0xffffffe ;  /* 0x0ffffffe0a0b7836 */ /* 0x001fcc0000000000 */
[----:B------:R-:W0:Y:S02]  /*14140*/  F2I.FTZ.U32.TRUNC.NTZ R3, R11 ;  /* 0x0000000b00037305 */ /* 0x000e24000021f000 */
[----:B0-----:R-:W-:-:S04]  /*14150*/  IMAD.MOV R12, RZ, RZ, -R3 ;  /* 0x000000ffff0c7224 */ /* 0x001fc800078e0a03 */
[----:B------:R-:W-:-:S04]  /*14160*/  IMAD R13, R12, R9, RZ ;  /* 0x000000090c0d7224 */ /* 0x000fc800078e02ff */
[----:B------:R-:W-:Y:S01]  /*14170*/  IMAD.HI.U32 R2, R3, R13, R2 ;  /* 0x0000000d03027227 */ /* 0x000fe200078e0002 */
[----:B------:R-:W-:-:S05]  /*14180*/  IABS R3, R7 ;  /* 0x0000000700037213 */ /* 0x000fca0000000000 */
[----:B------:R-:W-:-:S04]  /*14190*/  IMAD.HI.U32 R2, R2, R3, RZ ;  /* 0x0000000302027227 */ /* 0x000fc800078e00ff */
[----:B------:R-:W-:Y:S01]  /*141a0*/  IMAD R4, R2, R4, R3 ;  /* 0x0000000402047224 */ /* 0x000fe200078e0203 */
[----:B------:R-:W-:-:S04]  /*141b0*/  LOP3.LUT R3, R7, R6, RZ, 0x3c, !PT ;  /* 0x0000000607037212 */ /* 0x000fc800078e3cff */
[----:B------:R-:W-:-:S13]  /*141c0*/  ISETP.GT.U32.AND P0, PT, R9, R4, PT ;  /* 0x000000040900720c */ /* 0x000fda0003f04070 */
[----:B------:R-:W-:Y:S02]  /*141d0*/  @!P0 IMAD.IADD R4, R4, 0x1, -R9 ;  /* 0x0000000104048824 */ /* 0x000fe400078e0a09 */
[----:B------:R-:W-:-:S03]  /*141e0*/  @!P0 VIADD R2, R2, 0x1 ;  /* 0x0000000102028836 */ /* 0x000fc60000000000 */
[----:B------:R-:W-:-:S13]  /*141f0*/  ISETP.GE.U32.AND P0, PT, R4, R9, PT ;  /* 0x000000090400720c */ /* 0x000fda0003f06070 */
[----:B------:R-:W-:Y:S01]  /*14200*/  @P0 VIADD R2, R2, 0x1 ;  /* 0x0000000102020836 */ /* 0x000fe20000000000 */
[----:B------:R-:W-:-:S03]  /*14210*/  ISETP.GE.AND P0, PT, R3, RZ, PT ;  /* 0x000000ff0300720c */ /* 0x000fc60003f06270 */
[----:B------:R-:W-:-:S10]  /*14220*/  IMAD.MOV.U32 R9, RZ, RZ, R2 ;  /* 0x000000ffff097224 */ /* 0x000fd400078e0002 */
[----:B------:R-:W-:Y:S01]  /*14230*/  @!P0 IMAD.MOV R9, RZ, RZ, -R9 ;  /* 0x000000ffff098224 */ /* 0x000fe200078e0a09 */
[----:B------:R-:W-:-:S13]  /*14240*/  ISETP.NE.AND P0, PT, R6, RZ, PT ;  /* 0x000000ff0600720c */ /* 0x000fda0003f05270 */
[----:B------:R-:W-:-:S05]  /*14250*/  @!P0 LOP3.LUT R9, RZ, R6, RZ, 0x33, !PT ;  /* 0x00000006ff098212 */ /* 0x000fca00078e33ff */
[----:B------:R-:W-:Y:S02]  /*14260*/  IMAD R4, R8, R9, RZ ;  /* 0x0000000908047224 */ /* 0x000fe400078e02ff */
[----:B------:R-:W-:Y:S02]  /*14270*/  IMAD.MOV R9, RZ, RZ, -R9 ;  /* 0x000000ffff097224 */ /* 0x000fe400078e0a09 */
[----:B------:R-:W-:Y:S02]  /*14280*/  IMAD.MOV R2, RZ, RZ, -R4 ;  /* 0x000000ffff027224 */ /* 0x000fe400078e0a04 */
[----:B------:R-:W-:-:S03]  /*14290*/  IMAD R7, R6, R9, R7 ;  /* 0x0000000906077224 */ /* 0x000fc600078e0207 */
[----:B------:R-:W-:Y:S01]  /*142a0*/  VIADDMNMX R8, R2, R5, R8, PT ;  /* 0x0000000502087246 */ /* 0x000fe20003800108 */
[----:B------:R-:W-:-:S03]  /*142b0*/  IMAD.IADD R4, R7, 0x1, R4 ;  /* 0x0000000107047824 */ /* 0x000fc600078e0204 */
[----:B------:R-:W-:-:S04]  /*142c0*/  IABS R5, R8 ;  /* 0x0000000800057213 */ /* 0x000fc80000000000 */
[----:B------:R-:W0:Y:S08]  /*142d0*/  I2F.RP R10, R5 ;  /* 0x00000005000a7306 */ /* 0x000e300000209400 */
[----:B0-----:R-:W0:Y:S02]  /*142e0*/  MUFU.RCP R10, R10 ;  /* 0x0000000a000a7308 */ /* 0x001e240000001000 */
[----:B0-----:R-:W-:-:S06]  /*142f0*/  VIADD R2, R10, 0xffffffe ;  /* 0x0ffffffe0a027836 */ /* 0x001fcc0000000000 */
[----:B------:R0:W1:Y:S02]  /*14300*/  F2I.FTZ.U32.TRUNC.NTZ R3, R2 ;  /* 0x0000000200037305 */ /* 0x000064000021f000 */
[----:B0-----:R-:W-:Y:S02]  /*14310*/  IMAD.MOV.U32 R2, RZ, RZ, RZ ;  /* 0x000000ffff027224 */ /* 0x001fe400078e00ff */
[----:B-1----:R-:W-:-:S04]  /*14320*/  IMAD.MOV R6, RZ, RZ, -R3 ;  /* 0x000000ffff067224 */ /* 0x002fc800078e0a03 */
        /* <DEDUP_REMOVED lines=22> */
.L_x_1251:
[----:B------:R-:W-:Y:S01]  /*14490*/  UMOV UR4, URZ ;  /* 0x0000003f00047c82 */ /* 0x000fe20008000000 */
[----:B------:R-:W-:Y:S01]  /*144a0*/  UMOV UR5, URZ ;  /* 0x0000003f00057c82 */ /* 0x000fe20008000000 */
[----:B------:R-:W-:Y:S01]  /*144b0*/  ULDC UR6, c[0x0][0xc14] ;  /* 0x0003050000067ab9 */ /* 0x000fe20000000800 */
[----:B------:R-:W-:Y:S02]  /*144c0*/  IMAD.MOV.U32 R16, RZ, RZ, R4 ;  /* 0x000000ffff107224 */ /* 0x000fe400078e0004 */
[----:B------:R-:W-:Y:S02]  /*144d0*/  IMAD.U32 R17, RZ, RZ, UR4 ;  /* 0x00000004ff117e24 */ /* 0x000fe4000f8e00ff */
[----:B------:R-:W-:Y:S02]  /*144e0*/  IMAD.U32 R18, RZ, RZ, UR5 ;  /* 0x00000005ff127e24 */ /* 0x000fe4000f8e00ff */
[----:B------:R-:W-:-:S07]  /*144f0*/  IMAD.U32 R19, RZ, RZ, UR6 ;  /* 0x00000006ff137e24 */ /* 0x000fce000f8e00ff */
.L_x_1259:
        /* <DEDUP_REMOVED lines=12> */
.L_x_1184:
[----:B-1----:R-:W3:Y:S01]  /*145c0*/  LDL.LU R0, [R1+0x18] ;  /* 0x0000180001007983 */ /* 0x002ee20000300800 */
[----:B------:R-:W-:Y:S01]  /*145d0*/  BSSY B0, `(.L_x_1261) ;  /* 0x000000b000007945 */ /* 0x000fe20003800000 */
[----:B------:R-:W1:Y:S01]  /*145e0*/  S2R R5, SR_CgaCtaId ;  /* 0x0000000000057919 */ /* 0x000e620000008800 */
[----:B---3--:R-:W-:-:S05]  /*145f0*/  VIADD R0, R0, 0x1 ;  /* 0x0000000100007836 */ /* 0x008fca0000000000 */
[----:B--2---:R-:W-:-:S04]  /*14600*/  LEA.HI R2, R0, R0, RZ, 0x1 ;  /* 0x0000000000027211 */ /* 0x004fc800078f08ff */
[----:B------:R-:W-:-:S05]  /*14610*/  LOP3.LUT R3, R2, 0xfffffffe, RZ, 0xc0, !PT ;  /* 0xfffffffe02037812 */ /* 0x000fca00078ec0ff */
[----:B------:R-:W-:Y:S01]  /*14620*/  IMAD.IADD R3, R0, 0x1, -R3 ;  /* 0x0000000100037824 */ /* 0x000fe200078e0a03 */
[----:B------:R-:W-:-:S04]  /*14630*/  MOV R0, 0x400 ;  /* 0x0000040000007802 */ /* 0x000fc80000000f00 */
[----:B-1----:R-:W-:Y:S02]  /*14640*/  LEA R0, R5, R0, 0x18 ;  /* 0x0000000005007211 */ /* 0x002fe400078ec0ff */
[----:B------:R-:W-:-:S04]  /*14650*/  SHF.L.U32 R3, R3, 0x1f, RZ ;  /* 0x0000001f03037819 */ /* 0x000fc800000006ff */
[----:B------:R-:W1:Y:S02]  /*14660*/  SYNCS.PHASECHK.TRANS64.TRYWAIT P0, [R0+URZ+0x30820], R3 ;  /* 0x03082003000075a7 */ /* 0x000e64000800017f */
[----:B-1----:R-:W-:Y:S05]  /*14670*/  @!P0 BRA `(.L_x_1262) ;  /* 0x0000001400108947 */ /* 0x002fea0003800000 */
.L_x_1315:
[----:B------:R-:W-:Y:S05]  /*14680*/  BSYNC B0 ;  /* 0x0000000000007941 */ /* 0x000fea0003800000 */
.L_x_1261:
[----:B------:R-:W-:-:S03]  /*14690*/  UMOV UR4, 0xffffffff ;  /* 0xffffffff00047882 */ /* 0x000fc60000000000 */
[----:B------:R-:W-:Y:S05]  /*146a0*/  BRA.DIV UR4, `(.L_x_1263) ;  /* 0x0000001604187947 */ /* 0x000fea000b800000 */
[----:B------:R-:W2:Y:S02]  /*146b0*/  S2R R2, SR_TID.X ;  /* 0x0000000000027919 */ /* 0x000ea40000002100 */
[----:B--2---:R-:W-:-:S04]  /*146c0*/  SHF.R.U32.HI R2, RZ, 0x5, R2 ;  /* 0x00000005ff027819 */ /* 0x004fc80000011602 */
[----:B------:R-:W-:-:S05]  /*146d0*/  LOP3.LUT R2, R2, 0x3, RZ, 0xc0, !PT ;  /* 0x0000000302027812 */ /* 0x000fca00078ec0ff */
[----:B------:R2:W3:Y:S02]  /*146e0*/  SHFL.IDX PT, R14, R2, RZ, 0x1f ;  /* 0x00001fff020e7589 */ /* 0x0004e400000e0000 */
.L_x_1318:
[----:B---3--:R-:W-:Y:S01]  /*146f0*/  ISETP.NE.AND P0, PT, R14, RZ, PT ;  /* 0x000000ff0e00720c */ /* 0x008fe20003f05270 */
[----:B------:R-:W-:-:S12]  /*14700*/  BSSY B0, `(.L_x_1264) ;  /* 0x0000029000007945 */ /* 0x000fd80003800000 */
[----:B------:R-:W-:Y:S05]  /*14710*/  @P0 BRA `(.L_x_1265) ;  /* 0x00000000009c0947 */ /* 0x000fea0003800000 */
[----:B------:R-:W-:-:S03]  /*14720*/  UMOV UR4, 0xffffffff ;  /* 0xffffffff00047882 */ /* 0x000fc60000000000 */
[----:B------:R-:W-:Y:S05]  /*14730*/  BRA.DIV UR4, `(.L_x_1266) ;  /* 0x0000001604287947 */ /* 0x000fea000b800000 */
[----:B------:R-:W-:-:S13]  /*14740*/  ELECT P6, URZ, PT ;  /* 0x00000000003f782f */ /* 0x000fda00038c0000 */
.L_x_1321:
        /* <DEDUP_REMOVED lines=8> */
.L_x_1267:
[----:B-1----:R-:W2:Y:S04]  /*147d0*/  LDL R3, [R1] ;  /* 0x0000000001037983 */ /* 0x002ea80000100800 */
[----:B------:R-:W3:Y:S01]  /*147e0*/  LDL.LU R7, [R1+0x8] ;  /* 0x0000080001077983 */ /* 0x000ee20000300800 */
[----:B------:R-:W-:-:S04]  /*147f0*/  VIADD R2, R0, 0x30840 ;  /* 0x0003084000027836 */ /* 0x000fc80000000000 */
[C---:B--2---:R-:W-:Y:S02]  /*14800*/  IMAD R6, R3.reuse, 0x8, R2 ;  /* 0x0000000803067824 */ /* 0x044fe400078e0202 */
[----:B------:R-:W-:Y:S01]  /*14810*/  VIADD R3, R3, 0x1 ;  /* 0x0000000103037836 */ /* 0x000fe20000000000 */
[----:B---3--:R-:W-:-:S04]  /*14820*/  SHF.L.U32 R5, R7, 0x1f, RZ ;  /* 0x0000001f07057819 */ /* 0x008fc800000006ff */
[C---:B------:R-:W-:Y:S01]  /*14830*/  ISETP.NE.AND P1, PT, R3.reuse, 0x2, PT ;  /* 0x000000020300780c */ /* 0x040fe20003f25270 */
[----:B------:R-:W1:Y:S03]  /*14840*/  SYNCS.PHASECHK.TRANS64.TRYWAIT P0, [R6+URZ], R5 ;  /* 0x00000005060075a7 */ /* 0x000e66000800017f */
[----:B------:R-:W-:Y:S02]  /*14850*/  SEL R4, RZ, 0x1, P1 ;  /* 0x00000001ff047807 */ /* 0x000fe40000800000 */
[----:B------:R-:W-:Y:S02]  /*14860*/  SEL R3, R3, RZ, P1 ;  /* 0x000000ff03037207 */ /* 0x000fe40000800000 */
[----:B------:R-:W-:-:S03]  /*14870*/  LOP3.LUT R4, R7, R4, RZ, 0x3c, !PT ;  /* 0x0000000407047212 */ /* 0x000fc600078e3cff */
[----:B------:R-:W-:Y:S01]  /*14880*/  IMAD R7, R3, 0x8, R2 ;  /* 0x0000000803077824 */ /* 0x000fe200078e0202 */
[----:B------:R-:W-:Y:S01]  /*14890*/  SHF.L.U32 R2, R4, 0x1f, RZ ;  /* 0x0000001f04027819 */ /* 0x000fe200000006ff */
[----:B-1----:R-:W-:Y:S06]  /*148a0*/  @!P0 BRA `(.L_x_1268) ;  /* 0x0000001000ec8947 */ /* 0x002fec0003800000 */
.L_x_1322:
[----:B------:R-:W2:Y:S02]  /*148b0*/  SYNCS.PHASECHK.TRANS64.TRYWAIT P0, [R7+URZ], R2 ;  /* 0x00000002070075a7 */ /* 0x000ea4000800017f */
[----:B--2---:R-:W-:Y:S05]  /*148c0*/  @!P0 BRA `(.L_x_1269) ;  /* 0x0000001000f88947 */ /* 0x004fea0003800000 */
.L_x_1323:
[----:B------:R-:W-:Y:S05]  /*148d0*/  @!P2 BRA `(.L_x_1270) ;  /* 0x000000000004a947 */ /* 0x000fea0003800000 */
[----:B------:R-:W-:Y:S01]  /*148e0*/  BPT.TRAP 0x1 ;  /* 0x000000040000795c */ /* 0x000fe20000300000 */
.L_x_1270:
[----:B------:R-:W3:Y:S01]  /*148f0*/  LDL.LU R4, [R1] ;  /* 0x0000000001047983 */ /* 0x000ee20000300800 */
[----:B------:R-:W-:-:S04]  /*14900*/  VIADD R0, R0, 0x30860 ;  /* 0x0003086000007836 */ /* 0x000fc80000000000 */
[----:B---3--:R-:W-:-:S04]  /*14910*/  IMAD R4, R4, 0x8, R0 ;  /* 0x0000000804047824 */ /* 0x008fc800078e0200 */
[----:B------:R-:W3:Y:S02]  /*14920*/  SYNCS.PHASECHK.TRANS64.TRYWAIT P0, [R4+URZ], R5 ;  /* 0x00000005040075a7 */ /* 0x000ee4000800017f */
[----:B---3--:R-:W-:Y:S05]  /*14930*/  @!P0 BRA `(.L_x_1271) ;  /* 0x0000001000f08947 */ /* 0x008fea0003800000 */
.L_x_1324:
[----:B------:R-:W-:-:S07]  /*14940*/  IMAD R3, R3, 0x8, R0 ;  /* 0x0000000803037824 */ /* 0x000fce00078e0200 */
.L_x_1272:
[----:B----4-:R4:W0:Y:S02]  /*14950*/  SYNCS.PHASECHK.TRANS64.TRYWAIT P0, [R3+URZ], R2 ;  /* 0x00000002030075a7 */ /* 0x010824000800017f */
[----:B0-----:R-:W-:Y:S05]  /*14960*/  @!P0 NANOSLEEP.SYNCS 0x989680 ;  /* 0x009896800000895d */ /* 0x001fea0003900000 */
[----:B------:R-:W0:Y:S02]  /*14970*/  @!P0 SYNCS.PHASECHK.TRANS64 P0, [R3+URZ], R2 ;  /* 0x00000002030085a7 */ /* 0x000e24000800007f */
[----:B0-----:R-:W-:Y:S05]  /*14980*/  @!P0 BRA `(.L_x_1272) ;  /* 0xfffffffc00f08947 */ /* 0x001fea000383ffff */
.L_x_1265:
[----:B------:R-:W-:Y:S05]  /*14990*/  BSYNC B0 ;  /* 0x0000000000007941 */ /* 0x000fea0003800000 */
.L_x_1264:
[----:B------:R-:W-:Y:S05]  /*149a0*/  EXIT ;  /* 0x000000000000794d */ /* 0x000fea0003800000 */
.L_x_1088:
[----:B0-----:R-:W-:-:S04]  /*149b0*/  IMAD.U32 R3, RZ, RZ, UR38 ;  /* 0x00000026ff037e24 */ /* 0x001fc8000f8e00ff */
[----:B------:R0:W1:Y:S03]  /*149c0*/  SYNCS.PHASECHK.TRANS64.TRYWAIT P1, [R3+URZ+0x30800], R0 ;  /* 0x03080000030075a7 */ /* 0x000066000802017f */
[----:B-1----:R-:W-:Y:S05]  /*149d0*/  @!P1 NANOSLEEP.SYNCS 0x989680 ;  /* 0x009896800000995d */ /* 0x002fea0003900000 */
[----:B------:R-:W1:Y:S02]  /*149e0*/  @!P1 SYNCS.PHASECHK.TRANS64 P1, [R3+URZ+0x30800], R0 ;  /* 0x03080000030095a7 */ /* 0x000e64000802007f */
[----:B-1----:R-:W-:Y:S05]  /*149f0*/  @!P1 BRA `(.L_x_1088) ;  /* 0xfffffffc00ec9947 */ /* 0x002fea000383ffff */
[----:B------:R-:W-:Y:S05]  /*14a00*/  BRA `(.L_x_1273) ;  /* 0xfffffed0009c7947 */ /* 0x000fea000383ffff */
.L_x_1092:
[----:B-1----:R1:W2:Y:S02]  /*14a10*/  SYNCS.PHASECHK.TRANS64.TRYWAIT P2, [R5+URZ+0x30830], R0 ;  /* 0x03083000050075a7 */ /* 0x0022a4000804017f */
[----:B--2---:R-:W-:Y:S05]  /*14a20*/  @!P2 NANOSLEEP.SYNCS 0x989680 ;  /* 0x009896800000a95d */ /* 0x004fea0003900000 */
[----:B------:R-:W2:Y:S02]  /*14a30*/  @!P2 SYNCS.PHASECHK.TRANS64 P2, [R5+URZ+0x30830], R0 ;  /* 0x030830000500a5a7 */ /* 0x000ea4000804007f */
[----:B--2---:R-:W-:Y:S05]  /*14a40*/  @!P2 BRA `(.L_x_1092) ;  /* 0xfffffffc00f0a947 */ /* 0x004fea000383ffff */
[----:B------:R-:W-:Y:S05]  /*14a50*/  BRA `(.L_x_1091) ;  /* 0xfffffed000c07947 */ /* 0x000fea000383ffff */
.L_x_1108:
[----:B-1----:R-:W-:-:S04]  /*14a60*/  IMAD.U32 R153, RZ, RZ, UR5 ;  /* 0x00000005ff997e24 */ /* 0x002fc8000f8e00ff */
[----:B------:R1:W2:Y:S03]  /*14a70*/  SYNCS.PHASECHK.TRANS64.TRYWAIT P2, [R153+URZ+0x30830], R152 ;  /* 0x03083098990075a7 */ /* 0x0002a6000804017f */
[----:B--2---:R-:W-:Y:S05]  /*14a80*/  @!P2 NANOSLEEP.SYNCS 0x989680 ;  /* 0x009896800000a95d */ /* 0x004fea0003900000 */
[----:B------:R-:W2:Y:S02]  /*14a90*/  @!P2 SYNCS.PHASECHK.TRANS64 P2, [R153+URZ+0x30830], R152 ;  /* 0x030830989900a5a7 */ /* 0x000ea4000804007f */
[----:B--2---:R-:W-:Y:S05]  /*14aa0*/  @!P2 BRA `(.L_x_1108) ;  /* 0xfffffffc00eca947 */ /* 0x004fea000383ffff */
[----:B------:R-:W-:Y:S05]  /*14ab0*/  BRA `(.L_x_1107) ;  /* 0xfffffef800607947 */ /* 0x000fea000383ffff */
.L_x_1112:
[----:B-1----:R-:W-:-:S04]  /*14ac0*/  IMAD.U32 R221, RZ, RZ, UR6 ;  /* 0x00000006ffdd7e24 */ /* 0x002fc8000f8e00ff */
[----:B------:R1:W2:Y:S03]  /*14ad0*/  SYNCS.PHASECHK.TRANS64.TRYWAIT P2, [R221+URZ+0x30850], R0 ;  /* 0x03085000dd0075a7 */ /* 0x0002a6000804017f */
[----:B--2---:R-:W-:Y:S05]  /*14ae0*/  @!P2 NANOSLEEP.SYNCS 0x989680 ;  /* 0x009896800000a95d */ /* 0x004fea0003900000 */
[----:B------:R-:W2:Y:S02]  /*14af0*/  @!P2 SYNCS.PHASECHK.TRANS64 P2, [R221+URZ+0x30850], R0 ;  /* 0x03085000dd00a5a7 */ /* 0x000ea4000804007f */
[----:B--2---:R-:W-:Y:S05]  /*14b00*/  @!P2 BRA `(.L_x_1112) ;  /* 0xfffffffc00eca947 */ /* 0x004fea000383ffff */
[----:B------:R-:W-:Y:S05]  /*14b10*/  BRA `(.L_x_1111) ;  /* 0xffffff0400e87947 */ /* 0x000fea000383ffff */
.L_x_1129:
[----:B-1----:R-:W-:-:S04]  /*14b20*/  IMAD.U32 R152, RZ, RZ, UR5 ;  /* 0x00000005ff987e24 */ /* 0x002fc8000f8e00ff */
[----:B------:R1:W2:Y:S03]  /*14b30*/  SYNCS.PHASECHK.TRANS64.TRYWAIT P2, [R152+URZ+0x30830], R3 ;  /* 0x03083003980075a7 */ /* 0x0002a6000804017f */
[----:B--2---:R-:W-:Y:S05]  /*14b40*/  @!P2 NANOSLEEP.SYNCS 0x989680 ;  /* 0x009896800000a95d */ /* 0x004fea0003900000 */
[----:B------:R-:W2:Y:S02]  /*14b50*/  @!P2 SYNCS.PHASECHK.TRANS64 P2, [R152+URZ+0x30830], R3 ;  /* 0x030830039800a5a7 */ /* 0x000ea4000804007f */
[----:B--2---:R-:W-:Y:S05]  /*14b60*/  @!P2 BRA `(.L_x_1129) ;  /* 0xfffffffc00eca947 */ /* 0x004fea000383ffff */
[----:B------:R-:W-:Y:S05]  /*14b70*/  BRA `(.L_x_1128) ;  /* 0xffffff2000847947 */ /* 0x000fea000383ffff */
.L_x_1133:
[----:B0-----:R-:W-:-:S04]  /*14b80*/  IMAD.U32 R3, RZ, RZ, UR11 ;  /* 0x0000000bff037e24 */ /* 0x001fc8000f8e00ff */
[----:B------:R0:W2:Y:S03]  /*14b90*/  SYNCS.PHASECHK.TRANS64.TRYWAIT P2, [R3+URZ+0x30850], R0 ;  /* 0x03085000030075a7 */ /* 0x0000a6000804017f */
[----:B--2---:R-:W-:Y:S05]  /*14ba0*/  @!P2 NANOSLEEP.SYNCS 0x989680 ;  /* 0x009896800000a95d */ /* 0x004fea0003900000 */
[----:B------:R-:W2:Y:S02]  /*14bb0*/  @!P2 SYNCS.PHASECHK.TRANS64 P2, [R3+URZ+0x30850], R0 ;  /* 0x030850000300a5a7 */ /* 0x000ea4000804007f */
[----:B--2---:R-:W-:Y:S05]  /*14bc0*/  @!P2 BRA `(.L_x_1133) ;  /* 0xfffffffc00eca947 */ /* 0x004fea000383ffff */
[----:B------:R-:W-:Y:S05]  /*14bd0*/  BRA `(.L_x_1132) ;  /* 0xffffff30000c7947 */ /* 0x000fea000383ffff */
.L_x_1139:
[----:B-1----:R-:W-:-:S04]  /*14be0*/  IMAD.U32 R152, RZ, RZ, UR5 ;  /* 0x00000005ff987e24 */ /* 0x002fc8000f8e00ff */
[----:B------:R1:W2:Y:S03]  /*14bf0*/  SYNCS.PHASECHK.TRANS64.TRYWAIT P2, [R152+URZ+0x30830], R3 ;  /* 0x03083003980075a7 */ /* 0x0002a6000804017f */
[----:B--2---:R-:W-:Y:S05]  /*14c00*/  @!P2 NANOSLEEP.SYNCS 0x989680 ;  /* 0x009896800000a95d */ /* 0x004fea0003900000 */
[----:B------:R-:W2:Y:S02]  /*14c10*/  @!P2 SYNCS.PHASECHK.TRANS64 P2, [R152+URZ+0x30830], R3 ;  /* 0x030830039800a5a7 */ /* 0x000ea4000804007f */
[----:B--2---:R-:W-:Y:S05]  /*14c20*/  @!P2 BRA `(.L_x_1139) ;  /* 0xfffffffc00eca947 */ /* 0x004fea000383ffff */
[----:B------:R-:W-:Y:S05]  /*14c30*/  BRA `(.L_x_1138) ;  /* 0xffffff3c00947947 */ /* 0x000fea000383ffff */
.L_x_1143:
[----:B0-----:R-:W-:-:S04]  /*14c40*/  IMAD.U32 R3, RZ, RZ, UR11 ;  /* 0x0000000bff037e24 */ /* 0x001fc8000f8e00ff */
[----:B------:R0:W2:Y:S03]  /*14c50*/  SYNCS.PHASECHK.TRANS64.TRYWAIT P2, [R3+URZ+0x30850], R0 ;  /* 0x03085000030075a7 */ /* 0x0000a6000804017f */
[----:B--2---:R-:W-:Y:S05]  /*14c60*/  @!P2 NANOSLEEP.SYNCS 0x989680 ;  /* 0x009896800000a95d */ /* 0x004fea0003900000 */
[----:B------:R-:W2:Y:S02]  /*14c70*/  @!P2 SYNCS.PHASECHK.TRANS64 P2, [R3+URZ+0x30850], R0 ;  /* 0x030850000300a5a7 */ /* 0x000ea4000804007f */
[----:B--2---:R-:W-:Y:S05]  /*14c80*/  @!P2 BRA `(.L_x_1143) ;  /* 0xfffffffc00eca947 */ /* 0x004fea000383ffff */
[----:B------:R-:W-:Y:S05]  /*14c90*/  BRA `(.L_x_1142) ;  /* 0xffffff4c001c7947 */ /* 0x000fea000383ffff */
.L_x_1156:
[----:B-1----:R-:W-:-:S04]  /*14ca0*/  IMAD.U32 R7, RZ, RZ, UR5 ;  /* 0x00000005ff077e24 */ /* 0x002fc8000f8e00ff */
[----:B------:R1:W2:Y:S03]  /*14cb0*/  SYNCS.PHASECHK.TRANS64.TRYWAIT P0, [R7+URZ+0x30850], R0 ;  /* 0x03085000070075a7 */ /* 0x0002a6000800017f */
[----:B--2---:R-:W-:Y:S05]  /*14cc0*/  @!P0 NANOSLEEP.SYNCS 0x989680 ;  /* 0x009896800000895d */ /* 0x004fea0003900000 */
[----:B------:R-:W2:Y:S02]  /*14cd0*/  @!P0 SYNCS.PHASECHK.TRANS64 P0, [R7+URZ+0x30850], R0 ;  /* 0x03085000070085a7 */ /* 0x000ea4000800007f */
[----:B--2---:R-:W-:Y:S05]  /*14ce0*/  @!P0 BRA `(.L_x_1156) ;  /* 0xfffffffc00ec8947 */ /* 0x004fea000383ffff */
[----:B------:R-:W-:Y:S05]  /*14cf0*/  BRA `(.L_x_1155) ;  /* 0xffffff6800f47947 */ /* 0x000fea000383ffff */
.L_x_1206:
[----:B------:R-:W1:Y:S01]  /*14d00*/  S2R R9, SR_TID.X ;  /* 0x0000000000097919 */ /* 0x000e620000002100 */
[----:B------:R-:W-:Y:S01]  /*14d10*/  BSSY B0, `(.L_x_1274) ;  /* 0x000000a000007945 */ /* 0x000fe20003800000 */
[----:B------:R-:W-:Y:S02]  /*14d20*/  IMAD.MOV.U32 R12, RZ, RZ, RZ ;  /* 0x000000ffff0c7224 */ /* 0x000fe400078e00ff */
[----:B------:R-:W-:Y:S02]  /*14d30*/  IMAD.MOV.U32 R11, RZ, RZ, 0x1f ;  /* 0x0000001fff0b7424 */ /* 0x000fe400078e00ff */
[----:B------:R-:W-:Y:S01]  /*14d40*/  IMAD.MOV.U32 R15, RZ, RZ, -0x1 ;  /* 0xffffffffff0f7424 */ /* 0x000fe200078e00ff */
[----:B-1----:R-:W-:-:S04]  /*14d50*/  SHF.R.U32.HI R9, RZ, 0x5, R9 ;  /* 0x00000005ff097819 */ /* 0x002fc80000011609 */
[----:B------:R-:W-:-:S05]  /*14d60*/  LOP3.LUT R9, R9, 0x3, RZ, 0xc0, !PT ;  /* 0x0000000309097812 */ /* 0x000fca00078ec0ff */
[----:B0-----:R-:W-:-:S07]  /*14d70*/  IMAD.MOV.U32 R13, RZ, RZ, R9 ;  /* 0x000000ffff0d7224 */ /* 0x001fce00078e0009 */
[----:B------:R-:W-:Y:S05]  /*14d80*/  WARPSYNC.COLLECTIVE R15, `(.L_x_1275) ;  /* 0x000000000f087348 */ /* 0x000fea0003c00000 */
[----:B------:R0:W1:Y:S02]  /*14d90*/  SHFL.IDX P6, R14, R13, R12, R11 ;  /* 0x0000000c0d0e7389 */ /* 0x00006400000c000b */
[----:B01----:R-:W-:Y:S01]  /*14da0*/  ENDCOLLECTIVE ;  /* 0x000000000000791b */ /* 0x003fe20003800000 */
.L_x_1275:
[----:B------:R-:W-:Y:S05]  /*14db0*/  BSYNC B0 ;  /* 0x0000000000007941 */ /* 0x000fea0003800000 */
.L_x_1274:
[----:B------:R-:W-:Y:S05]  /*14dc0*/  BRA `(.L_x_1276) ;  /* 0xffffffc000547947 */ /* 0x000fea000383ffff */
.L_x_1207:
[----:B------:R-:W-:Y:S01]  /*14dd0*/  BSSY B0, `(.L_x_1277) ;  /* 0x0000006000007945 */ /* 0x000fe20003800000 */
[----:B------:R-:W-:-:S07]  /*14de0*/  IMAD.MOV.U32 R15, RZ, RZ, -0x1 ;  /* 0xffffffffff0f7424 */ /* 0x000fce00078e00ff */
[----:B0-----:R-:W-:Y:S05]  /*14df0*/  WARPSYNC.COLLECTIVE R15, `(.L_x_1278) ;  /* 0x000000000f0c7348 */ /* 0x001fea0003c00000 */
[----:B------:R-:W-:Y:S02]  /*14e00*/  ELECT P6, UR62, PT ;  /* 0x00000000003e782f */ /* 0x000fe400038c0000 */
[----:B------:R-:W-:Y:S01]  /*14e10*/  MOV R14, UR62 ;  /* 0x0000003e000e7c02 */ /* 0x000fe20008000f00 */
[----:B0-----:R-:W-:Y:S10]  /*14e20*/  ENDCOLLECTIVE ;  /* 0x000000000000791b */ /* 0x001ff40003800000 */
.L_x_1278:
[----:B------:R-:W-:Y:S05]  /*14e30*/  BSYNC B0 ;  /* 0x0000000000007941 */ /* 0x000fea0003800000 */
.L_x_1277:
[----:B------:R-:W-:Y:S05]  /*14e40*/  BRA `(.L_x_1279) ;  /* 0xffffffc000447947 */ /* 0x000fea000383ffff */
.L_x_1210:
[----:B-1----:R1:W2:Y:S02]  /*14e50*/  SYNCS.PHASECHK.TRANS64.TRYWAIT P0, [R9+URZ+0x30840], R10 ;  /* 0x0308400a090075a7 */ /* 0x0022a4000800017f */
[----:B--2---:R-:W-:Y:S05]  /*14e60*/  @!P0 NANOSLEEP.SYNCS 0x989680 ;  /* 0x009896800000895d */ /* 0x004fea0003900000 */
[----:B------:R-:W2:Y:S02]  /*14e70*/  @!P0 SYNCS.PHASECHK.TRANS64 P0, [R9+URZ+0x30840], R10 ;  /* 0x0308400a090085a7 */ /* 0x000ea4000800007f */
[----:B--2---:R-:W-:Y:S05]  /*14e80*/  @!P0 BRA `(.L_x_1210) ;  /* 0xfffffffc00f08947 */ /* 0x004fea000383ffff */
[----:B------:R-:W-:Y:S05]  /*14e90*/  BRA `(.L_x_1280) ;  /* 0xffffffc000ac7947 */ /* 0x000fea000383ffff */
.L_x_1213:
        /* <DEDUP_REMOVED lines=8> */
.L_x_1221:
[----:B0-----:R0:W1:Y:S02]  /*14f20*/  SYNCS.PHASECHK.TRANS64.TRYWAIT P0, [R2+URZ+0x30840], R3 ;  /* 0x03084003020075a7 */ /* 0x001064000800017f */
[----:B-1----:R-:W-:Y:S05]  /*14f30*/  @!P0 NANOSLEEP.SYNCS 0x989680 ;  /* 0x009896800000895d */ /* 0x002fea0003900000 */
[----:B------:R-:W1:Y:S02]  /*14f40*/  @!P0 SYNCS.PHASECHK.TRANS64 P0, [R2+URZ+0x30840], R3 ;  /* 0x03084003020085a7 */ /* 0x000e64000800007f */
[----:B-1----:R-:W-:Y:S05]  /*14f50*/  @!P0 BRA `(.L_x_1221) ;  /* 0xfffffffc00f08947 */ /* 0x002fea000383ffff */
[----:B------:R-:W-:Y:S05]  /*14f60*/  BRA `(.L_x_1282) ;  /* 0xffffffc800e47947 */ /* 0x000fea000383ffff */
.L_x_1223:
[----:B0-----:R0:W1:Y:S02]  /*14f70*/  SYNCS.PHASECHK.TRANS64.TRYWAIT P0, [R3+URZ+0x60], R2 ;  /* 0x00006002030075a7 */ /* 0x001064000800017f */
[----:B-1----:R-:W-:Y:S05]  /*14f80*/  @!P0 NANOSLEEP.SYNCS 0x989680 ;  /* 0x009896800000895d */ /* 0x002fea0003900000 */
[----:B------:R-:W1:Y:S02]  /*14f90*/  @!P0 SYNCS.PHASECHK.TRANS64 P0, [R3+URZ+0x60], R2 ;  /* 0x00006002030085a7 */ /* 0x000e64000800007f */
[----:B-1----:R-:W-:Y:S05]  /*14fa0*/  @!P0 BRA `(.L_x_1223) ;  /* 0xfffffffc00f08947 */ /* 0x002fea000383ffff */
[----:B------:R-:W-:Y:S05]  /*14fb0*/  BRA `(.L_x_1283) ;  /* 0xffffffcc00a47947 */ /* 0x000fea000383ffff */
.L_x_1228:
[----:B-1----:R1:W2:Y:S02]  /*14fc0*/  SYNCS.PHASECHK.TRANS64.TRYWAIT P0, [R2+URZ+0x30840], R3 ;  /* 0x03084003020075a7 */ /* 0x0022a4000800017f */
[----:B--2---:R-:W-:Y:S05]  /*14fd0*/  @!P0 NANOSLEEP.SYNCS 0x989680 ;  /* 0x009896800000895d */ /* 0x004fea0003900000 */
[----:B------:R-:W2:Y:S02]  /*14fe0*/  @!P0 SYNCS.PHASECHK.TRANS64 P0, [R2+URZ+0x30840], R3 ;  /* 0x03084003020085a7 */ /* 0x000ea4000800007f */
[----:B--2---:R-:W-:Y:S05]  /*14ff0*/  @!P0 BRA `(.L_x_1228) ;  /* 0xfffffffc00f08947 */ /* 0x004fea000383ffff */
[----:B------:R-:W-:Y:S05]  /*15000*/  BRA `(.L_x_1284) ;  /* 0xffffffd400347947 */ /* 0x000fea000383ffff */
.L_x_1230:
[----:B0-----:R0:W1:Y:S02]  /*15010*/  SYNCS.PHASECHK.TRANS64.TRYWAIT P1, [R3+URZ+0x60], R2 ;  /* 0x00006002030075a7 */ /* 0x001064000802017f */
[----:B-1----:R-:W-:Y:S05]  /*15020*/  @!P1 NANOSLEEP.SYNCS 0x989680 ;  /* 0x009896800000995d */ /* 0x002fea0003900000 */
[----:B------:R-:W1:Y:S02]  /*15030*/  @!P1 SYNCS.PHASECHK.TRANS64 P1, [R3+URZ+0x60], R2 ;  /* 0x00006002030095a7 */ /* 0x000e64000802007f */
[----:B-1----:R-:W-:Y:S05]  /*15040*/  @!P1 BRA `(.L_x_1230) ;  /* 0xfffffffc00f09947 */ /* 0x002fea000383ffff */
[----:B------:R-:W-:Y:S05]  /*15050*/  BRA `(.L_x_1285) ;  /* 0xffffffd400f47947 */ /* 0x000fea000383ffff */
.L_x_1235:
[----:B--2---:R2:W3:Y:S02]  /*15060*/  SYNCS.PHASECHK.TRANS64.TRYWAIT P0, [R2+URZ+0x30840], R3 ;  /* 0x03084003020075a7 */ /* 0x0044e4000800017f */
[----:B---3--:R-:W-:Y:S05]  /*15070*/  @!P0 NANOSLEEP.SYNCS 0x989680 ;  /* 0x009896800000895d */ /* 0x008fea0003900000 */
[----:B------:R-:W3:Y:S02]  /*15080*/  @!P0 SYNCS.PHASECHK.TRANS64 P0, [R2+URZ+0x30840], R3 ;  /* 0x03084003020085a7 */ /* 0x000ee4000800007f */
[----:B---3--:R-:W-:Y:S05]  /*15090*/  @!P0 BRA `(.L_x_1235) ;  /* 0xfffffffc00f08947 */ /* 0x008fea000383ffff */
[----:B------:R-:W-:Y:S05]  /*150a0*/  BRA `(.L_x_1286) ;  /* 0xffffffdc003c7947 */ /* 0x000fea000383ffff */
.L_x_1237:
[----:B0-----:R0:W1:Y:S02]  /*150b0*/  SYNCS.PHASECHK.TRANS64.TRYWAIT P1, [R2+URZ+0x60], R9 ;  /* 0x00006009020075a7 */ /* 0x001064000802017f */
[----:B-1----:R-:W-:Y:S05]  /*150c0*/  @!P1 NANOSLEEP.SYNCS 0x989680 ;  /* 0x009896800000995d */ /* 0x002fea0003900000 */
[----:B------:R-:W1:Y:S02]  /*150d0*/  @!P1 SYNCS.PHASECHK.TRANS64 P1, [R2+URZ+0x60], R9 ;  /* 0x00006009020095a7 */ /* 0x000e64000802007f */
[----:B-1----:R-:W-:Y:S05]  /*150e0*/  @!P1 BRA `(.L_x_1237) ;  /* 0xfffffffc00f09947 */ /* 0x002fea000383ffff */
[----:B------:R-:W-:Y:S05]  /*150f0*/  BRA `(.L_x_1287) ;  /* 0xffffffdc00fc7947 */ /* 0x000fea000383ffff */
.L_x_1244:
[----:B-1----:R1:W2:Y:S02]  /*15100*/  SYNCS.PHASECHK.TRANS64.TRYWAIT P0, [R3+URZ+0x30860], R0 ;  /* 0x03086000030075a7 */ /* 0x0022a4000800017f */
[----:B--2---:R-:W-:Y:S05]  /*15110*/  @!P0 NANOSLEEP.SYNCS 0x989680 ;  /* 0x009896800000895d */ /* 0x004fea0003900000 */
[----:B------:R-:W2:Y:S02]  /*15120*/  @!P0 SYNCS.PHASECHK.TRANS64 P0, [R3+URZ+0x30860], R0 ;  /* 0x03086000030085a7 */ /* 0x000ea4000800007f */
[----:B--2---:R-:W-:Y:S05]  /*15130*/  @!P0 BRA `(.L_x_1244) ;  /* 0xfffffffc00f08947 */ /* 0x004fea000383ffff */
[----:B------:R-:W-:Y:S05]  /*15140*/  BRA `(.L_x_1288) ;  /* 0xffffffe4002c7947 */ /* 0x000fea000383ffff */
.L_x_1246:
        /* <DEDUP_REMOVED lines=8> */
.L_x_1290:
[----:B------:R-:W-:Y:S05]  /*151d0*/  BSYNC B0 ;  /* 0x0000000000007941 */ /* 0x000fea0003800000 */
.L_x_1289:
[----:B------:R-:W-:Y:S02]  /*151e0*/  IMAD.MOV.U32 R13, RZ, RZ, R16 ;  /* 0x000000ffff0d7224 */ /* 0x000fe400078e0010 */
[----:B------:R-:W-:Y:S02]  /*151f0*/  IMAD.MOV.U32 R12, RZ, RZ, 0x1 ;  /* 0x00000001ff0c7424 */ /* 0x000fe400078e00ff */
[----:B------:R-:W-:Y:S02]  /*15200*/  IMAD.MOV.U32 R11, RZ, RZ, 0x1f ;  /* 0x0000001fff0b7424 */ /* 0x000fe400078e00ff */
[----:B------:R-:W-:Y:S02]  /*15210*/  IMAD.MOV.U32 R15, RZ, RZ, -0x1 ;  /* 0xffffffffff0f7424 */ /* 0x000fe400078e00ff */
[----:B------:R-:W-:-:S07]  /*15220*/  IMAD.MOV.U32 R4, RZ, RZ, R14 ;  /* 0x000000ffff047224 */ /* 0x000fce00078e000e */
[----:B------:R-:W-:Y:S05]  /*15230*/  WARPSYNC.COLLECTIVE R15, `(.L_x_1291) ;  /* 0x000000000f087348 */ /* 0x000fea0003c00000 */
[----:B------:R0:W1:Y:S02]  /*15240*/  SHFL.IDX P6, R14, R13, R12, R11 ;  /* 0x0000000c0d0e7389 */ /* 0x00006400000c000b */
[----:B01----:R-:W-:Y:S01]  /*15250*/  ENDCOLLECTIVE ;  /* 0x000000000000791b */ /* 0x003fe20003800000 */
.L_x_1291:
[----:B------:R-:W-:Y:S01]  /*15260*/  IMAD.MOV.U32 R16, RZ, RZ, R14 ;  /* 0x000000ffff107224 */ /* 0x000fe200078e000e */
[----:B------:R-:W-:Y:S06]  /*15270*/  BRA `(.L_x_1292) ;  /* 0xffffffe400dc7947 */ /* 0x000fec000383ffff */
.L_x_1249:
[----:B------:R-:W-:Y:S01]  /*15280*/  BSSY B0, `(.L_x_1293) ;  /* 0x0000008000007945 */ /* 0x000fe20003800000 */
[----:B0----5:R-:W-:Y:S02]  /*15290*/  IMAD.MOV.U32 R13, RZ, RZ, R17 ;  /* 0x000000ffff0d7224 */ /* 0x021fe400078e0011 */
[----:B------:R-:W-:Y:S02]  /*152a0*/  IMAD.MOV.U32 R12, RZ, RZ, 0x1 ;  /* 0x00000001ff0c7424 */ /* 0x000fe400078e00ff */
[----:B------:R-:W-:Y:S02]  /*152b0*/  IMAD.MOV.U32 R11, RZ, RZ, RZ ;  /* 0x000000ffff0b7224 */ /* 0x000fe400078e00ff */
[----:B------:R-:W-:-:S07]  /*152c0*/  IMAD.MOV.U32 R15, RZ, RZ, -0x1 ;  /* 0xffffffffff0f7424 */ /* 0x000fce00078e00ff */
[----:B-1234-:R-:W-:Y:S05]  /*152d0*/  WARPSYNC.COLLECTIVE R15, `(.L_x_1294) ;  /* 0x000000000f087348 */ /* 0x01efea0003c00000 */
[----:B------:R0:W0:Y:S02]  /*152e0*/  SHFL.UP P6, R14, R13, R12, R11 ;  /* 0x0400000c0d0e7389 */ /* 0x00002400000c000b */
[----:B01234-:R-:W-:Y:S01]  /*152f0*/  ENDCOLLECTIVE ;  /* 0x000000000000791b */ /* 0x01ffe20003800000 */
.L_x_1294:
[----:B------:R-:W-:Y:S05]  /*15300*/  BSYNC B0 ;  /* 0x0000000000007941 */ /* 0x000fea0003800000 */
.L_x_1293:
[----:B------:R-:W-:Y:S01]  /*15310*/  ISETP.NE.AND P0, PT, R6, RZ, PT ;  /* 0x000000ff0600720c */ /* 0x000fe20003f05270 */
        /* <DEDUP_REMOVED lines=9> */
.L_x_1295:
        /* <DEDUP_REMOVED lines=8> */
.L_x_1296:
        /* <DEDUP_REMOVED lines=8> */
.L_x_1297:
        /* <DEDUP_REMOVED lines=8> */
.L_x_1298:
[----:B------:R-:W-:Y:S02]  /*15530*/  IMAD.MOV.U32 R12, RZ, RZ, 0x1f ;  /* 0x0000001fff0c7424 */ /* 0x000fe400078e00ff */
[----:B------:R-:W-:Y:S01]  /*15540*/  IMAD.MOV.U32 R11, RZ, RZ, 0x1f ;  /* 0x0000001fff0b7424 */ /* 0x000fe200078e00ff */
[----:B------:R-:W-:-:S05]  /*15550*/  SEL R2, R14, RZ, P0 ;  /* 0x000000ff0e027207 */ /* 0x000fca0000000000 */
[----:B------:R-:W-:-:S04]  /*15560*/  IMAD.IADD R2, R5, 0x1, R2 ;  /* 0x0000000105027824 */ /* 0x000fc800078e0202 */
[----:B------:R-:W-:-:S07]  /*15570*/  IMAD.MOV.U32 R13, RZ, RZ, R2 ;  /* 0x000000ffff0d7224 */ /* 0x000fce00078e0002 */
[----:B------:R-:W-:Y:S05]  /*15580*/  WARPSYNC.COLLECTIVE R15, `(.L_x_1299) ;  /* 0x000000000f087348 */ /* 0x000fea0003c00000 */
[----:B------:R0:W1:Y:S02]  /*15590*/  SHFL.IDX P6, R14, R13, R12, R11 ;  /* 0x0000000c0d0e7389 */ /* 0x00006400000c000b */
[----:B01----:R-:W-:Y:S01]  /*155a0*/  ENDCOLLECTIVE ;  /* 0x000000000000791b */ /* 0x003fe20003800000 */
.L_x_1299:
[----:B------:R-:W-:Y:S05]  /*155b0*/  BRA `(.L_x_1300) ;  /* 0xffffffe400a07947 */ /* 0x000fea000383ffff */
.L_x_1254:
        /* <DEDUP_REMOVED lines=8> */
.L_x_1302:
[----:B------:R-:W-:Y:S05]  /*15640*/  BSYNC B0 ;  /* 0x0000000000007941 */ /* 0x000fea0003800000 */
.L_x_1301:
        /* <DEDUP_REMOVED lines=10> */
.L_x_1303:
        /* <DEDUP_REMOVED lines=8> */
.L_x_1304:
        /* <DEDUP_REMOVED lines=8> */
.L_x_1305:
        /* <DEDUP_REMOVED lines=8> */
.L_x_1306:
        /* <DEDUP_REMOVED lines=8> */
.L_x_1307:
[----:B------:R-:W-:Y:S05]  /*158f0*/  BRA `(.L_x_1308) ;  /* 0xffffffe400847947 */ /* 0x000fea000383ffff */
.L_x_1256:
[----:B------:R-:W-:Y:S01]  /*15900*/  BSSY B0, `(.L_x_1309) ;  /* 0x0000006000007945 */ /* 0x000fe20003800000 */
[----:B------:R-:W-:Y:S01]  /*15910*/  PLOP3.LUT P6, PT, P6, PT, PT, 0x8, 0x0 ;  /* 0x000000000000781c */ /* 0x000fe200037ce170 */
[----:B------:R-:W-:-:S12]  /*15920*/  IMAD.MOV.U32 R15, RZ, RZ, -0x1 ;  /* 0xffffffffff0f7424 */ /* 0x000fd800078e00ff */
[----:B0-----:R-:W-:Y:S05]  /*15930*/  WARPSYNC.COLLECTIVE R15, `(.L_x_1310) ;  /* 0x000000000f087348 */ /* 0x001fea0003c00000 */
[----:B------:R-:W-:Y:S01]  /*15940*/  VOTE.ANY R14, PT, P6 ;  /* 0x00000000000e7806 */ /* 0x000fe200030e0100 */
[----:B0-----:R-:W-:Y:S06]  /*15950*/  ENDCOLLECTIVE ;  /* 0x000000000000791b */ /* 0x001fec0003800000 */
.L_x_1310:
[----:B------:R-:W-:Y:S05]  /*15960*/  BSYNC B0 ;  /* 0x0000000000007941 */ /* 0x000fea0003800000 */
.L_x_1309:
        /* <DEDUP_REMOVED lines=9> */
.L_x_1311:
[----:B------:R-:W-:Y:S01]  /*15a00*/  IMAD.MOV.U32 R17, RZ, RZ, R14 ;  /* 0x000000ffff117224 */ /* 0x000fe200078e000e */
[----:B------:R-:W-:Y:S06]  /*15a10*/  BRA `(.L_x_1312) ;  /* 0xffffffe400747947 */ /* 0x000fec000383ffff */
.L_x_1258:
[----:B------:R-:W-:Y:S01]  /*15a20*/  BSSY B0, `(.L_x_1313) ;  /* 0x0000007000007945 */ /* 0x000fe20003800000 */
[----:B------:R-:W-:Y:S02]  /*15a30*/  IMAD.MOV.U32 R13, RZ, RZ, R2 ;  /* 0x000000ffff0d7224 */ /* 0x000fe400078e0002 */
[----:B------:R-:W-:Y:S02]  /*15a40*/  IMAD.MOV.U32 R11, RZ, RZ, 0x1f ;  /* 0x0000001fff0b7424 */ /* 0x000fe400078e00ff */
[----:B------:R-:W-:-:S07]  /*15a50*/  IMAD.MOV.U32 R15, RZ, RZ, -0x1 ;  /* 0xffffffffff0f7424 */ /* 0x000fce00078e00ff */
[----:B012---:R-:W-:Y:S05]  /*15a60*/  WARPSYNC.COLLECTIVE R15, `(.L_x_1314) ;  /* 0x000000000f087348 */ /* 0x007fea0003c00000 */
[----:B------:R3:W4:Y:S02]  /*15a70*/  SHFL.IDX P6, R14, R13, R12, R11 ;  /* 0x0000000c0d0e7389 */ /* 0x00072400000c000b */
[----:B01234-:R-:W-:Y:S01]  /*15a80*/  ENDCOLLECTIVE ;  /* 0x000000000000791b */ /* 0x01ffe20003800000 */
.L_x_1314:
[----:B------:R-:W-:Y:S05]  /*15a90*/  BSYNC B0 ;  /* 0x0000000000007941 */ /* 0x000fea0003800000 */
.L_x_1313:
[----:B------:R-:W-:Y:S01]  /*15aa0*/  IMAD.MOV.U32 R7, RZ, RZ, R14 ;  /* 0x000000ffff077224 */ /* 0x000fe200078e000e */
[----:B------:R-:W-:Y:S06]  /*15ab0*/  BRA `(.L_x_1257) ;  /* 0xffffffe400687947 */ /* 0x000fec000383ffff */
.L_x_1262:
[----:B-1----:R1:W2:Y:S02]  /*15ac0*/  SYNCS.PHASECHK.TRANS64.TRYWAIT P0, [R0+URZ+0x30820], R3 ;  /* 0x03082003000075a7 */ /* 0x0022a4000800017f */
[----:B--2---:R-:W-:Y:S05]  /*15ad0*/  @!P0 NANOSLEEP.SYNCS 0x989680 ;  /* 0x009896800000895d */ /* 0x004fea0003900000 */
[----:B------:R-:W2:Y:S02]  /*15ae0*/  @!P0 SYNCS.PHASECHK.TRANS64 P0, [R0+URZ+0x30820], R3 ;  /* 0x03082003000085a7 */ /* 0x000ea4000800007f */
[----:B--2---:R-:W-:Y:S05]  /*15af0*/  @!P0 BRA `(.L_x_1262) ;  /* 0xfffffffc00f08947 */ /* 0x004fea000383ffff */
[----:B------:R-:W-:Y:S05]  /*15b00*/  BRA `(.L_x_1315) ;  /* 0xffffffe800dc7947 */ /* 0x000fea000383ffff */
.L_x_1263:
[----:B------:R-:W2:Y:S01]  /*15b10*/  S2R R2, SR_TID.X ;  /* 0x0000000000027919 */ /* 0x000ea20000002100 */
[----:B------:R-:W-:Y:S01]  /*15b20*/  BSSY B0, `(.L_x_1316) ;  /* 0x000000a000007945 */ /* 0x000fe20003800000 */
[----:B------:R-:W-:Y:S02]  /*15b30*/  IMAD.MOV.U32 R12, RZ, RZ, RZ ;  /* 0x000000ffff0c7224 */ /* 0x000fe400078e00ff */
[----:B------:R-:W-:Y:S02]  /*15b40*/  IMAD.MOV.U32 R11, RZ, RZ, 0x1f ;  /* 0x0000001fff0b7424 */ /* 0x000fe400078e00ff */
[----:B------:R-:W-:Y:S01]  /*15b50*/  IMAD.MOV.U32 R15, RZ, RZ, -0x1 ;  /* 0xffffffffff0f7424 */ /* 0x000fe200078e00ff */
[----:B--2---:R-:W-:-:S04]  /*15b60*/  SHF.R.U32.HI R2, RZ, 0x5, R2 ;  /* 0x00000005ff027819 */ /* 0x004fc80000011602 */
[----:B------:R-:W-:-:S05]  /*15b70*/  LOP3.LUT R2, R2, 0x3, RZ, 0xc0, !PT ;  /* 0x0000000302027812 */ /* 0x000fca00078ec0ff */
[----:B0-----:R-:W-:-:S07]  /*15b80*/  IMAD.MOV.U32 R13, RZ, RZ, R2 ;  /* 0x000000ffff0d7224 */ /* 0x001fce00078e0002 */
[----:B-1----:R-:W-:Y:S05]  /*15b90*/  WARPSYNC.COLLECTIVE R15, `(.L_x_1317) ;  /* 0x000000000f087348 */ /* 0x002fea0003c00000 */
[----:B------:R0:W2:Y:S02]  /*15ba0*/  SHFL.IDX P6, R14, R13, R12, R11 ;  /* 0x0000000c0d0e7389 */ /* 0x0000a400000c000b */
[----:B012---:R-:W-:Y:S01]  /*15bb0*/  ENDCOLLECTIVE ;  /* 0x000000000000791b */ /* 0x007fe20003800000 */
.L_x_1317:
[----:B------:R-:W-:Y:S05]  /*15bc0*/  BSYNC B0 ;  /* 0x0000000000007941 */ /* 0x000fea0003800000 */
.L_x_1316:
[----:B------:R-:W-:Y:S05]  /*15bd0*/  BRA `(.L_x_1318) ;  /* 0xffffffe800c47947 */ /* 0x000fea000383ffff */
.L_x_1266:
[----:B------:R-:W-:Y:S01]  /*15be0*/  BSSY B1, `(.L_x_1319) ;  /* 0x0000006000017945 */ /* 0x000fe20003800000 */
[----:B------:R-:W-:-:S07]  /*15bf0*/  IMAD.MOV.U32 R15, RZ, RZ, -0x1 ;  /* 0xffffffffff0f7424 */ /* 0x000fce00078e00ff */
[----:B012---:R-:W-:Y:S05]  /*15c00*/  WARPSYNC.COLLECTIVE R15, `(.L_x_1320) ;  /* 0x000000000f0c7348 */ /* 0x007fea0003c00000 */
[----:B------:R-:W-:Y:S02]  /*15c10*/  ELECT P6, UR62, PT ;  /* 0x00000000003e782f */ /* 0x000fe400038c0000 */
[----:B------:R-:W-:Y:S01]  /*15c20*/  MOV R14, UR62 ;  /* 0x0000003e000e7c02 */ /* 0x000fe20008000f00 */
[----:B012---:R-:W-:Y:S10]  /*15c30*/  ENDCOLLECTIVE ;  /* 0x000000000000791b */ /* 0x007ff40003800000 */
.L_x_1320:
[----:B------:R-:W-:Y:S05]  /*15c40*/  BSYNC B1 ;  /* 0x0000000000017941 */ /* 0x000fea0003800000 */
.L_x_1319:
[----:B------:R-:W-:Y:S05]  /*15c50*/  BRA `(.L_x_1321) ;  /* 0xffffffe800bc7947 */ /* 0x000fea000383ffff */
.L_x_1268:
[----:B-1----:R1:W2:Y:S02]  /*15c60*/  SYNCS.PHASECHK.TRANS64.TRYWAIT P0, [R6+URZ], R5 ;  /* 0x00000005060075a7 */ /* 0x0022a4000800017f */
[----:B--2---:R-:W-:Y:S05]  /*15c70*/  @!P0 NANOSLEEP.SYNCS 0x989680 ;  /* 0x009896800000895d */ /* 0x004fea0003900000 */
[----:B------:R-:W2:Y:S02]  /*15c80*/  @!P0 SYNCS.PHASECHK.TRANS64 P0, [R6+URZ], R5 ;  /* 0x00000005060085a7 */ /* 0x000ea4000800007f */
[----:B--2---:R-:W-:Y:S05]  /*15c90*/  @!P0 BRA `(.L_x_1268) ;  /* 0xfffffffc00f08947 */ /* 0x004fea000383ffff */
[----:B------:R-:W-:Y:S05]  /*15ca0*/  BRA `(.L_x_1322) ;  /* 0xffffffec00007947 */ /* 0x000fea000383ffff */
.L_x_1269:
[----:B--2---:R2:W3:Y:S02]  /*15cb0*/  SYNCS.PHASECHK.TRANS64.TRYWAIT P0, [R7+URZ], R2 ;  /* 0x00000002070075a7 */ /* 0x0044e4000800017f */
[----:B---3--:R-:W-:Y:S05]  /*15cc0*/  @!P0 NANOSLEEP.SYNCS 0x989680 ;  /* 0x009896800000895d */ /* 0x008fea0003900000 */
[----:B------:R-:W3:Y:S02]  /*15cd0*/  @!P0 SYNCS.PHASECHK.TRANS64 P0, [R7+URZ], R2 ;  /* 0x00000002070085a7 */ /* 0x000ee4000800007f */
[----:B---3--:R-:W-:Y:S05]  /*15ce0*/  @!P0 BRA `(.L_x_1269) ;  /* 0xfffffffc00f08947 */ /* 0x008fea000383ffff */
[----:B------:R-:W-:Y:S05]  /*15cf0*/  BRA `(.L_x_1323) ;  /* 0xffffffe800f47947 */ /* 0x000fea000383ffff */
.L_x_1271:
[----:B---3--:R3:W4:Y:S02]  /*15d00*/  SYNCS.PHASECHK.TRANS64.TRYWAIT P0, [R4+URZ], R5 ;  /* 0x00000005040075a7 */ /* 0x008724000800017f */
[----:B----4-:R-:W-:Y:S05]  /*15d10*/  @!P0 NANOSLEEP.SYNCS 0x989680 ;  /* 0x009896800000895d */ /* 0x010fea0003900000 */
[----:B------:R-:W4:Y:S02]  /*15d20*/  @!P0 SYNCS.PHASECHK.TRANS64 P0, [R4+URZ], R5 ;  /* 0x00000005040085a7 */ /* 0x000f24000800007f */
[----:B----4-:R-:W-:Y:S05]  /*15d30*/  @!P0 BRA `(.L_x_1271) ;  /* 0xfffffffc00f08947 */ /* 0x010fea000383ffff */
[----:B------:R-:W-:Y:S05]  /*15d40*/  BRA `(.L_x_1324) ;  /* 0xffffffe800fc7947 */ /* 0x000fea000383ffff */
.L_x_1325:
        /* <DEDUP_REMOVED lines=11> */
.L_x_2842:


//--------------------- .text._ZN7cutlass13device_kernelIN5flash11enable_sm90INS1_16FlashAttnFwdSm90INS1_25CollectiveMainloopFwdSm90ILi2EN4cute5tupleIJNS5_1CILi1EEES8_S8_EEENS6_IJNS7_ILi128EEENS7_ILi64EEENS7_ILi256EEEEEELi256ENS_6half_tEfNS_4arch4Sm90ELb0ELb1ELb0ELb1ELb0ELb1ELb0ELb1ELb1ELb0ELb0ELb0EEENS1_21CollectiveEpilogueFwdINS6_IJSA_SC_SB_EEES9_SE_SG_Li256ELb1ELb0ELb0ELb0EEENS1_36VarlenDynamicPersistentTileSchedulerILi128ELi64ELi256ELi32ELb0ELb0ELb1ELb1ELb0ELb1EEEEEEEEEvNT_6ParamsE --------------------------
	.section	.text._ZN7cutlass13device_kernelIN5flash11enable_sm90INS1_16FlashAttnFwdSm90INS1_25CollectiveMainloopFwdSm90ILi2EN4cute5tupleIJNS5_1CILi1EEES8_S8_EEENS6_IJNS7_ILi128EEENS7_ILi64EEENS7_ILi256EEEEEELi256ENS_6half_tEfNS_4arch4Sm90ELb0ELb1ELb0ELb1ELb0ELb1ELb0ELb1ELb1ELb0ELb0ELb0EEENS1_21CollectiveEpilogueFwdINS6_IJSA_SC_SB_EEES9_SE_SG_Li256ELb1ELb0ELb0ELb0EEENS1_36VarlenDynamicPersistentTileSchedulerILi128ELi64ELi256ELi32ELb0ELb0ELb1ELb1ELb0ELb1EEEEEEEEEvNT_6ParamsE,"ax",@progbits
	.align	128
.text._ZN7cutlass13device_kernelIN5flash11enable_sm90INS1_16FlashAttnFwdSm90INS1_25CollectiveMainloopFwdSm90ILi2EN4cute5tupleIJNS5_1CILi1EEES8_S8_EEENS6_IJNS7_ILi128EEENS7_ILi64EEENS7_ILi256EEEEEELi256ENS_6half_tEfNS_4arch4Sm90ELb0ELb1ELb0ELb1ELb0ELb1ELb0ELb1ELb1ELb0ELb0ELb0EEENS1_21CollectiveEpilogueFwdINS6_IJSA_SC_SB_EEES9_SE_SG_Li256ELb1ELb0ELb0ELb0EEENS1_36VarlenDynamicPersistentTileSchedulerILi128ELi64ELi256ELi32ELb0ELb0ELb1ELb1ELb0ELb1EEEEEEEEEvNT_6ParamsE:
        .type           _ZN7cutlass13device_kernelIN5flash11enable_sm90INS1_16FlashAttnFwdSm90INS1_25CollectiveMainloopFwdSm90ILi2EN4cute5tupleIJNS5_1CILi1EEES8_S8_EEENS6_IJNS7_ILi128EEENS7_ILi64EEENS7_ILi256EEEEEELi256ENS_6half_tEfNS_4arch4Sm90ELb0ELb1ELb0ELb1ELb0ELb1ELb0ELb1ELb1ELb0ELb0ELb0EEENS1_21CollectiveEpilogueFwdINS6_IJSA_SC_SB_EEES9_SE_SG_Li256ELb1ELb0ELb0ELb0EEENS1_36VarlenDynamicPersistentTileSchedulerILi128ELi64ELi256ELi32ELb0ELb0ELb1ELb1ELb0ELb1EEEEEEEEEvNT_6ParamsE,@function
        .size           _ZN7cutlass13device_kernelIN5flash11enable_sm90INS1_16FlashAttnFwdSm90INS1_25CollectiveMainloopFwdSm90ILi2EN4cute5tupleIJNS5_1CILi1EEES8_S8_EEENS6_IJNS7_ILi128EEENS7_ILi64EEENS7_ILi256EEEEEELi256ENS_6half_tEfNS_4arch4Sm90ELb0ELb1ELb0ELb1ELb0ELb1ELb0ELb1ELb1ELb0ELb0ELb0EEENS1_21CollectiveEpilogueFwdINS6_IJSA_SC_SB_EEES9_SE_SG_Li256ELb1ELb0ELb0ELb0EEENS1_36VarlenDynamicPersistentTileSchedulerILi128ELi64ELi256ELi32ELb0ELb0ELb1ELb1ELb0ELb1EEEEEEEEEvNT_6ParamsE,(.L_x_2843 - _ZN7cutlass13device_kernelIN5flash11enable_sm90INS1_16FlashAttnFwdSm90INS1_25CollectiveMainloopFwdSm90ILi2EN4cute5tupleIJNS5_1CILi1EEES8_S8_EEENS6_IJNS7_ILi128EEENS7_ILi64EEENS7_ILi256EEEEEELi256ENS_6half_tEfNS_4arch4Sm90ELb0ELb1ELb0ELb1ELb0ELb1ELb0ELb1ELb1ELb0ELb0ELb0EEENS1_21CollectiveEpilogueFwdINS6_IJSA_SC_SB_EEES9_SE_SG_Li256ELb1ELb0ELb0ELb0EEENS1_36VarlenDynamicPersistentTileSchedulerILi128ELi64ELi256ELi32ELb0ELb0ELb1ELb1ELb0ELb1EEEEEEEEEvNT_6ParamsE)
        .other          _ZN7cutlass13device_kernelIN5flash11enable_sm90INS1_16FlashAttnFwdSm90INS1_25CollectiveMainloopFwdSm90ILi2EN4cute5tupleIJNS5_1CILi1EEES8_S8_EEENS6_IJNS7_ILi128EEENS7_ILi64EEENS7_ILi256EEEEEELi256ENS_6half_tEfNS_4arch4Sm90ELb0ELb1ELb0ELb1ELb0ELb1ELb0ELb1ELb1ELb0ELb0ELb0EEENS1_21CollectiveEpilogueFwdINS6_IJSA_SC_SB_EEES9_SE_SG_Li256ELb1ELb0ELb0ELb0EEENS1_36VarlenDynamicPersistentTileSchedulerILi128ELi64ELi256ELi32ELb0ELb0ELb1ELb1ELb0ELb1EEEEEEEEEvNT_6ParamsE,@"STO_CUDA_ENTRY STV_DEFAULT"
_ZN7cutlass13device_kernelIN5flash11enable_sm90INS1_16FlashAttnFwdSm90INS1_25CollectiveMainloopFwdSm90ILi2EN4cute5tupleIJNS5_1CILi1EEES8_S8_EEENS6_IJNS7_ILi128EEENS7_ILi64EEENS7_ILi256EEEEEELi256ENS_6half_tEfNS_4arch4Sm90ELb0ELb1ELb0ELb1ELb0ELb1ELb0ELb1ELb1ELb0ELb0ELb0EEENS1_21CollectiveEpilogueFwdINS6_IJSA_SC_SB_EEES9_SE_SG_Li256ELb1ELb0ELb0ELb0EEENS1_36VarlenDynamicPersistentTileSchedulerILi128ELi64ELi256ELi32ELb0ELb0ELb1ELb1ELb0ELb1EEEEEEEEEvNT_6ParamsE:
        /* <DEDUP_REMOVED lines=26> */
.L_x_1327:
[----:B------:R-:W-:Y:S05]  /*01a0*/  BSYNC B0 ;  /* 0x0000000000007941 */ /* 0x000fea0003800000 */
.L_x_1326:
        /* <DEDUP_REMOVED lines=40> */
.L_x_1328:
        /* <DEDUP_REMOVED lines=22> */
.L_x_1329:
        /* <DEDUP_REMOVED lines=18> */
.L_x_1330:
        /* <DEDUP_REMOVED lines=22> */
.L_x_1331:
        /* <DEDUP_REMOVED lines=22> */
.L_x_1332:
        /* <DEDUP_REMOVED lines=8> */
.L_x_1335:
        /* <DEDUP_REMOVED lines=9> */
[----:B------:R-:W-:Y:S01]  /*0a80*/  IMAD.U32 R16, RZ, RZ, UR4 ;  /* 0x00000004ff107e24 */ /* 0x000fe2000f8e00ff */
[----:B------:R-:W-:-:S04]  /*0a90*/  ULDC UR4, c[0x0][0xc14] ;  /* 0x0003050000047ab9 */ /* 0x000fc80000000800 */
[----:B------:R-:W1:Y:S01]  /*0aa0*/  LDS.128 R12, [R16+0x308d0] ;  /* 0x0308d000100c7984 */ /* 0x000e620000000c00 */
[----:B------:R-:W-:Y:S06]  /*0ab0*/  BAR.ARV 0x4, 0x120 ;  /* 0x0104800000007b1d */ /* 0x000fec0000002000 */
[----:B-1----:R-:W-:-:S13]  /*0ac0*/  ISETP.GE.AND P0, PT, R15, UR4, PT ;  /* 0x000000040f007c0c */ /* 0x002fda000bf06270 */
[----:B------:R-:W-:Y:S05]  /*0ad0*/  @P0 BRA `(.L_x_1336) ;  /* 0x0000026800200947 */ /* 0x000fea0003800000 */
[----:B------:R-:W1:Y:S02]  /*0ae0*/  S2R R0, SR_TID.X ;  /* 0x0000000000007919 */ /* 0x000e640000002100 */
[----:B-1----:R-:W-:-:S04]  /*0af0*/  IADD3 R0, R0, -0x80, RZ ;  /* 0xffffff8000007810 */ /* 0x002fc80007ffe0ff */
[----:B------:R-:W-:-:S04]  /*0b00*/  SHF.R.S32.HI R3, RZ, 0x1f, R0 ;  /* 0x0000001fff037819 */ /* 0x000fc80000011400 */
[CC--:B------:R-:W-:Y:S02]  /*0b10*/  LEA.HI R4, R3.reuse, R0.reuse, RZ, 0x4 ;  /* 0x0000000003047211 */ /* 0x0c0fe400078f20ff */
[CC--:B0-----:R-:W-:Y:S02]  /*0b20*/  LEA.HI R2, R3.reuse, R0.reuse, RZ, 0x7 ;  /* 0x0000000003027211 */ /* 0x0c1fe400078f38ff */
[CC--:B------:R-:W-:Y:S02]  /*0b30*/  LEA.HI R6, R3.reuse, R0.reuse, RZ, 0x5 ;  /* 0x0000000003067211 */ /* 0x0c0fe400078f28ff */
[----:B------:R-:W-:Y:S02]  /*0b40*/  SHF.R.S32.HI R7, RZ, 0x4, R4 ;  /* 0x00000004ff077819 */ /* 0x000fe40000011404 */
[CC--:B------:R-:W-:Y:S02]  /*0b50*/  LEA.HI R18, R3.reuse, R0.reuse, RZ, 0x3 ;  /* 0x0000000003127211 */ /* 0x0c0fe400078f18ff */
[----:B------:R-:W-:-:S02]  /*0b60*/  LEA.HI R11, R3, R0, RZ, 0x6 ;  /* 0x00000000030b7211 */ /* 0x000fc400078f30ff */
[----:B------:R-:W-:Y:S02]  /*0b70*/  LOP3.LUT R5, R2, 0xffffff80, RZ, 0xc0, !PT ;  /* 0xffffff8002057812 */ /* 0x000fe400078ec0ff */
[----:B------:R-:W-:Y:S02]  /*0b80*/  LOP3.LUT R3, R4, 0x3fffff0, RZ, 0xc0, !PT ;  /* 0x03fffff004037812 */ /* 0x000fe400078ec0ff */
[----:B------:R-:W-:Y:S01]  /*0b90*/  SHF.L.U32 R6, R6, 0x5, RZ ;  /* 0x0000000506067819 */ /* 0x000fe200000006ff */
[----:B------:R-:W-:Y:S01]  /*0ba0*/  IMAD.IADD R24, R0, 0x1, -R5 ;  /* 0x0000000100187824 */ /* 0x000fe200078e0a05 */
[----:B------:R-:W-:Y:S01]  /*0bb0*/  LEA.HI R4, R4, R7, RZ, 0x1 ;  /* 0x0000000704047211 */ /* 0x000fe200078f08ff */
[----:B------:R-:W-:Y:S01]  /*0bc0*/  IMAD.IADD R5, R0, 0x1, -R3 ;  /* 0x0000000100057824 */ /* 0x000fe200078e0a03 */
[----:B------:R-:W-:Y:S02]  /*0bd0*/  LOP3.LUT R6, R6, 0xfffffc00, RZ, 0xc0, !PT ;  /* 0xfffffc0006067812 */ /* 0x000fe400078ec0ff */
[----:B------:R-:W-:Y:S01]  /*0be0*/  LOP3.LUT R4, R4, 0x1ffffffe, RZ, 0xc0, !PT ;  /* 0x1ffffffe04047812 */ /* 0x000fe200078ec0ff */
[----:B------:R-:W-:Y:S01]  /*0bf0*/  STL [R1+0x78], R24 ;  /* 0x0000781801007387 */ /* 0x000fe20000100800 */
[----:B------:R-:W-:Y:S01]  /*0c00*/  LOP3.LUT R9, R18, 0xfffffff8, RZ, 0xc0, !PT ;  /* 0xfffffff812097812 */ /* 0x000fe200078ec0ff */
[----:B------:R-:W-:Y:S01]  /*0c10*/  IMAD R5, R5, 0x40, R6 ;  /* 0x0000004005057824 */ /* 0x000fe200078e0206 */
[----:B------:R-:W-:Y:S01]  /*0c20*/  SHF.R.S32.HI R18, RZ, 0x3, R18 ;  /* 0x00000003ff127819 */ /* 0x000fe20000011412 */
[----:B------:R-:W-:Y:S01]  /*0c30*/  IMAD.IADD R4, R7, 0x1, -R4 ;  /* 0x0000000107047824 */ /* 0x000fe200078e0a04 */
[----:B------:R-:W-:Y:S01]  /*0c40*/  SHF.R.S32.HI R8, RZ, 0x1f, R24 ;  /* 0x0000001fff087819 */ /* 0x000fe20000011418 */
[----:B------:R-:W-:Y:S01]  /*0c50*/  IMAD.IADD R12, R0, 0x1, -R9 ;  /* 0x00000001000c7824 */ /* 0x000fe200078e0a09 */
[----:B------:R-:W-:Y:S01]  /*0c60*/  IADD3 R6, R18, 0x60, RZ ;  /* 0x0000006012067810 */ /* 0x000fe20007ffe0ff */
[----:B------:R-:W-:Y:S01]  /*0c70*/  IMAD R4, R4, 0x8, R5 ;  /* 0x0000000804047824 */ /* 0x000fe200078e0205 */
[----:B------:R-:W-:Y:S01]  /*0c80*/  LEA.HI R10, R8, R24, RZ, 0x2 ;  /* 0x00000018080a7211 */ /* 0x000fe200078f10ff */
[C---:B------:R-:W-:Y:S01]  /*0c90*/  IMAD.SHL.U32 R208, R12.reuse, 0x4, RZ ;  /* 0x000000040cd07824 */ /* 0x040fe200078e00ff */
[----:B------:R-:W-:Y:S01]  /*0ca0*/  SHF.R.S32.HI R5, RZ, 0x1f, R6 ;  /* 0x0000001fff057819 */ /* 0x000fe20000011406 */
[----:B------:R-:W-:Y:S01]  /*0cb0*/  STL [R1+0x28], R12 ;  /* 0x0000280c01007387 */ /* 0x000fe20000100800 */
[--C-:B------:R-:W-:Y:S01]  /*0cc0*/  SHF.R.S32.HI R0, RZ, 0x2, R10.reuse ;  /* 0x00000002ff007819 */ /* 0x100fe2000001140a */
[----:B------:R-:W-:Y:S01]  /*0cd0*/  IMAD.SHL.U32 R229, R12, 0x8, RZ ;  /* 0x000000080ce57824 */ /* 0x000fe200078e00ff */
[----:B------:R-:W-:Y:S01]  /*0ce0*/  IADD3 R7, R208, 0x40, RZ ;  /* 0x00000040d0077810 */ /* 0x000fe20007ffe0ff */
[----:B------:R0:W-:Y:S01]  /*0cf0*/  STL [R1+0x98], R4 ;  /* 0x0000980401007387 */ /* 0x0001e20000100800 */
[----:B------:R-:W-:Y:S01]  /*0d00*/  SHF.R.S32.HI R9, RZ, 0x1f, R10 ;  /* 0x0000001fff097819 */ /* 0x000fe2000001140a */
[----:B------:R-:W-:Y:S01]  /*0d10*/  VIADD R234, R18, 0x20 ;  /* 0x0000002012ea7836 */ /* 0x000fe20000000000 */
[----:B------:R-:W-:Y:S01]  /*0d20*/  SHF.R.S32.HI R3, RZ, 0x7, R2 ;  /* 0x00000007ff037819 */ /* 0x000fe20000011402 */
[----:B------:R1:W-:Y:S01]  /*0d30*/  STL [R1+0x70], R6 ;  /* 0x0000700601007387 */ /* 0x0003e20000100800 */
[----:B------:R-:W-:Y:S01]  /*0d40*/  LEA.HI R9, R9, R0, RZ, 0x3 ;  /* 0x0000000009097211 */ /* 0x000fe200078f18ff */
[----:B------:R-:W-:Y:S01]  /*0d50*/  IMAD.IADD R226, R208, 0x1, R7 ;  /* 0x00000001d0e27824 */ /* 0x000fe200078e0207 */
[----:B------:R-:W-:Y:S01]  /*0d60*/  LEA.HI R2, R2, R3, RZ, 0x1 ;  /* 0x0000000302027211 */ /* 0x000fe200078f08ff */
[----:B------:R2:W-:Y:S01]  /*0d70*/  STL [R1+0x4], R7 ;  /* 0x0000040701007387 */ /* 0x0005e20000100800 */
[----:B------:R-:W-:Y:S01]  /*0d80*/  LOP3.LUT R9, R9, 0xfffffff8, RZ, 0xc0, !PT ;  /* 0xfffffff809097812 */ /* 0x000fe200078ec0ff */
[----:B0-----:R-:W-:Y:S01]  /*0d90*/  IMAD.SHL.U32 R4, R6, 0x40, RZ ;  /* 0x0000004006047824 */ /* 0x001fe200078e00ff */
[----:B------:R-:W-:Y:S01]  /*0da0*/  LOP3.LUT R2, R2, 0x3fffffe, RZ, 0xc0, !PT ;  /* 0x03fffffe02027812 */ /* 0x000fe200078ec0ff */
[----:B------:R-:W-:Y:S01]  /*0db0*/  IMAD.SHL.U32 R25, R18, 0x40, RZ ;  /* 0x0000004012197824 */ /* 0x000fe200078e00ff */
[----:B------:R-:W-:Y:S01]  /*0dc0*/  LEA.HI R8, R8, R24, RZ, 0x5 ;  /* 0x0000001808087211 */ /* 0x000fe200078f28ff */
[----:B------:R-:W-:Y:S01]  /*0dd0*/  IMAD.IADD R9, R0, 0x1, -R9 ;  /* 0x0000000100097824 */ /* 0x000fe200078e0a09 */
[----:B-1----:R-:W-:Y:S01]  /*0de0*/  LEA.HI R6, R5, R6, RZ, 0x3 ;  /* 0x0000000605067211 */ /* 0x002fe200078f18ff */
[----:B------:R-:W-:Y:S01]  /*0df0*/  IMAD.IADD R2, R3, 0x1, -R2 ;  /* 0x0000000103027824 */ /* 0x000fe200078e0a02 */
[----:B------:R-:W-:-:S02]  /*0e00*/  IADD3 R0, R18, 0x40, RZ ;  /* 0x0000004012007810 */ /* 0x000fc40007ffe0ff */
[----:B------:R-:W-:Y:S02]  /*0e10*/  SHF.L.U32 R17, R6, 0x6, RZ ;  /* 0x0000000606117819 */ /* 0x000fe400000006ff */
[----:B------:R-:W-:Y:S02]  /*0e20*/  SHF.R.S32.HI R3, RZ, 0x1f, R0 ;  /* 0x0000001fff037819 */ /* 0x000fe40000011400 */
[----:B------:R-:W-:Y:S02]  /*0e30*/  LOP3.LUT R22, R17, 0xfffffe00, RZ, 0xc0, !PT ;  /* 0xfffffe0011167812 */ /* 0x000fe400078ec0ff */
[----:B------:R-:W-:Y:S01]  /*0e40*/  LEA.HI R3, R3, R0, RZ, 0x3 ;  /* 0x0000000003037211 */ /* 0x000fe200078f18ff */
[----:B------:R-:W-:Y:S01]  /*0e50*/  IMAD.SHL.U32 R0, R0, 0x40, RZ ;  /* 0x0000004000007824 */ /* 0x000fe200078e00ff */
[----:B------:R-:W-:Y:S01]  /*0e60*/  SHF.R.S32.HI R5, RZ, 0x1f, R226 ;  /* 0x0000001fff057819 */ /* 0x000fe200000114e2 */
[----:B------:R-:W-:Y:S01]  /*0e70*/  STL [R1+0x74], R22 ;  /* 0x0000741601007387 */ /* 0x000fe20000100800 */
[----:B------:R-:W-:Y:S01]  /*0e80*/  SHF.R.S32.HI R8, RZ, 0x5, R8 ;  /* 0x00000005ff087819 */ /* 0x000fe20000011408 */
[----:B------:R-:W-:Y:S01]  /*0e90*/  IMAD.SHL.U32 R3, R3, 0x40, RZ ;  /* 0x0000004003037824 */ /* 0x000fe200078e00ff */
[----:B------:R-:W-:Y:S01]  /*0ea0*/  LOP3.LUT R0, R0, 0x1c0, RZ, 0xc0, !PT ;  /* 0x000001c000007812 */ /* 0x000fe200078ec0ff */
[----:B------:R-:W3:Y:S01]  /*0eb0*/  LDL.LU R17, [R1+0x2c] ;  /* 0x00002c0001117983 */ /* 0x000ee20000300800 */
[----:B------:R-:W-:Y:S01]  /*0ec0*/  LOP3.LUT R12, R4, 0x1c0, RZ, 0xc0, !PT ;  /* 0x000001c0040c7812 */ /* 0x000fe200078ec0ff */
[----:B------:R-:W-:Y:S01]  /*0ed0*/  IMAD R9, R8, 0x10, R9 ;  /* 0x0000001008097824 */ /* 0x000fe200078e0209 */
[----:B------:R-:W-:-:S02]  /*0ee0*/  LEA.HI R4, R5, R226, RZ, 0x3 ;  /* 0x000000e205047211 */ /* 0x000fc400078f18ff */
[----:B--2---:R-:W-:Y:S02]  /*0ef0*/  SHF.R.U32.HI R7, RZ, 0x3, R0 ;  /* 0x00000003ff077819 */ /* 0x004fe40000011600 */
[C---:B------:R-:W-:Y:S02]  /*0f00*/  LOP3.LUT R8, R0.reuse, 0x38, R229, 0xf8, !PT ;  /* 0x0000003800087812 */ /* 0x040fe400078ef8e5 */
[----:B------:R-:W-:Y:S02]  /*0f10*/  LOP3.LUT R6, R3, 0xfffffe00, RZ, 0xc0, !PT ;  /* 0xfffffe0003067812 */ /* 0x000fe400078ec0ff */
[----:B------:R-:W-:Y:S02]  /*0f20*/  LOP3.LUT R0, R0, 0x38, R4, 0xf8, !PT ;  /* 0x0000003800007812 */ /* 0x000fe400078ef804 */
[----:B------:R-:W-:Y:S02]  /*0f30*/  LOP3.LUT R21, R6, R8, R7, 0xf6, !PT ;  /* 0x0000000806157212 */ /* 0x000fe400078ef607 */
[----:B------:R-:W-:-:S02]  /*0f40*/  SHF.R.S32.HI R3, RZ, 0x1f, R234 ;  /* 0x0000001fff037819 */ /* 0x000fc400000114ea */
[----:B------:R-:W-:Y:S01]  /*0f50*/  LOP3.LUT R7, R0, R7, RZ, 0x3c, !PT ;  /* 0x0000000700077212 */ /* 0x000fe200078e3cff */
[----:B------:R-:W-:Y:S01]  /*0f60*/  IMAD R0, R2, 0x40, R9 ;  /* 0x0000004002007824 */ /* 0x000fe200078e0209 */
[----:B------:R-:W-:Y:S02]  /*0f70*/  SHF.L.U32 R2, R234, 0x6, RZ ;  /* 0x00000006ea027819 */ /* 0x000fe400000006ff */
[----:B------:R-:W-:Y:S02]  /*0f80*/  LEA.HI R3, R3, R234, RZ, 0x3 ;  /* 0x000000ea03037211 */ /* 0x000fe400078f18ff */
[----:B------:R-:W-:Y:S01]  /*0f90*/  LEA.HI R5, R5, R226, RZ, 0x6 ;  /* 0x000000e205057211 */ /* 0x000fe200078f30ff */
[----:B------:R0:W-:Y:S01]  /*0fa0*/  STL [R1+0x54], R0 ;  /* 0x0000540001007387 */ /* 0x0001e20000100800 */
[----:B------:R-:W-:Y:S02]  /*0fb0*/  SHF.R.U32.HI R19, RZ, 0x3, R12 ;  /* 0x00000003ff137819 */ /* 0x000fe4000001160c */
[----:B------:R-:W-:Y:S01]  /*0fc0*/  LOP3.LUT R20, R12, 0x38, R229, 0xf8, !PT ;  /* 0x000000380c147812 */ /* 0x000fe200078ef8e5 */
[----:B------:R-:W-:Y:S01]  /*0fd0*/  IMAD.SHL.U32 R3, R3, 0x40, RZ ;  /* 0x0000004003037824 */ /* 0x000fe200078e00ff */
[----:B------:R-:W-:Y:S01]  /*0fe0*/  LOP3.LUT R27, R2, 0x1c0, RZ, 0xc0, !PT ;  /* 0x000001c0021b7812 */ /* 0x000fe200078ec0ff */
[----:B------:R-:W-:Y:S01]  /*0ff0*/  IMAD.SHL.U32 R11, R11, 0x8, RZ ;  /* 0x000000080b0b7824 */ /* 0x000fe200078e00ff */
[----:B------:R-:W-:Y:S01]  /*1000*/  LOP3.LUT R2, R4, 0x38, RZ, 0xc0, !PT ;  /* 0x0000003804027812 */ /* 0x000fe200078ec0ff */
[----:B------:R-:W-:Y:S01]  /*1010*/  IMAD.SHL.U32 R5, R5, 0x80, RZ ;  /* 0x0000008005057824 */ /* 0x000fe200078e00ff */
[----:B------:R-:W-:-:S02]  /*1020*/  LOP3.LUT R12, R12, 0x38, R4, 0xf8, !PT ;  /* 0x000000380c0c7812 */ /* 0x000fc400078ef804 */
[----:B0-----:R-:W-:Y:S02]  /*1030*/  LOP3.LUT R0, R25, 0x1c0, RZ, 0xc0, !PT ;  /* 0x000001c019007812 */ /* 0x001fe400078ec0ff */
[----:B------:R-:W-:Y:S02]  /*1040*/  LOP3.LUT R23, R22, R20, R19, 0xf6, !PT ;  /* 0x0000001416177212 */ /* 0x000fe400078ef613 */
[----:B------:R-:W-:Y:S02]  /*1050*/  SHF.R.U32.HI R26, RZ, 0x3, R0 ;  /* 0x00000003ff1a7819 */ /* 0x000fe40000011600 */
[----:B------:R-:W-:Y:S02]  /*1060*/  SHF.R.U32.HI R20, RZ, 0x3, R27 ;  /* 0x00000003ff147819 */ /* 0x000fe4000001161b */
[----:B------:R-:W-:Y:S01]  /*1070*/  LOP3.LUT R4, R27, 0x38, R4, 0xf8, !PT ;  /* 0x000000381b047812 */ /* 0x000fe200078ef804 */
[----:B------:R0:W-:Y:S01]  /*1080*/  STL [R1+0x38], R25 ;  /* 0x0000381901007387 */ /* 0x0001e20000100800 */
[----:B------:R-:W-:-:S02]  /*1090*/  LOP3.LUT R8, R3, 0xfffffe00, RZ, 0xc0, !PT ;  /* 0xfffffe0003087812 */ /* 0x000fc400078ec0ff */
[----:B------:R-:W-:Y:S01]  /*10a0*/  LOP3.LUT R2, R2, 0x1c0, R25, 0xf8, !PT ;  /* 0x000001c002027812 */ /* 0x000fe200078ef819 */
[----:B------:R-:W-:Y:S01]  /*10b0*/  STL [R1+0x34], R27 ;  /* 0x0000341b01007387 */ /* 0x000fe20000100800 */
[----:B------:R-:W-:Y:S02]  /*10c0*/  LOP3.LUT R5, R5, 0xffffe000, RZ, 0xc0, !PT ;  /* 0xffffe00005057812 */ /* 0x000fe400078ec0ff */
[----:B------:R-:W-:Y:S01]  /*10d0*/  LOP3.LUT R4, R4, R20, RZ, 0x3c, !PT ;  /* 0x0000001404047212 */ /* 0x000fe200078e3cff */
[----:B------:R-:W-:Y:S01]  /*10e0*/  STL [R1+0x44], R26 ;  /* 0x0000441a01007387 */ /* 0x000fe20000100800 */
[----:B------:R-:W-:Y:S02]  /*10f0*/  LOP3.LUT R12, R12, R19, RZ, 0x3c, !PT ;  /* 0x000000130c0c7212 */ /* 0x000fe400078e3cff */
[----:B0-----:R-:W-:Y:S01]  /*1100*/  LOP3.LUT R25, R11, 0xfffffe00, RZ, 0xc0, !PT ;  /* 0xfffffe000b197812 */ /* 0x001fe200078ec0ff */
[----:B------:R-:W-:Y:S01]  /*1110*/  STL [R1+0x3c], R20 ;  /* 0x00003c1401007387 */ /* 0x000fe20000100800 */
[----:B------:R-:W-:-:S02]  /*1120*/  IADD3 R9, R7, R5, R6 ;  /* 0x0000000507097210 */ /* 0x000fc40007ffe006 */
[----:B------:R-:W-:Y:S01]  /*1130*/  IADD3 R7, R4, R5, R8 ;  /* 0x0000000504077210 */ /* 0x000fe20007ffe008 */
[----:B------:R-:W-:Y:S01]  /*1140*/  STL [R1+0x40], R8 ;  /* 0x0000400801007387 */ /* 0x000fe20000100800 */
[----:B------:R-:W-:Y:S02]  /*1150*/  LOP3.LUT R2, R2, R26, RZ, 0x3c, !PT ;  /* 0x0000001a02027212 */ /* 0x000fe400078e3cff */
[----:B------:R-:W-:Y:S01]  /*1160*/  SHF.R.S32.HI R4, RZ, 0x1f, R234 ;  /* 0x0000001fff047819 */ /* 0x000fe200000114ea */
[----:B------:R-:W-:Y:S01]  /*1170*/  STL [R1+0x48], R25 ;  /* 0x0000481901007387 */ /* 0x000fe20000100800 */
[----:B------:R-:W-:-:S03]  /*1180*/  IADD3 R3, R208, 0x20, RZ ;  /* 0x00000020d0037810 */ /* 0x000fc60007ffe0ff */
[----:B------:R-:W-:Y:S01]  /*1190*/  STL [R1+0x14], R13 ;  /* 0x0000140d01007387 */ /* 0x000fe20000100800 */
[----:B------:R-:W-:-:S03]  /*11a0*/  IADD3 R11, R12, R5, R22 ;  /* 0x000000050c0b7210 */ /* 0x000fc60007ffe016 */
[----:B------:R-:W-:Y:S01]  /*11b0*/  STL [R1+0x18], R14 ;  /* 0x0000180e01007387 */ /* 0x000fe20000100800 */
[----:B------:R-:W-:-:S03]  /*11c0*/  IADD3 R5, R2, R5, R25 ;  /* 0x0000000502057210 */ /* 0x000fc60007ffe019 */
[----:B------:R-:W-:Y:S01]  /*11d0*/  STL [R1+0x1c], R15 ;  /* 0x00001c0f01007387 */ /* 0x000fe20000100800 */
[----:B------:R-:W-:-:S03]  /*11e0*/  IADD3 R2, R16, 0x10400, RZ ;  /* 0x0001040010027810 */ /* 0x000fc60007ffe0ff */
[----:B------:R-:W-:Y:S01]  /*11f0*/  STL [R1+0x68], RZ ;  /* 0x000068ff01007387 */ /* 0x000fe20000100800 */
[----:B------:R-:W-:-:S03]  /*1200*/  LOP3.LUT R0, R0, 0x38, R229, 0xf8, !PT ;  /* 0x0000003800007812 */ /* 0x000fc600078ef8e5 */
[----:B------:R-:W-:Y:S01]  /*1210*/  STL [R1], RZ ;  /* 0x000000ff01007387 */ /* 0x000fe20000100800 */
[----:B------:R-:W-:-:S03]  /*1220*/  VIADD R6, R208, 0x60 ;  /* 0x00000060d0067836 */ /* 0x000fc60000000000 */
[----:B------:R0:W-:Y:S01]  /*1230*/  STL [R1+0x5c], R4 ;  /* 0x00005c0401007387 */ /* 0x0001e20000100800 */
[----:B------:R-:W-:-:S03]  /*1240*/  LOP3.LUT R0, R25, R0, R26, 0xf6, !PT ;  /* 0x0000000019007212 */ /* 0x000fc600078ef61a */
[----:B------:R1:W-:Y:S01]  /*1250*/  STL [R1+0x8], R3 ;  /* 0x0000080301007387 */ /* 0x0003e20000100800 */
[C---:B0-----:R-:W-:Y:S02]  /*1260*/  VIADD R4, R229.reuse, 0x80 ;  /* 0x00000080e5047836 */ /* 0x041fe40000000000 */
[----:B------:R-:W-:Y:S01]  /*1270*/  VIADD R4, R229, 0xc0 ;  /* 0x000000c0e5047836 */ /* 0x000fe20000000000 */
[----:B-1----:R-:W-:Y:S01]  /*1280*/  LOP3.LUT R3, R27, 0x38, R229, 0xf8, !PT ;  /* 0x000000381b037812 */ /* 0x002fe200078ef8e5 */
[----:B------:R-:W-:Y:S01]  /*1290*/  IMAD R4, R21, 0x2, R2 ;  /* 0x0000000215047824 */ /* 0x000fe200078e0202 */
[----:B------:R0:W-:Y:S02]  /*12a0*/  STL [R1+0xc], R6 ;  /* 0x00000c0601007387 */ /* 0x0001e40000100800 */
[----:B------:R-:W-:Y:S02]  /*12b0*/  LOP3.LUT R3, R8, R3, R20, 0xf6, !PT ;  /* 0x0000000308037212 */ /* 0x000fe400078ef614 */
[----:B------:R-:W-:Y:S04]  /*12c0*/  STL [R1+0x58], R0 ;  /* 0x0000580001007387 */ /* 0x000fe80000100800 */
[----:B------:R1:W-:Y:S01]  /*12d0*/  STL [R1+0x88], R4 ;  /* 0x0000880401007387 */ /* 0x0003e20000100800 */
[----:B0-----:R-:W-:-:S02]  /*12e0*/  IMAD R6, R23, 0x2, R2 ;  /* 0x0000000217067824 */ /* 0x001fc400078e0202 */
[----:B-1----:R-:W-:Y:S01]  /*12f0*/  IMAD R4, R3, 0x2, R2 ;  /* 0x0000000203047824 */ /* 0x002fe200078e0202 */
[-C--:B------:R-:W-:Y:S02]  /*1300*/  LEA R3, R7, R2.reuse, 0x1 ;  /* 0x0000000207037211 */ /* 0x080fe400078e08ff */
[----:B------:R0:W-:Y:S01]  /*1310*/  STL [R1+0x80], R6 ;  /* 0x0000800601007387 */ /* 0x0001e20000100800 */
[----:B------:R-:W-:-:S03]  /*1320*/  LEA R0, R0, R2, 0x1 ;  /* 0x0000000200007211 */ /* 0x000fc600078e08ff */
[----:B------:R1:W-:Y:S04]  /*1330*/  STL [R1+0x90], R4 ;  /* 0x0000900401007387 */ /* 0x0003e80000100800 */
[----:B------:R2:W-:Y:S01]  /*1340*/  STL [R1+0x8c], R3 ;  /* 0x00008c0301007387 */ /* 0x0005e20000100800 */
[--C-:B0-----:R-:W-:Y:S02]  /*1350*/  IMAD R6, R9, 0x2, R2.reuse ;  /* 0x0000000209067824 */ /* 0x101fe400078e0202 */
[----:B-1----:R-:W-:-:S03]  /*1360*/  IMAD R4, R11, 0x2, R2 ;  /* 0x000000020b047824 */ /* 0x002fc600078e0202 */
[----:B------:R0:W-:Y:S01]  /*1370*/  STL [R1+0x84], R6 ;  /* 0x0000840601007387 */ /* 0x0001e20000100800 */
[----:B--2---:R-:W-:-:S03]  /*1380*/  IMAD R3, R5, 0x2, R2 ;  /* 0x0000000205037824 */ /* 0x004fc600078e0202 */
[----:B------:R0:W-:Y:S04]  /*1390*/  STL [R1+0x7c], R4 ;  /* 0x00007c0401007387 */ /* 0x0001e80000100800 */
[----:B------:R0:W-:Y:S04]  /*13a0*/  STL [R1+0x4c], R0 ;  /* 0x00004c0001007387 */ /* 0x0001e80000100800 */
[----:B------:R0:W-:Y:S01]  /*13b0*/  STL [R1+0x94], R3 ;  /* 0x0000940301007387 */ /* 0x0001e20000100800 */
[----:B------:R-:W-:Y:S01]  /*13c0*/  LOP3.LUT R235, R10, 0x7ffffffc, RZ, 0xc0, !PT ;  /* 0x7ffffffc0aeb7812 */ /* 0x000fe200078ec0ff */
[----:B------:R-:W-:Y:S01]  /*13d0*/  IMAD.MOV.U32 R205, RZ, RZ, RZ ;  /* 0x000000ffffcd7224 */ /* 0x000fe200078e00ff */
[----:B------:R-:W-:Y:S01]  /*13e0*/  SHF.R.S32.HI R19, RZ, 0x1f, R18 ;  /* 0x0000001fff137819 */ /* 0x000fe20000011412 */
[----:B------:R-:W-:Y:S01]  /*13f0*/  IMAD.MOV.U32 R22, RZ, RZ, RZ ;  /* 0x000000ffff167224 */ /* 0x000fe200078e00ff */
[----:B------:R-:W-:-:S02]  /*1400*/  IADD3 R235, R24, -R235, RZ ;  /* 0x800000eb18eb7210 */ /* 0x000fc40007ffe0ff */
[----:B---3--:R-:W-:Y:S01]  /*1410*/  LOP3.LUT R236, R17, 0x1, RZ, 0xfc, !PT ;  /* 0x0000000111ec7812 */ /* 0x008fe200078efcff */
[----:B0-----:R-:W-:-:S07]  /*1420*/  IMAD.MOV.U32 R17, RZ, RZ, RZ ;  /* 0x000000ffff117224 */ /* 0x001fce00078e00ff */
.L_x_1648:
[----:B--2--5:R-:W2:Y:S01]  /*1430*/  LDL R12, [R1+0x14] ;  /* 0x00001400010c7983 */ /* 0x024ea20000100800 */
[----:B------:R-:W-:Y:S01]  /*1440*/  ULDC.64 UR4, c[0x0][0xa28] ;  /* 0x00028a0000047ab9 */ /* 0x000fe20000000a00 */
[----:B01--4-:R-:W0:Y:S02]  /*1450*/  LDC.64 R4, c[0x0][0xa08] ;  /* 0x00028200ff047b82 */ /* 0x013e240000000a00 */
[----:B------:R-:W3:Y:S04]  /*1460*/  LDL R27, [R1+0x18] ;  /* 0x00001800011b7983 */ /* 0x000ee80000100800 */
[----:B------:R-:W4:Y:S01]  /*1470*/  LDL R28, [R1+0x1c] ;  /* 0x00001c00011c7983 */ /* 0x000f220000100800 */
[----:B------:R-:W-:-:S04]  /*1480*/  ISETP.NE.U32.AND P0, PT, RZ, UR4, PT ;  /* 0x00000004ff007c0c */ /* 0x000fc8000bf05070 */
[----:B------:R-:W-:Y:S01]  /*1490*/  ISETP.NE.AND.EX P0, PT, RZ, UR5, PT, P0 ;  /* 0x00000005ff007c0c */ /* 0x000fe2000bf05300 */
[----:B------:R-:W-:Y:S02]  /*14a0*/  ULDC.64 UR4, c[0x0][0xa18] ;  /* 0x0002860000047ab9 */ /* 0x000fe40000000a00 */
[----:B------:R-:W-:-:S04]  /*14b0*/  ISETP.NE.U32.AND P1, PT, RZ, UR4, PT ;  /* 0x00000004ff007c0c */ /* 0x000fc8000bf25070 */
[----:B------:R-:W-:Y:S01]  /*14c0*/  ISETP.NE.AND.EX P1, PT, RZ, UR5, PT, P1 ;  /* 0x00000005ff007c0c */ /* 0x000fe2000bf25310 */
[----:B------:R-:W-:-:S05]  /*14d0*/  ULDC.64 UR4, c[0x0][0xa08] ;  /* 0x0002820000047ab9 */ /* 0x000fca0000000a00 */
[----:B------:R-:W1:Y:S08]  /*14e0*/  @P0 LDC.64 R2, c[0x0][0xa28] ;  /* 0x00028a00ff020b82 */ /* 0x000e700000000a00 */
[----:B------:R-:W1:Y:S01]  /*14f0*/  @P1 LDC.64 R6, c[0x0][0xa18] ;  /* 0x00028600ff061b82 */ /* 0x000e620000000a00 */
[----:B------:R-:W-:Y:S01]  /*1500*/  ISETP.NE.U32.AND P3, PT, RZ, UR4, PT ;  /* 0x00000004ff007c0c */ /* 0x000fe2000bf65070 */
[----:B------:R-:W-:-:S03]  /*1510*/  ULDC UR4, c[0x0][0x288] ;  /* 0x0000a20000047ab9 */ /* 0x000fc60000000800 */
[----:B------:R-:W-:Y:S01]  /*1520*/  ISETP.NE.AND.EX P3, PT, RZ, UR5, PT, P3 ;  /* 0x00000005ff007c0c */ /* 0x000fe2000bf65330 */
[----:B------:R-:W-:Y:S01]  /*1530*/  IMAD.U32 R225, RZ, RZ, UR4 ;  /* 0x00000004ffe17e24 */ /* 0x000fe2000f8e00ff */
[----:B------:R-:W-:Y:S01]  /*1540*/  ULDC.64 UR4, c[0x0][0x3f8] ;  /* 0x0000fe0000047ab9 */ /* 0x000fe20000000a00 */
[----:B------:R-:W-:Y:S01]  /*1550*/  IMAD.MOV.U32 R0, RZ, RZ, RZ ;  /* 0x000000ffff007224 */ /* 0x000fe200078e00ff */
[----:B------:R-:W-:Y:S01]  /*1560*/  UISETP.NE.U32.AND UP0, UPT, UR4, URZ, UPT ;  /* 0x0000003f0400728c */ /* 0x000fe2000bf05070 */
[----:B------:R-:W-:Y:S01]  /*1570*/  IMAD.MOV.U32 R26, RZ, RZ, RZ ;  /* 0x000000ffff1a7224 */ /* 0x000fe200078e00ff */
[----:B------:R-:W-:Y:S01]  /*1580*/  ULDC.64 UR6, c[0x0][0x208] ;  /* 0x0000820000067ab9 */ /* 0x000fe20000000a00 */
[----:B------:R-:W-:Y:S01]  /*1590*/  ULDC UR4, c[0x0][0x404] ;  /* 0x0001010000047ab9 */ /* 0x000fe20000000800 */
[----:B------:R-:W-:-:S03]  /*15a0*/  UISETP.NE.AND.EX UP0, UPT, UR5, URZ, UPT, UP0 ;  /* 0x0000003f0500728c */ /* 0x000fc6000bf05300 */
[----:B------:R-:W-:Y:S01]  /*15b0*/  ULDC UR5, c[0x0][0x2e0] ;  /* 0x0000b80000057ab9 */ /* 0x000fe20000000800 */
[----:B------:R-:W-:-:S04]  /*15c0*/  USEL UR4, UR4, 0x1, UP0 ;  /* 0x0000000104047887 */ /* 0x000fc80008000000 */
[----:B------:R-:W-:-:S03]  /*15d0*/  UIMAD UR4, UR4, UR5, URZ ;  /* 0x00000005040472a4 */ /* 0x000fc6000f8e023f */
[----:B------:R-:W-:Y:S01]  /*15e0*/  ULDC UR5, c[0x0][0x338] ;  /* 0x0000ce0000057ab9 */ /* 0x000fe20000000800 */
[----:B--2---:R2:W-:Y:S04]  /*15f0*/  STL [R1+0x6c], R12 ;  /* 0x00006c0c01007387 */ /* 0x0045e80000100800 */
[----:B---3--:R2:W-:Y:S04]  /*1600*/  STL [R1+0x60], R27 ;  /* 0x0000601b01007387 */ /* 0x0085e80000100800 */
[----:B----4-:R2:W-:Y:S01]  /*1610*/  STL [R1+0x64], R28 ;  /* 0x0000641c01007387 */ /* 0x0105e20000100800 */
[----:B0-----:R-:W-:-:S04]  /*1620*/  IMAD.WIDE R8, R28, 0x4, R4 ;  /* 0x000000041c087825 */ /* 0x001fc800078e0204 */
[C---:B-1----:R-:W-:Y:S01]  /*1630*/  @P0 IMAD.WIDE R2, R28.reuse, 0x4, R2 ;  /* 0x000000041c020825 */ /* 0x042fe200078e0202 */
[----:B------:R2:W5:Y:S03]  /*1640*/  @P3 LDG.E R26, desc[UR6][R8.64] ;  /* 0x00000006081a3981 */ /* 0x000566000c1e1900 */
[----:B------:R-:W-:Y:S01]  /*1650*/  @P1 IMAD.WIDE R4, R28, 0x4, R6 ;  /* 0x000000041c041825 */ /* 0x000fe200078e0206 */
[----:B------:R2:W5:Y:S04]  /*1660*/  @P0 LDG.E R0, desc[UR6][R2.64] ;  /* 0x0000000602000981 */ /* 0x000568000c1e1900 */
[----:B------:R2:W5:Y:S01]  /*1670*/  @P1 LDG.E R225, desc[UR6][R4.64] ;  /* 0x0000000604e11981 */ /* 0x000562000c1e1900 */
[----:B------:R-:W-:-:S02]  /*1680*/  ULDC.64 UR6, c[0x0][0xa20] ;  /* 0x0002880000067ab9 */ /* 0x000fc40000000a00 */
[----:B------:R-:W-:-:S04]  /*1690*/  ISETP.NE.U32.AND P2, PT, RZ, UR6, PT ;  /* 0x00000006ff007c0c */ /* 0x000fc8000bf45070 */
[----:B------:R-:W-:Y:S01]  /*16a0*/  ISETP.NE.AND.EX P2, PT, RZ, UR7, PT, P2 ;  /* 0x00000007ff007c0c */ /* 0x000fe2000bf45320 */
[----:B------:R-:W-:-:S12]  /*16b0*/  @P1 BRA `(.L_x_1337) ;  /* 0x0000000000281947 */ /* 0x000fd80003800000 */
[----:B------:R-:W-:Y:S02]  /*16c0*/  ULDC.64 UR6, c[0x0][0xa00] ;  /* 0x0002800000067ab9 */ /* 0x000fe40000000a00 */
[----:B------:R-:W-:-:S04]  /*16d0*/  ISETP.NE.U32.AND P0, PT, RZ, UR6, PT ;  /* 0x00000006ff007c0c */ /* 0x000fc8000bf05070 */
[----:B------:R-:W-:-:S13]  /*16e0*/  ISETP.NE.AND.EX P0, PT, RZ, UR7, PT, P0 ;  /* 0x00000007ff007c0c */ /* 0x000fda000bf05300 */
[----:B------:R-:W-:Y:S05]  /*16f0*/  @!P0 BRA `(.L_x_1337) ;  /* 0x0000000000188947 */ /* 0x000fea0003800000 */
[----:B--2---:R-:W0:Y:S01]  /*1700*/  LDC.64 R2, c[0x0][0xa00] ;  /* 0x00028000ff027b82 */ /* 0x004e220000000a00 */
[----:B------:R-:W-:Y:S01]  /*1710*/  ULDC.64 UR6, c[0x0][0x208] ;  /* 0x0000820000067ab9 */ /* 0x000fe20000000a00 */
[----:B0-----:R-:W-:-:S05]  /*1720*/  IMAD.WIDE R2, R28, 0x4, R2 ;  /* 0x000000041c027825 */ /* 0x001fca00078e0202 */
[----:B-----5:R-:W2:Y:S04]  /*1730*/  LDG.E R225, desc[UR6][R2.64] ;  /* 0x0000000602e17981 */ /* 0x020ea8000c1e1900 */
[----:B------:R-:W2:Y:S02]  /*1740*/  LDG.E R4, desc[UR6][R2.64+0x4] ;  /* 0x0000040602047981 */ /* 0x000ea4000c1e1900 */
[----:B--2---:R-:W-:-:S07]  /*1750*/  IADD3 R225, -R225, R4, RZ ;  /* 0x00000004e1e17210 */ /* 0x004fce0007ffe1ff */
.L_x_1337:
[----:B--2---:R-:W-:Y:S02]  /*1760*/  IMAD.U32 R2, RZ, RZ, UR5 ;  /* 0x00000005ff027e24 */ /* 0x004fe4000f8e00ff */
[----:B------:R-:W-:Y:S01]  /*1770*/  IMAD.U32 R25, RZ, RZ, UR4 ;  /* 0x00000004ff197e24 */ /* 0x000fe2000f8e00ff */
[----:B------:R-:W-:Y:S06]  /*1780*/  @!P2 BRA `(.L_x_1338) ;  /* 0x000000000014a947 */ /* 0x000fec0003800000 */
[----:B------:R-:W0:Y:S01]  /*1790*/  LDC.64 R4, c[0x0][0xa20] ;  /* 0x00028800ff047b82 */ /* 0x000e220000000a00 */
[----:B------:R-:W-:Y:S01]  /*17a0*/  ULDC.64 UR4, c[0x0][0x208] ;  /* 0x0000820000047ab9 */ /* 0x000fe20000000a00 */
[----:B0-----:R-:W-:-:S05]  /*17b0*/  IMAD.WIDE R4, R28, 0x4, R4 ;  /* 0x000000041c047825 */ /* 0x001fca00078e0204 */
[----:B------:R0:W5:Y:S01]  /*17c0*/  LDG.E R25, desc[UR4][R4.64] ;  /* 0x0000000404197981 */ /* 0x000162000c1e1900 */
[----:B------:R-:W-:Y:S05]  /*17d0*/  BRA `(.L_x_1339) ;  /* 0x0000000000147947 */ /* 0x000fea0003800000 */
.L_x_1338:
[----:B------:R-:W-:Y:S05]  /*17e0*/  @!P3 BRA `(.L_x_1339) ;  /* 0x000000000010b947 */ /* 0x000fea0003800000 */
[----:B------:R-:W-:Y:S02]  /*17f0*/  ULDC.64 UR4, c[0x0][0x208] ;  /* 0x0000820000047ab9 */ /* 0x000fe40000000a00 */
[----:B------:R-:W2:Y:S04]  /*1800*/  LDG.E R4, desc[UR4][R8.64] ;  /* 0x0000000408047981 */ /* 0x000ea8000c1e1900 */
[----:B------:R-:W2:Y:S02]  /*1810*/  LDG.E R25, desc[UR4][R8.64+0x4] ;  /* 0x0000040408197981 */ /* 0x000ea4000c1e1900 */
[----:B--2---:R-:W-:-:S07]  /*1820*/  IMAD.IADD R25, R25, 0x1, -R4 ;  /* 0x0000000119197824 */ /* 0x004fce00078e0a04 */
.L_x_1339:
[----:B------:R-:W-:Y:S01]  /*1830*/  ULDC.64 UR4, c[0x0][0xa10] ;  /* 0x0002840000047ab9 */ /* 0x000fe20000000a00 */
[----:B------:R-:W-:Y:S01]  /*1840*/  ULDC.64 UR6, c[0x0][0x208] ;  /* 0x0000820000067ab9 */ /* 0x000fe20000000a00 */
[----:B------:R-:W-:Y:S01]  /*1850*/  ISETP.NE.U32.AND P0, PT, RZ, UR4, PT ;  /* 0x00000004ff007c0c */ /* 0x000fe2000bf05070 */
[----:B------:R-:W1:Y:S03]  /*1860*/  LDC.64 R10, c[0x0][0x9e0] ;  /* 0x00027800ff0a7b82 */ /* 0x000e660000000a00 */
[----:B------:R-:W-:Y:S01]  /*1870*/  ISETP.NE.AND.EX P0, PT, RZ, UR5, PT, P0 ;  /* 0x00000005ff007c0c */ /* 0x000fe2000bf05300 */
[----:B------:R-:W-:Y:S02]  /*1880*/  ULDC.64 UR4, c[0x0][0xa30] ;  /* 0x00028c0000047ab9 */ /* 0x000fe40000000a00 */
[----:B------:R-:W-:-:S04]  /*1890*/  ISETP.NE.U32.AND P1, PT, RZ, UR4, PT ;  /* 0x00000004ff007c0c */ /* 0x000fc8000bf25070 */
[----:B------:R-:W-:-:S06]  /*18a0*/  ISETP.NE.AND.EX P1, PT, RZ, UR5, PT, P1 ;  /* 0x00000005ff007c0c */ /* 0x000fcc000bf25310 */
[----:B0-----:R-:W0:Y:S08]  /*18b0*/  @P0 LDC.64 R4, c[0x0][0xa10] ;  /* 0x00028400ff040b82 */ /* 0x001e300000000a00 */
[----:B------:R-:W2:Y:S01]  /*18c0*/  @P1 LDC.64 R6, c[0x0][0xa30] ;  /* 0x00028c00ff061b82 */ /* 0x000ea20000000a00 */
[----:B0-----:R-:W-:-:S05]  /*18d0*/  @P0 IMAD.WIDE R4, R28, 0x4, R4 ;  /* 0x000000041c040825 */ /* 0x001fca00078e0204 */
[----:B------:R-:W3:Y:S04]  /*18e0*/  @P0 LDG.E R3, desc[UR6][R4.64] ;  /* 0x0000000604030981 */ /* 0x000ee8000c1e1900 */
[----:B------:R-:W3:Y:S01]  /*18f0*/  @P0 LDG.E R8, desc[UR6][R4.64+0x4] ;  /* 0x0000040604080981 */ /* 0x000ee2000c1e1900 */
[----:B-----5:R-:W-:Y:S01]  /*1900*/  MOV R100, R25 ;  /* 0x0000001900647202 */ /* 0x020fe20000000f00 */
[----:B--2---:R-:W-:-:S04]  /*1910*/  @P1 IMAD.WIDE R6, R28, 0x4, R6 ;  /* 0x000000041c061825 */ /* 0x004fc800078e0206 */
[----:B------:R-:W-:Y:S01]  /*1920*/  IMAD.IADD R9, R25, 0x1, -R0 ;  /* 0x0000000119097824 */ /* 0x000fe200078e0a00 */
[----:B------:R0:W5:Y:S01]  /*1930*/  @P1 LDG.E R100, desc[UR6][R6.64] ;  /* 0x0000000606641981 */ /* 0x000162000c1e1900 */
[----:B-1----:R-:W-:Y:S02]  /*1940*/  ISETP.GE.AND P1, PT, R11, 0x1, PT ;  /* 0x000000010b00780c */ /* 0x002fe40003f26270 */
[----:B------:R-:W-:Y:S01]  /*1950*/  LEA R103, R12, 0x80, 0x7 ;  /* 0x000000800c677811 */ /* 0x000fe200078e38ff */
[----:B---3--:R-:W-:-:S04]  /*1960*/  @P0 IMAD.IADD R2, R8, 0x1, -R3 ;  /* 0x0000000108020824 */ /* 0x008fc800078e0a03 */
[----:B------:R-:W-:-:S05]  /*1970*/  IMAD.IADD R224, R9, 0x1, R2 ;  /* 0x0000000109e07824 */ /* 0x000fca00078e0202 */
[C---:B------:R-:W-:Y:S02]  /*1980*/  IADD3 R0, R224.reuse, 0x3f, RZ ;  /* 0x0000003fe0007810 */ /* 0x040fe40007ffe0ff */
[----:B------:R-:W-:Y:S02]  /*1990*/  IADD3 R103, R224, R103, -R225 ;  /* 0x00000067e0677210 */ /* 0x000fe40007ffe8e1 */
[----:B------:R-:W-:-:S04]  /*19a0*/  SHF.R.S32.HI R3, RZ, 0x1f, R0 ;  /* 0x0000001fff037819 */ /* 0x000fc80000011400 */
[----:B------:R-:W-:Y:S01]  /*19b0*/  LEA.HI R3, R3, R0, RZ, 0x6 ;  /* 0x0000000003037211 */ /* 0x000fe200078f30ff */
[----:B------:R-:W-:-:S03]  /*19c0*/  IMAD.IADD R0, R103, 0x1, R10 ;  /* 0x0000000167007824 */ /* 0x000fc600078e020a */
[----:B------:R-:W-:Y:S01]  /*19d0*/  SHF.R.S32.HI R104, RZ, 0x6, R3 ;  /* 0x00000006ff687819 */ /* 0x000fe20000011403 */
[----:B0-----:R-:W-:Y:S06]  /*19e0*/  @!P1 BRA `(.L_x_1340) ;  /* 0x0000000000489947 */ /* 0x001fec0003800000 */
[C---:B------:R-:W-:Y:S01]  /*19f0*/  ISETP.GT.AND P0, PT, R103.reuse, RZ, PT ;  /* 0x000000ff6700720c */ /* 0x040fe20003f04270 */
[----:B------:R-:W-:Y:S01]  /*1a00*/  BSSY B0, `(.L_x_1341) ;  /* 0x000000e000007945 */ /* 0x000fe20003800000 */
[----:B------:R-:W-:-:S11]  /*1a10*/  VIADD R3, R103, 0xffffffff ;  /* 0xffffffff67037836 */ /* 0x000fd60000000000 */
        /* <DEDUP_REMOVED lines=8> */
.L_x_1342:
[----:B------:R-:W-:-:S13]  /*1aa0*/  ISETP.NE.AND P0, PT, R11, 0x1, PT ;  /* 0x000000010b00780c */ /* 0x000fda0003f05270 */
[----:B------:R-:W0:Y:S02]  /*1ab0*/  @P0 LDC.64 R4, c[0x0][0x9e8] ;  /* 0x00027a00ff040b82 */ /* 0x000e240000000a00 */
[----:B0-----:R-:W-:-:S05]  /*1ac0*/  @P0 IMAD.HI.U32 R4, R3, R4, RZ ;  /* 0x0000000403040227 */ /* 0x001fca00078e00ff */
[----:B------:R-:W-:-:S07]  /*1ad0*/  @P0 SHF.R.U32.HI R3, RZ, R5, R4 ;  /* 0x00000005ff030219 */ /* 0x000fce0000011604 */
.L_x_1343:
[----:B------:R-:W-:Y:S05]  /*1ae0*/  BSYNC B0 ;  /* 0x0000000000007941 */ /* 0x000fea0003800000 */
.L_x_1341:
[----:B------:R-:W-:-:S05]  /*1af0*/  IMAD R3, R3, R11, R11 ;  /* 0x0000000b03037224 */ /* 0x000fca00078e020b */
[----:B------:R-:W-:-:S07]  /*1b00*/  VIMNMX R0, R0, R3, PT ;  /* 0x0000000300007248 */ /* 0x000fce0003fe0100 */
.L_x_1340:
[----:B------:R-:W-:Y:S01]  /*1b10*/  LEA R101, R12, -R225, 0x7 ;  /* 0x800000e10c657211 */ /* 0x000fe200078e38ff */
[----:B------:R-:W-:-:S04]  /*1b20*/  ULDC UR4, c[0x0][0x9dc] ;  /* 0x0002770000047ab9 */ /* 0x000fc80000000800 */
[----:B------:R-:W-:-:S04]  /*1b30*/  IMAD.IADD R101, R224, 0x1, R101 ;  /* 0x00000001e0657824 */ /* 0x000fc800078e0265 */
[----:B------:R-:W-:Y:S01]  /*1b40*/  VIADD R3, R101, -UR4 ;  /* 0x8000000465037c36 */ /* 0x000fe20008000000 */
[----:B------:R-:W-:Y:S06]  /*1b50*/  @!P1 BRA `(.L_x_1344) ;  /* 0x0000000000489947 */ /* 0x000fec0003800000 */
[----:B------:R-:W-:Y:S01]  /*1b60*/  ISETP.GT.AND P0, PT, R101, -0x1, PT ;  /* 0xffffffff6500780c */ /* 0x000fe20003f04270 */
[----:B------:R-:W-:-:S12]  /*1b70*/  BSSY B0, `(.L_x_1345) ;  /* 0x000000e000007945 */ /* 0x000fd80003800000 */
        /* <DEDUP_REMOVED lines=8> */
.L_x_1346:
[----:B------:R-:W-:Y:S01]  /*1c00*/  ISETP.NE.AND P0, PT, R11, 0x1, PT ;  /* 0x000000010b00780c */ /* 0x000fe20003f05270 */
[----:B------:R-:W-:-:S12]  /*1c10*/  IMAD.MOV.U32 R4, RZ, RZ, R101 ;  /* 0x000000ffff047224 */ /* 0x000fd800078e0065 */
[----:B------:R-:W0:Y:S02]  /*1c20*/  @P0 LDC.64 R6, c[0x0][0x9e8] ;  /* 0x00027a00ff060b82 */ /* 0x000e240000000a00 */
[----:B0-----:R-:W-:-:S05]  /*1c30*/  @P0 IMAD.HI.U32 R6, R101, R6, RZ ;  /* 0x0000000665060227 */ /* 0x001fca00078e00ff */
[----:B------:R-:W-:-:S07]  /*1c40*/  @P0 SHF.R.U32.HI R4, RZ, R7, R6 ;  /* 0x00000007ff040219 */ /* 0x000fce0000011606 */
.L_x_1347:
[----:B------:R-:W-:Y:S05]  /*1c50*/  BSYNC B0 ;  /* 0x0000000000007941 */ /* 0x000fea0003800000 */
.L_x_1345:
[----:B------:R-:W-:-:S05]  /*1c60*/  IMAD R4, R4, R11, RZ ;  /* 0x0000000b04047224 */ /* 0x000fca00078e02ff */
[----:B------:R-:W-:-:S07]  /*1c70*/  VIMNMX R3, R3, R4, !PT ;  /* 0x0000000403037248 */ /* 0x000fce0007fe0100 */
.L_x_1344:
[----:B------:R-:W-:Y:S02]  /*1c80*/  IADD3 R0, R0, 0x3f, RZ ;  /* 0x0000003f00007810 */ /* 0x000fe40007ffe0ff */
[----:B------:R-:W-:Y:S02]  /*1c90*/  SHF.R.S32.HI R4, RZ, 0x1f, R3 ;  /* 0x0000001fff047819 */ /* 0x000fe40000011403 */
[----:B------:R-:W-:Y:S02]  /*1ca0*/  SHF.R.S32.HI R5, RZ, 0x1f, R0 ;  /* 0x0000001fff057819 */ /* 0x000fe40000011400 */
[----:B------:R-:W-:Y:S02]  /*1cb0*/  LEA.HI R4, R4, R3, RZ, 0x6 ;  /* 0x0000000304047211 */ /* 0x000fe400078f30ff */
[----:B------:R-:W-:Y:S02]  /*1cc0*/  LEA.HI R5, R5, R0, RZ, 0x6 ;  /* 0x0000000005057211 */ /* 0x000fe400078f30ff */
[----:B------:R-:W-:-:S02]  /*1cd0*/  SHF.R.S32.HI R4, RZ, 0x6, R4 ;  /* 0x00000006ff047819 */ /* 0x000fc40000011404 */
[----:B------:R-:W-:Y:S02]  /*1ce0*/  SHF.R.S32.HI R5, RZ, 0x6, R5 ;  /* 0x00000006ff057819 */ /* 0x000fe40000011405 */
[----:B------:R-:W-:Y:S02]  /*1cf0*/  VIMNMX R4, RZ, R4, !PT ;  /* 0x00000004ff047248 */ /* 0x000fe40007fe0100 */
[----:B------:R-:W-:-:S03]  /*1d00*/  VIMNMX R5, R104, R5, PT ;  /* 0x0000000568057248 */ /* 0x000fc60003fe0100 */
[--C-:B------:R-:W-:Y:S02]  /*1d10*/  IMAD R4, R4, 0x40, -R9.reuse ;  /* 0x0000004004047824 */ /* 0x100fe400078e0a09 */
[----:B------:R-:W-:-:S03]  /*1d20*/  IMAD R5, R5, 0x40, -R9 ;  /* 0x0000004005057824 */ /* 0x000fc600078e0a09 */
[----:B------:R-:W-:Y:S02]  /*1d30*/  VIMNMX R4, RZ, R4, !PT ;  /* 0x00000004ff047248 */ /* 0x000fe40007fe0100 */
[----:B------:R-:W-:Y:S02]  /*1d40*/  VIMNMX R5, R5, R2, PT ;  /* 0x0000000205057248 */ /* 0x000fe40003fe0100 */
[----:B------:R-:W-:Y:S02]  /*1d50*/  SHF.R.U32.HI R23, RZ, 0x6, R4 ;  /* 0x00000006ff177819 */ /* 0x000fe40000011604 */
[----:B------:R-:W-:Y:S02]  /*1d60*/  ISETP.GT.AND P0, PT, R5, R4, PT ;  /* 0x000000040500720c */ /* 0x000fe40003f04270 */
[----:B------:R-:W-:-:S11]  /*1d70*/  MOV R24, R23 ;  /* 0x0000001700187202 */ /* 0x000fd60000000f00 */
[----:B------:R-:W-:-:S05]  /*1d80*/  @P0 VIADD R0, R5, 0x3f ;  /* 0x0000003f05000836 */ /* 0x000fca0000000000 */
[----:B------:R-:W-:-:S04]  /*1d90*/  @P0 SHF.R.S32.HI R3, RZ, 0x1f, R0 ;  /* 0x0000001fff030819 */ /* 0x000fc80000011400 */
[----:B------:R-:W-:-:S04]  /*1da0*/  @P0 LEA.HI R3, R3, R0, RZ, 0x6 ;  /* 0x0000000003030211 */ /* 0x000fc800078f30ff */
[----:B------:R-:W-:Y:S02]  /*1db0*/  @P0 SHF.R.S32.HI R24, RZ, 0x6, R3 ;  /* 0x00000006ff180819 */ /* 0x000fe40000011403 */
[----:B------:R-:W-:Y:S02]  /*1dc0*/  PLOP3.LUT P0, PT, PT, PT, PT, 0x80, 0x0 ;  /* 0x000000000000781c */ /* 0x000fe40003f0f070 */
[----:B------:R-:W-:-:S13]  /*1dd0*/  ISETP.GT.AND P1, PT, R24, R23, PT ;  /* 0x000000171800720c */ /* 0x000fda0003f24270 */
[----:B------:R-:W-:Y:S05]  /*1de0*/  @!P1 BRA `(.L_x_1348) ;  /* 0x00000064008c9947 */ /* 0x000fea0003800000 */
        /* <DEDUP_REMOVED lines=19> */
[----:B-1---5:R-:W-:Y:S05]  /*1f20*/  CALL.ABS.NOINC R14 ;  /* 0x000000000e007343 */ /* 0x022fea0003c00000 */
.L_x_1350:
[----:B------:R-:W-:Y:S05]  /*1f30*/  BSYNC B6 ;  /* 0x0000000000067941 */ /* 0x000fea0003800000 */
.L_x_1349:
[----:B------:R-:W-:Y:S01]  /*1f40*/  VIADD R0, R16, 0x400 ;  /* 0x0000040010007836 */ /* 0x000fe20000000000 */
[----:B------:R-:W-:Y:S04]  /*1f50*/  BSSY B6, `(.L_x_1351) ;  /* 0x0000013000067945 */ /* 0x000fe80003800000 */
[----:B------:R-:W-:-:S13]  /*1f60*/  LOP3.LUT P0, RZ, R0, 0x3ff, RZ, 0xc0, !PT ;  /* 0x000003ff00ff7812 */ /* 0x000fda000780c0ff */
[----:B------:R-:W-:Y:S05]  /*1f70*/  @!P0 BRA `(.L_x_1352) ;  /* 0x0000000000408947 */ /* 0x000fea0003800000 */
[----:B------:R-:W-:Y:S01]  /*1f80*/  MOV R0, 0x0 ;  /* 0x0000000000007802 */ /* 0x000fe20000000f00 */
[----:B------:R-:W-:Y:S01]  /*1f90*/  ULDC.64 UR4, c[0x4][0xa8] ;  /* 0x01002a0000047ab9 */ /* 0x000fe20000000a00 */
[----:B------:R-:W-:Y:S01]  /*1fa0*/  ULDC.64 UR6, c[0x4][0x40] ;  /* 0x0100100000067ab9 */ /* 0x000fe20000000a00 */
[----:B------:R-:W-:Y:S01]  /*1fb0*/  MOV R4, UR4 ;  /* 0x0000000400047c02 */ /* 0x000fe20008000f00 */
[----:B------:R0:W1:Y:S01]  /*1fc0*/  LDC.64 R14, c[0x4][R0] ;  /* 0x01000000000e7b82 */ /* 0x0000620000000a00 */
        /* <DEDUP_REMOVED lines=8> */
[----:B0-----:R-:W-:-:S07]  /*2050*/  IMAD.MOV.U32 R12, RZ, RZ, 0x1 ;  /* 0x00000001ff0c7424 */ /* 0x001fce00078e00ff */
[----:B------:R-:W-:-:S07]  /*2060*/  LEPC R20, `(.L_x_1352) ;  /* 0x000000001014794e */ /* 0x000fce0000000000 */
[----:B-1---5:R-:W-:Y:S05]  /*2070*/  CALL.ABS.NOINC R14 ;  /* 0x000000000e007343 */ /* 0x022fea0003c00000 */
.L_x_1352:
[----:B------:R-:W-:Y:S05]  /*2080*/  BSYNC B6 ;  /* 0x0000000000067941 */ /* 0x000fea0003800000 */
.L_x_1351:
[----:B------:R-:W-:Y:S01]  /*2090*/  ULDC.64 UR4, c[0x0][0x9f8] ;  /* 0x00027e0000047ab9 */ /* 0x000fe20000000a00 */
[----:B------:R-:W0:Y:S01]  /*20a0*/  LDC R0, c[0x0][0x428] ;  /* 0x00010a00ff007b82 */ /* 0x000e220000000800 */
[----:B------:R-:W-:Y:S01]  /*20b0*/  ISETP.NE.U32.AND P0, PT, RZ, UR4, PT ;  /* 0x00000004ff007c0c */ /* 0x000fe2000bf05070 */
[----:B------:R-:W-:Y:S01]  /*20c0*/  IMAD.MOV.U32 R3, RZ, RZ, R28 ;  /* 0x000000ffff037224 */ /* 0x000fe200078e001c */
[----:B------:R-:W-:Y:S01]  /*20d0*/  ULDC.64 UR6, c[0x0][0x208] ;  /* 0x0000820000067ab9 */ /* 0x000fe20000000a00 */
[----:B------:R-:W2:Y:S01]  /*20e0*/  LDL R36, [R1+0x34] ;  /* 0x0000340001247983 */ /* 0x000ea20000100800 */
[----:B------:R-:W-:Y:S01]  /*20f0*/  ISETP.NE.AND.EX P0, PT, RZ, UR5, PT, P0 ;  /* 0x00000005ff007c0c */ /* 0x000fe2000bf05300 */
[----:B------:R-:W-:Y:S01]  /*2100*/  IMAD.MOV.U32 R9, RZ, RZ, R27 ;  /* 0x000000ffff097224 */ /* 0x000fe200078e001b */
[----:B------:R-:W-:Y:S01]  /*2110*/  ULDC.64 UR4, c[0x0][0x2f8] ;  /* 0x0000be0000047ab9 */ /* 0x000fe20000000a00 */
[----:B------:R-:W3:Y:S01]  /*2120*/  LDL R34, [R1+0x38] ;  /* 0x0000380001227983 */ /* 0x000ee20000100800 */
[----:B------:R-:W-:Y:S01]  /*2130*/  IMAD.IADD R77, R26, 0x1, R25 ;  /* 0x000000011a4d7824 */ /* 0x000fe200078e0219 */
[----:B------:R-:W1:Y:S01]  /*2140*/  LDC.64 R12, c[0x0][0x2f0] ;  /* 0x0000bc00ff0c7b82 */ /* 0x000e620000000a00 */
[----:B------:R-:W-:Y:S01]  /*2150*/  VIADD R20, R229, 0x80 ;  /* 0x00000080e5147836 */ /* 0x000fe20000000000 */
[----:B------:R-:W4:Y:S01]  /*2160*/  LDL R33, [R1+0x3c] ;  /* 0x00003c0001217983 */ /* 0x000f220000100800 */
[----:B------:R-:W-:-:S03]  /*2170*/  ULDC.64 UR8, c[0x0][0x320] ;  /* 0x0000c80000087ab9 */ /* 0x000fc60000000a00 */
[----:B------:R-:W4:Y:S02]  /*2180*/  LDL R26, [R1+0x40] ;  /* 0x00004000011a7983 */ /* 0x000f240000100800 */
[----:B------:R-:W0:Y:S02]  /*2190*/  @P0 LDC.64 R4, c[0x0][0x9f8] ;  /* 0x00027e00ff040b82 */ /* 0x000e240000000a00 */
[----:B------:R-:W4:Y:S06]  /*21a0*/  LDL R14, [R1+0x48] ;  /* 0x00004800010e7983 */ /* 0x000f2c0000100800 */
[----:B------:R-:W1:Y:S01]  /*21b0*/  LDC R32, c[0x0][0x3d4] ;  /* 0x0000f500ff207b82 */ /* 0x000e620000000800 */
[----:B0-----:R-:W-:Y:S01]  /*21c0*/  @P0 IMAD.WIDE R4, R28, 0x4, R4 ;  /* 0x000000041c040825 */ /* 0x001fe200078e0204 */
[----:B------:R-:W-:-:S06]  /*21d0*/  SHF.R.S32.HI R31, RZ, 0x1f, R77 ;  /* 0x0000001fff1f7819 */ /* 0x000fcc000001144d */
[----:B------:R-:W0:Y:S01]  /*21e0*/  LDC.64 R28, c[0x0][0x3d8] ;  /* 0x0000f600ff1c7b82 */ /* 0x000e220000000a00 */
[----:B------:R1:W2:Y:S01]  /*21f0*/  @P0 LDG.E R3, desc[UR6][R4.64] ;  /* 0x0000000604030981 */ /* 0x0002a2000c1e1900 */
[----:B------:R-:W-:Y:S01]  /*2200*/  ISETP.NE.AND P0, PT, R0, 0x1, PT ;  /* 0x000000010000780c */ /* 0x000fe20003f05270 */
[----:B------:R-:W-:Y:S01]  /*2210*/  ULDC UR6, c[0x0][0x2e4] ;  /* 0x0000b90000067ab9 */ /* 0x000fe20000000800 */
[-C--:B-1----:R-:W-:Y:S01]  /*2220*/  IMAD R6, R31, R12.reuse, RZ ;  /* 0x0000000c1f067224 */ /* 0x082fe200078e02ff */
[----:B------:R-:W-:Y:S01]  /*2230*/  ISETP.GE.AND P1, PT, R226, UR6, PT ;  /* 0x00000006e2007c0c */ /* 0x000fe2000bf26270 */
[----:B------:R-:W-:-:S09]  /*2240*/  IMAD.WIDE.U32 R4, R77, R12, RZ ;  /* 0x0000000c4d047225 */ /* 0x000fd200078e00ff */
[----:B------:R-:W1:Y:S08]  /*2250*/  @P0 LDC R0, c[0x0][0x42c] ;  /* 0x00010b00ff000b82 */ /* 0x000e700000000800 */
[----:B------:R-:W0:Y:S01]  /*2260*/  @P0 LDC R7, c[0x0][0x430] ;  /* 0x00010c00ff070b82 */ /* 0x000e220000000800 */
[----:B-1----:R-:W-:Y:S02]  /*2270*/  @P0 IMAD.HI.U32 R0, R27, R0, RZ ;  /* 0x000000001b000227 */ /* 0x002fe400078e00ff */
[----:B------:R-:W4:Y:S03]  /*2280*/  LDL R27, [R1+0x44] ;  /* 0x00004400011b7983 */ /* 0x000f260000100800 */
[----:B0-----:R-:W-:Y:S01]  /*2290*/  @P0 SHF.R.U32.HI R9, RZ, R7, R0 ;  /* 0x00000007ff090219 */ /* 0x001fe20000011600 */
[----:B------:R-:W-:Y:S01]  /*22a0*/  IMAD R7, R77, R13, R6 ;  /* 0x0000000d4d077224 */ /* 0x000fe200078e0206 */
[----:B------:R-:W-:-:S02]  /*22b0*/  SEL R6, RZ, 0xffffffff, P1 ;  /* 0xffffffffff067807 */ /* 0x000fc40000800000 */
[----:B------:R-:W-:Y:S02]  /*22c0*/  SHF.R.S32.HI R8, RZ, 0x1f, R9 ;  /* 0x0000001fff087819 */ /* 0x000fe40000011409 */
[----:B------:R-:W-:Y:S02]  /*22d0*/  ISETP.GE.AND P0, PT, R229, UR6, PT ;  /* 0x00000006e5007c0c */ /* 0x000fe4000bf06270 */
[----:B------:R-:W-:Y:S01]  /*22e0*/  IADD3 R5, R5, R7, RZ ;  /* 0x0000000705057210 */ /* 0x000fe20007ffe0ff */
[----:B------:R-:W-:Y:S01]  /*22f0*/  IMAD R10, R8, UR4, RZ ;  /* 0x00000004080a7c24 */ /* 0x000fe2000f8e02ff */
[----:B------:R-:W-:Y:S01]  /*2300*/  SEL R0, RZ, 0x1, P0 ;  /* 0x00000001ff007807 */ /* 0x000fe20000000000 */
[----:B------:R-:W-:Y:S01]  /*2310*/  IMAD.SHL.U32 R7, R6, 0x2, RZ ;  /* 0x0000000206077824 */ /* 0x000fe200078e00ff */
[----:B------:R-:W-:Y:S01]  /*2320*/  ISETP.GE.AND P0, PT, R20, UR6, PT ;  /* 0x0000000614007c0c */ /* 0x000fe2000bf06270 */
[C---:B------:R-:W-:Y:S01]  /*2330*/  IMAD R11, R9.reuse, UR5, R10 ;  /* 0x00000005090b7c24 */ /* 0x040fe2000f8e020a */
[----:B------:R-:W0:Y:S01]  /*2340*/  LDC.64 R20, c[0x0][0x3e8] ;  /* 0x0000fa00ff147b82 */ /* 0x000e220000000a00 */
[----:B------:R-:W-:Y:S01]  /*2350*/  IMAD.WIDE.U32 R4, R9, UR4, R4 ;  /* 0x0000000409047c25 */ /* 0x000fe2000f8e0004 */
[----:B------:R-:W-:Y:S01]  /*2360*/  LOP3.LUT R0, R7, 0x2, R0, 0xe2, !PT ;  /* 0x0000000207007812 */ /* 0x000fe200078ee200 */
[----:B------:R-:W-:Y:S01]  /*2370*/  ULDC.64 UR4, c[0x0][0xa08] ;  /* 0x0002820000047ab9 */ /* 0x000fe20000000a00 */
[----:B------:R-:W-:-:S02]  /*2380*/  SEL R7, RZ, 0x4, P0 ;  /* 0x00000004ff077807 */ /* 0x000fc40000000000 */
[----:B------:R-:W-:Y:S02]  /*2390*/  ISETP.NE.U32.AND P0, PT, RZ, UR4, PT ;  /* 0x00000004ff007c0c */ /* 0x000fe4000bf05070 */
[----:B------:R-:W-:Y:S02]  /*23a0*/  LOP3.LUT R30, R0, R7, RZ, 0xfc, !PT ;  /* 0x00000007001e7212 */ /* 0x000fe400078efcff */
[----:B------:R-:W-:Y:S01]  /*23b0*/  ISETP.NE.AND.EX P0, PT, RZ, UR5, PT, P0 ;  /* 0x00000005ff007c0c */ /* 0x000fe2000bf05300 */
[----:B------:R-:W-:Y:S01]  /*23c0*/  IMAD.IADD R5, R5, 0x1, R11 ;  /* 0x0000000105057824 */ /* 0x000fe200078e020b */
[----:B------:R-:W-:Y:S01]  /*23d0*/  ULDC.64 UR4, c[0x0][0x300] ;  /* 0x0000c00000047ab9 */ /* 0x000fe20000000a00 */
[----:B------:R-:W-:Y:S01]  /*23e0*/  SHF.R.S32.HI R7, RZ, 0x1f, R229 ;  /* 0x0000001fff077819 */ /* 0x000fe200000114e5 */
[----:B------:R-:W-:Y:S01]  /*23f0*/  IMAD R8, R8, UR8, RZ ;  /* 0x0000000808087c24 */ /* 0x000fe2000f8e02ff */
[----:B------:R-:W-:-:S03]  /*2400*/  MOV R6, R229 ;  /* 0x000000e500067202 */ /* 0x000fc60000000f00 */
[C---:B------:R-:W-:Y:S02]  /*2410*/  IMAD R25, R9.reuse, UR9, R8 ;  /* 0x0000000909197c24 */ /* 0x040fe4000f8e0208 */
[----:B------:R-:W-:Y:S01]  /*2420*/  IMAD.WIDE.U32 R8, R9, UR8, R6 ;  /* 0x0000000809087c25 */ /* 0x000fe2000f8e0006 */
[----:B------:R-:W-:-:S03]  /*2430*/  ISETP.GE.AND P3, PT, R229, R32, PT ;  /* 0x00000020e500720c */ /* 0x000fc60003f66270 */
[----:B------:R-:W-:Y:S02]  /*2440*/  IMAD.IADD R9, R9, 0x1, R25 ;  /* 0x0000000109097824 */ /* 0x000fe400078e0219 */
[----:B------:R-:W-:Y:S01]  /*2450*/  IMAD.WIDE.U32 R78, R18, R28, R6 ;  /* 0x0000001c124e7225 */ /* 0x000fe200078e0006 */
[----:B------:R-:W-:Y:S02]  /*2460*/  ISETP.GE.AND P2, PT, R226, R32, PT ;  /* 0x00000020e200720c */ /* 0x000fe40003f46270 */
[----:B------:R-:W-:-:S03]  /*2470*/  SHF.R.S32.HI R209, RZ, 0x1f, R208 ;  /* 0x0000001fffd17819 */ /* 0x000fc600000114d0 */
[C-C-:B0-----:R-:W-:Y:S01]  /*2480*/  IMAD.WIDE.U32 R84, R18.reuse, R20, R208.reuse ;  /* 0x0000001412547225 */ /* 0x141fe200078e00d0 */
[----:B------:R-:W0:Y:S03]  /*2490*/  S2R R108, SR_TID.X ;  /* 0x00000000006c7919 */ /* 0x000e260000002100 */
[C---:B------:R-:W-:Y:S01]  /*24a0*/  IMAD.WIDE.U32 R80, R18.reuse, R28, R208 ;  /* 0x0000001c12507225 */ /* 0x040fe200078e00d0 */
[----:B-----5:R-:W-:Y:S02]  /*24b0*/  SHF.R.S32.HI R25, RZ, 0x1f, R100 ;  /* 0x0000001fff197819 */ /* 0x020fe40000011464 */
[----:B------:R-:W-:-:S04]  /*24c0*/  IADD3 R76, P1, R18, R77, RZ ;  /* 0x0000004d124c7210 */ /* 0x000fc80007f3e0ff */
[----:B------:R-:W-:Y:S02]  /*24d0*/  IADD3.X R77, R19, R31, RZ, P1, !PT ;  /* 0x0000001f134d7210 */ /* 0x000fe40000ffe4ff */
[----:B0-----:R-:W-:Y:S02]  /*24e0*/  LEA.HI R108, R108, 0x8, RZ, 0x19 ;  /* 0x000000086c6c7811 */ /* 0x001fe400078fc8ff */
[----:B--2---:R-:W-:Y:S02]  /*24f0*/  SHF.R.S32.HI R0, RZ, 0x1f, R3 ;  /* 0x0000001fff007819 */ /* 0x004fe40000011403 */
[----:B------:R-:W-:Y:S02]  /*2500*/  SEL R87, R3, RZ, !P0 ;  /* 0x000000ff03577207 */ /* 0x000fe40004000000 */
[----:B------:R-:W-:-:S03]  /*2510*/  SEL R0, R0, RZ, !P0 ;  /* 0x000000ff00007207 */ /* 0x000fc60004000000 */
[----:B------:R-:W-:-:S04]  /*2520*/  IMAD.WIDE.U32 R88, R87, UR4, R4 ;  /* 0x0000000457587c25 */ /* 0x000fc8000f8e0004 */
[C---:B------:R-:W-:Y:S02]  /*2530*/  IMAD R4, R19.reuse, R12, RZ ;  /* 0x0000000c13047224 */ /* 0x040fe400078e02ff */
[----:B------:R-:W-:Y:S02]  /*2540*/  IMAD R10, R0, UR4, RZ ;  /* 0x00000004000a7c24 */ /* 0x000fe4000f8e02ff */
[C---:B------:R-:W-:Y:S02]  /*2550*/  IMAD R15, R18.reuse, R13, R4 ;  /* 0x0000000d120f7224 */ /* 0x040fe400078e0204 */
[----:B------:R-:W-:Y:S02]  /*2560*/  IMAD R3, R19, R20, RZ ;  /* 0x0000001413037224 */ /* 0x000fe400078e02ff */
[----:B------:R-:W-:Y:S01]  /*2570*/  IMAD R11, R87, UR5, R10 ;  /* 0x00000005570b7c24 */ /* 0x000fe2000f8e020a */
[----:B------:R-:W-:Y:S01]  /*2580*/  ULDC.64 UR4, c[0x0][0x328] ;  /* 0x0000ca0000047ab9 */ /* 0x000fe20000000a00 */
[----:B------:R-:W-:-:S04]  /*2590*/  IMAD.WIDE.U32 R4, R18, R12, R6 ;  /* 0x0000000c12047225 */ /* 0x000fc800078e0006 */
[----:B------:R-:W-:Y:S02]  /*25a0*/  IMAD R10, R0, UR4, RZ ;  /* 0x00000004000a7c24 */ /* 0x000fe4000f8e02ff */
[----:B------:R-:W-:Y:S01]  /*25b0*/  IMAD R83, R18, R21, R3 ;  /* 0x0000001512537224 */ /* 0x000fe200078e0203 */
[----:B------:R-:W-:Y:S01]  /*25c0*/  IADD3 R3, P0, R88, R4, RZ ;  /* 0x0000000458037210 */ /* 0x000fe20007f1e0ff */
[----:B------:R-:W-:Y:S02]  /*25d0*/  IMAD.IADD R0, R89, 0x1, R11 ;  /* 0x0000000159007824 */ /* 0x000fe400078e020b */
[C---:B------:R-:W-:Y:S02]  /*25e0*/  IMAD R97, R87.reuse, UR5, R10 ;  /* 0x0000000557617c24 */ /* 0x040fe4000f8e020a */
[----:B------:R-:W-:Y:S01]  /*25f0*/  IMAD.WIDE.U32 R86, R87, UR4, R8 ;  /* 0x0000000457567c25 */ /* 0x000fe2000f8e0008 */
[----:B------:R-:W-:-:S03]  /*2600*/  IADD3.X R4, R0, R5, R15, P0, !PT ;  /* 0x0000000500047210 */ /* 0x000fc600007fe40f */
[----:B------:R-:W-:Y:S01]  /*2610*/  IMAD.WIDE.U32 R8, R18, R20, R6 ;  /* 0x0000001412087225 */ /* 0x000fe200078e0006 */
[----:B------:R-:W-:-:S03]  /*2620*/  SEL R6, R32, RZ, P3 ;  /* 0x000000ff20067207 */ /* 0x000fc60001800000 */
[----:B------:R-:W-:Y:S02]  /*2630*/  IMAD R5, R19, R28, RZ ;  /* 0x0000001c13057224 */ /* 0x000fe400078e02ff */
[----:B------:R-:W-:Y:S02]  /*2640*/  IMAD.IADD R6, R229, 0x1, R6 ;  /* 0x00000001e5067824 */ /* 0x000fe400078e0206 */
[----:B------:R-:W-:Y:S01]  /*2650*/  IMAD R11, R18, R29, R5 ;  /* 0x0000001d120b7224 */ /* 0x000fe200078e0205 */
[----:B------:R-:W-:-:S04]  /*2660*/  SEL R5, R32, RZ, P2 ;  /* 0x000000ff20057207 */ /* 0x000fc80001000000 */
[----:B------:R-:W-:Y:S02]  /*2670*/  IADD3 R7, R226, R5, RZ ;  /* 0x00000005e2077210 */ /* 0x000fe40007ffe0ff */
[----:B------:R-:W-:Y:S01]  /*2680*/  SHF.R.S32.HI R5, RZ, 0x1f, R6 ;  /* 0x0000001fff057819 */ /* 0x000fe20000011406 */
[----:B------:R-:W-:Y:S01]  /*2690*/  IMAD.MOV.U32 R82, RZ, RZ, R8 ;  /* 0x000000ffff527224 */ /* 0x000fe200078e0008 */
[----:B------:R-:W-:Y:S02]  /*26a0*/  SHF.R.S32.HI R8, RZ, 0x1f, R7 ;  /* 0x0000001fff087819 */ /* 0x000fe40000011407 */
[CC--:B------:R-:W-:Y:S02]  /*26b0*/  LEA.HI R35, R5.reuse, R6.reuse, RZ, 0x3 ;  /* 0x0000000605237211 */ /* 0x0c0fe400078f18ff */
[----:B------:R-:W-:Y:S01]  /*26c0*/  LEA.HI R5, R5, R6, RZ, 0x6 ;  /* 0x0000000605057211 */ /* 0x000fe200078f30ff */
[----:B------:R-:W-:Y:S01]  /*26d0*/  IMAD.IADD R85, R85, 0x1, R83 ;  /* 0x0000000155557824 */ /* 0x000fe200078e0253 */
[----:B------:R-:W-:-:S02]  /*26e0*/  IADD3 R83, R83, R9, RZ ;  /* 0x0000000953537210 */ /* 0x000fc40007ffe0ff */
[CC--:B------:R-:W-:Y:S01]  /*26f0*/  LEA.HI R9, R8.reuse, R7.reuse, RZ, 0x6 ;  /* 0x0000000708097211 */ /* 0x0c0fe200078f30ff */
[----:B------:R-:W-:Y:S01]  /*2700*/  IMAD.SHL.U32 R6, R5, 0x40, RZ ;  /* 0x0000004005067824 */ /* 0x000fe200078e00ff */
[----:B------:R-:W-:Y:S02]  /*2710*/  LEA.HI R91, R8, R7, RZ, 0x3 ;  /* 0x00000007085b7211 */ /* 0x000fe400078f18ff */
[----:B------:R-:W-:Y:S02]  /*2720*/  LOP3.LUT R5, R35, 0x38, RZ, 0xc0, !PT ;  /* 0x0000003823057812 */ /* 0x000fe400078ec0ff */
[C---:B------:R-:W-:Y:S01]  /*2730*/  LOP3.LUT R8, R36.reuse, 0x38, R35, 0xf8, !PT ;  /* 0x0000003824087812 */ /* 0x040fe200078ef823 */
[----:B------:R-:W-:Y:S01]  /*2740*/  IMAD.SHL.U32 R9, R9, 0x40, RZ ;  /* 0x0000004009097824 */ /* 0x000fe200078e00ff */
[----:B------:R-:W-:Y:S01]  /*2750*/  LOP3.LUT R7, R91, 0x38, RZ, 0xc0, !PT ;  /* 0x000000385b077812 */ /* 0x000fe200078ec0ff */
[----:B------:R-:W-:Y:S01]  /*2760*/  IMAD.IADD R81, R81, 0x1, R11 ;  /* 0x0000000151517824 */ /* 0x000fe200078e020b */
[----:B---3--:R-:W-:Y:S01]  /*2770*/  LOP3.LUT R5, R5, 0x1c0, R34, 0xf8, !PT ;  /* 0x000001c005057812 */ /* 0x008fe200078ef822 */
[----:B------:R-:W-:Y:S01]  /*2780*/  IMAD.IADD R79, R11, 0x1, R79 ;  /* 0x000000010b4f7824 */ /* 0x000fe200078e024f */
[----:B------:R-:W-:-:S02]  /*2790*/  LOP3.LUT R10, R36, 0x38, R91, 0xf8, !PT ;  /* 0x00000038240a7812 */ /* 0x000fc400078ef85b */
[----:B----4-:R-:W-:Y:S02]  /*27a0*/  LOP3.LUT R11, R8, R33, RZ, 0x3c, !PT ;  /* 0x00000021080b7212 */ /* 0x010fe400078e3cff */
[----:B------:R-:W-:Y:S02]  /*27b0*/  LOP3.LUT R6, R6, 0xfffff000, RZ, 0xc0, !PT ;  /* 0xfffff00006067812 */ /* 0x000fe400078ec0ff */
[----:B------:R-:W-:Y:S02]  /*27c0*/  LOP3.LUT R8, R7, 0x1c0, R34, 0xf8, !PT ;  /* 0x000001c007087812 */ /* 0x000fe400078ef822 */
[----:B------:R-:W-:Y:S02]  /*27d0*/  LOP3.LUT R7, R5, R27, RZ, 0x3c, !PT ;  /* 0x0000001b05077212 */ /* 0x000fe400078e3cff */
[----:B------:R-:W-:Y:S02]  /*27e0*/  LOP3.LUT R9, R9, 0xfffff000, RZ, 0xc0, !PT ;  /* 0xfffff00009097812 */ /* 0x000fe400078ec0ff */
[----:B------:R-:W-:-:S02]  /*27f0*/  LOP3.LUT R10, R10, R33, RZ, 0x3c, !PT ;  /* 0x000000210a0a7212 */ /* 0x000fc400078e3cff */
[-C--:B------:R-:W-:Y:S02]  /*2800*/  IADD3 R5, R11, R6.reuse, R26 ;  /* 0x000000060b057210 */ /* 0x080fe40007ffe01a */
[----:B------:R-:W-:Y:S02]  /*2810*/  LOP3.LUT R8, R8, R27, RZ, 0x3c, !PT ;  /* 0x0000001b08087212 */ /* 0x000fe400078e3cff */
[----:B------:R-:W-:Y:S02]  /*2820*/  IADD3 R6, R7, R6, R14 ;  /* 0x0000000607067210 */ /* 0x000fe40007ffe00e */
[-C--:B------:R-:W-:Y:S01]  /*2830*/  IADD3 R7, R10, R9.reuse, R26 ;  /* 0x000000090a077210 */ /* 0x080fe20007ffe01a */
[----:B------:R-:W-:Y:S01]  /*2840*/  VIADD R26, R229, 0xc0 ;  /* 0x000000c0e51a7836 */ /* 0x000fe20000000000 */
[----:B------:R-:W-:Y:S01]  /*2850*/  IADD3 R8, R8, R9, R14 ;  /* 0x0000000908087210 */ /* 0x000fe20007ffe00e */
[C---:B------:R-:W-:Y:S02]  /*2860*/  IMAD R14, R25.reuse, R20, RZ ;  /* 0x00000014190e7224 */ /* 0x040fe400078e02ff */
[----:B------:R-:W-:Y:S01]  /*2870*/  IMAD R25, R25, R28, RZ ;  /* 0x0000001c19197224 */ /* 0x000fe200078e02ff */
[----:B------:R-:W-:Y:S01]  /*2880*/  ISETP.GE.AND P0, PT, R26, UR6, PT ;  /* 0x000000061a007c0c */ /* 0x000fe2000bf06270 */
[----:B------:R-:W-:Y:S01]  /*2890*/  IMAD R37, R100, R21, R14 ;  /* 0x0000001564257224 */ /* 0x000fe200078e020e */
[----:B------:R-:W-:Y:S01]  /*28a0*/  SHF.L.U64.HI R9, R12, 0x6, R13 ;  /* 0x000000060c097819 */ /* 0x000fe2000001020d */
[----:B------:R-:W-:Y:S01]  /*28b0*/  IMAD R33, R100, R29, R25 ;  /* 0x0000001d64217224 */ /* 0x000fe200078e0219 */
[----:B------:R-:W-:-:S02]  /*28c0*/  SHF.L.U64.HI R10, R12, 0x5, R13 ;  /* 0x000000050c0a7819 */ /* 0x000fc4000001020d */
[C-C-:B------:R-:W-:Y:S02]  /*28d0*/  SHF.L.U64.HI R13, R20.reuse, 0x6, R21.reuse ;  /* 0x00000006140d7819 */ /* 0x140fe40000010215 */
[----:B------:R-:W-:Y:S02]  /*28e0*/  SHF.L.U64.HI R14, R20, 0x5, R21 ;  /* 0x00000005140e7819 */ /* 0x000fe40000010215 */
[C-C-:B------:R-:W-:Y:S02]  /*28f0*/  SHF.L.U64.HI R21, R28.reuse, 0x6, R29.reuse ;  /* 0x000000061c157819 */ /* 0x140fe4000001021d */
[----:B------:R-:W-:Y:S02]  /*2900*/  SHF.L.U64.HI R25, R28, 0x5, R29 ;  /* 0x000000051c197819 */ /* 0x000fe4000001021d */
[----:B------:R-:W-:Y:S01]  /*2910*/  SEL R29, RZ, 0x8, P0 ;  /* 0x00000008ff1d7807 */ /* 0x000fe20000000000 */
[----:B------:R-:W-:Y:S01]  /*2920*/  IMAD.WIDE.U32 R80, R100, R28, R80 ;  /* 0x0000001c64507225 */ /* 0x000fe200078e0050 */
[----:B------:R-:W-:-:S02]  /*2930*/  SHF.R.S32.HI R34, RZ, 0x3, R35 ;  /* 0x00000003ff227819 */ /* 0x000fc40000011423 */
[----:B------:R-:W-:Y:S01]  /*2940*/  LOP3.LUT R94, R30, R29, RZ, 0xfc, !PT ;  /* 0x0000001d1e5e7212 */ /* 0x000fe200078efcff */
[C---:B------:R-:W-:Y:S01]  /*2950*/  IMAD.WIDE.U32 R78, R100.reuse, R28, R78 ;  /* 0x0000001c644e7225 */ /* 0x040fe200078e004e */
[----:B------:R-:W-:Y:S02]  /*2960*/  SHF.R.S32.HI R90, RZ, 0x3, R91 ;  /* 0x00000003ff5a7819 */ /* 0x000fe4000001145b */
[----:B------:R-:W-:Y:S01]  /*2970*/  LOP3.LUT R35, R35, 0xfffffff8, RZ, 0xc0, !PT ;  /* 0xfffffff823237812 */ /* 0x000fe200078ec0ff */
[----:B------:R-:W-:Y:S01]  /*2980*/  IMAD.WIDE.U32 R84, R100, R20, R84 ;  /* 0x0000001464547225 */ /* 0x000fe200078e0054 */
[----:B------:R-:W-:-:S03]  /*2990*/  LOP3.LUT R91, R91, 0xfffffff8, RZ, 0xc0, !PT ;  /* 0xfffffff85b5b7812 */ /* 0x000fc600078ec0ff */
[----:B------:R-:W-:Y:S01]  /*29a0*/  IMAD.WIDE.U32 R82, R100, R20, R82 ;  /* 0x0000001464527225 */ /* 0x000fe200078e0052 */
[----:B------:R-:W-:-:S03]  /*29b0*/  SHF.L.U32 R11, R12, 0x6, RZ ;  /* 0x000000060c0b7819 */ /* 0x000fc600000006ff */
[C---:B------:R-:W-:Y:S02]  /*29c0*/  IMAD.SHL.U32 R26, R28.reuse, 0x40, RZ ;  /* 0x000000401c1a7824 */ /* 0x040fe400078e00ff */
[----:B------:R-:W-:Y:S01]  /*29d0*/  IMAD.SHL.U32 R27, R28, 0x20, RZ ;  /* 0x000000201c1b7824 */ /* 0x000fe200078e00ff */
[----:B------:R-:W-:Y:S01]  /*29e0*/  LOP3.LUT R29, R30, 0x1, RZ, 0xc0, !PT ;  /* 0x000000011e1d7812 */ /* 0x000fe200078ec0ff */
[----:B------:R-:W-:Y:S01]  /*29f0*/  IMAD.SHL.U32 R28, R32, 0x2, RZ ;  /* 0x00000002201c7824 */ /* 0x000fe200078e00ff */
[----:B------:R-:W-:Y:S01]  /*2a00*/  LOP3.LUT R92, R94, 0x2, RZ, 0xc0, !PT ;  /* 0x000000025e5c7812 */ /* 0x000fe200078ec0ff */
[----:B------:R-:W-:Y:S01]  /*2a10*/  IMAD.SHL.U32 R15, R20, 0x40, RZ ;  /* 0x00000040140f7824 */ /* 0x000fe200078e00ff */
[----:B------:R-:W-:Y:S01]  /*2a20*/  LOP3.LUT R93, R94, 0x4, RZ, 0xc0, !PT ;  /* 0x000000045e5d7812 */ /* 0x000fe200078ec0ff */
[----:B------:R-:W-:Y:S01]  /*2a30*/  IMAD.IADD R32, R81, 0x1, R33 ;  /* 0x0000000151207824 */ /* 0x000fe200078e0221 */
[----:B------:R-:W-:Y:S01]  /*2a40*/  SHF.L.U32 R20, R20, 0x5, RZ ;  /* 0x0000000514147819 */ /* 0x000fe200000006ff */
[----:B------:R-:W-:Y:S01]  /*2a50*/  IMAD.SHL.U32 R12, R12, 0x20, RZ ;  /* 0x000000200c0c7824 */ /* 0x000fe200078e00ff */
[----:B------:R-:W-:Y:S01]  /*2a60*/  IADD3 R33, R33, R79, RZ ;  /* 0x0000004f21217210 */ /* 0x000fe20007ffe0ff */
[----:B------:R-:W-:Y:S01]  /*2a70*/  IMAD.IADD R30, R85, 0x1, R37 ;  /* 0x00000001551e7824 */ /* 0x000fe200078e0225 */
[----:B------:R-:W-:Y:S01]  /*2a80*/  LOP3.LUT R94, R94, 0x8, RZ, 0xc0, !PT ;  /* 0x000000085e5e7812 */ /* 0x000fe200078ec0ff */
[----:B------:R-:W-:Y:S01]  /*2a90*/  IMAD.IADD R31, R37, 0x1, R83 ;  /* 0x00000001251f7824 */ /* 0x000fe200078e0253 */
[----:B------:R-:W-:Y:S01]  /*2aa0*/  SHF.R.S32.HI R95, RZ, 0x1f, R35 ;  /* 0x0000001fff5f7819 */ /* 0x000fe20000011423 */
[----:B------:R-:W-:Y:S01]  /*2ab0*/  IMAD.IADD R97, R87, 0x1, R97 ;  /* 0x0000000157617824 */ /* 0x000fe200078e0261 */
[----:B------:R-:W-:-:S07]  /*2ac0*/  SHF.R.S32.HI R96, RZ, 0x1f, R91 ;  /* 0x0000001fff607819 */ /* 0x000fce000001145b */
.L_x_1428:
[----:B------:R-:W2:Y:S01]  /*2ad0*/  LDL R41, [R1+0x58] ;  /* 0x0000580001297983 */ /* 0x000ea20000100800 */
[----:B0-----:R-:W0:Y:S01]  /*2ae0*/  LDC R120, c[0x0][0x3d4] ;  /* 0x0000f500ff787b82 */ /* 0x001e220000000800 */
[----:B------:R-:W-:Y:S01]  /*2af0*/  VIADD R40, R24, 0xffffffff ;  /* 0xffffffff18287836 */ /* 0x000fe20000000000 */
[----:B------:R-:W-:Y:S05]  /*2b00*/  YIELD ;  /* 0x0000000000007946 */ /* 0x000fea0003800000 */
[----:B------:R-:W-:Y:S01]  /*2b10*/  SHF.R.S32.HI R39, RZ, 0x1f, R40 ;  /* 0x0000001fff277819 */ /* 0x000fe20000011428 */
[----:B------:R-:W1:Y:S01]  /*2b20*/  LDC.64 R106, c[0x0][0x2d8] ;  /* 0x0000b600ff6a7b82 */ /* 0x000e620000000a00 */
[-C--:B------:R-:W-:Y:S01]  /*2b30*/  IMAD R24, R9, R40.reuse, RZ ;  /* 0x0000002809187224 */ /* 0x080fe200078e02ff */
[----:B------:R-:W-:Y:S01]  /*2b40*/  BSSY B0, `(.L_x_1353) ;  /* 0x000051a000007945 */ /* 0x000fe20003800000 */
[----:B------:R-:W-:-:S04]  /*2b50*/  IMAD.WIDE.U32 R112, R11, R40, RZ ;  /* 0x000000280b707225 */ /* 0x000fc800078e00ff */
[----:B------:R-:W-:Y:S01]  /*2b60*/  IMAD R73, R39, R11, R24 ;  /* 0x0000000b27497224 */ /* 0x000fe200078e0218 */
[CC--:B------:R-:W-:Y:S02]  /*2b70*/  IADD3 R37, P0, R3.reuse, R112.reuse, RZ ;  /* 0x0000007003257210 */ /* 0x0c0fe40007f1e0ff */
[----:B------:R-:W-:Y:S01]  /*2b80*/  IADD3 R24, P4, P5, R3, R112, R12 ;  /* 0x0000007003187210 */ /* 0x000fe20007d9e00c */
[----:B------:R-:W-:-:S05]  /*2b90*/  IMAD.IADD R73, R113, 0x1, R73 ;  /* 0x0000000171497824 */ /* 0x000fca00078e0249 */
[----:B------:R-:W-:Y:S02]  /*2ba0*/  IADD3.X R38, R73, R4, RZ, P0, !PT ;  /* 0x0000000449267210 */ /* 0x000fe400007fe4ff */
[----:B0-----:R-:W-:Y:S02]  /*2bb0*/  ISETP.GE.AND P0, PT, R120, 0x1, PT ;  /* 0x000000017800780c */ /* 0x001fe40003f06270 */
[----:B------:R-:W-:Y:S02]  /*2bc0*/  IADD3.X R36, R4, R73, R10, P4, P5 ;  /* 0x0000004904247210 */ /* 0x000fe400027ea40a */
[CC--:B-1----:R-:W-:Y:S02]  /*2bd0*/  LEA R50, P1, R37.reuse, R106.reuse, 0x1 ;  /* 0x0000006a25327211 */ /* 0x0c2fe400078208ff */
[----:B------:R-:W-:Y:S02]  /*2be0*/  LEA R48, P6, R24, R106, 0x1 ;  /* 0x0000006a18307211 */ /* 0x000fe400078c08ff */
[----:B------:R-:W-:-:S02]  /*2bf0*/  LEA.HI.X R51, R37, R107, R38, 0x1, P1 ;  /* 0x0000006b25337211 */ /* 0x000fc400008f0c26 */
[----:B------:R-:W-:Y:S02]  /*2c00*/  ISETP.GT.AND P1, PT, R40, R23, PT ;  /* 0x000000172800720c */ /* 0x000fe40003f24270 */
[----:B------:R-:W-:Y:S01]  /*2c10*/  LEA.HI.X R49, R24, R107, R36, 0x1, P6 ;  /* 0x0000006b18317211 */ /* 0x000fe200030f0c24 */
[----:B------:R-:W-:Y:S01]  /*2c20*/  IMAD.MOV.U32 R24, RZ, RZ, R40 ;  /* 0x000000ffff187224 */ /* 0x000fe200078e0028 */
[----:B------:R-:W-:Y:S01]  /*2c30*/  P2R R99, PR, RZ, 0x2 ;  /* 0x00000002ff637803 */ /* 0x000fe20000000000 */
[----:B--2---:R-:W-:-:S04]  /*2c40*/  IMAD R37, R17, 0x4000, R41 ;  /* 0x0000400011257824 */ /* 0x004fc800078e0229 */
[----:B------:R-:W-:Y:S01]  /*2c50*/  IMAD R102, R37, 0x2, R16 ;  /* 0x0000000225667824 */ /* 0x000fe200078e0210 */
[----:B------:R-:W-:Y:S06]  /*2c60*/  @!P0 BRA `(.L_x_1354) ;  /* 0x0000004c006c8947 */ /* 0x000fec0003800000 */
[----:B------:R-:W-:Y:S01]  /*2c70*/  ULDC.U8 UR4, c[0x0][0x3f0] ;  /* 0x0000fc0000047ab9 */ /* 0x000fe20000000000 */
[-C--:B------:R-:W-:Y:S01]  /*2c80*/  IMAD R37, R21, R40.reuse, RZ ;  /* 0x0000002815257224 */ /* 0x080fe200078e02ff */
[----:B------:R-:W-:Y:S01]  /*2c90*/  ISETP.NE.AND P0, PT, RZ, UR4, PT ;  /* 0x00000004ff007c0c */ /* 0x000fe2000bf05270 */
[----:B------:R-:W-:Y:S02]  /*2ca0*/  IMAD R36, R13, R40, RZ ;  /* 0x000000280d247224 */ /* 0x000fe400078e02ff */
[----:B------:R-:W-:Y:S02]  /*2cb0*/  IMAD R37, R39, R26, R37 ;  /* 0x0000001a27257224 */ /* 0x000fe400078e0225 */
[----:B------:R-:W-:Y:S02]  /*2cc0*/  IMAD R105, R24, -0x40, R2 ;  /* 0xffffffc018697824 */ /* 0x000fe400078e0202 */
[----:B------:R-:W-:-:S03]  /*2cd0*/  IMAD.WIDE.U32 R70, R26, R40, RZ ;  /* 0x000000281a467225 */ /* 0x000fc600078e00ff */
[----:B------:R-:W-:Y:S01]  /*2ce0*/  VIMNMX R105, R105, 0x40, PT ;  /* 0x0000004069697848 */ /* 0x000fe20003fe0100 */
[----:B------:R-:W-:Y:S01]  /*2cf0*/  IMAD R39, R39, R15, R36 ;  /* 0x0000000f27277224 */ /* 0x000fe200078e0224 */
[----:B------:R-:W-:Y:S01]  /*2d00*/  IADD3 R98, R71, R37, RZ ;  /* 0x0000002547627210 */ /* 0x000fe20007ffe0ff */
[----:B------:R-:W-:-:S04]  /*2d10*/  IMAD.WIDE.U32 R68, R15, R40, RZ ;  /* 0x000000280f447225 */ /* 0x000fc800078e00ff */
[----:B------:R-:W-:Y:S01]  /*2d20*/  IMAD.IADD R109, R69, 0x1, R39 ;  /* 0x00000001456d7824 */ /* 0x000fe200078e0227 */
[----:B------:R-:W-:Y:S06]  /*2d30*/  @!P0 BRA `(.L_x_1355) ;  /* 0x0000002000e88947 */ /* 0x000fec0003800000 */
[----:B------:R0:W5:Y:S04]  /*2d40*/  LDL R116, [R1+0x8] ;  /* 0x0000080001747983 */ /* 0x0001680000100800 */
[----:B------:R0:W5:Y:S04]  /*2d50*/  LDL R115, [R1+0x4] ;  /* 0x0000040001737983 */ /* 0x0001680000100800 */
[----:B------:R0:W5:Y:S01]  /*2d60*/  LDL R114, [R1+0xc] ;  /* 0x00000c0001727983 */ /* 0x0001620000100800 */
[----:B------:R-:W-:Y:S01]  /*2d70*/  ISETP.GE.AND P0, PT, R18, R105, PT ;  /* 0x000000691200720c */ /* 0x000fe20003f06270 */
[----:B------:R-:W-:Y:S01]  /*2d80*/  BSSY B1, `(.L_x_1356) ;  /* 0x000002a000017945 */ /* 0x000fe20003800000 */
        /* <DEDUP_REMOVED lines=9> */
[----:B0-----:R-:W-:Y:S06]  /*2e20*/  @P0 BRA `(.L_x_1357) ;  /* 0x00000000007c0947 */ /* 0x001fec0003800000 */
[----:B------:R-:W-:Y:S01]  /*2e30*/  IADD3 R37, P1, R80, R70, RZ ;  /* 0x0000004650257210 */ /* 0x000fe20007f3e0ff */
[----:B------:R-:W-:Y:S01]  /*2e40*/  ULDC.64 UR4, c[0x0][0x3c8] ;  /* 0x0000f20000047ab9 */ /* 0x000fe20000000a00 */
[----:B------:R-:W-:Y:S02]  /*2e50*/  IADD3 R39, P4, R84, R68, RZ ;  /* 0x0000004454277210 */ /* 0x000fe40007f9e0ff */
[----:B------:R-:W-:Y:S02]  /*2e60*/  CS2R R106, SRZ ;  /* 0x00000000006a7805 */ /* 0x000fe4000001ff00 */
[-C--:B------:R-:W-:Y:S01]  /*2e70*/  ISETP.GE.AND P5, PT, R208, R120.reuse, PT ;  /* 0x00000078d000720c */ /* 0x080fe20003fa6270 */
[----:B------:R-:W-:Y:S01]  /*2e80*/  IMAD.X R38, R98, 0x1, R32, P1 ;  /* 0x0000000162267824 */ /* 0x000fe200008e0620 */
[----:B------:R-:W-:Y:S01]  /*2e90*/  LEA R36, P1, R37, UR4, 0x1 ;  /* 0x0000000425247c11 */ /* 0x000fe2000f8208ff */
[----:B------:R-:W-:Y:S01]  /*2ea0*/  IMAD.X R42, R109, 0x1, R30, P4 ;  /* 0x000000016d2a7824 */ /* 0x000fe200020e061e */
[----:B------:R-:W-:Y:S01]  /*2eb0*/  CS2R R110, SRZ ;  /* 0x00000000006e7805 */ /* 0x000fe2000001ff00 */
[----:B------:R-:W-:Y:S01]  /*2ec0*/  ULDC.64 UR6, c[0x0][0x208] ;  /* 0x0000820000067ab9 */ /* 0x000fe20000000a00 */
[----:B------:R-:W-:Y:S01]  /*2ed0*/  LEA.HI.X R37, R37, UR5, R38, 0x1, P1 ;  /* 0x0000000525257c11 */ /* 0x000fe200088f0c26 */
[----:B------:R-:W-:Y:S01]  /*2ee0*/  ULDC.64 UR4, c[0x0][0x3e0] ;  /* 0x0000f80000047ab9 */ /* 0x000fe20000000a00 */
[----:B-----5:R-:W-:-:S02]  /*2ef0*/  ISETP.GE.AND P4, PT, R116, R120, PT ;  /* 0x000000787400720c */ /* 0x020fc40003f86270 */
[----:B------:R-:W-:-:S03]  /*2f00*/  LEA R38, P1, R39, UR4, 0x1 ;  /* 0x0000000427267c11 */ /* 0x000fc6000f8208ff */
[----:B------:R0:W5:Y:S01]  /*2f10*/  @!P5 LDG.E.64 R106, desc[UR6][R36.64] ;  /* 0x00000006246ad981 */ /* 0x000162000c1e1b00 */
[----:B------:R-:W-:Y:S02]  /*2f20*/  LEA.HI.X R39, R39, UR5, R42, 0x1, P1 ;  /* 0x0000000527277c11 */ /* 0x000fe400088f0c2a */
[----:B------:R-:W-:-:S03]  /*2f30*/  ISETP.GE.AND P1, PT, R115, R120, PT ;  /* 0x000000787300720c */ /* 0x000fc60003f26270 */
[----:B------:R0:W5:Y:S01]  /*2f40*/  @!P5 LDG.E.64 R110, desc[UR6][R38.64] ;  /* 0x00000006266ed981 */ /* 0x000162000c1e1b00 */
[----:B------:R-:W-:Y:S02]  /*2f50*/  ISETP.GE.AND P5, PT, R114, R120, PT ;  /* 0x000000787200720c */ /* 0x000fe40003fa6270 */
[----:B------:R-:W-:Y:S02]  /*2f60*/  CS2R R72, SRZ ;  /* 0x0000000000487805 */ /* 0x000fe4000001ff00 */
[----:B------:R-:W-:Y:S02]  /*2f70*/  CS2R R64, SRZ ;  /* 0x0000000000407805 */ /* 0x000fe4000001ff00 */
[----:B------:R-:W-:Y:S02]  /*2f80*/  CS2R R60, SRZ ;  /* 0x00000000003c7805 */ /* 0x000fe4000001ff00 */
[----:B------:R-:W-:Y:S02]  /*2f90*/  CS2R R74, SRZ ;  /* 0x00000000004a7805 */ /* 0x000fe4000001ff00 */
[----:B------:R-:W-:-:S02]  /*2fa0*/  CS2R R66, SRZ ;  /* 0x0000000000427805 */ /* 0x000fc4000001ff00 */
[----:B------:R-:W-:Y:S01]  /*2fb0*/  CS2R R62, SRZ ;  /* 0x00000000003e7805 */ /* 0x000fe2000001ff00 */
[----:B------:R0:W5:Y:S04]  /*2fc0*/  @!P4 LDG.E.64 R72, desc[UR6][R36.64+0x40] ;  /* 0x000040062448c981 */ /* 0x000168000c1e1b00 */
[----:B------:R0:W5:Y:S04]  /*2fd0*/  @!P1 LDG.E.64 R64, desc[UR6][R36.64+0x80] ;  /* 0x0000800624409981 */ /* 0x000168000c1e1b00 */
[----:B------:R0:W5:Y:S04]  /*2fe0*/  @!P5 LDG.E.64 R60, desc[UR6][R36.64+0xc0] ;  /* 0x0000c006243cd981 */ /* 0x000168000c1e1b00 */
[----:B------:R0:W5:Y:S04]  /*2ff0*/  @!P4 LDG.E.64 R74, desc[UR6][R38.64+0x40] ;  /* 0x00004006264ac981 */ /* 0x000168000c1e1b00 */
[----:B------:R0:W5:Y:S04]  /*3000*/  @!P1 LDG.E.64 R66, desc[UR6][R38.64+0x80] ;  /* 0x0000800626429981 */ /* 0x000168000c1e1b00 */
[----:B------:R0:W5:Y:S02]  /*3010*/  @!P5 LDG.E.64 R62, desc[UR6][R38.64+0xc0] ;  /* 0x0000c006263ed981 */ /* 0x000164000c1e1b00 */
.L_x_1357:
[----:B------:R-:W-:Y:S05]  /*3020*/  BSYNC B1 ;  /* 0x0000000000017941 */ /* 0x000fea0003800000 */
.L_x_1356:
        /* <DEDUP_REMOVED lines=8> */
[----:B-----5:R-:W-:Y:S01]  /*30b0*/  MOV R112, R60 ;  /* 0x0000003c00707202 */ /* 0x020fe20000000f00 */
[----:B------:R-:W-:Y:S01]  /*30c0*/  IMAD.MOV.U32 R113, RZ, RZ, R61 ;  /* 0x000000ffff717224 */ /* 0x000fe200078e003d */
        /* <DEDUP_REMOVED lines=33> */
.L_x_1359:
[----:B------:R-:W-:Y:S05]  /*32e0*/  BSYNC B1 ;  /* 0x0000000000017941 */ /* 0x000fea0003800000 */
.L_x_1358:
[----:B01----:R-:W-:Y:S01]  /*32f0*/  IMAD.MOV.U32 R36, RZ, RZ, R64 ;  /* 0x000000ffff247224 */ /* 0x003fe200078e0040 */
[----:B------:R-:W-:Y:S01]  /*3300*/  ISETP.NE.AND P1, PT, R236, 0x3, PT ;  /* 0x00000003ec00780c */ /* 0x000fe20003f25270 */
[----:B------:R-:W-:Y:S01]  /*3310*/  IMAD.MOV.U32 R37, RZ, RZ, R65 ;  /* 0x000000ffff257224 */ /* 0x000fe200078e0041 */
[----:B------:R-:W-:Y:S01]  /*3320*/  PRMT R116, R112, 0x5410, R113 ;  /* 0x0000541070747816 */ /* 0x000fe20000000071 */
[----:B------:R-:W-:Y:S02]  /*3330*/  IMAD.MOV.U32 R38, RZ, RZ, R106 ;  /* 0x000000ffff267224 */ /* 0x000fe400078e006a */
        /* <DEDUP_REMOVED lines=17> */
[----:B-----5:R-:W-:Y:S01]  /*3450*/  IMAD.MOV.U32 R37, RZ, RZ, R41 ;  /* 0x000000ffff257224 */ /* 0x020fe200078e0029 */
        /* <DEDUP_REMOVED lines=26> */
.L_x_1360:
[----:B------:R-:W2:Y:S01]  /*3600*/  LDL R36, [R1] ;  /* 0x0000000001247983 */ /* 0x000ea20000100800 */
[----:B------:R-:W-:Y:S01]  /*3610*/  LEA R98, R17, R16, 0x3 ;  /* 0x0000001011627211 */ /* 0x000fe200078e18ff */
[----:B------:R-:W-:Y:S01]  /*3620*/  BSSY B1, `(.L_x_1361) ;  /* 0x0000004000017945 */ /* 0x000fe20003800000 */
[----:B--2---:R-:W-:-:S04]  /*3630*/  SHF.L.U32 R109, R36, 0x1f, RZ ;  /* 0x0000001f246d7819 */ /* 0x004fc800000006ff */
[----:B------:R-:W0:Y:S02]  /*3640*/  SYNCS.PHASECHK.TRANS64.TRYWAIT P5, [R98+URZ+0x30890], R109 ;  /* 0x0308906d620075a7 */ /* 0x000e2400080a017f */
[----:B0-----:R-:W-:Y:S05]  /*3650*/  @!P5 BRA `(.L_x_1362) ;  /* 0x0000023c0048d947 */ /* 0x001fea0003800000 */
.L_x_1770:
[----:B------:R-:W-:Y:S05]  /*3660*/  BSYNC B1 ;  /* 0x0000000000017941 */ /* 0x000fea0003800000 */
.L_x_1361:
        /* <DEDUP_REMOVED lines=21> */
[----:B------:R-:W-:Y:S02]  /*37c0*/  HADD2.F32 R39, -RZ, R39.H0_H0 ;  /* 0x20000027ff277230 */ /* 0x000fe40000004100 */
[----:B------:R-:W-:Y:S01]  /*37d0*/  FMUL.FTZ R111, R37, R111 ;  /* 0x0000006f256f7220 */ /* 0x000fe20000410000 */
[----:B------:R-:W-:Y:S02]  /*37e0*/  HADD2.F32 R124, -RZ, R124.H0_H0 ;  /* 0x2000007cff7c7230 */ /* 0x000fe40000004100 */
[----:B------:R-:W-:Y:S01]  /*37f0*/  FMUL.FTZ R130, R107, R126 ;  /* 0x0000007e6b827220 */ /* 0x000fe20000410000 */
[----:B------:R-:W-:Y:S01]  /*3800*/  FFMA.FTZ R128, R37, R110, -R128 ;  /* 0x0000006e25807223 */ /* 0x000fe20000010880 */
[----:B------:R-:W-:Y:S01]  /*3810*/  FMUL.FTZ R126, R39, R126 ;  /* 0x0000007e277e7220 */ /* 0x000fe20000410000 */
[----:B------:R-:W-:Y:S01]  /*3820*/  FFMA.FTZ R125, R38, R110, R111 ;  /* 0x0000006e267d7223 */ /* 0x000fe2000001006f */
[----:B------:R-:W-:-:S02]  /*3830*/  HADD2.F32 R110, -RZ, R131.H0_H0 ;  /* 0x20000083ff6e7230 */ /* 0x000fc40000004100 */
[-C--:B------:R-:W-:Y:S01]  /*3840*/  FFMA.FTZ R130, R39, R124.reuse, -R130 ;  /* 0x0000007c27827223 */ /* 0x080fe20000010882 */
[----:B------:R-:W-:Y:S02]  /*3850*/  HADD2.F32 R111, -RZ, R131.H1_H1 ;  /* 0x30000083ff6f7230 */ /* 0x000fe40000004100 */
[----:B------:R-:W-:Y:S01]  /*3860*/  FFMA.FTZ R129, R107, R124, R126 ;  /* 0x0000007c6b817223 */ /* 0x000fe2000001007e */
[----:B------:R-:W-:Y:S02]  /*3870*/  HADD2.F32 R37, -RZ, R36.H1_H1 ;  /* 0x30000024ff257230 */ /* 0x000fe40000004100 */
[----:B------:R-:W-:Y:S02]  /*3880*/  HADD2.F32 R38, -RZ, R106.H1_H1 ;  /* 0x3000006aff267230 */ /* 0x000fe40000004100 */
[----:B------:R-:W-:Y:S02]  /*3890*/  HADD2.F32 R36, -RZ, R36.H0_H0 ;  /* 0x20000024ff247230 */ /* 0x000fe40000004100 */
[----:B------:R-:W-:Y:S01]  /*38a0*/  FMUL.FTZ R123, R37, R110 ;  /* 0x0000006e257b7220 */ /* 0x000fe20000410000 */
[----:B------:R-:W-:-:S02]  /*38b0*/  HADD2.F32 R106, -RZ, R106.H0_H0 ;  /* 0x2000006aff6a7230 */ /* 0x000fc40000004100 */
[--C-:B------:R-:W-:Y:S02]  /*38c0*/  HADD2.F32 R39, -RZ, R127.reuse.H0_H0 ;  /* 0x2000007fff277230 */ /* 0x100fe40000004100 */
[----:B------:R-:W-:Y:S01]  /*38d0*/  FMUL.FTZ R110, R36, R110 ;  /* 0x0000006e246e7220 */ /* 0x000fe20000410000 */
[----:B------:R-:W-:Y:S02]  /*38e0*/  HADD2.F32 R107, -RZ, R127.H1_H1 ;  /* 0x3000007fff6b7230 */ /* 0x000fe40000004100 */
[-C--:B------:R-:W-:Y:S01]  /*38f0*/  FMUL.FTZ R127, R38, R111.reuse ;  /* 0x0000006f267f7220 */ /* 0x080fe20000410000 */
        /* <DEDUP_REMOVED lines=9> */
.L_x_1368:
[----:B------:R-:W-:Y:S05]  /*3990*/  BSYNC B3 ;  /* 0x0000000000037941 */ /* 0x000fea0003800000 */
.L_x_1367:
[----:B------:R-:W-:Y:S02]  /*39a0*/  ULDC.64 UR4, c[0x0][0x208] ;  /* 0x0000820000047ab9 */ /* 0x000fe40000000a00 */
[----:B--2---:R1:W-:Y:S03]  /*39b0*/  STG.E.128 desc[UR4][R50.64], R36 ;  /* 0x0000002432007986 */ /* 0x0043e6000c101d04 */
.L_x_1366:
[----:B------:R-:W-:Y:S05]  /*39c0*/  BSYNC B2 ;  /* 0x0000000000027941 */ /* 0x000fea0003800000 */
.L_x_1365:
[----:B------:R-:W-:Y:S01]  /*39d0*/  ISETP.NE.AND P0, PT, R92, RZ, PT ;  /* 0x000000ff5c00720c */ /* 0x000fe20003f05270 */
[----:B------:R-:W-:-:S12]  /*39e0*/  BSSY B2, `(.L_x_1369) ;  /* 0x0000033000027945 */ /* 0x000fd80003800000 */
[----:B------:R-:W-:Y:S05]  /*39f0*/  @!P0 BRA `(.L_x_1370) ;  /* 0x0000000000c48947 */ /* 0x000fea0003800000 */
[----:B------:R-:W2:Y:S01]  /*3a00*/  LDL R106, [R1+0x8] ;  /* 0x00000800016a7983 */ /* 0x000ea20000100800 */
[----:B------:R-:W-:Y:S03]  /*3a10*/  BSSY B3, `(.L_x_1371) ;  /* 0x000002d000037945 */ /* 0x000fe60003800000 */
[----:B-1----:R1:W3:Y:S01]  /*3a20*/  LDS.128 R36, [R102+0x22400] ;  /* 0x0224000066247984 */ /* 0x0022e20000000c00 */
[----:B--2---:R-:W-:-:S13]  /*3a30*/  ISETP.GE.AND P0, PT, R106, R120, PT ;  /* 0x000000786a00720c */ /* 0x004fda0003f06270 */
[----:B-1-3--:R-:W-:Y:S05]  /*3a40*/  @P0 BRA `(.L_x_1372) ;  /* 0x0000000000a40947 */ /* 0x00afea0003800000 */
[--C-:B------:R-:W-:Y:S01]  /*3a50*/  SHF.R.U64 R107, R72, 0x10, R73.reuse ;  /* 0x00000010486b7819 */ /* 0x100fe20000001249 */
[----:B------:R-:W-:Y:S01]  /*3a60*/  IMAD.MOV.U32 R72, RZ, RZ, R38 ;  /* 0x000000ffff487224 */ /* 0x000fe200078e0026 */
        /* <DEDUP_REMOVED lines=9> */
[-C--:B------:R-:W-:Y:S01]  /*3b00*/  FMUL.FTZ R124, R38, R75.reuse ;  /* 0x0000004b267c7220 */ /* 0x080fe20000410000 */
[----:B------:R-:W-:Y:S02]  /*3b10*/  HADD2.F32 R39, -RZ, R39.H0_H0 ;  /* 0x20000027ff277230 */ /* 0x000fe40000004100 */
[----:B------:R-:W-:Y:S01]  /*3b20*/  FMUL.FTZ R75, R37, R75 ;  /* 0x0000004b254b7220 */ /* 0x000fe20000410000 */
[----:B------:R-:W-:Y:S02]  /*3b30*/  HADD2.F32 R106, -RZ, R106.H0_H0 ;  /* 0x2000006aff6a7230 */ /* 0x000fe40000004100 */
[----:B------:R-:W-:Y:S01]  /*3b40*/  FMUL.FTZ R126, R73, R110 ;  /* 0x0000006e497e7220 */ /* 0x000fe20000410000 */
[----:B------:R-:W-:Y:S01]  /*3b50*/  FFMA.FTZ R124, R37, R74, -R124 ;  /* 0x0000004a257c7223 */ /* 0x000fe2000001087c */
[----:B------:R-:W-:Y:S01]  /*3b60*/  FMUL.FTZ R110, R39, R110 ;  /* 0x0000006e276e7220 */ /* 0x000fe20000410000 */
[----:B------:R-:W-:-:S02]  /*3b70*/  HADD2.F32 R37, -RZ, R36.H1_H1 ;  /* 0x30000024ff257230 */ /* 0x000fc40000004100 */
[----:B------:R-:W-:Y:S01]  /*3b80*/  FFMA.FTZ R111, R38, R74, R75 ;  /* 0x0000004a266f7223 */ /* 0x000fe2000001004b */
[----:B------:R-:W-:Y:S02]  /*3b90*/  HADD2.F32 R36, -RZ, R36.H0_H0 ;  /* 0x20000024ff247230 */ /* 0x000fe40000004100 */
[-C--:B------:R-:W-:Y:S01]  /*3ba0*/  FFMA.FTZ R123, R73, R106.reuse, R110 ;  /* 0x0000006a497b7223 */ /* 0x080fe2000001006e */
[--C-:B------:R-:W-:Y:S02]  /*3bb0*/  HADD2.F32 R73, -RZ, R122.reuse.H0_H0 ;  /* 0x2000007aff497230 */ /* 0x100fe40000004100 */
[----:B------:R-:W-:Y:S01]  /*3bc0*/  FFMA.FTZ R126, R39, R106, -R126 ;  /* 0x0000006a277e7223 */ /* 0x000fe2000001087e */
[----:B------:R-:W-:Y:S02]  /*3bd0*/  HADD2.F32 R75, -RZ, R122.H1_H1 ;  /* 0x3000007aff4b7230 */ /* 0x000fe40000004100 */
[--C-:B------:R-:W-:Y:S02]  /*3be0*/  HADD2.F32 R38, -RZ, R72.reuse.H1_H1 ;  /* 0x30000048ff267230 */ /* 0x100fe40000004100 */
[----:B------:R-:W-:Y:S01]  /*3bf0*/  FMUL.FTZ R107, R37, R73 ;  /* 0x00000049256b7220 */ /* 0x000fe20000410000 */
[----:B------:R-:W-:-:S02]  /*3c00*/  HADD2.F32 R72, -RZ, R72.H0_H0 ;  /* 0x20000048ff487230 */ /* 0x000fc40000004100 */
[----:B------:R-:W-:Y:S01]  /*3c10*/  FMUL.FTZ R74, R36, R73 ;  /* 0x00000049244a7220 */ /* 0x000fe20000410000 */
[--C-:B------:R-:W-:Y:S02]  /*3c20*/  HADD2.F32 R39, -RZ, R121.reuse.H1_H1 ;  /* 0x30000079ff277230 */ /* 0x100fe40000004100 */
[-C--:B------:R-:W-:Y:S01]  /*3c30*/  FMUL.FTZ R73, R38, R75.reuse ;  /* 0x0000004b26497220 */ /* 0x080fe20000410000 */
[----:B------:R-:W-:Y:S02]  /*3c40*/  HADD2.F32 R121, -RZ, R121.H0_H0 ;  /* 0x20000079ff797230 */ /* 0x000fe40000004100 */
        /* <DEDUP_REMOVED lines=9> */
.L_x_1372:
[----:B------:R-:W-:Y:S05]  /*3ce0*/  BSYNC B3 ;  /* 0x0000000000037941 */ /* 0x000fea0003800000 */
.L_x_1371:
[----:B------:R-:W-:Y:S02]  /*3cf0*/  ULDC.64 UR4, c[0x0][0x208] ;  /* 0x0000820000047ab9 */ /* 0x000fe40000000a00 */
[----:B------:R2:W-:Y:S03]  /*3d00*/  STG.E.128 desc[UR4][R50.64+0x80], R36 ;  /* 0x0000802432007986 */ /* 0x0005e6000c101d04 */
.L_x_1370:
[----:B------:R-:W-:Y:S05]  /*3d10*/  BSYNC B2 ;  /* 0x0000000000027941 */ /* 0x000fea0003800000 */
.L_x_1369:
[----:B------:R-:W-:Y:S01]  /*3d20*/  ISETP.NE.AND P0, PT, R93, RZ, PT ;  /* 0x000000ff5d00720c */ /* 0x000fe20003f05270 */
[----:B------:R-:W-:-:S12]  /*3d30*/  BSSY B2, `(.L_x_1373) ;  /* 0x0000033000027945 */ /* 0x000fd80003800000 */
[----:B------:R-:W-:Y:S05]  /*3d40*/  @!P0 BRA `(.L_x_1374) ;  /* 0x0000000000c48947 */ /* 0x000fea0003800000 */
[----:B------:R-:W3:Y:S01]  /*3d50*/  LDL R72, [R1+0x4] ;  /* 0x0000040001487983 */ /* 0x000ee20000100800 */
[----:B------:R-:W-:Y:S03]  /*3d60*/  BSSY B3, `(.L_x_1375) ;  /* 0x000002d000037945 */ /* 0x000fe60003800000 */
[----:B-12---:R1:W2:Y:S01]  /*3d70*/  LDS.128 R36, [R102+0x24400] ;  /* 0x0244000066247984 */ /* 0x0062a20000000c00 */
[----:B---3--:R-:W-:-:S13]  /*3d80*/  ISETP.GE.AND P0, PT, R72, R120, PT ;  /* 0x000000784800720c */ /* 0x008fda0003f06270 */
[----:B-12---:R-:W-:Y:S05]  /*3d90*/  @P0 BRA `(.L_x_1376) ;  /* 0x0000000000a40947 */ /* 0x006fea0003800000 */
        /* <DEDUP_REMOVED lines=18> */
[----:B------:R-:W-:-:S02]  /*3ec0*/  HADD2.F32 R66, -RZ, R119.H1_H1 ;  /* 0x30000077ff427230 */ /* 0x000fc40000004100 */
[C---:B------:R-:W-:Y:S01]  /*3ed0*/  FMUL.FTZ R74, R39.reuse, R74 ;  /* 0x0000004a274a7220 */ /* 0x040fe20000410000 */
[----:B------:R-:W-:Y:S02]  /*3ee0*/  HADD2.F32 R119, -RZ, R119.H0_H0 ;  /* 0x20000077ff777230 */ /* 0x000fe40000004100 */
        /* <DEDUP_REMOVED lines=8> */
[--C-:B------:R-:W-:Y:S02]  /*3f70*/  HADD2.F32 R39, -RZ, R118.reuse.H1_H1 ;  /* 0x30000076ff277230 */ /* 0x100fe40000004100 */
[----:B------:R-:W-:Y:S01]  /*3f80*/  FMUL.FTZ R66, R36, R66 ;  /* 0x0000004224427220 */ /* 0x000fe20000410000 */
        /* <DEDUP_REMOVED lines=10> */
.L_x_1376:
[----:B------:R-:W-:Y:S05]  /*4030*/  BSYNC B3 ;  /* 0x0000000000037941 */ /* 0x000fea0003800000 */
.L_x_1375:
[----:B------:R-:W-:Y:S02]  /*4040*/  ULDC.64 UR4, c[0x0][0x208] ;  /* 0x0000820000047ab9 */ /* 0x000fe40000000a00 */
[----:B------:R3:W-:Y:S03]  /*4050*/  STG.E.128 desc[UR4][R50.64+0x100], R36 ;  /* 0x0001002432007986 */ /* 0x0007e6000c101d04 */
.L_x_1374:
[----:B------:R-:W-:Y:S05]  /*4060*/  BSYNC B2 ;  /* 0x0000000000027941 */ /* 0x000fea0003800000 */
.L_x_1373:
[----:B------:R-:W-:-:S13]  /*4070*/  ISETP.NE.AND P0, PT, R94, RZ, PT ;  /* 0x000000ff5e00720c */ /* 0x000fda0003f05270 */
[----:B------:R-:W-:Y:S05]  /*4080*/  @!P0 BRA `(.L_x_1364) ;  /* 0x0000000000c48947 */ /* 0x000fea0003800000 */
[----:B------:R-:W4:Y:S01]  /*4090*/  LDL R64, [R1+0xc] ;  /* 0x00000c0001407983 */ /* 0x000f220000100800 */
[----:B------:R-:W-:Y:S03]  /*40a0*/  BSSY B2, `(.L_x_1377) ;  /* 0x000002d000027945 */ /* 0x000fe60003800000 */
[----:B-123--:R1:W2:Y:S01]  /*40b0*/  LDS.128 R36, [R102+0x26400] ;  /* 0x0264000066247984 */ /* 0x00e2a20000000c00 */
[----:B----4-:R-:W-:-:S13]  /*40c0*/  ISETP.GE.AND P0, PT, R64, R120, PT ;  /* 0x000000784000720c */ /* 0x010fda0003f06270 */
[----:B-12---:R-:W-:Y:S05]  /*40d0*/  @P0 BRA `(.L_x_1378) ;  /* 0x0000000000a40947 */ /* 0x006fea0003800000 */
[--C-:B------:R-:W-:Y:S02]  /*40e0*/  SHF.R.U64 R65, R60, 0x10, R61.reuse ;  /* 0x000000103c417819 */ /* 0x100fe4000000123d */
[----:B------:R-:W-:Y:S02]  /*40f0*/  SHF.R.U32.HI R64, RZ, 0x10, R61 ;  /* 0x00000010ff407819 */ /* 0x000fe4000001163d */
[--C-:B------:R-:W-:Y:S01]  /*4100*/  SHF.R.U64 R61, R62, 0x10, R63.reuse ;  /* 0x000000103e3d7819 */ /* 0x100fe2000000123f */
[----:B------:R-:W-:Y:S01]  /*4110*/  HADD2.F32 R62, -RZ, R65.H0_H0 ;  /* 0x20000041ff3e7230 */ /* 0x000fe20000004100 */
[----:B------:R-:W-:Y:S01]  /*4120*/  SHF.R.U32.HI R66, RZ, 0x10, R63 ;  /* 0x00000010ff427819 */ /* 0x000fe2000001163f */
[----:B------:R-:W-:Y:S01]  /*4130*/  HADD2.F32 R64, -RZ, R64.H0_H0 ;  /* 0x20000040ff407230 */ /* 0x000fe20000004100 */
[----:B------:R-:W-:Y:S01]  /*4140*/  MOV R60, R38 ;  /* 0x00000026003c7202 */ /* 0x000fe20000000f00 */
[----:B------:R-:W-:Y:S02]  /*4150*/  HADD2.F32 R63, -RZ, R61.H0_H0 ;  /* 0x2000003dff3f7230 */ /* 0x000fe40000004100 */
[----:B------:R-:W-:-:S02]  /*4160*/  HADD2.F32 R38, -RZ, R37.H1_H1 ;  /* 0x30000025ff267230 */ /* 0x000fc40000004100 */
[----:B------:R-:W-:Y:S02]  /*4170*/  HADD2.F32 R37, -RZ, R37.H0_H0 ;  /* 0x20000025ff257230 */ /* 0x000fe40000004100 */
[----:B------:R-:W-:Y:S02]  /*4180*/  HADD2.F32 R66, -RZ, R66.H0_H0 ;  /* 0x20000042ff427230 */ /* 0x000fe40000004100 */
[-C--:B------:R-:W-:Y:S01]  /*4190*/  FMUL.FTZ R72, R38, R63.reuse ;  /* 0x0000003f26487220 */ /* 0x080fe20000410000 */
[--C-:B------:R-:W-:Y:S02]  /*41a0*/  HADD2.F32 R61, -RZ, R39.reuse.H1_H1 ;  /* 0x30000027ff3d7230 */ /* 0x100fe40000004100 */
[C---:B------:R-:W-:Y:S01]  /*41b0*/  FMUL.FTZ R63, R37.reuse, R63 ;  /* 0x0000003f253f7220 */ /* 0x040fe20000410000 */
[----:B------:R-:W-:Y:S02]  /*41c0*/  HADD2.F32 R39, -RZ, R39.H0_H0 ;  /* 0x20000027ff277230 */ /* 0x000fe40000004100 */
[----:B------:R-:W-:Y:S01]  /*41d0*/  FFMA.FTZ R72, R37, R62, -R72 ;  /* 0x0000003e25487223 */ /* 0x000fe20000010848 */
[----:B------:R-:W-:-:S02]  /*41e0*/  HADD2.F32 R37, -RZ, R36.H1_H1 ;  /* 0x30000024ff257230 */ /* 0x000fc40000004100 */
[----:B------:R-:W-:Y:S01]  /*41f0*/  FFMA.FTZ R65, R38, R62, R63 ;  /* 0x0000003e26417223 */ /* 0x000fe2000001003f */
[-C--:B------:R-:W-:Y:S01]  /*4200*/  FMUL.FTZ R74, R61, R66.reuse ;  /* 0x000000423d4a7220 */ /* 0x080fe20000410000 */
[--C-:B------:R-:W-:Y:S02]  /*4210*/  HADD2.F32 R62, -RZ, R117.reuse.H0_H0 ;  /* 0x20000075ff3e7230 */ /* 0x100fe40000004100 */
[C---:B------:R-:W-:Y:S01]  /*4220*/  FMUL.FTZ R66, R39.reuse, R66 ;  /* 0x0000004227427220 */ /* 0x040fe20000410000 */
[----:B------:R-:W-:Y:S02]  /*4230*/  HADD2.F32 R117, -RZ, R117.H1_H1 ;  /* 0x30000075ff757230 */ /* 0x000fe40000004100 */
[-C--:B------:R-:W-:Y:S01]  /*4240*/  FFMA.FTZ R74, R39, R64.reuse, -R74 ;  /* 0x00000040274a7223 */ /* 0x080fe2000001084a */
[----:B------:R-:W-:Y:S02]  /*4250*/  HADD2.F32 R38, -RZ, R60.H1_H1 ;  /* 0x3000003cff267230 */ /* 0x000fe40000004100 */
[----:B------:R-:W-:Y:S01]  /*4260*/  FFMA.FTZ R73, R61, R64, R66 ;  /* 0x000000403d497223 */ /* 0x000fe20000010042 */
[----:B------:R-:W-:-:S02]  /*4270*/  HADD2.F32 R36, -RZ, R36.H0_H0 ;  /* 0x20000024ff247230 */ /* 0x000fc40000004100 */
        /* <DEDUP_REMOVED lines=15> */
.L_x_1378:
[----:B------:R-:W-:Y:S05]  /*4370*/  BSYNC B2 ;  /* 0x0000000000027941 */ /* 0x000fea0003800000 */
.L_x_1377:
[----:B------:R-:W-:Y:S02]  /*4380*/  ULDC.64 UR4, c[0x0][0x208] ;  /* 0x0000820000047ab9 */ /* 0x000fe40000000a00 */
[----:B------:R4:W-:Y:S03]  /*4390*/  STG.E.128 desc[UR4][R50.64+0x180], R36 ;  /* 0x0001802432007986 */ /* 0x0009e6000c101d04 */
.L_x_1364:
[----:B------:R-:W-:Y:S05]  /*43a0*/  BSYNC B1 ;  /* 0x0000000000017941 */ /* 0x000fea0003800000 */
.L_x_1363:
        /* <DEDUP_REMOVED lines=49> */
.L_x_1383:
[----:B------:R-:W-:Y:S05]  /*46c0*/  BSYNC B2 ;  /* 0x0000000000027941 */ /* 0x000fea0003800000 */
.L_x_1382:
[----:B------:R-:W-:Y:S02]  /*46d0*/  ULDC.64 UR4, c[0x0][0x208] ;  /* 0x0000820000047ab9 */ /* 0x000fe40000000a00 */
[----:B--2---:R1:W-:Y:S03]  /*46e0*/  STG.E.128 desc[UR4][R48.64], R36 ;  /* 0x0000002430007986 */ /* 0x0043e6000c101d04 */
.L_x_1381:
[----:B------:R-:W-:Y:S05]  /*46f0*/  BSYNC B1 ;  /* 0x0000000000017941 */ /* 0x000fea0003800000 */
.L_x_1380:
[----:B------:R-:W-:Y:S01]  /*4700*/  ISETP.NE.AND P0, PT, R92, RZ, PT ;  /* 0x000000ff5c00720c */ /* 0x000fe20003f05270 */
[----:B------:R-:W-:-:S12]  /*4710*/  BSSY B1, `(.L_x_1384) ;  /* 0x0000033000017945 */ /* 0x000fd80003800000 */
[----:B------:R-:W-:Y:S05]  /*4720*/  @!P0 BRA `(.L_x_1385) ;  /* 0x0000000000c48947 */ /* 0x000fea0003800000 */
[----:B-1234-:R-:W2:Y:S01]  /*4730*/  LDL R50, [R1+0x8] ;  /* 0x0000080001327983 */ /* 0x01eea20000100800 */
[----:B------:R-:W-:Y:S03]  /*4740*/  BSSY B2, `(.L_x_1386) ;  /* 0x000002d000027945 */ /* 0x000fe60003800000 */
[----:B------:R1:W3:Y:S01]  /*4750*/  LDS.128 R36, [R102+0x23400] ;  /* 0x0234000066247984 */ /* 0x0002e20000000c00 */
        /* <DEDUP_REMOVED lines=43> */
.L_x_1387:
[----:B------:R-:W-:Y:S05]  /*4a10*/  BSYNC B2 ;  /* 0x0000000000027941 */ /* 0x000fea0003800000 */
.L_x_1386:
[----:B------:R-:W-:Y:S02]  /*4a20*/  ULDC.64 UR4, c[0x0][0x208] ;  /* 0x0000820000047ab9 */ /* 0x000fe40000000a00 */
[----:B------:R1:W-:Y:S03]  /*4a30*/  STG.E.128 desc[UR4][R48.64+0x80], R36 ;  /* 0x0000802430007986 */ /* 0x0003e6000c101d04 */
.L_x_1385:
[----:B------:R-:W-:Y:S05]  /*4a40*/  BSYNC B1 ;  /* 0x0000000000017941 */ /* 0x000fea0003800000 */
.L_x_1384:
        /* <DEDUP_REMOVED lines=49> */
.L_x_1391:
[----:B------:R-:W-:Y:S05]  /*4d60*/  BSYNC B2 ;  /* 0x0000000000027941 */ /* 0x000fea0003800000 */
.L_x_1390:
[----:B------:R-:W-:Y:S02]  /*4d70*/  ULDC.64 UR4, c[0x0][0x208] ;  /* 0x0000820000047ab9 */ /* 0x000fe40000000a00 */
[----:B------:R1:W-:Y:S03]  /*4d80*/  STG.E.128 desc[UR4][R48.64+0x100], R36 ;  /* 0x0001002430007986 */ /* 0x0003e6000c101d04 */
.L_x_1389:
[----:B------:R-:W-:Y:S05]  /*4d90*/  BSYNC B1 ;  /* 0x0000000000017941 */ /* 0x000fea0003800000 */
.L_x_1388:
[----:B------:R-:W-:-:S13]  /*4da0*/  ISETP.NE.AND P0, PT, R94, RZ, PT ;  /* 0x000000ff5e00720c */ /* 0x000fda0003f05270 */
[----:B------:R-:W-:Y:S05]  /*4db0*/  @!P0 BRA `(.L_x_1379) ;  /* 0x0000002c00c88947 */ /* 0x000fea0003800000 */
[----:B------:R-:W5:Y:S01]  /*4dc0*/  LDL R44, [R1+0xc] ;  /* 0x00000c00012c7983 */ /* 0x000f620000100800 */
[----:B------:R-:W-:Y:S03]  /*4dd0*/  BSSY B1, `(.L_x_1392) ;  /* 0x000002d000017945 */ /* 0x000fe60003800000 */
[----:B-1234-:R1:W2:Y:S01]  /*4de0*/  LDS.128 R36, [R102+0x27400] ;  /* 0x0274000066247984 */ /* 0x01e2a20000000c00 */
[----:B-----5:R-:W-:-:S13]  /*4df0*/  ISETP.GE.AND P0, PT, R44, R120, PT ;  /* 0x000000782c00720c */ /* 0x020fda0003f06270 */
        /* <DEDUP_REMOVED lines=42> */
.L_x_1393:
[----:B------:R-:W-:Y:S05]  /*50a0*/  BSYNC B1 ;  /* 0x0000000000017941 */ /* 0x000fea0003800000 */
.L_x_1392:
[----:B------:R-:W-:Y:S02]  /*50b0*/  ULDC.64 UR4, c[0x0][0x208] ;  /* 0x0000820000047ab9 */ /* 0x000fe40000000a00 */
[----:B------:R1:W-:Y:S01]  /*50c0*/  STG.E.128 desc[UR4][R48.64+0x180], R36 ;  /* 0x0001802430007986 */ /* 0x0003e2000c101d04 */
[----:B------:R-:W-:Y:S05]  /*50d0*/  BRA `(.L_x_1379) ;  /* 0x0000002c00007947 */ /* 0x000fea0003800000 */
.L_x_1355:
        /* <DEDUP_REMOVED lines=16> */
[----:B------:R-:W-:Y:S01]  /*51e0*/  LEA R52, P1, R38, UR4, 0x1 ;  /* 0x0000000426347c11 */ /* 0x000fe2000f8208ff */
[----:B------:R-:W-:Y:S01]  /*51f0*/  IMAD.X R39, R98, 0x1, R33, P0 ;  /* 0x0000000162277824 */ /* 0x000fe200000e0621 */
[----:B------:R-:W-:Y:S01]  /*5200*/  LEA R56, P0, R36, UR6, 0x1 ;  /* 0x0000000624387c11 */ /* 0x000fe2000f8008ff */
[----:B------:R-:W-:Y:S01]  /*5210*/  IMAD.X R37, R109, 0x1, R31, P5 ;  /* 0x000000016d257824 */ /* 0x000fe200028e061f */
[----:B------:R-:W-:Y:S02]  /*5220*/  ISETP.GE.AND P5, PT, R226, R120, PT ;  /* 0x00000078e200720c */ /* 0x000fe40003fa6270 */
[----:B------:R-:W-:-:S02]  /*5230*/  CS2R R42, SRZ ;  /* 0x00000000002a7805 */ /* 0x000fc4000001ff00 */
[----:B------:R-:W-:Y:S02]  /*5240*/  LEA.HI.X R53, R38, UR5, R39, 0x1, P1 ;  /* 0x0000000526357c11 */ /* 0x000fe400088f0c27 */
[----:B------:R-:W-:Y:S02]  /*5250*/  CS2R R40, SRZ ;  /* 0x0000000000287805 */ /* 0x000fe4000001ff00 */
[----:B------:R-:W-:Y:S02]  /*5260*/  ISETP.GE.AND P1, PT, R229, R120, PT ;  /* 0x00000078e500720c */ /* 0x000fe40003f26270 */
[----:B------:R-:W-:Y:S02]  /*5270*/  CS2R R38, SRZ ;  /* 0x0000000000267805 */ /* 0x000fe4000001ff00 */
[----:B------:R-:W-:Y:S02]  /*5280*/  LEA.HI.X R57, R36, UR7, R37, 0x1, P0 ;  /* 0x0000000724397c11 */ /* 0x000fe400080f0c25 */
        /* <DEDUP_REMOVED lines=10> */
.L_x_1395:
[----:B------:R-:W-:Y:S05]  /*5330*/  BSYNC B1 ;  /* 0x0000000000017941 */ /* 0x000fea0003800000 */
.L_x_1394:
[----:B------:R-:W-:Y:S01]  /*5340*/  ISETP.GE.AND P0, PT, R234, R105, PT ;  /* 0x00000069ea00720c */ /* 0x000fe20003f06270 */
[----:B------:R-:W-:Y:S01]  /*5350*/  BSSY B1, `(.L_x_1396) ;  /* 0x0000024000017945 */ /* 0x000fe20003800000 */
[----:B0-----:R-:W-:Y:S02]  /*5360*/  CS2R R52, SRZ ;  /* 0x0000000000347805 */ /* 0x001fe4000001ff00 */
[----:B------:R-:W-:Y:S02]  /*5370*/  CS2R R58, SRZ ;  /* 0x00000000003a7805 */ /* 0x000fe4000001ff00 */
[----:B------:R-:W-:Y:S02]  /*5380*/  CS2R R56, SRZ ;  /* 0x0000000000387805 */ /* 0x000fe4000001ff00 */
[----:B------:R-:W-:Y:S02]  /*5390*/  CS2R R62, SRZ ;  /* 0x00000000003e7805 */ /* 0x000fe4000001ff00 */
[----:B------:R-:W-:-:S02]  /*53a0*/  CS2R R60, SRZ ;  /* 0x00000000003c7805 */ /* 0x000fc4000001ff00 */
[----:B------:R-:W-:Y:S01]  /*53b0*/  CS2R R66, SRZ ;  /* 0x0000000000427805 */ /* 0x000fe2000001ff00 */
[----:B-----5:R-:W-:Y:S01]  /*53c0*/  IMAD.MOV.U32 R72, RZ, RZ, R38 ;  /* 0x000000ffff487224 */ /* 0x020fe200078e0026 */
[----:B------:R-:W-:Y:S02]  /*53d0*/  MOV R74, R39 ;  /* 0x00000027004a7202 */ /* 0x000fe40000000f00 */
        /* <DEDUP_REMOVED lines=27> */
.L_x_1397:
[----:B------:R-:W-:Y:S05]  /*5590*/  BSYNC B1 ;  /* 0x0000000000017941 */ /* 0x000fea0003800000 */
.L_x_1396:
[----:B0-----:R-:W-:Y:S01]  /*55a0*/  IMAD.MOV.U32 R68, RZ, RZ, R36 ;  /* 0x000000ffff447224 */ /* 0x001fe200078e0024 */
        /* <DEDUP_REMOVED lines=12> */
[----:B------:R-:W-:Y:S01]  /*5670*/  PRMT R140, R71, 0x7610, R140 ;  /* 0x00007610478c7816 */ /* 0x000fe2000000008c */
[----:B------:R-:W-:Y:S01]  /*5680*/  IMAD.MOV.U32 R71, RZ, RZ, R45 ;  /* 0x000000ffff477224 */ /* 0x000fe200078e002d */
[----:B------:R-:W-:-:S02]  /*5690*/  PRMT R139, R69, 0x7610, R139 ;  /* 0x00007610458b7816 */ /* 0x000fc4000000008b */
[----:B------:R-:W-:Y:S02]  /*56a0*/  MOV R69, R47 ;  /* 0x0000002f00457202 */ /* 0x000fe40000000f00 */
[----:B------:R-:W-:Y:S01]  /*56b0*/  PRMT R135, R70, 0x5410, R71 ;  /* 0x0000541046877816 */ /* 0x000fe20000000047 */
[----:B------:R-:W-:Y:S01]  /*56c0*/  IMAD.MOV.U32 R70, RZ, RZ, R48 ;  /* 0x000000ffff467224 */ /* 0x000fe200078e0030 */
[----:B------:R-:W-:Y:S01]  /*56d0*/  PRMT R134, R68, 0x5410, R69 ;  /* 0x0000541044867816 */ /* 0x000fe20000000045 */
[----:B------:R-:W-:Y:S01]  /*56e0*/  IMAD.MOV.U32 R68, RZ, RZ, R50 ;  /* 0x000000ffff447224 */ /* 0x000fe200078e0032 */
[----:B------:R-:W-:Y:S01]  /*56f0*/  MOV R69, R51 ;  /* 0x0000003300457202 */ /* 0x000fe20000000f00 */
[----:B------:R-:W-:Y:S01]  /*5700*/  IMAD.MOV.U32 R71, RZ, RZ, R49 ;  /* 0x000000ffff477224 */ /* 0x000fe200078e0031 */
[----:B------:R-:W-:Y:S01]  /*5710*/  PRMT R138, R138, 0x5410, R70 ;  /* 0x000054108a8a7816 */ /* 0x000fe20000000046 */
[----:B-----5:R-:W-:Y:S01]  /*5720*/  IMAD.MOV.U32 R70, RZ, RZ, R52 ;  /* 0x000000ffff467224 */ /* 0x020fe200078e0034 */
        /* <DEDUP_REMOVED lines=28> */
.L_x_1398:
[----:B------:R-:W2:Y:S01]  /*58f0*/  LDL R68, [R1] ;  /* 0x0000000001447983 */ /* 0x000ea20000100800 */
[----:B------:R-:W-:Y:S01]  /*5900*/  IMAD R98, R17, 0x8, R16 ;  /* 0x0000000811627824 */ /* 0x000fe200078e0210 */
[----:B------:R-:W0:Y:S01]  /*5910*/  LDC R121, c[0x0][0x2e4] ;  /* 0x0000b900ff797b82 */ /* 0x000e220000000800 */
[----:B------:R-:W-:Y:S07]  /*5920*/  BSSY B1, `(.L_x_1399) ;  /* 0x0000005000017945 */ /* 0x000fee0003800000 */
[----:B------:R-:W1:Y:S01]  /*5930*/  LDC.64 R110, c[0x0][0x2f0] ;  /* 0x0000bc00ff6e7b82 */ /* 0x000e620000000a00 */
[----:B--2---:R-:W-:-:S04]  /*5940*/  SHF.L.U32 R109, R68, 0x1f, RZ ;  /* 0x0000001f446d7819 */ /* 0x004fc800000006ff */
[----:B------:R-:W2:Y:S02]  /*5950*/  SYNCS.PHASECHK.TRANS64.TRYWAIT P5, [R98+URZ+0x30890], R109 ;  /* 0x0308906d620075a7 */ /* 0x000ea400080a017f */
[----:B012---:R-:W-:Y:S05]  /*5960*/  @!P5 BRA `(.L_x_1400) ;  /* 0x000002180098d947 */ /* 0x007fea0003800000 */
.L_x_1771:
[----:B------:R-:W-:Y:S05]  /*5970*/  BSYNC B1 ;  /* 0x0000000000017941 */ /* 0x000fea0003800000 */
.L_x_1399:
[----:B------:R-:W-:Y:S01]  /*5980*/  BSSY B1, `(.L_x_1401) ;  /* 0x0000100000017945 */ /* 0x000fe20003800000 */
[----:B------:R-:W-:Y:S01]  /*5990*/  IADD3 R123, -R28, R121, RZ ;  /* 0x000000791c7b7210 */ /* 0x000fe20007ffe1ff */
[----:B------:R-:W-:Y:S02]  /*59a0*/  IMAD.MOV.U32 R113, RZ, RZ, R73 ;  /* 0x000000ffff717224 */ /* 0x000fe400078e0049 */
[----:B------:R-:W-:Y:S05]  /*59b0*/  @P4 BRA `(.L_x_1402) ;  /* 0x0000000c00f04947 */ /* 0x000fea0003800000 */
[----:B------:R-:W-:Y:S01]  /*59c0*/  ISETP.NE.AND P4, PT, R29, RZ, PT ;  /* 0x000000ff1d00720c */ /* 0x000fe20003f85270 */
[-C--:B------:R-:W-:Y:S01]  /*59d0*/  IMAD R68, R19, R110.reuse, RZ ;  /* 0x0000006e13447224 */ /* 0x080fe200078e02ff */
[----:B------:R-:W-:Y:S01]  /*59e0*/  BSSY B2, `(.L_x_1403) ;  /* 0x000007e000027945 */ /* 0x000fe20003800000 */
[----:B------:R-:W-:-:S04]  /*59f0*/  IMAD.WIDE.U32 R114, R18, R110, R112 ;  /* 0x0000006e12727225 */ /* 0x000fc800078e0070 */
[----:B------:R-:W-:-:S04]  /*5a00*/  IMAD R127, R18, R111, R68 ;  /* 0x0000006f127f7224 */ /* 0x000fc800078e0244 */
[----:B------:R-:W-:Y:S02]  /*5a10*/  IMAD.IADD R127, R127, 0x1, R115 ;  /* 0x000000017f7f7824 */ /* 0x000fe400078e0273 */
[----:B------:R-:W-:Y:S05]  /*5a20*/  @!P4 BRA `(.L_x_1404) ;  /* 0x0000000400e4c947 */ /* 0x000fea0003800000 */
[----:B------:R-:W2:Y:S04]  /*5a30*/  LDL R117, [R1+0x38] ;  /* 0x0000380001757983 */ /* 0x000ea80000100800 */
[----:B------:R-:W3:Y:S04]  /*5a40*/  LDL R116, [R1+0x44] ;  /* 0x0000440001747983 */ /* 0x000ee80000100800 */
[----:B------:R-:W4:Y:S01]  /*5a50*/  LDL R75, [R1+0x48] ;  /* 0x00004800014b7983 */ /* 0x000f220000100800 */
[----:B------:R-:W-:Y:S01]  /*5a60*/  SEL R68, R28, R123, !P3 ;  /* 0x0000007b1c447207 */ /* 0x000fe20005800000 */
[----:B------:R-:W-:Y:S01]  /*5a70*/  BSSY B3, `(.L_x_1405) ;  /* 0x0000071000037945 */ /* 0x000fe20003800000 */
[----:B------:R-:W-:-:S02]  /*5a80*/  IADD3 R72, P4, P5, R88, R114, R35 ;  /* 0x0000007258487210 */ /* 0x000fc40007d9e023 */
[----:B------:R-:W-:Y:S02]  /*5a90*/  SHF.R.S32.HI R69, RZ, 0x1f, R68 ;  /* 0x0000001fff457819 */ /* 0x000fe40000011444 */
[----:B------:R-:W-:Y:S02]  /*5aa0*/  IADD3.X R74, R0, R127, R95, P4, P5 ;  /* 0x0000007f004a7210 */ /* 0x000fe400027ea45f */
[----:B------:R-:W-:-:S04]  /*5ab0*/  LEA.HI R69, R69, R68, RZ, 0x4 ;  /* 0x0000004445457211 */ /* 0x000fc800078f20ff */
[----:B------:R-:W-:-:S05]  /*5ac0*/  LEA.HI.SX32 R69, R69, R34, 0x1c ;  /* 0x0000002245457211 */ /* 0x000fca00078fe2ff */
[----:B------:R-:W-:-:S05]  /*5ad0*/  IMAD.SHL.U32 R71, R69, 0x8, RZ ;  /* 0x0000000845477824 */ /* 0x000fca00078e00ff */
[----:B------:R-:W-:-:S13]  /*5ae0*/  ISETP.GE.AND P4, PT, R71, R121, PT ;  /* 0x000000794700720c */ /* 0x000fda0003f86270 */
[--C-:B------:R-:W-:Y:S02]  /*5af0*/  @!P4 SHF.R.S32.HI R68, RZ, 0x1f, R71.reuse ;  /* 0x0000001fff44c819 */ /* 0x100fe40000011447 */
[----:B------:R-:W-:Y:S02]  /*5b00*/  @!P4 IADD3 R70, P5, P6, R88, R114, R71 ;  /* 0x000000725846c210 */ /* 0x000fe40007ebe047 */
[----:B------:R-:W-:Y:S02]  /*5b10*/  LOP3.LUT R71, R71, 0x38, RZ, 0xc0, !PT ;  /* 0x0000003847477812 */ /* 0x000fe400078ec0ff */
[----:B------:R-:W-:Y:S02]  /*5b20*/  @!P4 IADD3.X R73, R0, R127, R68, P5, P6 ;  /* 0x0000007f0049c210 */ /* 0x000fe40002fec444 */
[----:B------:R-:W-:-:S04]  /*5b30*/  SHF.R.S32.HI R68, RZ, 0x1f, R69 ;  /* 0x0000001fff447819 */ /* 0x000fc80000011445 */
[----:B------:R-:W-:Y:S01]  /*5b40*/  LEA.HI R68, R68, R69, RZ, 0x3 ;  /* 0x0000004544447211 */ /* 0x000fe200078f18ff */
[----:B------:R-:W-:-:S03]  /*5b50*/  IMAD R69, R17, 0x4000, R6 ;  /* 0x0000400011457824 */ /* 0x000fc600078e0206 */
[----:B------:R-:W-:Y:S01]  /*5b60*/  SHF.L.U32 R68, R68, 0x9, RZ ;  /* 0x0000000944447819 */ /* 0x000fe200000006ff */
[----:B------:R-:W-:-:S03]  /*5b70*/  IMAD R69, R69, 0x2, R16 ;  /* 0x0000000245457824 */ /* 0x000fc600078e0210 */
[----:B------:R-:W-:Y:S02]  /*5b80*/  LOP3.LUT R68, R68, 0x7ffff000, RZ, 0xc0, !PT ;  /* 0x7ffff00044447812 */ /* 0x000fe400078ec0ff */
[----:B--2---:R-:W-:-:S04]  /*5b90*/  LOP3.LUT R71, R71, 0x1c0, R117, 0xf8, !PT ;  /* 0x000001c047477812 */ /* 0x004fc800078ef875 */
[----:B---3--:R-:W-:Y:S02]  /*5ba0*/  LOP3.LUT R71, R71, R116, RZ, 0x3c, !PT ;  /* 0x0000007447477212 */ /* 0x008fe400078e3cff */
[C---:B------:R-:W-:Y:S02]  /*5bb0*/  LEA R116, P5, R72.reuse, R106, 0x1 ;  /* 0x0000006a48747211 */ /* 0x040fe400078a08ff */
[----:B----4-:R-:W-:Y:S02]  /*5bc0*/  IADD3 R68, R71, R68, R75 ;  /* 0x0000004447447210 */ /* 0x010fe40007ffe04b */
[----:B------:R-:W-:Y:S02]  /*5bd0*/  LEA.HI.X R117, R72, R107, R74, 0x1, P5 ;  /* 0x0000006b48757211 */ /* 0x000fe400028f0c4a */
[----:B------:R-:W-:Y:S01]  /*5be0*/  @!P4 LEA R118, P5, R70, R106, 0x1 ;  /* 0x0000006a4676c211 */ /* 0x000fe200078a08ff */
[----:B------:R-:W-:-:S03]  /*5bf0*/  IMAD R71, R17, 0x4000, R68 ;  /* 0x0000400011477824 */ /* 0x000fc600078e0244 */
[----:B------:R-:W-:Y:S02]  /*5c00*/  @!P4 LEA.HI.X R119, R70, R107, R73, 0x1, P5 ;  /* 0x0000006b4677c211 */ /* 0x000fe400028f0c49 */
[----:B------:R-:W-:Y:S02]  /*5c10*/  LEA R72, R71, R16, 0x1 ;  /* 0x0000001047487211 */ /* 0x000fe400078e08ff */
[----:B------:R-:W1:Y:S01]  /*5c20*/  LDS.128 R68, [R69+0x20400] ;  /* 0x0204000045447984 */ /* 0x000e620000000c00 */
[----:B------:R-:W-:-:S03]  /*5c30*/  ISETP.GE.AND P5, PT, R229, R120, PT ;  /* 0x00000078e500720c */ /* 0x000fc60003fa6270 */
[----:B------:R-:W2:Y:S10]  /*5c40*/  LDS.128 R72, [R72+0x20400] ;  /* 0x0204000048487984 */ /* 0x000eb40000000c00 */
[----:B------:R-:W-:Y:S05]  /*5c50*/  @P5 BRA `(.L_x_1406) ;  /* 0x0000000400485947 */ /* 0x000fea0003800000 */
[--C-:B------:R-:W-:Y:S01]  /*5c60*/  SHF.R.U64 R48, R48, 0x10, R49.reuse ;  /* 0x0000001030307819 */ /* 0x100fe20000001231 */
[----:B------:R-:W-:Y:S01]  /*5c70*/  HADD2.F32 R144, -RZ, R139.H1_H1 ;  /* 0x3000008bff907230 */ /* 0x000fe20000004100 */
[----:B------:R-:W-:Y:S02]  /*5c80*/  SHF.R.U32.HI R49, RZ, 0x10, R49 ;  /* 0x00000010ff317819 */ /* 0x000fe40000011631 */
[--C-:B------:R-:W-:Y:S02]  /*5c90*/  SHF.R.U64 R136, R40, 0x10, R41.reuse ;  /* 0x0000001028887819 */ /* 0x100fe40000001229 */
[----:B------:R-:W-:Y:S02]  /*5ca0*/  SHF.R.U32.HI R141, RZ, 0x10, R41 ;  /* 0x00000010ff8d7819 */ /* 0x000fe40000011629 */
[--C-:B------:R-:W-:Y:S01]  /*5cb0*/  SHF.R.U64 R40, R42, 0x10, R43.reuse ;  /* 0x000000102a287819 */ /* 0x100fe2000000122b */
[----:B-1----:R-:W-:Y:S01]  /*5cc0*/  HADD2.F32 R42, -RZ, R69.H0_H0 ;  /* 0x20000045ff2a7230 */ /* 0x002fe20000004100 */
[----:B------:R-:W-:Y:S01]  /*5cd0*/  SHF.R.U32.HI R143, RZ, 0x10, R43 ;  /* 0x00000010ff8f7819 */ /* 0x000fe2000001162b */
[--C-:B--2---:R-:W-:Y:S01]  /*5ce0*/  HADD2.F32 R43, -RZ, R73.reuse.H0_H0 ;  /* 0x20000049ff2b7230 */ /* 0x104fe20000004100 */
[--C-:B------:R-:W-:Y:S01]  /*5cf0*/  SHF.R.U64 R41, R50, 0x10, R51.reuse ;  /* 0x0000001032297819 */ /* 0x100fe20000001233 */
[----:B------:R-:W-:Y:S01]  /*5d00*/  HADD2.F32 R50, -RZ, R73.H1_H1 ;  /* 0x30000049ff327230 */ /* 0x000fe20000004100 */
[----:B------:R-:W-:Y:S01]  /*5d10*/  SHF.R.U32.HI R146, RZ, 0x10, R51 ;  /* 0x00000010ff927819 */ /* 0x000fe20000011633 */
[----:B------:R-:W-:-:S02]  /*5d20*/  HADD2.F32 R73, -RZ, R49.H0_H0 ;  /* 0x20000031ff497230 */ /* 0x000fc40000004100 */
[----:B------:R-:W-:Y:S02]  /*5d30*/  HADD2.F32 R49, -RZ, R69.H1_H1 ;  /* 0x30000045ff317230 */ /* 0x000fe40000004100 */
[--C-:B------:R-:W-:Y:S02]  /*5d40*/  HADD2.F32 R51, -RZ, R140.reuse.H0_H0 ;  /* 0x2000008cff337230 */ /* 0x100fe40000004100 */
[-C--:B------:R-:W-:Y:S01]  /*5d50*/  FMUL.FTZ R142, R50, R73.reuse ;  /* 0x00000049328e7220 */ /* 0x080fe20000410000 */
[----:B------:R-:W-:Y:S02]  /*5d60*/  HADD2.F32 R140, -RZ, R140.H1_H1 ;  /* 0x3000008cff8c7230 */ /* 0x000fe40000004100 */
[----:B------:R-:W-:Y:S01]  /*5d70*/  FMUL.FTZ R73, R49, R73 ;  /* 0x0000004931497220 */ /* 0x000fe20000410000 */
[----:B------:R-:W-:Y:S02]  /*5d80*/  HADD2.F32 R69, -RZ, R141.H0_H0 ;  /* 0x2000008dff457230 */ /* 0x000fe40000004100 */
[----:B------:R-:W-:-:S02]  /*5d90*/  HADD2.F32 R146, -RZ, R146.H0_H0 ;  /* 0x20000092ff927230 */ /* 0x000fc40000004100 */
[-C--:B------:R-:W-:Y:S01]  /*5da0*/  FMUL.FTZ R141, R43, R140.reuse ;  /* 0x0000008c2b8d7220 */ /* 0x080fe20000410000 */
[----:B------:R-:W-:Y:S01]  /*5db0*/  FMUL.FTZ R140, R42, R140 ;  /* 0x0000008c2a8c7220 */ /* 0x000fe20000410000 */
[-C--:B------:R-:W-:Y:S01]  /*5dc0*/  FFMA.FTZ R49, R49, R69.reuse, -R142 ;  /* 0x0000004531317223 */ /* 0x080fe2000001088e */
[----:B------:R-:W-:Y:S01]  /*5dd0*/  FFMA.FTZ R50, R50, R69, R73 ;  /* 0x0000004532327223 */ /* 0x000fe20000010049 */
[--C-:B------:R-:W-:Y:S02]  /*5de0*/  HADD2.F32 R69, -RZ, R75.reuse.H0_H0 ;  /* 0x2000004bff457230 */ /* 0x100fe40000004100 */
[-C--:B------:R-:W-:Y:S01]  /*5df0*/  FFMA.FTZ R42, R42, R51.reuse, -R141 ;  /* 0x000000332a2a7223 */ /* 0x080fe2000001088d */
[----:B------:R-:W-:Y:S02]  /*5e00*/  HADD2.F32 R75, -RZ, R75.H1_H1 ;  /* 0x3000004bff4b7230 */ /* 0x000fe40000004100 */
[----:B------:R-:W-:Y:S01]  /*5e10*/  FFMA.FTZ R43, R43, R51, R140 ;  /* 0x000000332b2b7223 */ /* 0x000fe2000001008c */
[----:B------:R-:W-:-:S02]  /*5e20*/  HADD2.F32 R51, -RZ, R71.H0_H0 ;  /* 0x20000047ff337230 */ /* 0x000fc40000004100 */
[----:B------:R-:W-:Y:S01]  /*5e30*/  FMUL.FTZ R148, R69, R144 ;  /* 0x0000009045947220 */ /* 0x000fe20000410000 */
[----:B------:R-:W-:Y:S02]  /*5e40*/  HADD2.F32 R71, -RZ, R71.H1_H1 ;  /* 0x30000047ff477230 */ /* 0x000fe40000004100 */
[----:B------:R-:W-:Y:S01]  /*5e50*/  FMUL.FTZ R150, R75, R146 ;  /* 0x000000924b967220 */ /* 0x000fe20000410000 */
[----:B------:R-:W-:Y:S02]  /*5e60*/  HADD2.F32 R142, -RZ, R143.H0_H0 ;  /* 0x2000008fff8e7230 */ /* 0x000fe40000004100 */
[----:B------:R-:W-:Y:S01]  /*5e70*/  FMUL.FTZ R144, R51, R144 ;  /* 0x0000009033907220 */ /* 0x000fe20000410000 */
[----:B------:R-:W-:Y:S02]  /*5e80*/  HADD2.F32 R140, -RZ, R139.H0_H0 ;  /* 0x2000008bff8c7230 */ /* 0x000fe40000004100 */
[----:B------:R-:W-:Y:S01]  /*5e90*/  FMUL.FTZ R146, R71, R146 ;  /* 0x0000009247927220 */ /* 0x000fe20000410000 */
[----:B------:R-:W-:-:S02]  /*5ea0*/  HADD2.F32 R73, -RZ, R138.H0_H0 ;  /* 0x2000008aff497230 */ /* 0x000fc40000004100 */
[-C--:B------:R-:W-:Y:S01]  /*5eb0*/  FFMA.FTZ R150, R71, R142.reuse, -R150 ;  /* 0x0000008e47967223 */ /* 0x080fe20000010896 */
[----:B------:R-:W-:Y:S02]  /*5ec0*/  HADD2.F32 R138, -RZ, R138.H1_H1 ;  /* 0x3000008aff8a7230 */ /* 0x000fe40000004100 */
[----:B------:R-:W-:Y:S01]  /*5ed0*/  FFMA.FTZ R146, R75, R142, R146 ;  /* 0x0000008e4b927223 */ /* 0x000fe20000010092 */
[----:B------:R-:W-:Y:S02]  /*5ee0*/  HADD2.F32 R139, -RZ, R48.H0_H0 ;  /* 0x20000030ff8b7230 */ /* 0x000fe40000004100 */
[-C--:B------:R-:W-:Y:S01]  /*5ef0*/  FFMA.FTZ R69, R69, R140.reuse, R144 ;  /* 0x0000008c45457223 */ /* 0x080fe20000010090 */
[----:B------:R-:W-:Y:S02]  /*5f00*/  HADD2.F32 R71, -RZ, R72.H0_H0 ;  /* 0x20000048ff477230 */ /* 0x000fe40000004100 */
[----:B------:R-:W-:Y:S01]  /*5f10*/  FFMA.FTZ R51, R51, R140, -R148 ;  /* 0x0000008c33337223 */ /* 0x000fe20000010894 */
[----:B------:R-:W-:Y:S01]  /*5f20*/  HADD2.F32 R48, -RZ, R68.H0_H0 ;  /* 0x20000044ff307230 */ /* 0x000fe20000004100 */
[----:B------:R-:W-:Y:S01]  /*5f30*/  F2FP.F16.F32.PACK_AB R42, R49, R42 ;  /* 0x0000002a312a723e */ /* 0x000fe200000000ff */
[----:B------:R-:W-:-:S02]  /*5f40*/  HADD2.F32 R72, -RZ, R72.H1_H1 ;  /* 0x30000048ff487230 */ /* 0x000fc40000004100 */
[CC--:B------:R-:W-:Y:S01]  /*5f50*/  FMUL.FTZ R141, R71.reuse, R138.reuse ;  /* 0x0000008a478d7220 */ /* 0x0c0fe20000410000 */
[----:B------:R-:W-:Y:S02]  /*5f60*/  HADD2.F32 R68, -RZ, R68.H1_H1 ;  /* 0x30000044ff447230 */ /* 0x000fe40000004100 */
[----:B------:R-:W-:Y:S01]  /*5f70*/  FMUL.FTZ R138, R48, R138 ;  /* 0x0000008a308a7220 */ /* 0x000fe20000410000 */
[----:B------:R-:W-:Y:S02]  /*5f80*/  HADD2.F32 R75, -RZ, R136.H0_H0 ;  /* 0x20000088ff4b7230 */ /* 0x000fe40000004100 */
[----:B------:R-:W-:Y:S01]  /*5f90*/  FMUL.FTZ R143, R72, R139 ;  /* 0x0000008b488f7220 */ /* 0x000fe20000410000 */
[----:B------:R-:W-:Y:S01]  /*5fa0*/  FFMA.FTZ R141, R48, R73, -R141 ;  /* 0x00000049308d7223 */ /* 0x000fe2000001088d */
[C---:B------:R-:W-:Y:S01]  /*5fb0*/  FMUL.FTZ R139, R68.reuse, R139 ;  /* 0x0000008b448b7220 */ /* 0x040fe20000410000 */
[----:B------:R-:W-:Y:S01]  /*5fc0*/  FFMA.FTZ R138, R71, R73, R138 ;  /* 0x00000049478a7223 */ /* 0x000fe2000001008a */
[----:B------:R-:W-:Y:S01]  /*5fd0*/  FFMA.FTZ R136, R68, R75, -R143 ;  /* 0x0000004b44887223 */ /* 0x000fe2000001088f */
[----:B------:R-:W-:-:S02]  /*5fe0*/  HADD2.F32 R68, -RZ, R137.H1_H1 ;  /* 0x30000089ff447230 */ /* 0x000fc40000004100 */
[----:B------:R-:W-:Y:S01]  /*5ff0*/  FFMA.FTZ R139, R72, R75, R139 ;  /* 0x0000004b488b7223 */ /* 0x000fe2000001008b */
[----:B------:R-:W-:Y:S01]  /*6000*/  HADD2.F32 R73, -RZ, R41.H0_H0 ;  /* 0x20000029ff497230 */ /* 0x000fe20000004100 */
[----:B------:R-:W-:Y:S01]  /*6010*/  F2FP.F16.F32.PACK_AB R146, R146, R69 ;  /* 0x000000459292723e */ /* 0x000fe200000000ff */
[----:B------:R-:W-:Y:S02]  /*6020*/  HADD2.F32 R48, -RZ, R74.H0_H0 ;  /* 0x2000004aff307230 */ /* 0x000fe40000004100 */
[----:B------:R-:W-:Y:S01]  /*6030*/  HADD2.F32 R137, -RZ, R137.H0_H0 ;  /* 0x20000089ff897230 */ /* 0x000fe20000004100 */
[----:B------:R-:W-:Y:S01]  /*6040*/  F2FP.F16.F32.PACK_AB R72, R139, R138 ;  /* 0x0000008a8b48723e */ /* 0x000fe200000000ff */
[----:B------:R-:W-:Y:S02]  /*6050*/  HADD2.F32 R41, -RZ, R70.H0_H0 ;  /* 0x20000046ff297230 */ /* 0x000fe40000004100 */
[----:B------:R-:W-:Y:S02]  /*6060*/  HADD2.F32 R74, -RZ, R74.H1_H1 ;  /* 0x3000004aff4a7230 */ /* 0x000fe40000004100 */
[----:B------:R-:W-:-:S02]  /*6070*/  HADD2.F32 R70, -RZ, R70.H1_H1 ;  /* 0x30000046ff467230 */ /* 0x000fc40000004100 */
[----:B------:R-:W-:Y:S02]  /*6080*/  HADD2.F32 R71, -RZ, R40.H0_H0 ;  /* 0x20000028ff477230 */ /* 0x000fe40000004100 */
[----:B------:R-:W-:Y:S01]  /*6090*/  FMUL.FTZ R40, R48, R137 ;  /* 0x0000008930287220 */ /* 0x000fe20000410000 */
[----:B------:R-:W-:Y:S01]  /*60a0*/  FMUL.FTZ R75, R74, R73 ;  /* 0x000000494a4b7220 */ /* 0x000fe20000410000 */
[C---:B------:R-:W-:Y:S01]  /*60b0*/  FMUL.FTZ R137, R41.reuse, R137 ;  /* 0x0000008929897220 */ /* 0x040fe20000410000 */
[C---:B------:R-:W-:Y:S01]  /*60c0*/  FMUL.FTZ R73, R70.reuse, R73 ;  /* 0x0000004946497220 */ /* 0x040fe20000410000 */
[-C--:B------:R-:W-:Y:S01]  /*60d0*/  FFMA.FTZ R40, R41, R68.reuse, -R40 ;  /* 0x0000004429287223 */ /* 0x080fe20000010828 */
[-C--:B------:R-:W-:Y:S01]  /*60e0*/  FFMA.FTZ R75, R70, R71.reuse, -R75 ;  /* 0x00000047464b7223 */ /* 0x080fe2000001084b */
[----:B------:R-:W-:Y:S01]  /*60f0*/  FFMA.FTZ R137, R48, R68, R137 ;  /* 0x0000004430897223 */ /* 0x000fe20000010089 */
        /* <DEDUP_REMOVED lines=8> */
.L_x_1406:
[----:B------:R-:W-:Y:S05]  /*6180*/  BSYNC B3 ;  /* 0x0000000000037941 */ /* 0x000fea0003800000 */
.L_x_1405:
[----:B------:R-:W-:Y:S02]  /*6190*/  ULDC.64 UR4, c[0x0][0x208] ;  /* 0x0000820000047ab9 */ /* 0x000fe40000000a00 */
[----:B-1----:R1:W-:Y:S04]  /*61a0*/  STG.E.128 desc[UR4][R116.64], R68 ;  /* 0x0000004474007986 */ /* 0x0023e8000c101d04 */
[----:B--2---:R1:W-:Y:S02]  /*61b0*/  @!P4 STG.E.128 desc[UR4][R118.64], R72 ;  /* 0x000000487600c986 */ /* 0x0043e4000c101d04 */
.L_x_1404:
[----:B------:R-:W-:Y:S05]  /*61c0*/  BSYNC B2 ;  /* 0x0000000000027941 */ /* 0x000fea0003800000 */
.L_x_1403:
[----:B------:R-:W-:-:S13]  /*61d0*/  ISETP.NE.AND P4, PT, R92, RZ, PT ;  /* 0x000000ff5c00720c */ /* 0x000fda0003f85270 */
        /* <DEDUP_REMOVED lines=17> */
[----:B------:R-:W-:Y:S02]  /*62f0*/  SHF.R.S32.HI R40, RZ, 0x1f, R41 ;  /* 0x0000001fff287819 */ /* 0x000fe40000011429 */
[----:B-1----:R-:W-:-:S02]  /*6300*/  LEA R68, P5, R42, R106, 0x1 ;  /* 0x0000006a2a447211 */ /* 0x002fc400078a08ff */
[----:B------:R-:W-:Y:S01]  /*6310*/  LEA.HI R40, R40, R41, RZ, 0x3 ;  /* 0x0000002928287211 */ /* 0x000fe200078f18ff */
[----:B------:R-:W-:Y:S01]  /*6320*/  IMAD R41, R17, 0x4000, R8 ;  /* 0x0000400011297824 */ /* 0x000fe200078e0208 */
[-C--:B------:R-:W-:Y:S02]  /*6330*/  LEA.HI.X R69, R42, R107.reuse, R48, 0x1, P5 ;  /* 0x0000006b2a457211 */ /* 0x080fe400028f0c30 */
[----:B------:R-:W-:Y:S01]  /*6340*/  SHF.L.U32 R40, R40, 0x9, RZ ;  /* 0x0000000928287819 */ /* 0x000fe200000006ff */
[----:B------:R-:W-:Y:S01]  /*6350*/  IMAD R41, R41, 0x2, R16 ;  /* 0x0000000229297824 */ /* 0x000fe200078e0210 */
[----:B------:R-:W-:Y:S02]  /*6360*/  @!P4 LEA R70, P5, R114, R106, 0x1 ;  /* 0x0000006a7246c211 */ /* 0x000fe400078a08ff */
[----:B------:R-:W-:Y:S02]  /*6370*/  LOP3.LUT R40, R40, 0x7ffff000, RZ, 0xc0, !PT ;  /* 0x7ffff00028287812 */ /* 0x000fe400078ec0ff */
[----:B------:R-:W-:-:S02]  /*6380*/  @!P4 LEA.HI.X R71, R114, R107, R127, 0x1, P5 ;  /* 0x0000006b7247c211 */ /* 0x000fc400028f0c7f */
[----:B------:R-:W-:Y:S02]  /*6390*/  ISETP.GE.AND P5, PT, R226, R120, PT ;  /* 0x00000078e200720c */ /* 0x000fe40003fa6270 */
[----:B--2---:R-:W-:-:S04]  /*63a0*/  LOP3.LUT R43, R43, 0x1c0, R51, 0xf8, !PT ;  /* 0x000001c02b2b7812 */ /* 0x004fc800078ef833 */
[----:B---3--:R-:W-:-:S04]  /*63b0*/  LOP3.LUT R43, R43, R50, RZ, 0x3c, !PT ;  /* 0x000000322b2b7212 */ /* 0x008fc800078e3cff */
[----:B----4-:R-:W-:-:S05]  /*63c0*/  IADD3 R40, R43, R40, R49 ;  /* 0x000000282b287210 */ /* 0x010fca0007ffe031 */
[----:B------:R-:W-:-:S05]  /*63d0*/  IMAD R43, R17, 0x4000, R40 ;  /* 0x00004000112b7824 */ /* 0x000fca00078e0228 */
[----:B------:R-:W-:Y:S02]  /*63e0*/  LEA R48, R43, R16, 0x1 ;  /* 0x000000102b307211 */ /* 0x000fe400078e08ff */
[----:B------:R-:W1:Y:S04]  /*63f0*/  LDS.128 R40, [R41+0x20400] ;  /* 0x0204000029287984 */ /* 0x000e680000000c00 */
[----:B------:R-:W2:Y:S01]  /*6400*/  LDS.128 R48, [R48+0x20400] ;  /* 0x0204000030307984 */ /* 0x000ea20000000c00 */
[----:B------:R-:W-:Y:S05]  /*6410*/  @P5 BRA `(.L_x_1408) ;  /* 0x0000000400485947 */ /* 0x000fea0003800000 */
[----:B------:R-:W-:Y:S02]  /*6420*/  SHF.R.U32.HI R74, RZ, 0x10, R45 ;  /* 0x00000010ff4a7819 */ /* 0x000fe4000001162d */
[----:B------:R-:W-:Y:S02]  /*6430*/  SHF.R.U64 R72, R36, 0x10, R37 ;  /* 0x0000001024487819 */ /* 0x000fe40000001225 */
[--C-:B------:R-:W-:Y:S01]  /*6440*/  SHF.R.U64 R36, R38, 0x10, R39.reuse ;  /* 0x0000001026247819 */ /* 0x100fe20000001227 */
[----:B-1----:R-:W-:Y:S01]  /*6450*/  HADD2.F32 R38, -RZ, R41.H0_H0 ;  /* 0x20000029ff267230 */ /* 0x002fe20000004100 */
[----:B------:R-:W-:Y:S01]  /*6460*/  SHF.R.U32.HI R115, RZ, 0x10, R39 ;  /* 0x00000010ff737819 */ /* 0x000fe20000011627 */
[----:B--2---:R-:W-:Y:S01]  /*6470*/  HADD2.F32 R39, -RZ, R49.H0_H0 ;  /* 0x20000031ff277230 */ /* 0x004fe20000004100 */
[----:B------:R-:W-:Y:S01]  /*6480*/  SHF.R.U64 R117, R44, 0x10, R45 ;  /* 0x000000102c757819 */ /* 0x000fe2000000122d */
[----:B------:R-:W-:Y:S01]  /*6490*/  HADD2.F32 R45, -RZ, R135.H1_H1 ;  /* 0x30000087ff2d7230 */ /* 0x000fe20000004100 */
[----:B------:R-:W-:Y:S01]  /*64a0*/  SHF.R.U32.HI R73, RZ, 0x10, R37 ;  /* 0x00000010ff497819 */ /* 0x000fe20000011625 */
[----:B------:R-:W-:Y:S01]  /*64b0*/  HADD2.F32 R49, -RZ, R49.H1_H1 ;  /* 0x30000031ff317230 */ /* 0x000fe20000004100 */
        /* <DEDUP_REMOVED lines=9> */
[----:B------:R-:W-:Y:S01]  /*6550*/  FMUL.FTZ R74, R41, R74 ;  /* 0x0000004a294a7220 */ /* 0x000fe20000410000 */
[-C--:B------:R-:W-:Y:S01]  /*6560*/  FFMA.FTZ R73, R38, R44.reuse, -R47 ;  /* 0x0000002c26497223 */ /* 0x080fe2000001082f */
[----:B------:R-:W-:Y:S01]  /*6570*/  FFMA.FTZ R114, R39, R44, R114 ;  /* 0x0000002c27727223 */ /* 0x000fe20000010072 */
[-C--:B------:R-:W-:Y:S01]  /*6580*/  FFMA.FTZ R116, R41, R46.reuse, -R116 ;  /* 0x0000002e29747223 */ /* 0x080fe20000010874 */
[----:B------:R-:W-:Y:S01]  /*6590*/  FFMA.FTZ R49, R49, R46, R74 ;  /* 0x0000002e31317223 */ /* 0x000fe2000001004a */
[----:B------:R-:W-:-:S02]  /*65a0*/  HADD2.F32 R45, -RZ, R134.H1_H1 ;  /* 0x30000086ff2d7230 */ /* 0x000fc40000004100 */
[----:B------:R-:W-:Y:S02]  /*65b0*/  HADD2.F32 R39, -RZ, R51.H0_H0 ;  /* 0x20000033ff277230 */ /* 0x000fe40000004100 */
[----:B------:R-:W-:Y:S01]  /*65c0*/  HADD2.F32 R38, -RZ, R43.H0_H0 ;  /* 0x2000002bff267230 */ /* 0x000fe20000004100 */
[----:B------:R-:W-:Y:S01]  /*65d0*/  F2FP.F16.F32.PACK_AB R49, R49, R114 ;  /* 0x000000723131723e */ /* 0x000fe200000000ff */
[----:B------:R-:W-:Y:S02]  /*65e0*/  HADD2.F32 R51, -RZ, R51.H1_H1 ;  /* 0x30000033ff337230 */ /* 0x000fe40000004100 */
[-C--:B------:R-:W-:Y:S01]  /*65f0*/  FMUL.FTZ R47, R39, R45.reuse ;  /* 0x0000002d272f7220 */ /* 0x080fe20000410000 */
[----:B------:R-:W-:Y:S02]  /*6600*/  HADD2.F32 R46, -RZ, R75.H0_H0 ;  /* 0x2000004bff2e7230 */ /* 0x000fe40000004100 */
[----:B------:R-:W-:Y:S01]  /*6610*/  FMUL.FTZ R74, R38, R45 ;  /* 0x0000002d264a7220 */ /* 0x000fe20000410000 */
[----:B------:R-:W-:-:S02]  /*6620*/  HADD2.F32 R41, -RZ, R132.H1_H1 ;  /* 0x30000084ff297230 */ /* 0x000fc40000004100 */
[----:B------:R-:W-:Y:S02]  /*6630*/  HADD2.F32 R43, -RZ, R43.H1_H1 ;  /* 0x3000002bff2b7230 */ /* 0x000fe40000004100 */
[-C--:B------:R-:W-:Y:S01]  /*6640*/  FMUL.FTZ R118, R51, R46.reuse ;  /* 0x0000002e33767220 */ /* 0x080fe20000410000 */
[----:B------:R-:W-:Y:S02]  /*6650*/  HADD2.F32 R44, -RZ, R115.H0_H0 ;  /* 0x20000073ff2c7230 */ /* 0x000fe40000004100 */
[-C--:B------:R-:W-:Y:S01]  /*6660*/  FFMA.FTZ R74, R39, R41.reuse, R74 ;  /* 0x00000029274a7223 */ /* 0x080fe2000001004a */
[----:B------:R-:W-:Y:S02]  /*6670*/  HADD2.F32 R39, -RZ, R48.H0_H0 ;  /* 0x20000030ff277230 */ /* 0x000fe40000004100 */
[C---:B------:R-:W-:Y:S01]  /*6680*/  FMUL.FTZ R136, R43.reuse, R46 ;  /* 0x0000002e2b887220 */ /* 0x040fe20000410000 */
[----:B------:R-:W-:Y:S01]  /*6690*/  FFMA.FTZ R46, R38, R41, -R47 ;  /* 0x00000029262e7223 */ /* 0x000fe2000001082f */
[----:B------:R-:W-:Y:S01]  /*66a0*/  FFMA.FTZ R75, R43, R44, -R118 ;  /* 0x0000002c2b4b7223 */ /* 0x000fe20000010876 */
[----:B------:R-:W-:-:S02]  /*66b0*/  HADD2.F32 R43, -RZ, R117.H0_H0 ;  /* 0x20000075ff2b7230 */ /* 0x000fc40000004100 */
[----:B------:R-:W-:Y:S01]  /*66c0*/  FFMA.FTZ R115, R51, R44, R136 ;  /* 0x0000002c33737223 */ /* 0x000fe20000010088 */
[----:B------:R-:W-:Y:S02]  /*66d0*/  HADD2.F32 R38, -RZ, R40.H0_H0 ;  /* 0x20000028ff267230 */ /* 0x000fe40000004100 */
[----:B------:R-:W-:Y:S01]  /*66e0*/  HADD2.F32 R48, -RZ, R48.H1_H1 ;  /* 0x30000030ff307230 */ /* 0x000fe20000004100 */
[----:B------:R-:W-:Y:S01]  /*66f0*/  F2FP.F16.F32.PACK_AB R46, R75, R46 ;  /* 0x0000002e4b2e723e */ /* 0x000fe200000000ff */
[----:B------:R-:W-:Y:S01]  /*6700*/  HADD2.F32 R135, -RZ, R135.H0_H0 ;  /* 0x20000087ff877230 */ /* 0x000fe20000004100 */
[----:B------:R-:W-:Y:S01]  /*6710*/  F2FP.F16.F32.PACK_AB R74, R115, R74 ;  /* 0x0000004a734a723e */ /* 0x000fe200000000ff */
[----:B------:R-:W-:Y:S02]  /*6720*/  HADD2.F32 R40, -RZ, R40.H1_H1 ;  /* 0x30000028ff287230 */ /* 0x000fe40000004100 */
[----:B------:R-:W-:Y:S01]  /*6730*/  FMUL.FTZ R47, R48, R43 ;  /* 0x0000002b302f7220 */ /* 0x000fe20000410000 */
[----:B------:R-:W-:-:S02]  /*6740*/  HADD2.F32 R133, -RZ, R133.H0_H0 ;  /* 0x20000085ff857230 */ /* 0x000fc40000004100 */
[----:B------:R-:W-:Y:S01]  /*6750*/  FMUL.FTZ R45, R39, R135 ;  /* 0x00000087272d7220 */ /* 0x000fe20000410000 */
[----:B------:R-:W-:Y:S02]  /*6760*/  HADD2.F32 R41, -RZ, R72.H0_H0 ;  /* 0x20000048ff297230 */ /* 0x000fe40000004100 */
[----:B------:R-:W-:Y:S01]  /*6770*/  FMUL.FTZ R43, R40, R43 ;  /* 0x0000002b282b7220 */ /* 0x000fe20000410000 */
[C---:B------:R-:W-:Y:S01]  /*6780*/  FMUL.FTZ R44, R38.reuse, R135 ;  /* 0x00000087262c7220 */ /* 0x040fe20000410000 */
[----:B------:R-:W-:Y:S01]  /*6790*/  FFMA.FTZ R45, R38, R133, -R45 ;  /* 0x00000085262d7223 */ /* 0x000fe2000001082d */
[----:B------:R-:W-:Y:S02]  /*67a0*/  HADD2.F32 R38, -RZ, R50.H0_H0 ;  /* 0x20000032ff267230 */ /* 0x000fe40000004100 */
[-C--:B------:R-:W-:Y:S01]  /*67b0*/  FFMA.FTZ R40, R40, R41.reuse, -R47 ;  /* 0x0000002928287223 */ /* 0x080fe2000001082f */
[----:B------:R-:W-:Y:S01]  /*67c0*/  FFMA.FTZ R43, R48, R41, R43 ;  /* 0x00000029302b7223 */ /* 0x000fe2000001002b */
[----:B------:R-:W-:-:S02]  /*67d0*/  HADD2.F32 R41, -RZ, R37.H0_H0 ;  /* 0x20000025ff297230 */ /* 0x000fc40000004100 */
[----:B------:R-:W-:Y:S01]  /*67e0*/  FFMA.FTZ R44, R39, R133, R44 ;  /* 0x00000085272c7223 */ /* 0x000fe2000001002c */
[----:B------:R-:W-:Y:S01]  /*67f0*/  HADD2.F32 R134, -RZ, R134.H0_H0 ;  /* 0x20000086ff867230 */ /* 0x000fe20000004100 */
[----:B------:R-:W-:Y:S01]  /*6800*/  F2FP.F16.F32.PACK_AB R40, R40, R45 ;  /* 0x0000002d2828723e */ /* 0x000fe200000000ff */
[----:B------:R-:W-:Y:S02]  /*6810*/  HADD2.F32 R37, -RZ, R42.H0_H0 ;  /* 0x2000002aff257230 */ /* 0x000fe40000004100 */
[----:B------:R-:W-:Y:S01]  /*6820*/  HADD2.F32 R50, -RZ, R50.H1_H1 ;  /* 0x30000032ff327230 */ /* 0x000fe20000004100 */
[----:B------:R-:W-:Y:S01]  /*6830*/  F2FP.F16.F32.PACK_AB R48, R43, R44 ;  /* 0x0000002c2b30723e */ /* 0x000fe200000000ff */
[----:B------:R-:W-:Y:S02]  /*6840*/  HADD2.F32 R42, -RZ, R42.H1_H1 ;  /* 0x3000002aff2a7230 */ /* 0x000fe40000004100 */
[----:B------:R-:W-:Y:S01]  /*6850*/  FMUL.FTZ R47, R37, R134 ;  /* 0x00000086252f7220 */ /* 0x000fe20000410000 */
[----:B------:R-:W-:-:S02]  /*6860*/  HADD2.F32 R132, -RZ, R132.H0_H0 ;  /* 0x20000084ff847230 */ /* 0x000fc40000004100 */
[-C--:B------:R-:W-:Y:S01]  /*6870*/  FMUL.FTZ R51, R50, R41.reuse ;  /* 0x0000002932337220 */ /* 0x080fe20000410000 */
[----:B------:R-:W-:Y:S02]  /*6880*/  HADD2.F32 R39, -RZ, R36.H0_H0 ;  /* 0x20000024ff277230 */ /* 0x000fe40000004100 */
[----:B------:R-:W-:Y:S01]  /*6890*/  FMUL.FTZ R36, R38, R134 ;  /* 0x0000008626247220 */ /* 0x000fe20000410000 */
[----:B------:R-:W-:Y:S01]  /*68a0*/  FMUL.FTZ R41, R42, R41 ;  /* 0x000000292a297220 */ /* 0x000fe20000410000 */
[-C--:B------:R-:W-:Y:S01]  /*68b0*/  FFMA.FTZ R47, R38, R132.reuse, R47 ;  /* 0x00000084262f7223 */ /* 0x080fe2000001002f */
[----:B------:R-:W-:Y:S02]  /*68c0*/  IMAD.MOV.U32 R43, RZ, RZ, R46 ;  /* 0x000000ffff2b7224 */ /* 0x000fe400078e002e */
[----:B------:R-:W-:Y:S01]  /*68d0*/  FFMA.FTZ R36, R37, R132, -R36 ;  /* 0x0000008425247223 */ /* 0x000fe20000010824 */
[-C--:B------:R-:W-:Y:S01]  /*68e0*/  FFMA.FTZ R51, R42, R39.reuse, -R51 ;  /* 0x000000272a337223 */ /* 0x080fe20000010833 */
[----:B------:R-:W-:Y:S01]  /*68f0*/  FFMA.FTZ R50, R50, R39, R41 ;  /* 0x0000002732327223 */ /* 0x000fe20000010029 */
[----:B------:R-:W-:-:S03]  /*6900*/  F2FP.F16.F32.PACK_AB R41, R116, R73 ;  /* 0x000000497429723e */ /* 0x000fc600000000ff */
[----:B------:R-:W-:Y:S01]  /*6910*/  F2FP.F16.F32.PACK_AB R42, R51, R36 ;  /* 0x00000024332a723e */ /* 0x000fe200000000ff */
[----:B------:R-:W-:Y:S01]  /*6920*/  IMAD.MOV.U32 R51, RZ, RZ, R74 ;  /* 0x000000ffff337224 */ /* 0x000fe200078e004a */
[----:B------:R-:W-:-:S07]  /*6930*/  F2FP.F16.F32.PACK_AB R50, R50, R47 ;  /* 0x0000002f3232723e */ /* 0x000fce00000000ff */
.L_x_1408:
[----:B------:R-:W-:Y:S05]  /*6940*/  BSYNC B2 ;  /* 0x0000000000027941 */ /* 0x000fea0003800000 */
.L_x_1407:
[----:B------:R-:W-:Y:S02]  /*6950*/  ULDC.64 UR4, c[0x0][0x208] ;  /* 0x0000820000047ab9 */ /* 0x000fe40000000a00 */
[----:B-1----:R3:W-:Y:S04]  /*6960*/  STG.E.128 desc[UR4][R68.64], R40 ;  /* 0x0000002844007986 */ /* 0x0027e8000c101d04 */
[----:B--2---:R3:W-:Y:S02]  /*6970*/  @!P4 STG.E.128 desc[UR4][R70.64], R48 ;  /* 0x000000304600c986 */ /* 0x0047e4000c101d04 */
.L_x_1402:
[----:B------:R-:W-:Y:S05]  /*6980*/  BSYNC B1 ;  /* 0x0000000000017941 */ /* 0x000fea0003800000 */
.L_x_1401:
[----:B------:R-:W2:Y:S01]  /*6990*/  LDL R36, [R1+0x5c] ;  /* 0x00005c0001247983 */ /* 0x000ea20000100800 */
[----:B------:R-:W-:-:S04]  /*69a0*/  IMAD.WIDE.U32 R112, R234, R110, R112 ;  /* 0x0000006eea707225 */ /* 0x000fc800078e0070 */
[----:B--2---:R-:W-:-:S04]  /*69b0*/  IMAD R36, R36, R110, RZ ;  /* 0x0000006e24247224 */ /* 0x004fc800078e02ff */
[----:B---3--:R-:W-:Y:S01]  /*69c0*/  IMAD R49, R234, R111, R36 ;  /* 0x0000006fea317224 */ /* 0x008fe200078e0224 */
[----:B------:R-:W-:Y:S06]  /*69d0*/  @P0 BRA `(.L_x_1379) ;  /* 0x0000001000c00947 */ /* 0x000fec0003800000 */
[----:B------:R-:W-:Y:S01]  /*69e0*/  ISETP.NE.AND P0, PT, R29, RZ, PT ;  /* 0x000000ff1d00720c */ /* 0x000fe20003f05270 */
[----:B------:R-:W-:Y:S01]  /*69f0*/  BSSY B1, `(.L_x_1409) ;  /* 0x000007f000017945 */ /* 0x000fe20003800000 */
[----:B------:R-:W-:-:S11]  /*6a00*/  IMAD.IADD R49, R113, 0x1, R49 ;  /* 0x0000000171317824 */ /* 0x000fd600078e0231 */
[----:B------:R-:W-:Y:S05]  /*6a10*/  @!P0 BRA `(.L_x_1410) ;  /* 0x0000000400f08947 */ /* 0x000fea0003800000 */
[----:B------:R-:W2:Y:S04]  /*6a20*/  LDL R39, [R1+0x34] ;  /* 0x0000340001277983 */ /* 0x000ea80000100800 */
[----:B------:R-:W3:Y:S04]  /*6a30*/  LDL R41, [R1+0x3c] ;  /* 0x00003c0001297983 */ /* 0x000ee80000100800 */
[----:B------:R-:W4:Y:S01]  /*6a40*/  LDL R40, [R1+0x40] ;  /* 0x0000400001287983 */ /* 0x000f220000100800 */
[----:B------:R-:W-:Y:S01]  /*6a50*/  SEL R36, R28, R123, !P3 ;  /* 0x0000007b1c247207 */ /* 0x000fe20005800000 */
[----:B------:R-:W-:Y:S03]  /*6a60*/  BSSY B2, `(.L_x_1411) ;  /* 0x0000074000027945 */ /* 0x000fe60003800000 */
[----:B------:R-:W-:-:S04]  /*6a70*/  SHF.R.S32.HI R37, RZ, 0x1f, R36 ;  /* 0x0000001fff257819 */ /* 0x000fc80000011424 */
[----:B------:R-:W-:-:S04]  /*6a80*/  LEA.HI R37, R37, R36, RZ, 0x4 ;  /* 0x0000002425257211 */ /* 0x000fc800078f20ff */
[----:B------:R-:W-:-:S04]  /*6a90*/  LEA.HI.SX32 R37, R37, R34, 0x1c ;  /* 0x0000002225257211 */ /* 0x000fc800078fe2ff */
[----:B------:R-:W-:Y:S02]  /*6aa0*/  SHF.R.S32.HI R36, RZ, 0x1f, R37 ;  /* 0x0000001fff247819 */ /* 0x000fe40000011425 */
[----:B------:R-:W-:Y:S02]  /*6ab0*/  SHF.L.U32 R47, R37, 0x3, RZ ;  /* 0x00000003252f7819 */ /* 0x000fe400000006ff */
[----:B------:R-:W-:Y:S02]  /*6ac0*/  LEA.HI R38, R36, R37, RZ, 0x3 ;  /* 0x0000002524267211 */ /* 0x000fe400078f18ff */
[----:B------:R-:W-:Y:S02]  /*6ad0*/  IADD3 R37, P4, P5, R88, R112, R35 ;  /* 0x0000007058257210 */ /* 0x000fe40007d9e023 */
[----:B------:R-:W-:-:S13]  /*6ae0*/  ISETP.GE.AND P0, PT, R47, R121, PT ;  /* 0x000000792f00720c */ /* 0x000fda0003f06270 */
[--C-:B------:R-:W-:Y:S02]  /*6af0*/  @!P0 SHF.R.S32.HI R48, RZ, 0x1f, R47.reuse ;  /* 0x0000001fff308819 */ /* 0x100fe4000001142f */
[----:B--2---:R-:W-:Y:S01]  /*6b00*/  LOP3.LUT R36, R39, 0x38, R47, 0xf8, !PT ;  /* 0x0000003827247812 */ /* 0x004fe200078ef82f */
[----:B------:R-:W-:Y:S01]  /*6b10*/  IMAD.SHL.U32 R39, R38, 0x200, RZ ;  /* 0x0000020026277824 */ /* 0x000fe200078e00ff */
[----:B------:R-:W-:Y:S02]  /*6b20*/  IADD3.X R38, R0, R49, R95, P4, P5 ;  /* 0x0000003100267210 */ /* 0x000fe400027ea45f */
[----:B---3--:R-:W-:Y:S02]  /*6b30*/  LOP3.LUT R36, R36, R41, RZ, 0x3c, !PT ;  /* 0x0000002924247212 */ /* 0x008fe400078e3cff */
[----:B------:R-:W-:Y:S02]  /*6b40*/  LOP3.LUT R39, R39, 0x7ffff000, RZ, 0xc0, !PT ;  /* 0x7ffff00027277812 */ /* 0x000fe400078ec0ff */
[----:B------:R-:W-:-:S02]  /*6b50*/  LEA R44, P4, R37, R106, 0x1 ;  /* 0x0000006a252c7211 */ /* 0x000fc400078808ff */
[----:B----4-:R-:W-:Y:S02]  /*6b60*/  IADD3 R36, R36, R39, R40 ;  /* 0x0000002724247210 */ /* 0x010fe40007ffe028 */
[----:B------:R-:W-:Y:S01]  /*6b70*/  LEA.HI.X R45, R37, R107, R38, 0x1, P4 ;  /* 0x0000006b252d7211 */ /* 0x000fe200020f0c26 */
[C---:B------:R-:W-:Y:S01]  /*6b80*/  IMAD R37, R17.reuse, 0x4000, R5 ;  /* 0x0000400011257824 */ /* 0x040fe200078e0205 */
[----:B------:R-:W-:Y:S01]  /*6b90*/  @!P0 IADD3 R47, P4, P5, R88, R112, R47 ;  /* 0x00000070582f8210 */ /* 0x000fe20007d9e02f */
[----:B------:R-:W-:-:S03]  /*6ba0*/  IMAD R39, R17, 0x4000, R36 ;  /* 0x0000400011277824 */ /* 0x000fc600078e0224 */
[----:B------:R-:W-:Y:S01]  /*6bb0*/  LEA R37, R37, R16, 0x1 ;  /* 0x0000001025257211 */ /* 0x000fe200078e08ff */
[----:B------:R-:W-:Y:S01]  /*6bc0*/  IMAD R40, R39, 0x2, R16 ;  /* 0x0000000227287824 */ /* 0x000fe200078e0210 */
[----:B------:R-:W-:Y:S02]  /*6bd0*/  @!P0 IADD3.X R48, R0, R49, R48, P4, P5 ;  /* 0x0000003100308210 */ /* 0x000fe400027ea430 */
[----:B------:R-:W-:Y:S02]  /*6be0*/  ISETP.GE.AND P5, PT, R229, R120, PT ;  /* 0x00000078e500720c */ /* 0x000fe40003fa6270 */
[----:B------:R-:W2:Y:S01]  /*6bf0*/  LDS.128 R36, [R37+0x20400] ;  /* 0x0204000025247984 */ /* 0x000ea20000000c00 */
[----:B------:R-:W-:-:S03]  /*6c00*/  @!P0 LEA R46, P4, R47, R106, 0x1 ;  /* 0x0000006a2f2e8211 */ /* 0x000fc600078808ff */
[----:B------:R-:W3:Y:S01]  /*6c10*/  LDS.128 R40, [R40+0x20400] ;  /* 0x0204000028287984 */ /* 0x000ee20000000c00 */
[----:B------:R-:W-:-:S06]  /*6c20*/  @!P0 LEA.HI.X R47, R47, R107, R48, 0x1, P4 ;  /* 0x0000006b2f2f8211 */ /* 0x000fcc00020f0c30 */
[----:B------:R-:W-:Y:S05]  /*6c30*/  @P5 BRA `(.L_x_1412) ;  /* 0x0000000400585947 */ /* 0x000fea0003800000 */
[--C-:B-1----:R-:W-:Y:S01]  /*6c40*/  SHF.R.U64 R71, R64, 0x10, R65.reuse ;  /* 0x0000001040477819 */ /* 0x102fe20000001241 */
[----:B---3--:R-:W-:Y:S01]  /*6c50*/  IMAD.MOV.U32 R48, RZ, RZ, R40 ;  /* 0x000000ffff307224 */ /* 0x008fe200078e0028 */
[----:B------:R-:W-:Y:S01]  /*6c60*/  SHF.R.U32.HI R64, RZ, 0x10, R65 ;  /* 0x00000010ff407819 */ /* 0x000fe20000011641 */
[----:B--2---:R-:W-:Y:S01]  /*6c70*/  IMAD.MOV.U32 R40, RZ, RZ, R38 ;  /* 0x000000ffff287224 */ /* 0x004fe200078e0026 */
[--C-:B------:R-:W-:Y:S01]  /*6c80*/  SHF.R.U64 R73, R56, 0x10, R57.reuse ;  /* 0x0000001038497819 */ /* 0x100fe20000001239 */
[----:B------:R-:W-:Y:S01]  /*6c90*/  HADD2.F32 R38, -RZ, R37.H0_H0 ;  /* 0x20000025ff267230 */ /* 0x000fe20000004100 */
[----:B------:R-:W-:Y:S01]  /*6ca0*/  SHF.R.U32.HI R56, RZ, 0x10, R57 ;  /* 0x00000010ff387819 */ /* 0x000fe20000011639 */
[----:B------:R-:W-:Y:S01]  /*6cb0*/  HADD2.F32 R57, -RZ, R131.H1_H1 ;  /* 0x30000083ff397230 */ /* 0x000fe20000004100 */
[----:B------:R-:W-:Y:S01]  /*6cc0*/  MOV R50, R42 ;  /* 0x0000002a00327202 */ /* 0x000fe20000000f00 */
[--C-:B------:R-:W-:Y:S01]  /*6cd0*/  HADD2.F32 R42, -RZ, R41.reuse.H0_H0 ;  /* 0x20000029ff2a7230 */ /* 0x100fe20000004100 */
[--C-:B------:R-:W-:Y:S01]  /*6ce0*/  SHF.R.U64 R72, R58, 0x10, R59.reuse ;  /* 0x000000103a487819 */ /* 0x100fe2000000123b */
[----:B------:R-:W-:Y:S01]  /*6cf0*/  HADD2.F32 R41, -RZ, R41.H1_H1 ;  /* 0x30000029ff297230 */ /* 0x000fe20000004100 */
[----:B------:R-:W-:Y:S01]  /*6d00*/  SHF.R.U32.HI R68, RZ, 0x10, R59 ;  /* 0x00000010ff447819 */ /* 0x000fe2000001163b */
[----:B------:R-:W-:-:S02]  /*6d10*/  HADD2.F32 R58, -RZ, R64.H0_H0 ;  /* 0x20000040ff3a7230 */ /* 0x000fc40000004100 */
[-C--:B------:R-:W-:Y:S01]  /*6d20*/  FMUL.FTZ R59, R42, R57.reuse ;  /* 0x000000392a3b7220 */ /* 0x080fe20000410000 */
[----:B------:R-:W-:Y:S02]  /*6d30*/  HADD2.F32 R51, -RZ, R129.H1_H1 ;  /* 0x30000081ff337230 */ /* 0x000fe40000004100 */
[----:B------:R-:W-:Y:S01]  /*6d40*/  FMUL.FTZ R57, R38, R57 ;  /* 0x0000003926397220 */ /* 0x000fe20000410000 */
[----:B------:R-:W-:Y:S02]  /*6d50*/  HADD2.F32 R37, -RZ, R37.H1_H1 ;  /* 0x30000025ff257230 */ /* 0x000fe40000004100 */
[-C--:B------:R-:W-:Y:S01]  /*6d60*/  FMUL.FTZ R64, R41, R58.reuse ;  /* 0x0000003a29407220 */ /* 0x080fe20000410000 */
[----:B------:R-:W-:Y:S01]  /*6d70*/  HADD2.F32 R56, -RZ, R56.H0_H0 ;  /* 0x20000038ff387230 */ /* 0x000fe20000004100 */
[----:B------:R-:W-:Y:S01]  /*6d80*/  SHF.R.U64 R65, R66, 0x10, R67 ;  /* 0x0000001042417819 */ /* 0x000fe20000001243 */
[-C--:B------:R-:W-:Y:S01]  /*6d90*/  FFMA.FTZ R59, R38, R51.reuse, -R59 ;  /* 0x00000033263b7223 */ /* 0x080fe2000001083b */
[----:B------:R-:W-:Y:S01]  /*6da0*/  SHF.R.U32.HI R66, RZ, 0x10, R67 ;  /* 0x00000010ff427819 */ /* 0x000fe20000011643 */
[C---:B------:R-:W-:Y:S01]  /*6db0*/  FMUL.FTZ R58, R37.reuse, R58 ;  /* 0x0000003a253a7220 */ /* 0x040fe20000410000 */
[----:B------:R-:W-:Y:S01]  /*6dc0*/  FFMA.FTZ R57, R42, R51, R57 ;  /* 0x000000332a397223 */ /* 0x000fe20000010039 */
[----:B------:R-:W-:Y:S01]  /*6dd0*/  FFMA.FTZ R64, R37, R56, -R64 ;  /* 0x0000003825407223 */ /* 0x000fe20000010840 */
[----:B------:R-:W-:-:S02]  /*6de0*/  HADD2.F32 R51, -RZ, R130.H1_H1 ;  /* 0x30000082ff337230 */ /* 0x000fc40000004100 */
[----:B------:R-:W-:Y:S01]  /*6df0*/  FFMA.FTZ R58, R41, R56, R58 ;  /* 0x00000038293a7223 */ /* 0x000fe2000001003a */
[----:B------:R-:W-:Y:S02]  /*6e00*/  HADD2.F32 R38, -RZ, R43.H0_H0 ;  /* 0x2000002bff267230 */ /* 0x000fe40000004100 */
[----:B------:R-:W-:Y:S02]  /*6e10*/  HADD2.F32 R37, -RZ, R39.H0_H0 ;  /* 0x20000027ff257230 */ /* 0x000fe40000004100 */
[----:B------:R-:W-:Y:S01]  /*6e20*/  HADD2.F32 R43, -RZ, R43.H1_H1 ;  /* 0x3000002bff2b7230 */ /* 0x000fe20000004100 */
[----:B------:R-:W-:Y:S01]  /*6e30*/  F2FP.F16.F32.PACK_AB R57, R58, R57 ;  /* 0x000000393a39723e */ /* 0x000fe200000000ff */
[----:B------:R-:W-:Y:S02]  /*6e40*/  HADD2.F32 R56, -RZ, R66.H0_H0 ;  /* 0x20000042ff387230 */ /* 0x000fe40000004100 */
[----:B------:R-:W-:Y:S01]  /*6e50*/  FMUL.FTZ R66, R38, R51 ;  /* 0x0000003326427220 */ /* 0x000fe20000410000 */
[----:B------:R-:W-:-:S02]  /*6e60*/  HADD2.F32 R39, -RZ, R39.H1_H1 ;  /* 0x30000027ff277230 */ /* 0x000fc40000004100 */
[----:B------:R-:W-:Y:S01]  /*6e70*/  FMUL.FTZ R51, R37, R51 ;  /* 0x0000003325337220 */ /* 0x000fe20000410000 */
[----:B------:R-:W-:Y:S02]  /*6e80*/  HADD2.F32 R41, -RZ, R128.H1_H1 ;  /* 0x30000080ff297230 */ /* 0x000fe40000004100 */
[----:B------:R-:W-:Y:S02]  /*6e90*/  HADD2.F32 R42, -RZ, R68.H0_H0 ;  /* 0x20000044ff2a7230 */ /* 0x000fe40000004100 */
[-C--:B------:R-:W-:Y:S01]  /*6ea0*/  FMUL.FTZ R68, R43, R56.reuse ;  /* 0x000000382b447220 */ /* 0x080fe20000410000 */
[----:B------:R-:W-:Y:S01]  /*6eb0*/  FMUL.FTZ R70, R39, R56 ;  /* 0x0000003827467220 */ /* 0x000fe20000410000 */
[-C--:B------:R-:W-:Y:S01]  /*6ec0*/  FFMA.FTZ R56, R38, R41.reuse, R51 ;  /* 0x0000002926387223 */ /* 0x080fe20000010033 */
[----:B------:R-:W-:Y:S01]  /*6ed0*/  FFMA.FTZ R66, R37, R41, -R66 ;  /* 0x0000002925427223 */ /* 0x000fe20000010842 */
[----:B------:R-:W-:Y:S02]  /*6ee0*/  HADD2.F32 R38, -RZ, R48.H0_H0 ;  /* 0x20000030ff267230 */ /* 0x000fe40000004100 */
[----:B------:R-:W-:Y:S01]  /*6ef0*/  FFMA.FTZ R67, R39, R42, -R68 ;  /* 0x0000002a27437223 */ /* 0x000fe20000010844 */
[----:B------:R-:W-:-:S02]  /*6f00*/  HADD2.F32 R131, -RZ, R131.H0_H0 ;  /* 0x20000083ff837230 */ /* 0x000fc40000004100 */
[----:B------:R-:W-:Y:S01]  /*6f10*/  FFMA.FTZ R69, R43, R42, R70 ;  /* 0x0000002a2b457223 */ /* 0x000fe20000010046 */
[----:B------:R-:W-:Y:S02]  /*6f20*/  HADD2.F32 R41, -RZ, R71.H0_H0 ;  /* 0x20000047ff297230 */ /* 0x000fe40000004100 */
[----:B------:R-:W-:Y:S02]  /*6f30*/  HADD2.F32 R37, -RZ, R36.H0_H0 ;  /* 0x20000024ff257230 */ /* 0x000fe40000004100 */
[-C--:B------:R-:W-:Y:S01]  /*6f40*/  FMUL.FTZ R42, R38, R131.reuse ;  /* 0x00000083262a7220 */ /* 0x080fe20000410000 */
[----:B------:R-:W-:Y:S01]  /*6f50*/  HADD2.F32 R48, -RZ, R48.H1_H1 ;  /* 0x30000030ff307230 */ /* 0x000fe20000004100 */
[----:B------:R-:W-:Y:S01]  /*6f60*/  F2FP.F16.F32.PACK_AB R69, R69, R56 ;  /* 0x000000384545723e */ /* 0x000fe200000000ff */
[----:B------:R-:W-:Y:S02]  /*6f70*/  HADD2.F32 R36, -RZ, R36.H1_H1 ;  /* 0x30000024ff247230 */ /* 0x000fe40000004100 */
[----:B------:R-:W-:Y:S01]  /*6f80*/  FMUL.FTZ R131, R37, R131 ;  /* 0x0000008325837220 */ /* 0x000fe20000410000 */
[----:B------:R-:W-:-:S02]  /*6f90*/  HADD2.F32 R129, -RZ, R129.H0_H0 ;  /* 0x20000081ff817230 */ /* 0x000fc40000004100 */
[-C--:B------:R-:W-:Y:S01]  /*6fa0*/  FMUL.FTZ R43, R48, R41.reuse ;  /* 0x00000029302b7220 */ /* 0x080fe20000410000 */
[----:B------:R-:W-:Y:S02]  /*6fb0*/  HADD2.F32 R39, -RZ, R73.H0_H0 ;  /* 0x20000049ff277230 */ /* 0x000fe40000004100 */
[C---:B------:R-:W-:Y:S01]  /*6fc0*/  FMUL.FTZ R41, R36.reuse, R41 ;  /* 0x0000002924297220 */ /* 0x040fe20000410000 */
[----:B------:R-:W-:Y:S02]  /*6fd0*/  HADD2.F32 R130, -RZ, R130.H0_H0 ;  /* 0x20000082ff827230 */ /* 0x000fe40000004100 */
[----:B------:R-:W-:Y:S01]  /*6fe0*/  FFMA.FTZ R42, R37, R129, -R42 ;  /* 0x00000081252a7223 */ /* 0x000fe2000001082a */
[----:B------:R-:W-:Y:S02]  /*6ff0*/  HADD2.F32 R37, -RZ, R50.H0_H0 ;  /* 0x20000032ff257230 */ /* 0x000fe40000004100 */
[-C--:B------:R-:W-:Y:S01]  /*7000*/  FFMA.FTZ R43, R36, R39.reuse, -R43 ;  /* 0x00000027242b7223 */ /* 0x080fe2000001082b */
[----:B------:R-:W-:Y:S01]  /*7010*/  FFMA.FTZ R48, R48, R39, R41 ;  /* 0x0000002730307223 */ /* 0x000fe20000010029 */
[----:B------:R-:W-:-:S02]  /*7020*/  HADD2.F32 R41, -RZ, R65.H0_H0 ;  /* 0x20000041ff297230 */ /* 0x000fc40000004100 */
[----:B------:R-:W-:Y:S01]  /*7030*/  FFMA.FTZ R131, R38, R129, R131 ;  /* 0x0000008126837223 */ /* 0x000fe20000010083 */
        /* <DEDUP_REMOVED lines=9> */
[----:B------:R-:W-:Y:S01]  /*70d0*/  F2FP.F16.F32.PACK_AB R56, R48, R131 ;  /* 0x000000833038723e */ /* 0x000fe200000000ff */
[-C--:B------:R-:W-:Y:S01]  /*70e0*/  FFMA.FTZ R51, R36, R128.reuse, -R51 ;  /* 0x0000008024337223 */ /* 0x080fe20000010833 */
[----:B------:R-:W-:Y:S01]  /*70f0*/  FFMA.FTZ R130, R37, R128, R130 ;  /* 0x0000008025827223 */ /* 0x000fe20000010082 */
[-C--:B------:R-:W-:Y:S01]  /*7100*/  FFMA.FTZ R40, R40, R39.reuse, -R65 ;  /* 0x0000002728287223 */ /* 0x080fe20000010841 */
[----:B------:R-:W-:Y:S01]  /*7110*/  FFMA.FTZ R41, R50, R39, R41 ;  /* 0x0000002732297223 */ /* 0x000fe20000010029 */
[----:B------:R-:W-:Y:S01]  /*7120*/  F2FP.F16.F32.PACK_AB R36, R43, R42 ;  /* 0x0000002a2b24723e */ /* 0x000fe200000000ff */
[----:B------:R-:W-:Y:S01]  /*7130*/  IMAD.MOV.U32 R43, RZ, RZ, R69 ;  /* 0x000000ffff2b7224 */ /* 0x000fe200078e0045 */
[----:B------:R-:W-:Y:S02]  /*7140*/  F2FP.F16.F32.PACK_AB R37, R64, R59 ;  /* 0x0000003b4025723e */ /* 0x000fe400000000ff */
[----:B------:R-:W-:Y:S01]  /*7150*/  F2FP.F16.F32.PACK_AB R38, R40, R51 ;  /* 0x000000332826723e */ /* 0x000fe200000000ff */
[----:B------:R-:W-:Y:S01]  /*7160*/  IMAD.MOV.U32 R40, RZ, RZ, R56 ;  /* 0x000000ffff287224 */ /* 0x000fe200078e0038 */
[----:B------:R-:W-:Y:S01]  /*7170*/  F2FP.F16.F32.PACK_AB R42, R41, R130 ;  /* 0x00000082292a723e */ /* 0x000fe200000000ff */
[----:B------:R-:W-:Y:S01]  /*7180*/  IMAD.MOV.U32 R41, RZ, RZ, R57 ;  /* 0x000000ffff297224 */ /* 0x000fe200078e0039 */
[----:B------:R-:W-:-:S07]  /*7190*/  F2FP.F16.F32.PACK_AB R39, R67, R66 ;  /* 0x000000424327723e */ /* 0x000fce00000000ff */
.L_x_1412:
[----:B------:R-:W-:Y:S05]  /*71a0*/  BSYNC B2 ;  /* 0x0000000000027941 */ /* 0x000fea0003800000 */
.L_x_1411:
[----:B------:R-:W-:Y:S02]  /*71b0*/  ULDC.64 UR4, c[0x0][0x208] ;  /* 0x0000820000047ab9 */ /* 0x000fe40000000a00 */
[----:B--2---:R2:W-:Y:S04]  /*71c0*/  STG.E.128 desc[UR4][R44.64], R36 ;  /* 0x000000242c007986 */ /* 0x0045e8000c101d04 */
[----:B---3--:R2:W-:Y:S02]  /*71d0*/  @!P0 STG.E.128 desc[UR4][R46.64], R40 ;  /* 0x000000282e008986 */ /* 0x0085e4000c101d04 */
.L_x_1410:
[----:B------:R-:W-:Y:S05]  /*71e0*/  BSYNC B1 ;  /* 0x0000000000017941 */ /* 0x000fea0003800000 */
.L_x_1409:
[----:B------:R-:W-:-:S13]  /*71f0*/  ISETP.NE.AND P0, PT, R92, RZ, PT ;  /* 0x000000ff5c00720c */ /* 0x000fda0003f05270 */
[----:B------:R-:W-:Y:S05]  /*7200*/  @!P0 BRA `(.L_x_1379) ;  /* 0x0000000800b48947 */ /* 0x000fea0003800000 */
[----:B--2---:R-:W2:Y:S04]  /*7210*/  LDL R39, [R1+0x34] ;  /* 0x0000340001277983 */ /* 0x004ea80000100800 */
[----:B------:R-:W3:Y:S04]  /*7220*/  LDL R38, [R1+0x3c] ;  /* 0x00003c0001267983 */ /* 0x000ee80000100800 */
[----:B------:R-:W4:Y:S01]  /*7230*/  LDL R37, [R1+0x40] ;  /* 0x0000400001257983 */ /* 0x000f220000100800 */
[----:B------:R-:W-:Y:S01]  /*7240*/  SEL R123, R28, R123, !P2 ;  /* 0x0000007b1c7b7207 */ /* 0x000fe20005000000 */
[----:B------:R-:W-:Y:S01]  /*7250*/  BSSY B1, `(.L_x_1413) ;  /* 0x0000070000017945 */ /* 0x000fe20003800000 */
[----:B------:R-:W-:-:S02]  /*7260*/  IADD3 R45, P0, P4, R88, R112, R91 ;  /* 0x00000070582d7210 */ /* 0x000fc40007c1e05b */
[----:B------:R-:W-:Y:S02]  /*7270*/  SHF.R.S32.HI R36, RZ, 0x1f, R123 ;  /* 0x0000001fff247819 */ /* 0x000fe4000001147b */
[----:B------:R-:W-:Y:S02]  /*7280*/  IADD3.X R46, R0, R49, R96, P0, P4 ;  /* 0x00000031002e7210 */ /* 0x000fe400007e8460 */
[----:B------:R-:W-:Y:S02]  /*7290*/  LEA.HI R123, R36, R123, RZ, 0x4 ;  /* 0x0000007b247b7211 */ /* 0x000fe400078f20ff */
[----:B------:R-:W-:Y:S02]  /*72a0*/  ISETP.GE.AND P4, PT, R226, R120, PT ;  /* 0x00000078e200720c */ /* 0x000fe40003f86270 */
[----:B------:R-:W-:Y:S02]  /*72b0*/  LEA.HI.SX32 R123, R123, R90, 0x1c ;  /* 0x0000005a7b7b7211 */ /* 0x000fe400078fe2ff */
[----:B------:R-:W-:-:S02]  /*72c0*/  LEA R44, P0, R45, R106, 0x1 ;  /* 0x0000006a2d2c7211 */ /* 0x000fc400078008ff */
[----:B------:R-:W-:Y:S02]  /*72d0*/  SHF.R.S32.HI R36, RZ, 0x1f, R123 ;  /* 0x0000001fff247819 */ /* 0x000fe4000001147b */
[----:B------:R-:W-:Y:S02]  /*72e0*/  SHF.L.U32 R47, R123, 0x3, RZ ;  /* 0x000000037b2f7819 */ /* 0x000fe400000006ff */
[----:B------:R-:W-:Y:S02]  /*72f0*/  LEA.HI R123, R36, R123, RZ, 0x3 ;  /* 0x0000007b247b7211 */ /* 0x000fe400078f18ff */
[----:B------:R-:W-:-:S03]  /*7300*/  LEA.HI.X R45, R45, R107, R46, 0x1, P0 ;  /* 0x0000006b2d2d7211 */ /* 0x000fc600000f0c2e */
[----:B------:R-:W-:-:S05]  /*7310*/  IMAD.SHL.U32 R123, R123, 0x200, RZ ;  /* 0x000002007b7b7824 */ /* 0x000fca00078e00ff */
[----:B------:R-:W-:Y:S02]  /*7320*/  LOP3.LUT R123, R123, 0x7ffff000, RZ, 0xc0, !PT ;  /* 0x7ffff0007b7b7812 */ /* 0x000fe400078ec0ff */
[----:B--2---:R-:W-:-:S04]  /*7330*/  LOP3.LUT R36, R39, 0x38, R47, 0xf8, !PT ;  /* 0x0000003827247812 */ /* 0x004fc800078ef82f */
[----:B---3--:R-:W-:-:S04]  /*7340*/  LOP3.LUT R36, R36, R38, RZ, 0x3c, !PT ;  /* 0x0000002624247212 */ /* 0x008fc800078e3cff */
[----:B----4-:R-:W-:Y:S01]  /*7350*/  IADD3 R36, R36, R123, R37 ;  /* 0x0000007b24247210 */ /* 0x010fe20007ffe025 */
[----:B------:R-:W-:-:S04]  /*7360*/  IMAD R37, R17, 0x4000, R7 ;  /* 0x0000400011257824 */ /* 0x000fc800078e0207 */
[----:B------:R-:W-:Y:S01]  /*7370*/  IMAD R39, R17, 0x4000, R36 ;  /* 0x0000400011277824 */ /* 0x000fe200078e0224 */
[----:B------:R-:W-:-:S03]  /*7380*/  LEA R37, R37, R16, 0x1 ;  /* 0x0000001025257211 */ /* 0x000fc600078e08ff */
[----:B------:R-:W-:-:S03]  /*7390*/  IMAD R40, R39, 0x2, R16 ;  /* 0x0000000227287824 */ /* 0x000fc600078e0210 */
[----:B------:R-:W2:Y:S04]  /*73a0*/  LDS.128 R36, [R37+0x20400] ;  /* 0x0204000025247984 */ /* 0x000ea80000000c00 */
[----:B------:R-:W3:Y:S01]  /*73b0*/  LDS.128 R40, [R40+0x20400] ;  /* 0x0204000028287984 */ /* 0x000ee20000000c00 */
[----:B------:R-:W-:Y:S05]  /*73c0*/  @P4 BRA `(.L_x_1414) ;  /* 0x0000000400604947 */ /* 0x000fea0003800000 */
[----:B------:R-:W-:Y:S01]  /*73d0*/  SHF.R.U64 R65, R52, 0x10, R53 ;  /* 0x0000001034417819 */ /* 0x000fe20000001235 */
[----:B---3--:R-:W-:Y:S01]  /*73e0*/  IMAD.MOV.U32 R46, RZ, RZ, R40 ;  /* 0x000000ffff2e7224 */ /* 0x008fe200078e0028 */
[----:B------:R-:W-:Y:S01]  /*73f0*/  SHF.R.U32.HI R52, RZ, 0x10, R61 ;  /* 0x00000010ff347819 */ /* 0x000fe2000001163d */
[----:B--2---:R-:W-:Y:S01]  /*7400*/  IMAD.MOV.U32 R40, RZ, RZ, R38 ;  /* 0x000000ffff287224 */ /* 0x004fe200078e0026 */
[----:B------:R-:W-:Y:S01]  /*7410*/  MOV R48, R42 ;  /* 0x0000002a00307202 */ /* 0x000fe20000000f00 */
[--C-:B------:R-:W-:Y:S01]  /*7420*/  HADD2.F32 R42, -RZ, R41.reuse.H0_H0 ;  /* 0x20000029ff2a7230 */ /* 0x100fe20000004100 */
[----:B------:R-:W-:Y:S01]  /*7430*/  SHF.R.U32.HI R50, RZ, 0x10, R53 ;  /* 0x00000010ff327819 */ /* 0x000fe20000011635 */
[----:B------:R-:W-:Y:S01]  /*7440*/  HADD2.F32 R41, -RZ, R41.H1_H1 ;  /* 0x30000029ff297230 */ /* 0x000fe20000004100 */
[--C-:B------:R-:W-:Y:S01]  /*7450*/  SHF.R.U64 R64, R54, 0x10, R55.reuse ;  /* 0x0000001036407819 */ /* 0x100fe20000001237 */
[--C-:B------:R-:W-:Y:S01]  /*7460*/  HADD2.F32 R38, -RZ, R37.reuse.H0_H0 ;  /* 0x20000025ff267230 */ /* 0x100fe20000004100 */
[----:B------:R-:W-:Y:S01]  /*7470*/  SHF.R.U32.HI R58, RZ, 0x10, R55 ;  /* 0x00000010ff3a7819 */ /* 0x000fe20000011637 */
[----:B------:R-:W-:Y:S01]  /*7480*/  HADD2.F32 R52, -RZ, R52.H0_H0 ;  /* 0x20000034ff347230 */ /* 0x000fe20000004100 */
[--C-:B------:R-:W-:Y:S01]  /*7490*/  SHF.R.U64 R57, R62, 0x10, R63.reuse ;  /* 0x000000103e397819 */ /* 0x100fe2000000123f */
[----:B------:R-:W-:Y:S01]  /*74a0*/  HADD2.F32 R37, -RZ, R37.H1_H1 ;  /* 0x30000025ff257230 */ /* 0x000fe20000004100 */
[----:B------:R-:W-:Y:S01]  /*74b0*/  SHF.R.U32.HI R62, RZ, 0x10, R63 ;  /* 0x00000010ff3e7819 */ /* 0x000fe2000001163f */
[----:B------:R-:W-:-:S02]  /*74c0*/  HADD2.F32 R53, -RZ, R126.H1_H1 ;  /* 0x3000007eff357230 */ /* 0x000fc40000004100 */
[-C--:B------:R-:W-:Y:S01]  /*74d0*/  FMUL.FTZ R54, R41, R52.reuse ;  /* 0x0000003429367220 */ /* 0x080fe20000410000 */
[----:B------:R-:W-:Y:S02]  /*74e0*/  HADD2.F32 R50, -RZ, R50.H0_H0 ;  /* 0x20000032ff327230 */ /* 0x000fe40000004100 */
[C---:B------:R-:W-:Y:S01]  /*74f0*/  FMUL.FTZ R52, R37.reuse, R52 ;  /* 0x0000003425347220 */ /* 0x040fe20000410000 */
[----:B------:R-:W-:Y:S02]  /*7500*/  HADD2.F32 R51, -RZ, R124.H1_H1 ;  /* 0x3000007cff337230 */ /* 0x000fe40000004100 */
[-C--:B------:R-:W-:Y:S01]  /*7510*/  FMUL.FTZ R55, R42, R53.reuse ;  /* 0x000000352a377220 */ /* 0x080fe20000410000 */
[C---:B------:R-:W-:Y:S01]  /*7520*/  FMUL.FTZ R53, R38.reuse, R53 ;  /* 0x0000003526357220 */ /* 0x040fe20000410000 */
[-C--:B------:R-:W-:Y:S01]  /*7530*/  FFMA.FTZ R54, R37, R50.reuse, -R54 ;  /* 0x0000003225367223 */ /* 0x080fe20000010836 */
[----:B------:R-:W-:Y:S01]  /*7540*/  FFMA.FTZ R56, R41, R50, R52 ;  /* 0x0000003229387223 */ /* 0x000fe20000010034 */
[----:B------:R-:W-:Y:S01]  /*7550*/  FFMA.FTZ R55, R38, R51, -R55 ;  /* 0x0000003326377223 */ /* 0x000fe20000010837 */
[----:B------:R-:W-:-:S02]  /*7560*/  HADD2.F32 R50, -RZ, R125.H1_H1 ;  /* 0x3000007dff327230 */ /* 0x000fc40000004100 */
[----:B------:R-:W-:Y:S01]  /*7570*/  FFMA.FTZ R53, R42, R51, R53 ;  /* 0x000000332a357223 */ /* 0x000fe20000010035 */
[----:B------:R-:W-:Y:S01]  /*7580*/  HADD2.F32 R37, -RZ, R39.H0_H0 ;  /* 0x20000027ff257230 */ /* 0x000fe20000004100 */
[----:B------:R-:W-:Y:S01]  /*7590*/  SHF.R.U64 R59, R60, 0x10, R61 ;  /* 0x000000103c3b7819 */ /* 0x000fe2000000123d */
[--C-:B------:R-:W-:Y:S02]  /*75a0*/  HADD2.F32 R38, -RZ, R43.reuse.H0_H0 ;  /* 0x2000002bff267230 */ /* 0x100fe40000004100 */
[----:B------:R-:W-:Y:S02]  /*75b0*/  HADD2.F32 R41, -RZ, R122.H1_H1 ;  /* 0x3000007aff297230 */ /* 0x000fe40000004100 */
[----:B------:R-:W-:Y:S01]  /*75c0*/  FMUL.FTZ R51, R37, R50 ;  /* 0x0000003225337220 */ /* 0x000fe20000410000 */
[----:B------:R-:W-:Y:S01]  /*75d0*/  HADD2.F32 R43, -RZ, R43.H1_H1 ;  /* 0x3000002bff2b7230 */ /* 0x000fe20000004100 */
[----:B------:R-:W-:Y:S01]  /*75e0*/  F2FP.F16.F32.PACK_AB R53, R56, R53 ;  /* 0x000000353835723e */ /* 0x000fe200000000ff */
[----:B------:R-:W-:-:S02]  /*75f0*/  HADD2.F32 R52, -RZ, R62.H0_H0 ;  /* 0x2000003eff347230 */ /* 0x000fc40000004100 */
[----:B------:R-:W-:Y:S02]  /*7600*/  HADD2.F32 R42, -RZ, R58.H0_H0 ;  /* 0x2000003aff2a7230 */ /* 0x000fe40000004100 */
[C---:B------:R-:W-:Y:S01]  /*7610*/  FMUL.FTZ R58, R38.reuse, R50 ;  /* 0x00000032263a7220 */ /* 0x040fe20000410000 */
[----:B------:R-:W-:Y:S02]  /*7620*/  HADD2.F32 R39, -RZ, R39.H1_H1 ;  /* 0x30000027ff277230 */ /* 0x000fe40000004100 */
[-C--:B------:R-:W-:Y:S01]  /*7630*/  FFMA.FTZ R50, R38, R41.reuse, R51 ;  /* 0x0000002926327223 */ /* 0x080fe20000010033 */
[-C--:B------:R-:W-:Y:S01]  /*7640*/  FMUL.FTZ R60, R43, R52.reuse ;  /* 0x000000342b3c7220 */ /* 0x080fe20000410000 */
[----:B------:R-:W-:Y:S01]  /*7650*/  FFMA.FTZ R58, R37, R41, -R58 ;  /* 0x00000029253a7223 */ /* 0x000fe2000001083a */
[----:B------:R-:W-:Y:S02]  /*7660*/  HADD2.F32 R38, -RZ, R46.H0_H0 ;  /* 0x2000002eff267230 */ /* 0x000fe40000004100 */
[----:B------:R-:W-:Y:S01]  /*7670*/  FMUL.FTZ R52, R39, R52 ;  /* 0x0000003427347220 */ /* 0x000fe20000410000 */
[----:B------:R-:W-:-:S02]  /*7680*/  HADD2.F32 R126, -RZ, R126.H0_H0 ;  /* 0x2000007eff7e7230 */ /* 0x000fc40000004100 */
[-C--:B------:R-:W-:Y:S01]  /*7690*/  FFMA.FTZ R61, R39, R42.reuse, -R60 ;  /* 0x0000002a273d7223 */ /* 0x080fe2000001083c */
[----:B------:R-:W-:Y:S02]  /*76a0*/  HADD2.F32 R41, -RZ, R59.H0_H0 ;  /* 0x2000003bff297230 */ /* 0x000fe40000004100 */
[----:B------:R-:W-:Y:S01]  /*76b0*/  FFMA.FTZ R63, R43, R42, R52 ;  /* 0x0000002a2b3f7223 */ /* 0x000fe20000010034 */
        /* <DEDUP_REMOVED lines=8> */
[----:B------:R-:W-:Y:S01]  /*7740*/  FMUL.FTZ R41, R36, R41 ;  /* 0x0000002924297220 */ /* 0x000fe20000410000 */
[----:B------:R-:W-:Y:S02]  /*7750*/  HADD2.F32 R125, -RZ, R125.H0_H0 ;  /* 0x2000007dff7d7230 */ /* 0x000fe40000004100 */
[----:B------:R-:W-:Y:S01]  /*7760*/  FFMA.FTZ R42, R37, R124, -R42 ;  /* 0x0000007c252a7223 */ /* 0x000fe2000001082a */
[----:B------:R-:W-:Y:S02]  /*7770*/  HADD2.F32 R37, -RZ, R48.H0_H0 ;  /* 0x20000030ff257230 */ /* 0x000fe40000004100 */
[-C--:B------:R-:W-:Y:S01]  /*7780*/  FFMA.FTZ R46, R46, R39.reuse, R41 ;  /* 0x000000272e2e7223 */ /* 0x080fe20000010029 */
[----:B------:R-:W-:Y:S01]  /*7790*/  FFMA.FTZ R51, R36, R39, -R51 ;  /* 0x0000002724337223 */ /* 0x000fe20000010833 */
[----:B------:R-:W-:-:S02]  /*77a0*/  HADD2.F32 R41, -RZ, R57.H0_H0 ;  /* 0x20000039ff297230 */ /* 0x000fc40000004100 */
[----:B------:R-:W-:Y:S01]  /*77b0*/  FFMA.FTZ R43, R38, R124, R43 ;  /* 0x0000007c262b7223 */ /* 0x000fe2000001002b */
[----:B------:R-:W-:Y:S02]  /*77c0*/  HADD2.F32 R48, -RZ, R48.H1_H1 ;  /* 0x30000030ff307230 */ /* 0x000fe40000004100 */
[----:B------:R-:W-:Y:S01]  /*77d0*/  FMUL.FTZ R57, R37, R125 ;  /* 0x0000007d25397220 */ /* 0x000fe20000410000 */
[--C-:B------:R-:W-:Y:S01]  /*77e0*/  HADD2.F32 R36, -RZ, R40.reuse.H0_H0 ;  /* 0x20000028ff247230 */ /* 0x100fe20000004100 */
[----:B------:R-:W-:Y:S01]  /*77f0*/  F2FP.F16.F32.PACK_AB R50, R63, R50 ;  /* 0x000000323f32723e */ /* 0x000fe200000000ff */
        /* <DEDUP_REMOVED lines=18> */
[----:B------:R-:W-:Y:S01]  /*7920*/  F2FP.F16.F32.PACK_AB R39, R61, R58 ;  /* 0x0000003a3d27723e */ /* 0x000fe200000000ff */
[----:B------:R-:W-:Y:S01]  /*7930*/  IMAD.MOV.U32 R38, RZ, RZ, R42 ;  /* 0x000000ffff267224 */ /* 0x000fe200078e002a */
[----:B------:R-:W-:-:S07]  /*7940*/  MOV R42, R51 ;  /* 0x00000033002a7202 */ /* 0x000fce0000000f00 */
.L_x_1414:
[----:B------:R-:W-:Y:S05]  /*7950*/  BSYNC B1 ;  /* 0x0000000000017941 */ /* 0x000fea0003800000 */
.L_x_1413:
        /* <DEDUP_REMOVED lines=12> */
.L_x_1354:
[----:B------:R-:W-:-:S13]  /*7a20*/  ISETP.NE.AND P1, PT, R236, 0x3, PT ;  /* 0x00000003ec00780c */ /* 0x000fda0003f25270 */
[----:B------:R-:W-:Y:S05]  /*7a30*/  @!P1 BRA `(.L_x_1415) ;  /* 0x0000000000049947 */ /* 0x000fea0003800000 */
[----:B------:R-:W-:Y:S01]  /*7a40*/  BPT.TRAP 0x1 ;  /* 0x000000040000795c */ /* 0x000fe20000300000 */
.L_x_1415:
[----:B------:R-:W2:Y:S01]  /*7a50*/  LDL R36, [R1] ;  /* 0x0000000001247983 */ /* 0x000ea20000100800 */
[----:B------:R-:W-:Y:S01]  /*7a60*/  IMAD R98, R17, 0x8, R16 ;  /* 0x0000000811627824 */ /* 0x000fe200078e0210 */
[----:B------:R-:W-:Y:S01]  /*7a70*/  BSSY B1, `(.L_x_1416) ;  /* 0x0000007000017945 */ /* 0x000fe20003800000 */
[----:B------:R-:W-:-:S05]  /*7a80*/  IMAD R105, R24, -0x40, R2 ;  /* 0xffffffc018697824 */ /* 0x000fca00078e0202 */
[----:B------:R-:W-:-:S04]  /*7a90*/  VIMNMX R105, R105, 0x40, PT ;  /* 0x0000004069697848 */ /* 0x000fc80003fe0100 */
[----:B------:R-:W-:Y:S02]  /*7aa0*/  ISETP.GE.AND P4, PT, R18, R105, PT ;  /* 0x000000691200720c */ /* 0x000fe40003f86270 */
[----:B--2---:R-:W-:-:S04]  /*7ab0*/  SHF.L.U32 R109, R36, 0x1f, RZ ;  /* 0x0000001f246d7819 */ /* 0x004fc800000006ff */
[----:B------:R-:W0:Y:S02]  /*7ac0*/  SYNCS.PHASECHK.TRANS64.TRYWAIT P0, [R98+URZ+0x30890], R109 ;  /* 0x0308906d620075a7 */ /* 0x000e24000800017f */
[----:B0-----:R-:W-:Y:S05]  /*7ad0*/  @!P0 BRA `(.L_x_1417) ;  /* 0x000001f800508947 */ /* 0x001fea0003800000 */
.L_x_1772:
[----:B------:R-:W-:Y:S05]  /*7ae0*/  BSYNC B1 ;  /* 0x0000000000017941 */ /* 0x000fea0003800000 */
.L_x_1416:
        /* <DEDUP_REMOVED lines=15> */
.L_x_1419:
[----:B------:R-:W-:Y:S05]  /*7be0*/  BSYNC B1 ;  /* 0x0000000000017941 */ /* 0x000fea0003800000 */
.L_x_1418:
[----:B------:R-:W-:-:S13]  /*7bf0*/  ISETP.GE.AND P0, PT, R234, R105, PT ;  /* 0x00000069ea00720c */ /* 0x000fda0003f06270 */
        /* <DEDUP_REMOVED lines=14> */
.L_x_1379:
[----:B------:R-:W-:Y:S05]  /*7ce0*/  BSYNC B0 ;  /* 0x0000000000007941 */ /* 0x000fea0003800000 */
.L_x_1353:
        /* <DEDUP_REMOVED lines=17> */
.L_x_1421:
[----:B------:R-:W-:Y:S05]  /*7e00*/  BSYNC B0 ;  /* 0x0000000000007941 */ /* 0x000fea0003800000 */
.L_x_1420:
[----:B------:R-:W2:Y:S01]  /*7e10*/  SYNCS.PHASECHK.TRANS64.TRYWAIT P1, [R98+URZ+0x308b0], R109 ;  /* 0x0308b06d620075a7 */ /* 0x000ea2000802017f */
[----:B------:R-:W-:Y:S01]  /*7e20*/  ULDC.64 UR4, c[0x0][0x308] ;  /* 0x0000c20000047ab9 */ /* 0x000fe20000000a00 */
[----:B------:R-:W-:Y:S01]  /*7e30*/  ULDC.64 UR60, c[0x0][0x318] ;  /* 0x0000c600003c7ab9 */ /* 0x000fe20000000a00 */
[----:B-1----:R-:W-:Y:S01]  /*7e40*/  IMAD.U32 R36, RZ, RZ, UR5 ;  /* 0x00000005ff247e24 */ /* 0x002fe2000f8e00ff */
[----:B------:R-:W-:Y:S01]  /*7e50*/  MOV R37, UR4 ;  /* 0x0000000400257c02 */ /* 0x000fe20008000f00 */
[----:B------:R-:W-:Y:S01]  /*7e60*/  BSSY B0, `(.L_x_1422) ;  /* 0x0000006000007945 */ /* 0x000fe20003800000 */
[----:B------:R-:W-:Y:S01]  /*7e70*/  ISETP.GE.AND P4, PT, R18, R105, PT ;  /* 0x000000691200720c */ /* 0x000fe20003f86270 */
[----:B------:R-:W-:Y:S01]  /*7e80*/  IMAD.WIDE R48, R24, 0x40, R76 ;  /* 0x0000004018307825 */ /* 0x000fe200078e024c */
[----:B------:R1:W-:Y:S04]  /*7e90*/  STL [R1+0x20], R36 ;  /* 0x0000202401007387 */ /* 0x0003e80000100800 */
[----:B------:R1:W-:Y:S02]  /*7ea0*/  STL [R1+0x24], R37 ;  /* 0x0000242501007387 */ /* 0x0003e40000100800 */
[----:B-12---:R-:W-:Y:S05]  /*7eb0*/  @!P1 BRA `(.L_x_1423) ;  /* 0x000001f4006c9947 */ /* 0x006fea0003800000 */
.L_x_1773:
[----:B------:R-:W-:Y:S05]  /*7ec0*/  BSYNC B0 ;  /* 0x0000000000007941 */ /* 0x000fea0003800000 */
.L_x_1422:
[----:B------:R-:W-:Y:S04]  /*7ed0*/  BSSY B0, `(.L_x_1424) ;  /* 0x000001e000007945 */ /* 0x000fe80003800000 */
[----:B------:R-:W-:Y:S05]  /*7ee0*/  @P4 BRA `(.L_x_1425) ;  /* 0x0000000000704947 */ /* 0x000fea0003800000 */
[----:B------:R-:W2:Y:S01]  /*7ef0*/  LDL R37, [R1+0x24] ;  /* 0x0000240001257983 */ /* 0x000ea20000100800 */
[----:B------:R-:W-:-:S03]  /*7f00*/  ULDC UR6, c[0x0][0x2e4] ;  /* 0x0000b90000067ab9 */ /* 0x000fc60000000800 */
[----:B------:R-:W3:Y:S01]  /*7f10*/  LDL R36, [R1+0x20] ;  /* 0x0000200001247983 */ /* 0x000ee20000100800 */
[----:B------:R-:W-:Y:S01]  /*7f20*/  ISETP.GE.AND P5, PT, R229, UR6, PT ;  /* 0x00000006e5007c0c */ /* 0x000fe2000bfa6270 */
[----:B------:R-:W-:Y:S01]  /*7f30*/  IMAD R43, R49, UR60, RZ ;  /* 0x0000003c312b7c24 */ /* 0x000fe2000f8e02ff */
[----:B------:R-:W-:Y:S01]  /*7f40*/  ISETP.GE.AND P4, PT, R226, UR6, PT ;  /* 0x00000006e2007c0c */ /* 0x000fe2000bf86270 */
[----:B------:R-:W-:Y:S02]  /*7f50*/  IMAD.MOV.U32 R40, RZ, RZ, R86 ;  /* 0x000000ffff287224 */ /* 0x000fe400078e0056 */
[----:B------:R-:W-:Y:S02]  /*7f60*/  IMAD.MOV.U32 R41, RZ, RZ, R97 ;  /* 0x000000ffff297224 */ /* 0x000fe400078e0061 */
[C---:B------:R-:W-:Y:S02]  /*7f70*/  IMAD R43, R48.reuse, UR61, R43 ;  /* 0x0000003d302b7c24 */ /* 0x040fe4000f8e022b */
[----:B------:R-:W-:-:S04]  /*7f80*/  IMAD.WIDE.U32 R40, R48, UR60, R40 ;  /* 0x0000003c30287c25 */ /* 0x000fc8000f8e0028 */
[----:B------:R-:W-:Y:S01]  /*7f90*/  VIADD R44, R229, 0x80 ;  /* 0x00000080e52c7836 */ /* 0x000fe20000000000 */
[----:B------:R-:W-:Y:S01]  /*7fa0*/  IADD3 R41, R41, R43, RZ ;  /* 0x0000002b29297210 */ /* 0x000fe20007ffe0ff */
[----:B------:R-:W-:Y:S01]  /*7fb0*/  VIADD R42, R229, 0xc0 ;  /* 0x000000c0e52a7836 */ /* 0x000fe20000000000 */
[----:B--2---:R-:W-:Y:S02]  /*7fc0*/  R2UR UR4, R37 ;  /* 0x00000000250472ca */ /* 0x004fe400000e0000 */
[----:B---3--:R-:W-:Y:S02]  /*7fd0*/  R2UR UR7, R36 ;  /* 0x00000000240772ca */ /* 0x008fe400000e0000 */
[----:B------:R-:W2:Y:S09]  /*7fe0*/  @!P5 LDS.128 R36, [R102+0x400] ;  /* 0x000400006624d984 */ /* 0x000eb20000000c00 */
[----:B------:R-:W-:Y:S01]  /*7ff0*/  LEA R50, P1, R40, UR4, 0x1 ;  /* 0x0000000428327c11 */ /* 0x000fe2000f8208ff */
[----:B------:R-:W-:-:S03]  /*8000*/  ULDC.64 UR4, c[0x0][0x208] ;  /* 0x0000820000047ab9 */ /* 0x000fc60000000a00 */
[----:B------:R-:W-:Y:S02]  /*8010*/  LEA.HI.X R51, R40, UR7, R41, 0x1, P1 ;  /* 0x0000000728337c11 */ /* 0x000fe400088f0c29 */
[----:B------:R-:W-:-:S03]  /*8020*/  ISETP.GE.AND P1, PT, R44, UR6, PT ;  /* 0x000000062c007c0c */ /* 0x000fc6000bf26270 */
[----:B--2---:R-:W-:Y:S01]  /*8030*/  @!P5 STG.E.128 desc[UR4][R50.64], R36 ;  /* 0x000000243200d986 */ /* 0x004fe2000c101d04 */
[----:B------:R-:W-:-:S03]  /*8040*/  ISETP.GE.AND P5, PT, R42, UR6, PT ;  /* 0x000000062a007c0c */ /* 0x000fc6000bfa6270 */
[----:B------:R-:W2:Y:S06]  /*8050*/  @!P4 LDS.128 R36, [R102+0x2400] ;  /* 0x002400006624c984 */ /* 0x000eac0000000c00 */
[----:B------:R-:W3:Y:S04]  /*8060*/  @!P1 LDS.128 R40, [R102+0x4400] ;  /* 0x0044000066289984 */ /* 0x000ee80000000c00 */
[----:B------:R-:W4:Y:S04]  /*8070*/  @!P5 LDS.128 R44, [R102+0x6400] ;  /* 0x00640000662cd984 */ /* 0x000f280000000c00 */
[----:B--2---:R2:W-:Y:S04]  /*8080*/  @!P4 STG.E.128 desc[UR4][R50.64+0x80], R36 ;  /* 0x000080243200c986 */ /* 0x0045e8000c101d04 */
[----:B---3--:R2:W-:Y:S04]  /*8090*/  @!P1 STG.E.128 desc[UR4][R50.64+0x100], R40 ;  /* 0x0001002832009986 */ /* 0x0085e8000c101d04 */
[----:B----4-:R2:W-:Y:S02]  /*80a0*/  @!P5 STG.E.128 desc[UR4][R50.64+0x180], R44 ;  /* 0x0001802c3200d986 */ /* 0x0105e4000c101d04 */
.L_x_1425:
[----:B------:R-:W-:Y:S05]  /*80b0*/  BSYNC B0 ;  /* 0x0000000000007941 */ /* 0x000fea0003800000 */
.L_x_1424:
[----:B------:R-:W-:Y:S01]  /*80c0*/  ISETP.GE.AND P1, PT, R234, R105, PT ;  /* 0x00000069ea00720c */ /* 0x000fe20003f26270 */
[----:B------:R-:W-:-:S12]  /*80d0*/  BSSY B0, `(.L_x_1426) ;  /* 0x0000020000007945 */ /* 0x000fd80003800000 */
[----:B------:R-:W-:Y:S05]  /*80e0*/  @P1 BRA `(.L_x_1427) ;  /* 0x0000000000781947 */ /* 0x000fea0003800000 */
[----:B--2---:R-:W2:Y:S01]  /*80f0*/  LDL R36, [R1+0x20] ;  /* 0x0000200001247983 */ /* 0x004ea20000100800 */
[----:B------:R-:W-:-:S03]  /*8100*/  ULDC UR6, c[0x0][0x2e4] ;  /* 0x0000b90000067ab9 */ /* 0x000fc60000000800 */
[----:B------:R-:W3:Y:S01]  /*8110*/  LDL R37, [R1+0x24] ;  /* 0x0000240001257983 */ /* 0x000ee20000100800 */
[C---:B------:R-:W-:Y:S01]  /*8120*/  ISETP.GE.AND P1, PT, R229.reuse, UR6, PT ;  /* 0x00000006e5007c0c */ /* 0x040fe2000bf26270 */
[----:B------:R-:W-:Y:S01]  /*8130*/  IMAD.MOV.U32 R41, RZ, RZ, R97 ;  /* 0x000000ffff297224 */ /* 0x000fe200078e0061 */
[----:B------:R-:W-:Y:S01]  /*8140*/  IADD3 R43, P4, R48, 0x20, RZ ;  /* 0x00000020302b7810 */ /* 0x000fe20007f9e0ff */
[C---:B------:R-:W-:Y:S01]  /*8150*/  VIADD R44, R229.reuse, 0x80 ;  /* 0x00000080e52c7836 */ /* 0x040fe20000000000 */
[----:B------:R-:W-:Y:S02]  /*8160*/  MOV R40, R86 ;  /* 0x0000005600287202 */ /* 0x000fe40000000f00 */
[----:B------:R-:W-:Y:S01]  /*8170*/  IADD3 R42, R229, 0xc0, RZ ;  /* 0x000000c0e52a7810 */ /* 0x000fe20007ffe0ff */
[----:B------:R-:W-:Y:S01]  /*8180*/  IMAD.X R48, RZ, RZ, R49, P4 ;  /* 0x000000ffff307224 */ /* 0x000fe200020e0631 */
[----:B------:R-:W-:Y:S01]  /*8190*/  ISETP.GE.AND P5, PT, R226, UR6, PT ;  /* 0x00000006e2007c0c */ /* 0x000fe2000bfa6270 */
[----:B------:R-:W-:-:S04]  /*81a0*/  IMAD.WIDE.U32 R40, R43, UR60, R40 ;  /* 0x0000003c2b287c25 */ /* 0x000fc8000f8e0028 */
[----:B------:R-:W-:-:S04]  /*81b0*/  IMAD R48, R48, UR60, RZ ;  /* 0x0000003c30307c24 */ /* 0x000fc8000f8e02ff */
[----:B------:R-:W-:-:S04]  /*81c0*/  IMAD R43, R43, UR61, R48 ;  /* 0x0000003d2b2b7c24 */ /* 0x000fc8000f8e0230 */
[----:B------:R-:W-:Y:S01]  /*81d0*/  IMAD.IADD R41, R41, 0x1, R43 ;  /* 0x0000000129297824 */ /* 0x000fe200078e022b */
[----:B--2---:R-:W-:Y:S02]  /*81e0*/  R2UR UR7, R36 ;  /* 0x00000000240772ca */ /* 0x004fe400000e0000 */
[----:B---3--:R-:W-:Y:S02]  /*81f0*/  R2UR UR4, R37 ;  /* 0x00000000250472ca */ /* 0x008fe400000e0000 */
[----:B------:R-:W2:Y:S11]  /*8200*/  @!P1 LDS.128 R36, [R102+0x1400] ;  /* 0x0014000066249984 */ /* 0x000eb60000000c00 */
        /* <DEDUP_REMOVED lines=12> */
.L_x_1427:
[----:B------:R-:W-:Y:S05]  /*82d0*/  BSYNC B0 ;  /* 0x0000000000007941 */ /* 0x000fea0003800000 */
.L_x_1426:
[----:B--2---:R-:W2:Y:S01]  /*82e0*/  LDL.LU R37, [R1] ;  /* 0x0000000001257983 */ /* 0x004ea20000300800 */
[----:B------:R-:W-:Y:S01]  /*82f0*/  VIADD R17, R17, 0x1 ;  /* 0x0000000111117836 */ /* 0x000fe20000000000 */
[----:B------:R-:W-:Y:S01]  /*8300*/  ISETP.NE.AND P4, PT, R99, RZ, PT ;  /* 0x000000ff6300720c */ /* 0x000fe20003f85270 */
[----:B01----:R-:W-:Y:S01]  /*8310*/  @!P0 VIADD R98, R98, 0x308c0 ;  /* 0x000308c062628836 */ /* 0x003fe20000000000 */
[----:B------:R-:W-:Y:S01]  /*8320*/  @!PT LDS RZ, [RZ] ;  /* 0x00000000fffff984 */ /* 0x000fe20000000800 */
[----:B------:R-:W-:Y:S01]  /*8330*/  @!PT LDS RZ, [RZ] ;  /* 0x00000000fffff984 */ /* 0x000fe20000000800 */
[----:B------:R-:W-:Y:S01]  /*8340*/  @!PT LDS RZ, [RZ] ;  /* 0x00000000fffff984 */ /* 0x000fe20000000800 */
[----:B------:R-:W-:Y:S01]  /*8350*/  @!PT LDS RZ, [RZ] ;  /* 0x00000000fffff984 */ /* 0x000fe20000000800 */
[----:B------:R0:W-:Y:S06]  /*8360*/  MEMBAR.ALL.CTA ;  /* 0x0000000000007992 */ /* 0x0001ec0000008000 */
[----:B0-----:R-:W0:Y:S02]  /*8370*/  FENCE.VIEW.ASYNC.S ;  /* 0x00000000000073c6 */ /* 0x001e240000000000 */
[----:B0-----:R0:W-:Y:S01]  /*8380*/  BAR.SYNC.DEFER_BLOCKING R108, 0x80 ;  /* 0x0002006c0000751d */ /* 0x0011e20000010000 */
[----:B------:R-:W-:-:S02]  /*8390*/  ISETP.NE.AND P1, PT, R17, 0x2, PT ;  /* 0x000000021100780c */ /* 0x000fc40003f25270 */
[----:B------:R-:W-:Y:S02]  /*83a0*/  @!P0 PRMT R98, RZ, 0x654, R98 ;  /* 0x00000654ff628816 */ /* 0x000fe40000000062 */
[----:B------:R-:W-:Y:S02]  /*83b0*/  SEL R36, RZ, 0x1, P1 ;  /* 0x00000001ff247807 */ /* 0x000fe40000800000 */
[----:B------:R-:W-:Y:S01]  /*83c0*/  SEL R17, R17, RZ, P1 ;  /* 0x000000ff11117207 */ /* 0x000fe20000800000 */
[----:B------:R0:W-:Y:S01]  /*83d0*/  @!P0 SYNCS.ARRIVE.TRANS64.RED.A1T0 RZ, [R98+URZ], RZ ;  /* 0x000000ff62ff89a7 */ /* 0x0001e2000810043f */
[----:B------:R-:W-:Y:S02]  /*83e0*/  PLOP3.LUT P0, PT, PT, PT, PT, 0x8, 0x0 ;  /* 0x000000000000781c */ /* 0x000fe40003f0e170 */
[----:B--2---:R-:W-:-:S05]  /*83f0*/  LOP3.LUT R37, R37, R36, RZ, 0x3c, !PT ;  /* 0x0000002425257212 */ /* 0x004fca00078e3cff */
[----:B------:R0:W-:Y:S01]  /*8400*/  STL [R1], R37 ;  /* 0x0000002501007387 */ /* 0x0001e20000100800 */
[----:B------:R-:W-:Y:S05]  /*8410*/  @P4 BRA `(.L_x_1428) ;  /* 0xffffffa400ac4947 */ /* 0x000fea000383ffff */
.L_x_1348:
[----:B------:R-:W1:Y:S01]  /*8420*/  LDC.64 R4, c[0x0][0x9e0] ;  /* 0x00027800ff047b82 */ /* 0x000e620000000a00 */
[----:B------:R-:W-:Y:S01]  /*8430*/  BSSY B0, `(.L_x_1429) ;  /* 0x0000005000007945 */ /* 0x000fe20003800000 */
[----:B-1----:R-:W-:-:S03]  /*8440*/  ISETP.GE.AND P1, PT, R5, 0x1, PT ;  /* 0x000000010500780c */ /* 0x002fc60003f26270 */
[----:B------:R-:W-:Y:S10]  /*8450*/  @P0 BRA `(.L_x_1430) ;  /* 0x0000000000080947 */ /* 0x000ff40003800000 */
[----:B------:R-:W1:Y:S02]  /*8460*/  FENCE.VIEW.ASYNC.G ;  /* 0x00000000000073c6 */ /* 0x000e640000000100 */
[----:B-1----:R-:W-:Y:S06]  /*8470*/  BAR.ARV 0xc, 0x120 ;  /* 0x0304800000007b1d */ /* 0x002fec0000002000 */
.L_x_1430:
[----:B------:R-:W-:Y:S05]  /*8480*/  BSYNC B0 ;  /* 0x0000000000007941 */ /* 0x000fea0003800000 */
.L_x_1429:
[----:B------:R-:W-:Y:S01]  /*8490*/  IMAD.IADD R0, R103, 0x1, R4 ;  /* 0x0000000167007824 */ /* 0x000fe200078e0204 */
[----:B------:R-:W-:Y:S06]  /*84a0*/  @!P1 BRA `(.L_x_1431) ;  /* 0x0000000000489947 */ /* 0x000fec0003800000 */
[C---:B------:R-:W-:Y:S01]  /*84b0*/  ISETP.GT.AND P0, PT, R103.reuse, RZ, PT ;  /* 0x000000ff6700720c */ /* 0x040fe20003f04270 */
[----:B------:R-:W-:Y:S01]  /*84c0*/  BSSY B0, `(.L_x_1432) ;  /* 0x000000e000007945 */ /* 0x000fe20003800000 */
[----:B------:R-:W-:-:S11]  /*84d0*/  IADD3 R2, R103, -0x1, RZ ;  /* 0xffffffff67027810 */ /* 0x000fd60007ffe0ff */
        /* <DEDUP_REMOVED lines=8> */
.L_x_1433:
[----:B------:R-:W-:-:S13]  /*8560*/  ISETP.NE.AND P0, PT, R5, 0x1, PT ;  /* 0x000000010500780c */ /* 0x000fda0003f05270 */
[----:B------:R-:W1:Y:S02]  /*8570*/  @P0 LDC.64 R6, c[0x0][0x9e8] ;  /* 0x00027a00ff060b82 */ /* 0x000e640000000a00 */
[----:B-1----:R-:W-:-:S05]  /*8580*/  @P0 IMAD.HI.U32 R4, R2, R6, RZ ;  /* 0x0000000602040227 */ /* 0x002fca00078e00ff */
[----:B------:R-:W-:-:S07]  /*8590*/  @P0 SHF.R.U32.HI R2, RZ, R7, R4 ;  /* 0x00000007ff020219 */ /* 0x000fce0000011604 */
.L_x_1434:
[----:B------:R-:W-:Y:S05]  /*85a0*/  BSYNC B0 ;  /* 0x0000000000007941 */ /* 0x000fea0003800000 */
.L_x_1432:
[----:B------:R-:W-:-:S05]  /*85b0*/  IMAD R3, R2, R5, R5 ;  /* 0x0000000502037224 */ /* 0x000fca00078e0205 */
[----:B------:R-:W-:-:S07]  /*85c0*/  VIMNMX R0, R0, R3, PT ;  /* 0x0000000300007248 */ /* 0x000fce0003fe0100 */
.L_x_1431:
[----:B------:R-:W-:Y:S01]  /*85d0*/  VIADD R0, R0, 0x3f ;  /* 0x0000003f00007836 */ /* 0x000fe20000000000 */
[----:B------:R-:W-:Y:S02]  /*85e0*/  ULDC UR4, c[0x0][0x9dc] ;  /* 0x0002770000047ab9 */ /* 0x000fe40000000800 */
[----:B------:R-:W-:Y:S02]  /*85f0*/  VIADD R2, R101, -UR4 ;  /* 0x8000000465027c36 */ /* 0x000fe40008000000 */
[----:B------:R-:W-:-:S04]  /*8600*/  SHF.R.S32.HI R3, RZ, 0x1f, R0 ;  /* 0x0000001fff037819 */ /* 0x000fc80000011400 */
[----:B------:R-:W-:-:S04]  /*8610*/  LEA.HI R3, R3, R0, RZ, 0x6 ;  /* 0x0000000003037211 */ /* 0x000fc800078f30ff */
[----:B------:R-:W-:-:S04]  /*8620*/  SHF.R.S32.HI R3, RZ, 0x6, R3 ;  /* 0x00000006ff037819 */ /* 0x000fc80000011403 */
[----:B------:R-:W-:Y:S01]  /*8630*/  VIMNMX R104, R104, R3, PT ;  /* 0x0000000368687248 */ /* 0x000fe20003fe0100 */
[----:B------:R-:W-:Y:S06]  /*8640*/  @!P1 BRA `(.L_x_1435) ;  /* 0x0000000000449947 */ /* 0x000fec0003800000 */
[----:B------:R-:W-:Y:S01]  /*8650*/  ISETP.GT.AND P0, PT, R101, -0x1, PT ;  /* 0xffffffff6500780c */ /* 0x000fe20003f04270 */
[----:B------:R-:W-:-:S12]  /*8660*/  BSSY B0, `(.L_x_1436) ;  /* 0x000000d000007945 */ /* 0x000fd80003800000 */
[----:B------:R-:W-:Y:S05]  /*8670*/  @P0 BRA `(.L_x_1437) ;  /* 0x00000000001c0947 */ /* 0x000fea0003800000 */
[----:B------:R-:W-:Y:S02]  /*8680*/  ISETP.NE.AND P0, PT, R5, 0x1, PT ;  /* 0x000000010500780c */ /* 0x000fe40003f05270 */
[----:B------:R-:W-:-:S11]  /*8690*/  LOP3.LUT R101, RZ, R101, RZ, 0x33, !PT ;  /* 0x00000065ff657212 */ /* 0x000fd600078e33ff */
[----:B------:R-:W1:Y:S02]  /*86a0*/  @P0 LDC.64 R6, c[0x0][0x9e8] ;  /* 0x00027a00ff060b82 */ /* 0x000e640000000a00 */
[----:B-1----:R-:W-:-:S05]  /*86b0*/  @P0 IMAD.HI.U32 R0, R101, R6, RZ ;  /* 0x0000000665000227 */ /* 0x002fca00078e00ff */
[----:B------:R-:W-:-:S04]  /*86c0*/  @P0 SHF.R.U32.HI R101, RZ, R7, R0 ;  /* 0x00000007ff650219 */ /* 0x000fc80000011600 */
[----:B------:R-:W-:Y:S01]  /*86d0*/  LOP3.LUT R101, RZ, R101, RZ, 0x33, !PT ;  /* 0x00000065ff657212 */ /* 0x000fe200078e33ff */
[----:B------:R-:W-:Y:S06]  /*86e0*/  BRA `(.L_x_1438) ;  /* 0x0000000000107947 */ /* 0x000fec0003800000 */
.L_x_1437:
[----:B------:R-:W-:-:S13]  /*86f0*/  ISETP.NE.AND P0, PT, R5, 0x1, PT ;  /* 0x000000010500780c */ /* 0x000fda0003f05270 */
[----:B------:R-:W1:Y:S02]  /*8700*/  @P0 LDC.64 R6, c[0x0][0x9e8] ;  /* 0x00027a00ff060b82 */ /* 0x000e640000000a00 */
[----:B-1----:R-:W-:-:S05]  /*8710*/  @P0 IMAD.HI.U32 R6, R101, R6, RZ ;  /* 0x0000000665060227 */ /* 0x002fca00078e00ff */
[----:B------:R-:W-:-:S07]  /*8720*/  @P0 SHF.R.U32.HI R101, RZ, R7, R6 ;  /* 0x00000007ff650219 */ /* 0x000fce0000011606 */
.L_x_1438:
[----:B------:R-:W-:Y:S05]  /*8730*/  BSYNC B0 ;  /* 0x0000000000007941 */ /* 0x000fea0003800000 */
.L_x_1436:
[----:B------:R-:W-:-:S05]  /*8740*/  IMAD R101, R101, R5, RZ ;  /* 0x0000000565657224 */ /* 0x000fca00078e02ff */
[----:B------:R-:W-:-:S07]  /*8750*/  VIMNMX R2, R2, R101, !PT ;  /* 0x0000006502027248 */ /* 0x000fce0007fe0100 */
.L_x_1435:
[----:B------:R-:W-:Y:S02]  /*8760*/  SHF.R.S32.HI R3, RZ, 0x1f, R2 ;  /* 0x0000001fff037819 */ /* 0x000fe40000011402 */
[----:B------:R-:W-:Y:S02]  /*8770*/  CS2R R150, SRZ ;  /* 0x0000000000967805 */ /* 0x000fe4000001ff00 */
[----:B------:R-:W-:Y:S02]  /*8780*/  PLOP3.LUT P0, PT, PT, PT, PT, 0x80, 0x0 ;  /* 0x000000000000781c */ /* 0x000fe40003f0f070 */
[----:B------:R-:W-:Y:S02]  /*8790*/  CS2R R148, SRZ ;  /* 0x0000000000947805 */ /* 0x000fe4000001ff00 */
[----:B------:R-:W-:Y:S02]  /*87a0*/  LEA.HI R6, R3, R2, RZ, 0x6 ;  /* 0x0000000203067211 */ /* 0x000fe400078f30ff */
[----:B------:R-:W-:-:S02]  /*87b0*/  CS2R R2, SRZ ;  /* 0x0000000000027805 */ /* 0x000fc4000001ff00 */
[----:B------:R-:W-:Y:S02]  /*87c0*/  MOV R0, RZ ;  /* 0x000000ff00007202 */ /* 0x000fe40000000f00 */
[----:B------:R-:W-:Y:S02]  /*87d0*/  CS2R R146, SRZ ;  /* 0x0000000000927805 */ /* 0x000fe4000001ff00 */
[----:B------:R-:W-:Y:S02]  /*87e0*/  SHF.R.S32.HI R6, RZ, 0x6, R6 ;  /* 0x00000006ff067819 */ /* 0x000fe40000011406 */
[----:B------:R-:W-:Y:S02]  /*87f0*/  CS2R R144, SRZ ;  /* 0x0000000000907805 */ /* 0x000fe4000001ff00 */
[----:B------:R-:W-:Y:S02]  /*8800*/  CS2R R142, SRZ ;  /* 0x00000000008e7805 */ /* 0x000fe4000001ff00 */
[----:B------:R-:W-:-:S02]  /*8810*/  CS2R R140, SRZ ;  /* 0x00000000008c7805 */ /* 0x000fc4000001ff00 */
[----:B------:R-:W-:Y:S02]  /*8820*/  VIMNMX R20, RZ, R6, !PT ;  /* 0x00000006ff147248 */ /* 0x000fe40007fe0100 */
[----:B------:R-:W-:Y:S02]  /*8830*/  CS2R R138, SRZ ;  /* 0x00000000008a7805 */ /* 0x000fe4000001ff00 */
[----:B------:R-:W-:Y:S02]  /*8840*/  CS2R R136, SRZ ;  /* 0x0000000000887805 */ /* 0x000fe4000001ff00 */
[----:B------:R-:W-:Y:S02]  /*8850*/  CS2R R124, SRZ ;  /* 0x00000000007c7805 */ /* 0x000fe4000001ff00 */
[----:B------:R-:W-:Y:S01]  /*8860*/  ISETP.GT.AND P1, PT, R104, R20, PT ;  /* 0x000000146800720c */ /* 0x000fe20003f24270 */
[----:B------:R1:W-:Y:S01]  /*8870*/  STL [R1+0x50], R20 ;  /* 0x0000501401007387 */ /* 0x0003e20000100800 */
[----:B------:R-:W-:-:S02]  /*8880*/  CS2R R120, SRZ ;  /* 0x0000000000787805 */ /* 0x000fc4000001ff00 */
[----:B------:R-:W-:Y:S02]  /*8890*/  CS2R R132, SRZ ;  /* 0x0000000000847805 */ /* 0x000fe4000001ff00 */
[----:B------:R-:W-:Y:S02]  /*88a0*/  CS2R R116, SRZ ;  /* 0x0000000000747805 */ /* 0x000fe4000001ff00 */
[----:B------:R-:W-:Y:S02]  /*88b0*/  CS2R R112, SRZ ;  /* 0x0000000000707805 */ /* 0x000fe4000001ff00 */
[----:B------:R-:W-:Y:S02]  /*88c0*/  CS2R R128, SRZ ;  /* 0x0000000000807805 */ /* 0x000fe4000001ff00 */
[----:B0-----:R-:W-:Y:S02]  /*88d0*/  CS2R R108, SRZ ;  /* 0x00000000006c7805 */ /* 0x001fe4000001ff00 */
        /* <DEDUP_REMOVED lines=17> */
[----:B------:R-:W-:Y:S01]  /*89f0*/  CS2R R56, SRZ ;  /* 0x0000000000387805 */ /* 0x000fe2000001ff00 */
[----:B------:R-:W-:Y:S01]  /*8a00*/  IMAD.MOV.U32 R101, RZ, RZ, RZ ;  /* 0x000000ffff657224 */ /* 0x000fe200078e00ff */
        /* <DEDUP_REMOVED lines=17> */
[----:B------:R-:W-:Y:S02]  /*8b20*/  MOV R7, RZ ;  /* 0x000000ff00077202 */ /* 0x000fe40000000f00 */
        /* <DEDUP_REMOVED lines=13> */
[----:B------:R-:W-:Y:S01]  /*8c00*/  CS2R R24, SRZ ;  /* 0x0000000000187805 */ /* 0x000fe2000001ff00 */
[----:B-1----:R-:W-:Y:S06]  /*8c10*/  @!P1 BRA `(.L_x_1439) ;  /* 0x0000014c00c89947 */ /* 0x002fec0003800000 */
[----:B------:R-:W0:Y:S01]  /*8c20*/  S2R R20, SR_TID.X ;  /* 0x0000000000147919 */ /* 0x000e220000002100 */
[----:B------:R-:W-:Y:S01]  /*8c30*/  BSSY B6, `(.L_x_1440) ;  /* 0x0000020000067945 */ /* 0x000fe20003800000 */
[----:B0-----:R-:W-:-:S05]  /*8c40*/  VIADD R0, R20, 0xffffff80 ;  /* 0xffffff8014007836 */ /* 0x001fca0000000000 */
[----:B------:R-:W-:-:S04]  /*8c50*/  SHF.R.S32.HI R3, RZ, 0x1f, R0 ;  /* 0x0000001fff037819 */ /* 0x000fc80000011400 */
[----:B------:R-:W-:-:S04]  /*8c60*/  LEA.HI R3, R3, R0, RZ, 0x7 ;  /* 0x0000000003037211 */ /* 0x000fc800078f38ff */
[----:B------:R-:W-:-:S06]  /*8c70*/  SHF.R.S32.HI R0, RZ, 0x7, R3 ;  /* 0x00000007ff007819 */ /* 0x000fcc0000011403 */
[----:B------:R-:W0:Y:S02]  /*8c80*/  SHFL.IDX PT, R0, R0, RZ, 0x1f ;  /* 0x00001fff00007589 */ /* 0x000e2400000e0000 */
[----:B0-----:R-:W-:-:S04]  /*8c90*/  LEA.HI R2, R0, R0, RZ, 0x1 ;  /* 0x0000000000027211 */ /* 0x001fc800078f08ff */
[----:B------:R-:W-:Y:S01]  /*8ca0*/  LOP3.LUT R3, R2, 0x1e, RZ, 0xc0, !PT ;  /* 0x0000001e02037812 */ /* 0x000fe200078ec0ff */
[----:B------:R-:W-:-:S03]  /*8cb0*/  VIADD R2, R16, 0x10400 ;  /* 0x0001040010027836 */ /* 0x000fc60000000000 */
[----:B------:R-:W-:Y:S02]  /*8cc0*/  IADD3 R3, R0, -R3, RZ ;  /* 0x8000000300037210 */ /* 0x000fe40007ffe0ff */
[----:B------:R-:W-:-:S03]  /*8cd0*/  LOP3.LUT P0, RZ, R2, 0x3ff, RZ, 0xc0, !PT ;  /* 0x000003ff02ff7812 */ /* 0x000fc6000780c0ff */
[----:B------:R-:W-:Y:S01]  /*8ce0*/  IMAD R3, R3, 0x2000, R2 ;  /* 0x0000200003037824 */ /* 0x000fe200078e0202 */
[----:B------:R-:W-:-:S04]  /*8cf0*/  P2R R23, PR, RZ, 0x1 ;  /* 0x00000001ff177803 */ /* 0x000fc80000000000 */
        /* <DEDUP_REMOVED lines=19> */
.L_x_1441:
[----:B------:R-:W-:Y:S05]  /*8e30*/  BSYNC B6 ;  /* 0x0000000000067941 */ /* 0x000fea0003800000 */
.L_x_1440:
        /* <DEDUP_REMOVED lines=13> */
.L_x_1445:
[----:B-1----:R1:W2:Y:S02]  /*8f10*/  SYNCS.PHASECHK.TRANS64.TRYWAIT P0, [R16+URZ+0x30800], R3 ;  /* 0x03080003100075a7 */ /* 0x0022a4000800017f */
[----:B--2---:R-:W-:Y:S05]  /*8f20*/  @!P0 NANOSLEEP.SYNCS 0x989680 ;  /* 0x009896800000895d */ /* 0x004fea0003900000 */
[----:B------:R-:W2:Y:S02]  /*8f30*/  @!P0 SYNCS.PHASECHK.TRANS64 P0, [R16+URZ+0x30800], R3 ;  /* 0x03080003100085a7 */ /* 0x000ea4000800007f */
[----:B--2---:R-:W-:Y:S05]  /*8f40*/  @!P0 BRA `(.L_x_1445) ;  /* 0xfffffffc00f08947 */ /* 0x004fea000383ffff */
.L_x_1444:
[----:B------:R-:W-:Y:S05]  /*8f50*/  BSYNC B0 ;  /* 0x0000000000007941 */ /* 0x000fea0003800000 */
.L_x_1443:
[----:B------:R-:W-:Y:S05]  /*8f60*/  BRA `(.L_x_1446) ;  /* 0x00000094001c7947 */ /* 0x000fea0003800000 */
.L_x_1442:
[----:B------:R-:W0:Y:S01]  /*8f70*/  LDC.64 R12, c[0x0][0x3d8] ;  /* 0x0000f600ff0c7b82 */ /* 0x000e220000000a00 */
[----:B-----5:R-:W-:Y:S01]  /*8f80*/  SHF.R.S32.HI R3, RZ, 0x1f, R100 ;  /* 0x0000001fff037819 */ /* 0x020fe20000011464 */
[--C-:B------:R-:W-:Y:S01]  /*8f90*/  IMAD.MOV.U32 R8, RZ, RZ, R229.reuse ;  /* 0x000000ffff087224 */ /* 0x100fe200078e00e5 */
[----:B------:R-:W-:Y:S01]  /*8fa0*/  ISETP.NE.AND P4, PT, R23, RZ, PT ;  /* 0x000000ff1700720c */ /* 0x000fe20003f85270 */
[----:B------:R-:W-:Y:S01]  /*8fb0*/  BSSY B6, `(.L_x_1447) ;  /* 0x0000032000067945 */ /* 0x000fe20003800000 */
[----:B------:R-:W-:Y:S02]  /*8fc0*/  SHF.R.S32.HI R5, RZ, 0x1f, R208 ;  /* 0x0000001fff057819 */ /* 0x000fe400000114d0 */
[----:B------:R-:W-:Y:S01]  /*8fd0*/  SHF.R.S32.HI R9, RZ, 0x1f, R229 ;  /* 0x0000001fff097819 */ /* 0x000fe200000114e5 */
[----:B------:R-:W1:Y:S01]  /*8fe0*/  LDC.64 R14, c[0x0][0x3e8] ;  /* 0x0000fa00ff0e7b82 */ /* 0x000e620000000a00 */
[----:B------:R-:W-:Y:S01]  /*8ff0*/  MOV R4, R208 ;  /* 0x000000d000047202 */ /* 0x000fe20000000f00 */
[-C--:B0-----:R-:W-:Y:S01]  /*9000*/  IMAD R0, R3, R12.reuse, RZ ;  /* 0x0000000c03007224 */ /* 0x081fe200078e02ff */
[C---:B------:R-:W-:Y:S01]  /*9010*/  SHF.L.U64.HI R88, R12.reuse, 0x5, R13 ;  /* 0x000000050c587819 */ /* 0x040fe2000001020d */
[-C--:B------:R-:W-:Y:S01]  /*9020*/  IMAD R6, R19, R12.reuse, RZ ;  /* 0x0000000c13067224 */ /* 0x080fe200078e02ff */
[----:B------:R-:W-:Y:S01]  /*9030*/  SHF.L.U32 R89, R12, 0x5, RZ ;  /* 0x000000050c597819 */ /* 0x000fe200000006ff */
[----:B------:R-:W-:-:S04]  /*9040*/  IMAD.WIDE.U32 R86, R100, R12, RZ ;  /* 0x0000000c64567225 */ /* 0x000fc800078e00ff */
[----:B-1----:R-:W-:Y:S01]  /*9050*/  IMAD R3, R3, R14, RZ ;  /* 0x0000000e03037224 */ /* 0x002fe200078e02ff */
[----:B------:R-:W-:Y:S01]  /*9060*/  SHF.L.U64.HI R90, R14, 0x5, R15 ;  /* 0x000000050e5a7819 */ /* 0x000fe2000001020f */
[-C--:B------:R-:W-:Y:S02]  /*9070*/  IMAD R99, R18, R13.reuse, R6 ;  /* 0x0000000d12637224 */ /* 0x080fe400078e0206 */
[C---:B------:R-:W-:Y:S02]  /*9080*/  IMAD R25, R100.reuse, R13, R0 ;  /* 0x0000000d64197224 */ /* 0x040fe400078e0200 */
[----:B------:R-:W-:Y:S02]  /*9090*/  IMAD R3, R100, R15, R3 ;  /* 0x0000000f64037224 */ /* 0x000fe400078e0203 */
[----:B------:R-:W-:-:S04]  /*90a0*/  IMAD.WIDE.U32 R6, R18, R12, R4 ;  /* 0x0000000c12067225 */ /* 0x000fc800078e0004 */
[----:B------:R-:W-:Y:S01]  /*90b0*/  IMAD.WIDE.U32 R10, R18, R12, R8 ;  /* 0x0000000c120a7225 */ /* 0x000fe200078e0008 */
[----:B------:R-:W-:-:S03]  /*90c0*/  IADD3 R97, P0, R6, R86, RZ ;  /* 0x0000005606617210 */ /* 0x000fc60007f1e0ff */
[----:B------:R-:W-:Y:S01]  /*90d0*/  IMAD R20, R19, R14, RZ ;  /* 0x0000000e13147224 */ /* 0x000fe200078e02ff */
[----:B------:R-:W-:Y:S01]  /*90e0*/  IADD3 R95, P2, R10, R86, RZ ;  /* 0x000000560a5f7210 */ /* 0x000fe20007f5e0ff */
[----:B------:R-:W-:-:S04]  /*90f0*/  IMAD.WIDE.U32 R100, R100, R14, RZ ;  /* 0x0000000e64647225 */ /* 0x000fc800078e00ff */
[----:B------:R-:W-:-:S04]  /*9100*/  IMAD.WIDE.U32 R4, R18, R14, R4 ;  /* 0x0000000e12047225 */ /* 0x000fc800078e0004 */
[----:B------:R-:W-:Y:S01]  /*9110*/  IMAD.WIDE.U32 R8, R18, R14, R8 ;  /* 0x0000000e12087225 */ /* 0x000fe200078e0008 */
[----:B------:R-:W-:-:S03]  /*9120*/  IADD3 R23, P1, R4, R100, RZ ;  /* 0x0000006404177210 */ /* 0x000fc60007f3e0ff */
[----:B------:R-:W-:Y:S01]  /*9130*/  IMAD.IADD R25, R25, 0x1, R87 ;  /* 0x0000000119197824 */ /* 0x000fe200078e0257 */
[----:B------:R-:W-:Y:S01]  /*9140*/  IADD3 R91, P3, R8, R100, RZ ;  /* 0x00000064085b7210 */ /* 0x000fe20007f7e0ff */
[----:B------:R-:W-:Y:S02]  /*9150*/  IMAD R20, R18, R15, R20 ;  /* 0x0000000f12147224 */ /* 0x000fe400078e0214 */
[----:B------:R-:W-:Y:S01]  /*9160*/  IMAD.IADD R27, R3, 0x1, R101 ;  /* 0x00000001031b7824 */ /* 0x000fe200078e0265 */
[C---:B------:R-:W-:Y:S01]  /*9170*/  IADD3.X R93, R25.reuse, R7, R99, P0, !PT ;  /* 0x00000007195d7210 */ /* 0x040fe200007fe463 */
[----:B------:R-:W-:Y:S01]  /*9180*/  IMAD.SHL.U32 R92, R14, 0x20, RZ ;  /* 0x000000200e5c7824 */ /* 0x000fe200078e00ff */
[----:B------:R-:W-:Y:S02]  /*9190*/  IADD3.X R99, R25, R99, R11, P2, !PT ;  /* 0x0000006319637210 */ /* 0x000fe400017fe40b */
[C---:B------:R-:W-:Y:S02]  /*91a0*/  IADD3.X R107, R27.reuse, R5, R20, P1, !PT ;  /* 0x000000051b6b7210 */ /* 0x040fe40000ffe414 */
[----:B------:R-:W-:Y:S01]  /*91b0*/  IADD3.X R109, R27, R20, R9, P3, !PT ;  /* 0x000000141b6d7210 */ /* 0x000fe20001ffe409 */
        /* <DEDUP_REMOVED lines=16> */
[----:B-1----:R-:W-:Y:S05]  /*92c0*/  CALL.ABS.NOINC R14 ;  /* 0x000000000e007343 */ /* 0x002fea0003c00000 */
.L_x_1448:
[----:B------:R-:W-:Y:S05]  /*92d0*/  BSYNC B6 ;  /* 0x0000000000067941 */ /* 0x000fea0003800000 */
.L_x_1447:
[----:B------:R-:W2:Y:S01]  /*92e0*/  LDL R110, [R1+0x14] ;  /* 0x00001400016e7983 */ /* 0x000ea20000100800 */
[----:B------:R-:W0:Y:S01]  /*92f0*/  LDC.64 R84, c[0x0][0x3d8] ;  /* 0x0000f600ff547b82 */ /* 0x000e220000000a00 */
[----:B------:R-:W-:Y:S01]  /*9300*/  ULDC.U8 UR4, c[0x0][0x3f0] ;  /* 0x0000fc0000047ab9 */ /* 0x000fe20000000000 */
[----:B------:R-:W-:Y:S01]  /*9310*/  BSSY B0, `(.L_x_1449) ;  /* 0x0000904000007945 */ /* 0x000fe20003800000 */
[----:B------:R-:W-:Y:S01]  /*9320*/  ISETP.NE.AND P0, PT, RZ, UR4, PT ;  /* 0x00000004ff007c0c */ /* 0x000fe2000bf05270 */
[----:B------:R-:W-:-:S04]  /*9330*/  VIADD R20, R18, 0x40 ;  /* 0x0000004012147836 */ /* 0x000fc80000000000 */
[----:B------:R-:W1:Y:S01]  /*9340*/  LDC.64 R14, c[0x0][0x3e8] ;  /* 0x0000fa00ff0e7b82 */ /* 0x000e620000000a00 */
[----:B--2---:R-:W-:Y:S01]  /*9350*/  SHF.R.S32.HI R3, RZ, 0x1f, R110 ;  /* 0x0000001fff037819 */ /* 0x004fe2000001146e */
[----:B0-----:R-:W-:-:S04]  /*9360*/  IMAD.WIDE.U32 R4, R110, R84, RZ ;  /* 0x000000546e047225 */ /* 0x001fc800078e00ff */
[C---:B------:R-:W-:Y:S02]  /*9370*/  IMAD R0, R3.reuse, R84, RZ ;  /* 0x0000005403007224 */ /* 0x040fe400078e02ff */
[-C--:B-1----:R-:W-:Y:S02]  /*9380*/  IMAD R8, R3, R14.reuse, RZ ;  /* 0x0000000e03087224 */ /* 0x082fe400078e02ff */
[C---:B------:R-:W-:Y:S02]  /*9390*/  IMAD R3, R110.reuse, R85, R0 ;  /* 0x000000556e037224 */ /* 0x040fe400078e0200 */
[----:B------:R-:W-:-:S04]  /*93a0*/  IMAD.WIDE.U32 R6, R110, R14, RZ ;  /* 0x0000000e6e067225 */ /* 0x000fc800078e00ff */
[C---:B------:R-:W-:Y:S02]  /*93b0*/  IMAD R9, R110.reuse, R15, R8 ;  /* 0x0000000f6e097224 */ /* 0x040fe400078e0208 */
[----:B------:R-:W-:Y:S02]  /*93c0*/  IMAD R0, R110, -0x80, R225 ;  /* 0xffffff806e007824 */ /* 0x000fe400078e02e1 */
[----:B------:R-:W-:Y:S01]  /*93d0*/  IMAD.IADD R5, R5, 0x1, R3 ;  /* 0x0000000105057824 */ /* 0x000fe200078e0203 */
[----:B------:R-:W-:Y:S01]  /*93e0*/  IADD3 R3, R7, R9, RZ ;  /* 0x0000000907037210 */ /* 0x000fe20007ffe0ff */
[----:B------:R-:W-:Y:S01]  /*93f0*/  IMAD.SHL.U32 R12, R4, 0x80, RZ ;  /* 0x00000080040c7824 */ /* 0x000fe200078e00ff */
[----:B------:R-:W-:Y:S01]  /*9400*/  VIMNMX R9, R0, 0x80, PT ;  /* 0x0000008000097848 */ /* 0x000fe20003fe0100 */
[----:B------:R-:W-:Y:S01]  /*9410*/  IMAD.SHL.U32 R10, R6, 0x80, RZ ;  /* 0x00000080060a7824 */ /* 0x000fe200078e00ff */
[----:B------:R-:W-:Y:S02]  /*9420*/  SHF.L.U64.HI R13, R4, 0x7, R5 ;  /* 0x00000007040d7819 */ /* 0x000fe40000010205 */
[----:B------:R-:W-:Y:S01]  /*9430*/  SHF.L.U64.HI R11, R6, 0x7, R3 ;  /* 0x00000007060b7819 */ /* 0x000fe20000010203 */
[----:B------:R-:W-:Y:S06]  /*9440*/  @!P0 BRA `(.L_x_1450) ;  /* 0x0000004400a08947 */ /* 0x000fec0003800000 */
[----:B------:R0:W5:Y:S04]  /*9450*/  LDL R111, [R1+0x8] ;  /* 0x00000800016f7983 */ /* 0x0001680000100800 */
[----:B------:R0:W5:Y:S04]  /*9460*/  LDL R102, [R1+0x4] ;  /* 0x0000040001667983 */ /* 0x0001680000100800 */
[----:B------:R0:W5:Y:S01]  /*9470*/  LDL R98, [R1+0xc] ;  /* 0x00000c0001627983 */ /* 0x0001620000100800 */
[-C--:B------:R-:W-:Y:S01]  /*9480*/  ISETP.GE.AND P1, PT, R18, R9.reuse, PT ;  /* 0x000000091200720c */ /* 0x080fe20003f26270 */
[----:B------:R-:W-:Y:S01]  /*9490*/  BSSY B1, `(.L_x_1451) ;  /* 0x0000035000017945 */ /* 0x000fe20003800000 */
[----:B------:R-:W-:-:S02]  /*94a0*/  ISETP.GE.AND P0, PT, R20, R9, PT ;  /* 0x000000091400720c */ /* 0x000fc40003f06270 */
[----:B------:R-:W-:Y:S02]  /*94b0*/  CS2R R54, SRZ ;  /* 0x0000000000367805 */ /* 0x000fe4000001ff00 */
[----:B------:R-:W-:Y:S02]  /*94c0*/  ISETP.GE.AND P2, PT, R234, R9, PT ;  /* 0x00000009ea00720c */ /* 0x000fe40003f46270 */
        /* <DEDUP_REMOVED lines=16> */
[----:B0-----:R-:W-:Y:S06]  /*95d0*/  @P1 BRA `(.L_x_1452) ;  /* 0x0000000000801947 */ /* 0x001fec0003800000 */
[----:B------:R-:W-:Y:S01]  /*95e0*/  IADD3 R0, P4, R10, R23, RZ ;  /* 0x000000170a007210 */ /* 0x000fe20007f9e0ff */
[----:B------:R-:W-:Y:S01]  /*95f0*/  ULDC.64 UR4, c[0x0][0x3c8] ;  /* 0x0000f20000047ab9 */ /* 0x000fe20000000a00 */
[----:B------:R-:W-:Y:S01]  /*9600*/  IADD3 R5, P3, R12, R97, RZ ;  /* 0x000000610c057210 */ /* 0x000fe20007f7e0ff */
[----:B------:R-:W-:Y:S01]  /*9610*/  ULDC.64 UR6, c[0x0][0x3e0] ;  /* 0x0000f80000067ab9 */ /* 0x000fe20000000a00 */
[----:B------:R-:W-:Y:S01]  /*9620*/  CS2R R82, SRZ ;  /* 0x0000000000527805 */ /* 0x000fe2000001ff00 */
[----:B------:R-:W-:Y:S01]  /*9630*/  IMAD.X R3, R11, 0x1, R107, P4 ;  /* 0x000000010b037824 */ /* 0x000fe200020e066b */
[----:B------:R-:W-:Y:S02]  /*9640*/  IADD3.X R8, R13, R93, RZ, P3, !PT ;  /* 0x0000005d0d087210 */ /* 0x000fe40001ffe4ff */
[----:B------:R-:W-:Y:S02]  /*9650*/  CS2R R78, SRZ ;  /* 0x00000000004e7805 */ /* 0x000fe4000001ff00 */
[----:B------:R-:W-:Y:S01]  /*9660*/  LEA R4, P3, R5, UR4, 0x1 ;  /* 0x0000000405047c11 */ /* 0x000fe2000f8608ff */
[----:B------:R-:W-:Y:S01]  /*9670*/  ULDC UR4, c[0x0][0x3d4] ;  /* 0x0000f50000047ab9 */ /* 0x000fe20000000800 */
[----:B------:R-:W-:-:S02]  /*9680*/  LEA R6, P4, R0, UR6, 0x1 ;  /* 0x0000000600067c11 */ /* 0x000fc4000f8808ff */
[----:B------:R-:W-:Y:S02]  /*9690*/  CS2R R74, SRZ ;  /* 0x00000000004a7805 */ /* 0x000fe4000001ff00 */
[----:B------:R-:W-:Y:S02]  /*96a0*/  LEA.HI.X R5, R5, UR5, R8, 0x1, P3 ;  /* 0x0000000505057c11 */ /* 0x000fe400098f0c08 */
[----:B------:R-:W-:Y:S02]  /*96b0*/  CS2R R70, SRZ ;  /* 0x0000000000467805 */ /* 0x000fe4000001ff00 */
[----:B------:R-:W-:Y:S01]  /*96c0*/  LEA.HI.X R7, R0, UR7, R3, 0x1, P4 ;  /* 0x0000000700077c11 */ /* 0x000fe2000a0f0c03 */
[----:B------:R-:W-:Y:S01]  /*96d0*/  ULDC.64 UR8, c[0x0][0x208] ;  /* 0x0000820000087ab9 */ /* 0x000fe20000000a00 */
[----:B------:R-:W-:Y:S02]  /*96e0*/  ISETP.GE.AND P3, PT, R208, UR4, PT ;  /* 0x00000004d0007c0c */ /* 0x000fe4000bf66270 */
[----:B-----5:R-:W-:-:S02]  /*96f0*/  ISETP.GE.AND P4, PT, R111, UR4, PT ;  /* 0x000000046f007c0c */ /* 0x020fc4000bf86270 */
[----:B------:R-:W-:Y:S02]  /*9700*/  ISETP.GE.AND P5, PT, R102, UR4, PT ;  /* 0x0000000466007c0c */ /* 0x000fe4000bfa6270 */
[----:B------:R-:W-:Y:S02]  /*9710*/  ISETP.GE.AND P6, PT, R98, UR4, PT ;  /* 0x0000000462007c0c */ /* 0x000fe4000bfc6270 */
        /* <DEDUP_REMOVED lines=12> */
.L_x_1452:
[----:B------:R-:W-:Y:S05]  /*97e0*/  BSYNC B1 ;  /* 0x0000000000017941 */ /* 0x000fea0003800000 */
.L_x_1451:
[----:B------:R-:W-:Y:S04]  /*97f0*/  BSSY B1, `(.L_x_1453) ;  /* 0x0000022000017945 */ /* 0x000fe80003800000 */
[----:B------:R-:W-:Y:S05]  /*9800*/  @P2 BRA `(.L_x_1454) ;  /* 0x0000000000802947 */ /* 0x000fea0003800000 */
[----:B0-----:R-:W-:Y:S01]  /*9810*/  IADD3 R5, P5, P6, R97, R89, R12 ;  /* 0x0000005961057210 */ /* 0x001fe20007ebe00c */
[----:B------:R-:W-:Y:S01]  /*9820*/  ULDC.64 UR4, c[0x0][0x3c8] ;  /* 0x0000f20000047ab9 */ /* 0x000fe20000000a00 */
[----:B------:R-:W-:Y:S01]  /*9830*/  IADD3 R0, P3, P4, R23, R92, R10 ;  /* 0x0000005c17007210 */ /* 0x000fe20007c7e00a */
[----:B------:R-:W-:Y:S01]  /*9840*/  ULDC.64 UR6, c[0x0][0x3e0] ;  /* 0x0000f80000067ab9 */ /* 0x000fe20000000a00 */
[----:B------:R-:W-:Y:S02]  /*9850*/  IADD3.X R8, R93, R88, R13, P5, P6 ;  /* 0x000000585d087210 */ /* 0x000fe40002fec40d */
[----:B------:R-:W-:Y:S02]  /*9860*/  CS2R R66, SRZ ;  /* 0x0000000000427805 */ /* 0x000fe4000001ff00 */
[----:B------:R-:W-:Y:S02]  /*9870*/  IADD3.X R3, R107, R90, R11, P3, P4 ;  /* 0x0000005a6b037210 */ /* 0x000fe40001fe840b */
[----:B------:R-:W-:-:S02]  /*9880*/  CS2R R62, SRZ ;  /* 0x00000000003e7805 */ /* 0x000fc4000001ff00 */
[C---:B------:R-:W-:Y:S01]  /*9890*/  LEA R4, P5, R5.reuse, UR4, 0x1 ;  /* 0x0000000405047c11 */ /* 0x040fe2000f8a08ff */
[----:B------:R-:W-:Y:S01]  /*98a0*/  ULDC UR4, c[0x0][0x3d4] ;  /* 0x0000f50000047ab9 */ /* 0x000fe20000000800 */
[C---:B------:R-:W-:Y:S02]  /*98b0*/  LEA R6, P4, R0.reuse, UR6, 0x1 ;  /* 0x0000000600067c11 */ /* 0x040fe4000f8808ff */
[----:B------:R-:W-:Y:S02]  /*98c0*/  CS2R R56, SRZ ;  /* 0x0000000000387805 */ /* 0x000fe4000001ff00 */
[----:B------:R-:W-:Y:S02]  /*98d0*/  LEA.HI.X R5, R5, UR5, R8, 0x1, P5 ;  /* 0x0000000505057c11 */ /* 0x000fe4000a8f0c08 */
[----:B------:R-:W-:Y:S02]  /*98e0*/  CS2R R54, SRZ ;  /* 0x0000000000367805 */ /* 0x000fe4000001ff00 */
[----:B------:R-:W-:Y:S01]  /*98f0*/  LEA.HI.X R7, R0, UR7, R3, 0x1, P4 ;  /* 0x0000000700077c11 */ /* 0x000fe2000a0f0c03 */
[----:B------:R-:W-:Y:S01]  /*9900*/  ULDC.64 UR8, c[0x0][0x208] ;  /* 0x0000820000087ab9 */ /* 0x000fe20000000a00 */
[----:B------:R-:W-:-:S02]  /*9910*/  ISETP.GE.AND P3, PT, R208, UR4, PT ;  /* 0x00000004d0007c0c */ /* 0x000fc4000bf66270 */
[----:B-----5:R-:W-:Y:S02]  /*9920*/  ISETP.GE.AND P4, PT, R111, UR4, PT ;  /* 0x000000046f007c0c */ /* 0x020fe4000bf86270 */
[----:B------:R-:W-:Y:S02]  /*9930*/  ISETP.GE.AND P5, PT, R102, UR4, PT ;  /* 0x0000000466007c0c */ /* 0x000fe4000bfa6270 */
[----:B------:R-:W-:Y:S02]  /*9940*/  ISETP.GE.AND P6, PT, R98, UR4, PT ;  /* 0x0000000462007c0c */ /* 0x000fe4000bfc6270 */
        /* <DEDUP_REMOVED lines=12> */
.L_x_1454:
[----:B------:R-:W-:Y:S05]  /*9a10*/  BSYNC B1 ;  /* 0x0000000000017941 */ /* 0x000fea0003800000 */
.L_x_1453:
[----:B------:R-:W-:Y:S01]  /*9a20*/  BSSY B1, `(.L_x_1455) ;  /* 0x000002e000017945 */ /* 0x000fe20003800000 */
        /* <DEDUP_REMOVED lines=8> */
[----:B------:R-:W-:Y:S06]  /*9ab0*/  @P0 BRA `(.L_x_1456) ;  /* 0x0000000000900947 */ /* 0x000fec0003800000 */
[----:B01----:R-:W-:Y:S01]  /*9ac0*/  LEA R4, P3, R84, R12, 0x6 ;  /* 0x0000000c54047211 */ /* 0x003fe200078630ff */
[----:B------:R-:W-:Y:S01]  /*9ad0*/  ULDC.64 UR4, c[0x0][0x3c8] ;  /* 0x0000f20000047ab9 */ /* 0x000fe20000000a00 */
[----:B------:R-:W-:Y:S01]  /*9ae0*/  LEA R0, P4, R14, R10, 0x6 ;  /* 0x0000000a0e007211 */ /* 0x000fe200078830ff */
[----:B------:R-:W-:Y:S01]  /*9af0*/  ULDC.64 UR6, c[0x0][0x3e0] ;  /* 0x0000f80000067ab9 */ /* 0x000fe20000000a00 */
[----:B------:R-:W-:Y:S02]  /*9b00*/  IADD3 R5, P5, R4, R97, RZ ;  /* 0x0000006104057210 */ /* 0x000fe40007fbe0ff */
[----:B------:R-:W-:Y:S02]  /*9b10*/  CS2R R48, SRZ ;  /* 0x0000000000307805 */ /* 0x000fe4000001ff00 */
[----:B------:R-:W-:Y:S02]  /*9b20*/  LEA.HI.X R8, R84, R13, R85, 0x6, P3 ;  /* 0x0000000d54087211 */ /* 0x000fe400018f3455 */
[----:B------:R-:W-:-:S02]  /*9b30*/  CS2R R44, SRZ ;  /* 0x00000000002c7805 */ /* 0x000fc4000001ff00 */
[----:B------:R-:W-:Y:S02]  /*9b40*/  IADD3 R0, P6, R0, R23, RZ ;  /* 0x0000001700007210 */ /* 0x000fe40007fde0ff */
[----:B------:R-:W-:Y:S02]  /*9b50*/  CS2R R40, SRZ ;  /* 0x0000000000287805 */ /* 0x000fe4000001ff00 */
[----:B------:R-:W-:Y:S01]  /*9b60*/  LEA.HI.X R6, R14, R11, R15, 0x6, P4 ;  /* 0x0000000b0e067211 */ /* 0x000fe200020f340f */
[----:B------:R-:W-:Y:S01]  /*9b70*/  IMAD.X R8, R8, 0x1, R93, P5 ;  /* 0x0000000108087824 */ /* 0x000fe200028e065d */
[C---:B------:R-:W-:Y:S01]  /*9b80*/  LEA R4, P3, R5.reuse, UR4, 0x1 ;  /* 0x0000000405047c11 */ /* 0x040fe2000f8608ff */
[----:B------:R-:W-:Y:S01]  /*9b90*/  ULDC UR4, c[0x0][0x3d4] ;  /* 0x0000f50000047ab9 */ /* 0x000fe20000000800 */
[----:B------:R-:W-:Y:S01]  /*9ba0*/  CS2R R36, SRZ ;  /* 0x0000000000247805 */ /* 0x000fe2000001ff00 */
[----:B------:R-:W-:Y:S01]  /*9bb0*/  IMAD.X R3, R6, 0x1, R107, P6 ;  /* 0x0000000106037824 */ /* 0x000fe200030e066b */
[----:B------:R-:W-:Y:S01]  /*9bc0*/  LEA R6, P4, R0, UR6, 0x1 ;  /* 0x0000000600067c11 */ /* 0x000fe2000f8808ff */
[----:B------:R-:W-:Y:S01]  /*9bd0*/  ULDC.64 UR8, c[0x0][0x208] ;  /* 0x0000820000087ab9 */ /* 0x000fe20000000a00 */
[----:B------:R-:W-:-:S02]  /*9be0*/  LEA.HI.X R5, R5, UR5, R8, 0x1, P3 ;  /* 0x0000000505057c11 */ /* 0x000fc400098f0c08 */
[----:B------:R-:W-:Y:S02]  /*9bf0*/  LEA.HI.X R7, R0, UR7, R3, 0x1, P4 ;  /* 0x0000000700077c11 */ /* 0x000fe4000a0f0c03 */
[----:B------:R-:W-:Y:S02]  /*9c00*/  ISETP.GE.AND P3, PT, R208, UR4, PT ;  /* 0x00000004d0007c0c */ /* 0x000fe4000bf66270 */
[----:B-----5:R-:W-:Y:S02]  /*9c10*/  ISETP.GE.AND P4, PT, R111, UR4, PT ;  /* 0x000000046f007c0c */ /* 0x020fe4000bf86270 */
[----:B------:R-:W-:Y:S02]  /*9c20*/  ISETP.GE.AND P5, PT, R102, UR4, PT ;  /* 0x0000000466007c0c */ /* 0x000fe4000bfa6270 */
[----:B------:R-:W-:Y:S02]  /*9c30*/  ISETP.GE.AND P6, PT, R98, UR4, PT ;  /* 0x0000000462007c0c */ /* 0x000fe4000bfc6270 */
[----:B------:R-:W-:-:S02]  /*9c40*/  CS2R R50, SRZ ;  /* 0x0000000000327805 */ /* 0x000fc4000001ff00 */
        /* <DEDUP_REMOVED lines=11> */
.L_x_1456:
[----:B------:R-:W-:Y:S05]  /*9d00*/  BSYNC B1 ;  /* 0x0000000000017941 */ /* 0x000fea0003800000 */
.L_x_1455:
[----:B------:R-:W3:Y:S01]  /*9d10*/  LDL R0, [R1+0x70] ;  /* 0x0000700001007983 */ /* 0x000ee20000100800 */
[----:B-----5:R-:W-:Y:S01]  /*9d20*/  IMAD.MOV.U32 R3, RZ, RZ, R71 ;  /* 0x000000ffff037224 */ /* 0x020fe200078e0047 */
[----:B------:R-:W-:Y:S01]  /*9d30*/  MOV R8, R78 ;  /* 0x0000004e00087202 */ /* 0x000fe20000000f00 */
[----:B012---:R-:W-:Y:S01]  /*9d40*/  IMAD.MOV.U32 R6, RZ, RZ, R86 ;  /* 0x000000ffff067224 */ /* 0x007fe200078e0056 */
[----:B------:R-:W-:Y:S01]  /*9d50*/  MOV R4, R100 ;  /* 0x0000006400047202 */ /* 0x000fe20000000f00 */
[----:B------:R-:W0:Y:S01]  /*9d60*/  LDC R86, c[0x0][0x428] ;  /* 0x00010a00ff567b82 */ /* 0x000e220000000800 */
[----:B------:R-:W-:Y:S01]  /*9d70*/  PRMT R95, R3, 0x7610, R95 ;  /* 0x00007610035f7816 */ /* 0x000fe2000000005f */
[----:B------:R-:W-:Y:S01]  /*9d80*/  IMAD.MOV.U32 R3, RZ, RZ, R75 ;  /* 0x000000ffff037224 */ /* 0x000fe200078e004b */
[----:B------:R-:W-:Y:S01]  /*9d90*/  PRMT R105, R105, 0x5410, R8 ;  /* 0x0000541069697816 */ /* 0x000fe20000000008 */
[----:B------:R-:W-:Y:S01]  /*9da0*/  BSSY B1, `(.L_x_1457) ;  /* 0x000004b000017945 */ /* 0x000fe20003800000 */
[----:B------:R-:W-:Y:S01]  /*9db0*/  MOV R8, R68 ;  /* 0x0000004400087202 */ /* 0x000fe20000000f00 */
[----:B------:R-:W-:Y:S01]  /*9dc0*/  IMAD.MOV.U32 R7, RZ, RZ, R25 ;  /* 0x000000ffff077224 */ /* 0x000fe200078e0019 */
[----:B------:R-:W-:Y:S01]  /*9dd0*/  CS2R R28, SRZ ;  /* 0x00000000001c7805 */ /* 0x000fe2000001ff00 */
[----:B------:R-:W-:Y:S01]  /*9de0*/  IMAD.MOV.U32 R5, RZ, RZ, R27 ;  /* 0x000000ffff057224 */ /* 0x000fe200078e001b */
[----:B------:R-:W-:-:S02]  /*9df0*/  PRMT R95, R95, 0x5410, R8 ;  /* 0x000054105f5f7816 */ /* 0x000fc40000000008 */
[----:B------:R-:W-:Y:S02]  /*9e00*/  CS2R R26, SRZ ;  /* 0x00000000001a7805 */ /* 0x000fe4000001ff00 */
[----:B------:R-:W-:Y:S02]  /*9e10*/  MOV R8, R76 ;  /* 0x0000004c00087202 */ /* 0x000fe40000000f00 */
[----:B------:R-:W-:Y:S02]  /*9e20*/  CS2R R34, SRZ ;  /* 0x0000000000227805 */ /* 0x000fe4000001ff00 */
[----:B------:R-:W-:Y:S02]  /*9e30*/  CS2R R24, SRZ ;  /* 0x0000000000187805 */ /* 0x000fe4000001ff00 */
[----:B------:R-:W-:Y:S02]  /*9e40*/  CS2R R20, SRZ ;  /* 0x0000000000147805 */ /* 0x000fe4000001ff00 */
[----:B------:R-:W-:Y:S01]  /*9e50*/  PRMT R105, R8, 0x7610, R105 ;  /* 0x0000761008697816 */ /* 0x000fe20000000069 */
[----:B------:R-:W-:Y:S01]  /*9e60*/  IMAD.MOV.U32 R8, RZ, RZ, R81 ;  /* 0x000000ffff087224 */ /* 0x000fe200078e0051 */
[----:B------:R-:W-:-:S02]  /*9e70*/  CS2R R32, SRZ ;  /* 0x0000000000207805 */ /* 0x000fc4000001ff00 */
[----:B---3--:R-:W-:Y:S01]  /*9e80*/  ISETP.GE.AND P3, PT, R0, R9, PT ;  /* 0x000000090000720c */ /* 0x008fe20003f66270 */
[----:B------:R-:W-:Y:S01]  /*9e90*/  IMAD.MOV.U32 R9, RZ, RZ, R79 ;  /* 0x000000ffff097224 */ /* 0x000fe200078e004f */
[----:B------:R-:W-:-:S04]  /*9ea0*/  MOV R0, R70 ;  /* 0x0000004600007202 */ /* 0x000fc80000000f00 */
[----:B------:R-:W-:Y:S01]  /*9eb0*/  PRMT R94, R94, 0x5410, R0 ;  /* 0x000054105e5e7816 */ /* 0x000fe20000000000 */
[----:B------:R-:W-:Y:S01]  /*9ec0*/  IMAD.MOV.U32 R0, RZ, RZ, R74 ;  /* 0x000000ffff007224 */ /* 0x000fe200078e004a */
[----:B------:R-:W-:Y:S01]  /*9ed0*/  PRMT R103, R9, 0x7610, R103 ;  /* 0x0000761009677816 */ /* 0x000fe20000000067 */
[----:B------:R-:W-:-:S03]  /*9ee0*/  IMAD.MOV.U32 R9, RZ, RZ, R69 ;  /* 0x000000ffff097224 */ /* 0x000fc600078e0045 */
        /* <DEDUP_REMOVED lines=10> */
[----:B------:R-:W-:Y:S02]  /*9f90*/  PRMT R106, R106, 0x5410, R8 ;  /* 0x000054106a6a7816 */ /* 0x000fe40000000008 */
[----:B------:R-:W-:Y:S02]  /*9fa0*/  CS2R R8, SRZ ;  /* 0x0000000000087805 */ /* 0x000fe4000001ff00 */
[----:B------:R-:W-:Y:S01]  /*9fb0*/  PRMT R100, R0, 0x5410, R3 ;  /* 0x0000541000647816 */ /* 0x000fe20000000003 */
[----:B------:R-:W-:Y:S02]  /*9fc0*/  IMAD.MOV.U32 R0, RZ, RZ, R77 ;  /* 0x000000ffff007224 */ /* 0x000fe400078e004d */
[----:B------:R-:W-:-:S03]  /*9fd0*/  IMAD.MOV.U32 R3, RZ, RZ, R80 ;  /* 0x000000ffff037224 */ /* 0x000fc600078e0050 */
[----:B------:R-:W-:Y:S02]  /*9fe0*/  PRMT R103, R103, 0x5410, R0 ;  /* 0x0000541067677816 */ /* 0x000fe40000000000 */
[----:B------:R-:W-:Y:S01]  /*9ff0*/  PRMT R108, R108, 0x5410, R3 ;  /* 0x000054106c6c7816 */ /* 0x000fe20000000003 */
[----:B0-----:R-:W-:Y:S06]  /*a000*/  @P3 BRA `(.L_x_1458) ;  /* 0x0000000000903947 */ /* 0x001fec0003800000 */
[----:B------:R-:W-:Y:S01]  /*a010*/  IMAD.WIDE.U32 R12, R84, 0x60, R12 ;  /* 0x00000060540c7825 */ /* 0x000fe200078e000c */
[----:B------:R-:W-:Y:S01]  /*a020*/  ULDC UR4, c[0x0][0x3d4] ;  /* 0x0000f50000047ab9 */ /* 0x000fe20000000800 */
[----:B------:R-:W-:Y:S01]  /*a030*/  ULDC.64 UR6, c[0x0][0x3c8] ;  /* 0x0000f20000067ab9 */ /* 0x000fe20000000a00 */
[----:B------:R-:W-:Y:S01]  /*a040*/  ULDC.64 UR8, c[0x0][0x3e0] ;  /* 0x0000f80000087ab9 */ /* 0x000fe20000000a00 */
[----:B------:R-:W-:Y:S01]  /*a050*/  IMAD.WIDE.U32 R10, R14, 0x60, R10 ;  /* 0x000000600e0a7825 */ /* 0x000fe200078e000a */
[----:B------:R-:W-:Y:S02]  /*a060*/  IADD3 R97, P4, R97, R12, RZ ;  /* 0x0000000c61617210 */ /* 0x000fe40007f9e0ff */
[----:B------:R-:W-:Y:S02]  /*a070*/  CS2R R34, SRZ ;  /* 0x0000000000227805 */ /* 0x000fe4000001ff00 */
[----:B------:R-:W-:Y:S01]  /*a080*/  CS2R R32, SRZ ;  /* 0x0000000000207805 */ /* 0x000fe2000001ff00 */
[----:B------:R-:W-:Y:S01]  /*a090*/  IMAD R8, R85, 0x60, RZ ;  /* 0x0000006055087824 */ /* 0x000fe200078e02ff */
[----:B------:R-:W-:Y:S01]  /*a0a0*/  IADD3 R23, P5, R23, R10, RZ ;  /* 0x0000000a17177210 */ /* 0x000fe20007fbe0ff */
[----:B------:R-:W-:Y:S01]  /*a0b0*/  IMAD R0, R15, 0x60, RZ ;  /* 0x000000600f007824 */ /* 0x000fe200078e02ff */
[----:B------:R-:W-:-:S02]  /*a0c0*/  ULDC.64 UR10, c[0x0][0x208] ;  /* 0x00008200000a7ab9 */ /* 0x000fc40000000a00 */
[----:B------:R-:W-:Y:S02]  /*a0d0*/  IADD3.X R8, R93, R13, R8, P4, !PT ;  /* 0x0000000d5d087210 */ /* 0x000fe400027fe408 */
[----:B------:R-:W-:Y:S02]  /*a0e0*/  ISETP.GE.AND P4, PT, R208, UR4, PT ;  /* 0x00000004d0007c0c */ /* 0x000fe4000bf86270 */
[----:B------:R-:W-:Y:S02]  /*a0f0*/  IADD3.X R0, R107, R11, R0, P5, !PT ;  /* 0x0000000b6b007210 */ /* 0x000fe40002ffe400 */
[----:B------:R-:W-:Y:S02]  /*a100*/  LEA R10, P5, R97, UR6, 0x1 ;  /* 0x00000006610a7c11 */ /* 0x000fe4000f8a08ff */
[----:B------:R-:W-:Y:S02]  /*a110*/  LEA R12, P6, R23, UR8, 0x1 ;  /* 0x00000008170c7c11 */ /* 0x000fe4000f8c08ff */
[----:B------:R-:W-:-:S02]  /*a120*/  LEA.HI.X R11, R97, UR7, R8, 0x1, P5 ;  /* 0x00000007610b7c11 */ /* 0x000fc4000a8f0c08 */
[----:B------:R-:W-:Y:S02]  /*a130*/  LEA.HI.X R13, R23, UR9, R0, 0x1, P6 ;  /* 0x00000009170d7c11 */ /* 0x000fe4000b0f0c00 */
[----:B------:R-:W-:Y:S01]  /*a140*/  ISETP.GE.AND P6, PT, R111, UR4, PT ;  /* 0x000000046f007c0c */ /* 0x000fe2000bfc6270 */
[----:B------:R0:W5:Y:S01]  /*a150*/  @!P4 LDG.E.64 R34, desc[UR10][R10.64] ;  /* 0x0000000a0a22c981 */ /* 0x000162000c1e1b00 */
[----:B------:R-:W-:-:S03]  /*a160*/  ISETP.GE.AND P5, PT, R102, UR4, PT ;  /* 0x0000000466007c0c */ /* 0x000fc6000bfa6270 */
[----:B------:R0:W5:Y:S01]  /*a170*/  @!P4 LDG.E.64 R32, desc[UR10][R12.64] ;  /* 0x0000000a0c20c981 */ /* 0x000162000c1e1b00 */
[----:B------:R-:W-:Y:S02]  /*a180*/  ISETP.GE.AND P4, PT, R98, UR4, PT ;  /* 0x0000000462007c0c */ /* 0x000fe4000bf86270 */
        /* <DEDUP_REMOVED lines=12> */
.L_x_1458:
[----:B------:R-:W-:Y:S05]  /*a250*/  BSYNC B1 ;  /* 0x0000000000017941 */ /* 0x000fea0003800000 */
.L_x_1457:
[----:B------:R-:W2:Y:S01]  /*a260*/  LDL R23, [R1+0x28] ;  /* 0x0000280001177983 */ /* 0x000ea20000100800 */
[----:B------:R-:W-:Y:S01]  /*a270*/  ISETP.NE.AND P4, PT, R86, 0x1, PT ;  /* 0x000000015600780c */ /* 0x000fe20003f85270 */
[----:B------:R-:W-:Y:S01]  /*a280*/  IMAD.MOV.U32 R3, RZ, RZ, R56 ;  /* 0x000000ffff037224 */ /* 0x000fe200078e0038 */
[----:B0-----:R-:W-:Y:S01]  /*a290*/  MOV R11, R62 ;  /* 0x0000003e000b7202 */ /* 0x001fe20000000f00 */
[----:B------:R-:W3:Y:S01]  /*a2a0*/  LDL R107, [R1+0x68] ;  /* 0x00006800016b7983 */ /* 0x000ee20000100800 */
[----:B------:R-:W-:Y:S01]  /*a2b0*/  IMAD.MOV.U32 R10, RZ, RZ, R57 ;  /* 0x000000ffff0a7224 */ /* 0x000fe200078e0039 */
[----:B------:R-:W-:Y:S01]  /*a2c0*/  MOV R12, R60 ;  /* 0x0000003c000c7202 */ /* 0x000fe20000000f00 */
[----:B------:R-:W-:Y:S01]  /*a2d0*/  IMAD.MOV.U32 R0, RZ, RZ, R55 ;  /* 0x000000ffff007224 */ /* 0x000fe200078e0037 */
[----:B------:R-:W-:Y:S01]  /*a2e0*/  PRMT R92, R92, 0x5410, R3 ;  /* 0x000054105c5c7816 */ /* 0x000fe20000000003 */
[----:B------:R-:W-:Y:S01]  /*a2f0*/  IMAD.MOV.U32 R3, RZ, RZ, R66 ;  /* 0x000000ffff037224 */ /* 0x000fe200078e0042 */
[----:B------:R-:W-:Y:S01]  /*a300*/  PRMT R93, R10, 0x7610, R93 ;  /* 0x000076100a5d7816 */ /* 0x000fe2000000005d */
[----:B------:R-:W-:Y:S01]  /*a310*/  IMAD.MOV.U32 R10, RZ, RZ, R67 ;  /* 0x000000ffff0a7224 */ /* 0x000fe200078e0043 */
[----:B------:R-:W-:Y:S01]  /*a320*/  PRMT R96, R96, 0x5410, R11 ;  /* 0x0000541060607816 */ /* 0x000fe2000000000b */
[----:B------:R-:W-:Y:S01]  /*a330*/  IMAD.MOV.U32 R13, RZ, RZ, R65 ;  /* 0x000000ffff0d7224 */ /* 0x000fe200078e0041 */
[----:B------:R-:W-:Y:S01]  /*a340*/  PRMT R91, R0, 0x7610, R91 ;  /* 0x00007610005b7816 */ /* 0x000fe2000000005b */
[----:B------:R-:W-:Y:S01]  /*a350*/  IMAD.MOV.U32 R0, RZ, RZ, R63 ;  /* 0x000000ffff007224 */ /* 0x000fe200078e003f */
[----:B------:R-:W-:Y:S01]  /*a360*/  MOV R11, R52 ;  /* 0x00000034000b7202 */ /* 0x000fe20000000f00 */
[----:B------:R-:W-:Y:S01]  /*a370*/  ULDC.64 UR4, c[0x0][0x3c8] ;  /* 0x0000f20000047ab9 */ /* 0x000fe20000000a00 */
[----:B------:R-:W-:Y:S01]  /*a380*/  PRMT R101, R3, 0x5410, R10 ;  /* 0x0000541003657816 */ /* 0x000fe2000000000a */
[----:B------:R-:W-:Y:S01]  /*a390*/  IMAD.MOV.U32 R3, RZ, RZ, R58 ;  /* 0x000000ffff037224 */ /* 0x000fe200078e003a */
[----:B------:R-:W-:Y:S01]  /*a3a0*/  PRMT R91, R91, 0x5410, R11 ;  /* 0x000054105b5b7816 */ /* 0x000fe2000000000b */
[----:B------:R-:W-:Y:S01]  /*a3b0*/  IMAD.MOV.U32 R11, RZ, RZ, R59 ;  /* 0x000000ffff0b7224 */ /* 0x000fe200078e003b */
[----:B------:R-:W0:Y:S01]  /*a3c0*/  @P4 LDC R10, c[0x0][0x42c] ;  /* 0x00010b00ff0a4b82 */ /* 0x000e220000000800 */
[----:B------:R-:W-:Y:S01]  /*a3d0*/  PRMT R97, R0, 0x7610, R97 ;  /* 0x0000761000617816 */ /* 0x000fe20000000061 */
[----:B------:R-:W-:Y:S01]  /*a3e0*/  IMAD.MOV.U32 R0, RZ, RZ, R53 ;  /* 0x000000ffff007224 */ /* 0x000fe200078e0035 */
[----:B------:R-:W-:Y:S01]  /*a3f0*/  PRMT R93, R93, 0x5410, R3 ;  /* 0x000054105d5d7816 */ /* 0x000fe20000000003 */
[----:B------:R-:W-:Y:S01]  /*a400*/  IMAD.MOV.U32 R3, RZ, RZ, R61 ;  /* 0x000000ffff037224 */ /* 0x000fe200078e003d */
[----:B------:R-:W-:Y:S01]  /*a410*/  PRMT R94, R11, 0x7610, R94 ;  /* 0x000076100b5e7816 */ /* 0x000fe2000000005e */
[----:B------:R-:W-:Y:S01]  /*a420*/  ULDC.64 UR6, c[0x0][0x3e0] ;  /* 0x0000f80000067ab9 */ /* 0x000fe20000000a00 */
[----:B------:R-:W-:Y:S01]  /*a430*/  PRMT R92, R0, 0x7610, R92 ;  /* 0x00007610005c7816 */ /* 0x000fe2000000005c */
[----:B------:R-:W1:Y:S01]  /*a440*/  @P4 LDC R11, c[0x0][0x430] ;  /* 0x00010c00ff0b4b82 */ /* 0x000e620000000800 */
[----:B------:R-:W-:Y:S01]  /*a450*/  PRMT R97, R97, 0x5410, R12 ;  /* 0x0000541061617816 */ /* 0x000fe2000000000c */
[----:B------:R-:W-:Y:S01]  /*a460*/  IMAD.MOV.U32 R12, RZ, RZ, R64 ;  /* 0x000000ffff0c7224 */ /* 0x000fe200078e0040 */
[----:B------:R-:W-:-:S02]  /*a470*/  LEA R0, R110, R18, 0x7 ;  /* 0x000000126e007211 */ /* 0x000fc400078e38ff */
[----:B------:R-:W-:Y:S02]  /*a480*/  PRMT R98, R3, 0x7610, R98 ;  /* 0x0000761003627816 */ /* 0x000fe40000000062 */
[----:B------:R-:W-:Y:S01]  /*a490*/  PRMT R102, R12, 0x5410, R13 ;  /* 0x000054100c667816 */ /* 0x000fe2000000000d */
[----:B------:R-:W-:Y:S01]  /*a4a0*/  IMAD.MOV.U32 R12, RZ, RZ, R37 ;  /* 0x000000ffff0c7224 */ /* 0x000fe200078e0025 */
[----:B------:R-:W-:Y:S01]  /*a4b0*/  MOV R13, R40 ;  /* 0x00000028000d7202 */ /* 0x000fe20000000f00 */
[----:B--2---:R-:W-:Y:S02]  /*a4c0*/  IMAD R3, R23, 0x20, R0 ;  /* 0x0000002017037824 */ /* 0x004fe400078e0200 */
[----:B------:R-:W-:Y:S02]  /*a4d0*/  IMAD.MOV.U32 R0, RZ, RZ, R36 ;  /* 0x000000ffff007224 */ /* 0x000fe400078e0024 */
[----:B------:R-:W-:-:S03]  /*a4e0*/  IMAD.MOV.U32 R23, RZ, RZ, R41 ;  /* 0x000000ffff177224 */ /* 0x000fc600078e0029 */
[----:B------:R-:W-:Y:S01]  /*a4f0*/  PRMT R86, R12, 0x5410, R0 ;  /* 0x000054100c567816 */ /* 0x000fe20000000000 */
[----:B0-----:R-:W-:-:S04]  /*a500*/  @P4 IMAD.HI.U32 R0, R3, R10, RZ ;  /* 0x0000000a03004227 */ /* 0x001fc800078e00ff */
[----:B------:R-:W-:Y:S01]  /*a510*/  IMAD.MOV.U32 R10, RZ, RZ, R44 ;  /* 0x000000ffff0a7224 */ /* 0x000fe200078e002c */
[----:B-1----:R-:W-:Y:S02]  /*a520*/  @P4 SHF.R.U32.HI R3, RZ, R11, R0 ;  /* 0x0000000bff034219 */ /* 0x002fe40000011600 */
[----:B------:R-:W-:Y:S01]  /*a530*/  PRMT R87, R13, 0x5410, R23 ;  /* 0x000054100d577816 */ /* 0x000fe20000000017 */
[----:B------:R-:W-:Y:S01]  /*a540*/  IMAD.MOV.U32 R23, RZ, RZ, R49 ;  /* 0x000000ffff177224 */ /* 0x000fe200078e0031 */
[----:B------:R-:W-:Y:S01]  /*a550*/  PRMT R88, R88, 0x5410, R10 ;  /* 0x0000541058587816 */ /* 0x000fe2000000000a */
[----:B------:R-:W-:Y:S01]  /*a560*/  IMAD.MOV.U32 R12, RZ, RZ, R45 ;  /* 0x000000ffff0c7224 */ /* 0x000fe200078e002d */
[----:B------:R-:W-:Y:S01]  /*a570*/  MOV R13, R48 ;  /* 0x00000030000d7202 */ /* 0x000fe20000000f00 */
[----:B------:R-:W-:Y:S01]  /*a580*/  IMAD.MOV.U32 R0, RZ, RZ, R38 ;  /* 0x000000ffff007224 */ /* 0x000fe200078e0026 */
[----:B------:R-:W-:Y:S01]  /*a590*/  SHF.R.S32.HI R11, RZ, 0x1f, R3 ;  /* 0x0000001fff0b7819 */ /* 0x000fe20000011403 */
[----:B------:R-:W-:Y:S01]  /*a5a0*/  IMAD.MOV.U32 R10, RZ, RZ, R39 ;  /* 0x000000ffff0a7224 */ /* 0x000fe200078e0027 */
[----:B------:R-:W-:Y:S01]  /*a5b0*/  PRMT R90, R13, 0x5410, R23 ;  /* 0x000054100d5a7816 */ /* 0x000fe20000000017 */
[----:B------:R-:W-:Y:S01]  /*a5c0*/  IMAD.WIDE.U32 R6, R3, R84, R6 ;  /* 0x0000005403067225 */ /* 0x000fe200078e0006 */
[----:B------:R-:W-:-:S02]  /*a5d0*/  PRMT R89, R12, 0x7610, R89 ;  /* 0x000076100c597816 */ /* 0x000fc40000000059 */
[----:B------:R-:W-:Y:S01]  /*a5e0*/  PRMT R23, R10, 0x5410, R0 ;  /* 0x000054100a177816 */ /* 0x000fe20000000000 */
[C---:B------:R-:W-:Y:S01]  /*a5f0*/  IMAD R84, R11.reuse, R84, RZ ;  /* 0x000000540b547224 */ /* 0x040fe200078e02ff */
[----:B------:R-:W-:Y:S01]  /*a600*/  MOV R12, R42 ;  /* 0x0000002a000c7202 */ /* 0x000fe20000000f00 */
[-C--:B------:R-:W-:Y:S02]  /*a610*/  IMAD R0, R11, R14.reuse, RZ ;  /* 0x0000000e0b007224 */ /* 0x080fe400078e02ff */
[----:B------:R-:W-:Y:S01]  /*a620*/  IMAD.WIDE.U32 R10, R3, R14, R4 ;  /* 0x0000000e030a7225 */ /* 0x000fe200078e0004 */
[----:B------:R-:W-:-:S03]  /*a630*/  PRMT R88, R12, 0x7610, R88 ;  /* 0x000076100c587816 */ /* 0x000fc60000000058 */
[C---:B------:R-:W-:Y:S02]  /*a640*/  IMAD R5, R3.reuse, R85, R84 ;  /* 0x0000005503057224 */ /* 0x040fe400078e0254 */
[----:B------:R-:W-:Y:S02]  /*a650*/  IMAD R3, R3, R15, R0 ;  /* 0x0000000f03037224 */ /* 0x000fe400078e0200 */
[----:B------:R-:W-:Y:S01]  /*a660*/  IMAD.MOV.U32 R12, RZ, RZ, R43 ;  /* 0x000000ffff0c7224 */ /* 0x000fe200078e002b */
[----:B------:R-:W-:Y:S01]  /*a670*/  IADD3 R5, R7, R5, RZ ;  /* 0x0000000507057210 */ /* 0x000fe20007ffe0ff */
[----:B------:R-:W-:Y:S01]  /*a680*/  IMAD.IADD R3, R11, 0x1, R3 ;  /* 0x000000010b037824 */ /* 0x000fe200078e0203 */
[----:B------:R-:W-:Y:S02]  /*a690*/  LEA R4, P4, R6, UR4, 0x1 ;  /* 0x0000000406047c11 */ /* 0x000fe4000f8808ff */
[----:B------:R-:W-:Y:S01]  /*a6a0*/  LEA R0, P5, R10, UR6, 0x1 ;  /* 0x000000060a007c11 */ /* 0x000fe2000f8a08ff */
[----:B------:R-:W-:Y:S01]  /*a6b0*/  IMAD.MOV.U32 R13, RZ, RZ, R47 ;  /* 0x000000ffff0d7224 */ /* 0x000fe200078e002f */
[----:B------:R-:W-:Y:S01]  /*a6c0*/  PRMT R84, R12, 0x7610, R84 ;  /* 0x000076100c547816 */ /* 0x000fe20000000054 */
[----:B------:R-:W-:Y:S01]  /*a6d0*/  IMAD.MOV.U32 R12, RZ, RZ, R46 ;  /* 0x000000ffff0c7224 */ /* 0x000fe200078e002e */
[----:B------:R-:W-:Y:S01]  /*a6e0*/  UMOV UR4, 0xffffffff ;  /* 0xffffffff00047882 */ /* 0x000fe20000000000 */
[----:B------:R-:W-:-:S02]  /*a6f0*/  LEA.HI.X R5, R6, UR5, R5, 0x1, P4 ;  /* 0x0000000506057c11 */ /* 0x000fc4000a0f0c05 */
[----:B------:R-:W-:Y:S02]  /*a700*/  LEA.HI.X R3, R10, UR7, R3, 0x1, P5 ;  /* 0x000000070a037c11 */ /* 0x000fe4000a8f0c03 */
[----:B------:R-:W-:Y:S02]  /*a710*/  PRMT R84, R84, 0x5410, R12 ;  /* 0x0000541054547816 */ /* 0x000fe4000000000c */
[----:B------:R-:W-:Y:S02]  /*a720*/  PRMT R85, R13, 0x7610, R85 ;  /* 0x000076100d557816 */ /* 0x000fe40000000055 */
[----:B---3--:R-:W-:Y:S01]  /*a730*/  LEA.HI R6, R107, R107, RZ, 0x1 ;  /* 0x0000006b6b067211 */ /* 0x008fe200078f08ff */
[----:B------:R-:W-:Y:S06]  /*a740*/  BRA.DIV UR4, `(.L_x_1459) ;  /* 0x000001ce045c7947 */ /* 0x000fec000b800000 */
.L_x_1776:
[----:B------:R-:W-:-:S03]  /*a750*/  UMOV UR4, 0xffffffff ;  /* 0xffffffff00047882 */ /* 0x000fc60000000000 */
[----:B------:R-:W-:Y:S05]  /*a760*/  BRA.DIV UR4, `(.L_x_1460) ;  /* 0x000001ce047c7947 */ /* 0x000fea000b800000 */
.L_x_1779:
[----:B------:R-:W-:-:S03]  /*a770*/  UMOV UR4, 0xffffffff ;  /* 0xffffffff00047882 */ /* 0x000fc60000000000 */
[----:B------:R-:W-:Y:S05]  /*a780*/  BRA.DIV UR4, `(.L_x_1461) ;  /* 0x000001ce049c7947 */ /* 0x000fea000b800000 */
.L_x_1782:
[----:B------:R-:W-:-:S03]  /*a790*/  UMOV UR4, 0xffffffff ;  /* 0xffffffff00047882 */ /* 0x000fc60000000000 */
[----:B------:R-:W-:Y:S05]  /*a7a0*/  BRA.DIV UR4, `(.L_x_1462) ;  /* 0x000001ce04bc7947 */ /* 0x000fea000b800000 */
.L_x_1785:
[----:B------:R-:W-:-:S03]  /*a7b0*/  UMOV UR4, 0xffffffff ;  /* 0xffffffff00047882 */ /* 0x000fc60000000000 */
[----:B------:R-:W-:Y:S05]  /*a7c0*/  BRA.DIV UR4, `(.L_x_1463) ;  /* 0x000001ce04dc7947 */ /* 0x000fea000b800000 */
.L_x_1788:
[----:B------:R-:W-:-:S03]  /*a7d0*/  UMOV UR4, 0xffffffff ;  /* 0xffffffff00047882 */ /* 0x000fc60000000000 */
[----:B------:R-:W-:Y:S05]  /*a7e0*/  BRA.DIV UR4, `(.L_x_1464) ;  /* 0x000001ce04fc7947 */ /* 0x000fea000b800000 */
.L_x_1791:
[----:B------:R-:W-:-:S03]  /*a7f0*/  UMOV UR4, 0xffffffff ;  /* 0xffffffff00047882 */ /* 0x000fc60000000000 */
[----:B------:R-:W-:Y:S05]  /*a800*/  BRA.DIV UR4, `(.L_x_1465) ;  /* 0x000001d2041c7947 */ /* 0x000fea000b800000 */
.L_x_1794:
[----:B------:R-:W-:-:S03]  /*a810*/  UMOV UR4, 0xffffffff ;  /* 0xffffffff00047882 */ /* 0x000fc60000000000 */
[----:B------:R-:W-:Y:S05]  /*a820*/  BRA.DIV UR4, `(.L_x_1466) ;  /* 0x000001d2043c7947 */ /* 0x000fea000b800000 */
.L_x_1797:
[----:B------:R-:W-:-:S03]  /*a830*/  UMOV UR4, 0xffffffff ;  /* 0xffffffff00047882 */ /* 0x000fc60000000000 */
[----:B------:R-:W-:Y:S05]  /*a840*/  BRA.DIV UR4, `(.L_x_1467) ;  /* 0x000001d2045c7947 */ /* 0x000fea000b800000 */
.L_x_1800:
[----:B------:R-:W-:-:S03]  /*a850*/  UMOV UR4, 0xffffffff ;  /* 0xffffffff00047882 */ /* 0x000fc60000000000 */
[----:B------:R-:W-:Y:S05]  /*a860*/  BRA.DIV UR4, `(.L_x_1468) ;  /* 0x000001d2047c7947 */ /* 0x000fea000b800000 */
.L_x_1803:
[----:B------:R-:W-:-:S03]  /*a870*/  UMOV UR4, 0xffffffff ;  /* 0xffffffff00047882 */ /* 0x000fc60000000000 */
[----:B------:R-:W-:Y:S05]  /*a880*/  BRA.DIV UR4, `(.L_x_1469) ;  /* 0x000001d2049c7947 */ /* 0x000fea000b800000 */
.L_x_1806:
[----:B------:R-:W-:-:S03]  /*a890*/  UMOV UR4, 0xffffffff ;  /* 0xffffffff00047882 */ /* 0x000fc60000000000 */
[----:B------:R-:W-:Y:S05]  /*a8a0*/  BRA.DIV UR4, `(.L_x_1470) ;  /* 0x000001d204bc7947 */ /* 0x000fea000b800000 */
.L_x_1809:
[----:B------:R-:W-:-:S03]  /*a8b0*/  UMOV UR4, 0xffffffff ;  /* 0xffffffff00047882 */ /* 0x000fc60000000000 */
[----:B------:R-:W-:Y:S05]  /*a8c0*/  BRA.DIV UR4, `(.L_x_1471) ;  /* 0x000001d204dc7947 */ /* 0x000fea000b800000 */
.L_x_1812:
[----:B------:R-:W-:Y:S01]  /*a8d0*/  UMOV UR4, 0xffffffff ;  /* 0xffffffff00047882 */ /* 0x000fe20000000000 */
[----:B------:R-:W-:Y:S02]  /*a8e0*/  LOP3.LUT R6, R6, 0xfffffffe, RZ, 0xc0, !PT ;  /* 0xfffffffe06067812 */ /* 0x000fe400078ec0ff */
[----:B------:R-:W-:Y:S05]  /*a8f0*/  BRA.DIV UR4, `(.L_x_1472) ;  /* 0x000001d204f87947 */ /* 0x000fea000b800000 */
.L_x_1815:
[----:B------:R-:W-:Y:S01]  /*a900*/  UMOV UR4, 0xffffffff ;  /* 0xffffffff00047882 */ /* 0x000fe20000000000 */
[----:B------:R-:W-:Y:S02]  /*a910*/  IMAD.IADD R5, R107, 0x1, -R6 ;  /* 0x000000016b057824 */ /* 0x000fe400078e0a06 */
[----:B------:R-:W-:Y:S05]  /*a920*/  BRA.DIV UR4, `(.L_x_1473) ;  /* 0x000001d604147947 */ /* 0x000fea000b800000 */
.L_x_1818:
[----:B------:R-:W-:Y:S01]  /*a930*/  UMOV UR4, 0xffffffff ;  /* 0xffffffff00047882 */ /* 0x000fe20000000000 */
[----:B------:R-:W-:Y:S02]  /*a940*/  SHF.L.U32 R5, R5, 0x1f, RZ ;  /* 0x0000001f05057819 */ /* 0x000fe400000006ff */
[----:B------:R-:W-:Y:S05]  /*a950*/  BRA.DIV UR4, `(.L_x_1474) ;  /* 0x000001d604307947 */ /* 0x000fea000b800000 */
.L_x_1821:
[----:B------:R-:W0:Y:S01]  /*a960*/  SYNCS.PHASECHK.TRANS64.TRYWAIT P4, [R16+URZ+0x30800], R5 ;  /* 0x03080005100075a7 */ /* 0x000e22000808017f */
[----:B------:R-:W-:Y:S01]  /*a970*/  IMAD.MOV.U32 R0, RZ, RZ, R50 ;  /* 0x000000ffff007224 */ /* 0x000fe200078e0032 */
[----:B------:R-:W-:Y:S01]  /*a980*/  MOV R3, R51 ;  /* 0x0000003300037202 */ /* 0x000fe20000000f00 */
[----:B-----5:R-:W-:Y:S01]  /*a990*/  IMAD.MOV.U32 R4, RZ, RZ, R30 ;  /* 0x000000ffff047224 */ /* 0x020fe200078e001e */
[----:B------:R-:W-:Y:S01]  /*a9a0*/  BSSY B1, `(.L_x_1475) ;  /* 0x000001a000017945 */ /* 0x000fe20003800000 */
        /* <DEDUP_REMOVED lines=19> */
[----:B------:R-:W-:-:S04]  /*aae0*/  MOV R6, R21 ;  /* 0x0000001500067202 */ /* 0x000fc80000000f00 */
[----:B------:R-:W-:Y:S01]  /*aaf0*/  PRMT R11, R4, 0x5410, R6 ;  /* 0x00005410040b7816 */ /* 0x000fe20000000006 */
[----:B------:R-:W-:Y:S01]  /*ab00*/  IMAD.MOV.U32 R4, RZ, RZ, R32 ;  /* 0x000000ffff047224 */ /* 0x000fe200078e0020 */
[----:B------:R-:W-:Y:S02]  /*ab10*/  PRMT R13, R7, 0x5410, R15 ;  /* 0x00005410070d7816 */ /* 0x000fe4000000000f */
[----:B------:R-:W-:Y:S01]  /*ab20*/  MOV R6, R33 ;  /* 0x0000002100067202 */ /* 0x000fe20000000f00 */
[----:B0-----:R-:W-:Y:S06]  /*ab30*/  @!P4 BRA `(.L_x_1476) ;  /* 0x000001d000e0c947 */ /* 0x001fec0003800000 */
.L_x_1822:
[----:B------:R-:W-:Y:S05]  /*ab40*/  BSYNC B1 ;  /* 0x0000000000017941 */ /* 0x000fea0003800000 */
.L_x_1475:
[----:B------:R-:W-:Y:S01]  /*ab50*/  BSSY B1, `(.L_x_1477) ;  /* 0x00000be000017945 */ /* 0x000fe20003800000 */
[----:B------:R-:W-:-:S03]  /*ab60*/  PRMT R15, R4, 0x5410, R6 ;  /* 0x00005410040f7816 */ /* 0x000fc60000000006 */
[----:B------:R-:W-:Y:S05]  /*ab70*/  @P1 BRA `(.L_x_1478) ;  /* 0x0000000800ec1947 */ /* 0x000fea0003800000 */
[----:B------:R-:W2:Y:S01]  /*ab80*/  LDL R109, [R1+0x8] ;  /* 0x00000800016d7983 */ /* 0x000ea20000100800 */
[----:B0-----:R-:W0:Y:S03]  /*ab90*/  LDC R5, c[0x0][0x3d4] ;  /* 0x0000f500ff057b82 */ /* 0x001e260000000800 */
[----:B------:R-:W3:Y:S04]  /*aba0*/  LDL R107, [R1+0x4] ;  /* 0x00000400016b7983 */ /* 0x000ee80000100800 */
[----:B------:R-:W4:Y:S04]  /*abb0*/  LDL R7, [R1+0xc] ;  /* 0x00000c0001077983 */ /* 0x000f280000100800 */
[----:B------:R1:W5:Y:S01]  /*abc0*/  LDL R115, [R1+0x4c] ;  /* 0x00004c0001737983 */ /* 0x0003620000100800 */
[----:B------:R-:W-:Y:S01]  /*abd0*/  BSSY B2, `(.L_x_1479) ;  /* 0x0000030000027945 */ /* 0x000fe20003800000 */
[----:B0-----:R-:W-:-:S02]  /*abe0*/  ISETP.GE.AND P1, PT, R208, R5, PT ;  /* 0x00000005d000720c */ /* 0x001fc40003f26270 */
[-C--:B--2---:R-:W-:Y:S02]  /*abf0*/  ISETP.GE.AND P4, PT, R109, R5.reuse, PT ;  /* 0x000000056d00720c */ /* 0x084fe40003f86270 */
[-C--:B---3--:R-:W-:Y:S02]  /*ac00*/  ISETP.GE.AND P5, PT, R107, R5.reuse, PT ;  /* 0x000000056b00720c */ /* 0x088fe40003fa6270 */
[----:B----4-:R-:W-:-:S07]  /*ac10*/  ISETP.GE.AND P6, PT, R7, R5, PT ;  /* 0x000000050700720c */ /* 0x010fce0003fc6270 */
[----:B-1----:R-:W-:Y:S06]  /*ac20*/  @P1 BRA `(.L_x_1480) ;  /* 0x0000000000a81947 */ /* 0x002fec0003800000 */
[----:B-----5:R-:W0:Y:S01]  /*ac30*/  LDS.128 R4, [R115] ;  /* 0x0000000073047984 */ /* 0x020e220000000c00 */
[----:B------:R-:W-:Y:S01]  /*ac40*/  SHF.R.U32.HI R110, RZ, 0x10, R81 ;  /* 0x00000010ff6e7819 */ /* 0x000fe20000011651 */
[--C-:B------:R-:W-:Y:S01]  /*ac50*/  HADD2.F32 R107, -RZ, R108.reuse.H0_H0 ;  /* 0x2000006cff6b7230 */ /* 0x100fe20000004100 */
[--C-:B------:R-:W-:Y:S01]  /*ac60*/  SHF.R.U32.HI R111, RZ, 0x10, R83.reuse ;  /* 0x00000010ff6f7819 */ /* 0x100fe20000011653 */
[----:B------:R-:W-:Y:S01]  /*ac70*/  HADD2.F32 R109, -RZ, R108.H1_H1 ;  /* 0x3000006cff6d7230 */ /* 0x000fe20000004100 */
[----:B------:R-:W-:Y:S01]  /*ac80*/  SHF.R.U64 R114, R82, 0x10, R83 ;  /* 0x0000001052727819 */ /* 0x000fe20000001253 */
[----:B------:R-:W-:Y:S01]  /*ac90*/  HADD2.F32 R110, -RZ, R110.H0_H0 ;  /* 0x2000006eff6e7230 */ /* 0x000fe20000004100 */
[----:B------:R-:W-:Y:S01]  /*aca0*/  SHF.R.U64 R113, R80, 0x10, R81 ;  /* 0x0000001050717819 */ /* 0x000fe20000001251 */
[----:B------:R-:W-:Y:S02]  /*acb0*/  HADD2.F32 R108, -RZ, R111.H0_H0 ;  /* 0x2000006fff6c7230 */ /* 0x000fe40000004100 */
[----:B0-----:R-:W-:-:S02]  /*acc0*/  HADD2.F32 R83, -RZ, R7.H1_H1 ;  /* 0x30000007ff537230 */ /* 0x001fc40000004100 */
[----:B------:R-:W-:Y:S02]  /*acd0*/  HADD2.F32 R82, -RZ, R7.H0_H0 ;  /* 0x20000007ff527230 */ /* 0x000fe40000004100 */
[--C-:B------:R-:W-:Y:S02]  /*ace0*/  HADD2.F32 R7, -RZ, R4.reuse.H0_H0 ;  /* 0x20000004ff077230 */ /* 0x100fe40000004100 */
[C---:B------:R-:W-:Y:S01]  /*acf0*/  FMUL.FTZ R111, R83.reuse, R110 ;  /* 0x0000006e536f7220 */ /* 0x040fe20000410000 */
[----:B------:R-:W-:Y:S01]  /*ad00*/  FMUL.FTZ R83, R83, R108 ;  /* 0x0000006c53537220 */ /* 0x000fe20000410000 */
[----:B------:R-:W-:Y:S02]  /*ad10*/  HADD2.F32 R4, -RZ, R4.H1_H1 ;  /* 0x30000004ff047230 */ /* 0x000fe40000004100 */
[--C-:B------:R-:W-:Y:S02]  /*ad20*/  HADD2.F32 R80, -RZ, R6.reuse.H0_H0 ;  /* 0x20000006ff507230 */ /* 0x100fe40000004100 */
[----:B------:R-:W-:Y:S01]  /*ad30*/  FFMA.FTZ R110, R82, R110, R83 ;  /* 0x0000006e526e7223 */ /* 0x000fe20000010053 */
[----:B------:R-:W-:-:S02]  /*ad40*/  HADD2.F32 R81, -RZ, R6.H1_H1 ;  /* 0x30000006ff517230 */ /* 0x000fc40000004100 */
[----:B------:R-:W-:Y:S01]  /*ad50*/  FFMA.FTZ R111, R82, R108, -R111 ;  /* 0x0000006c526f7223 */ /* 0x000fe2000001086f */
[--C-:B------:R-:W-:Y:S02]  /*ad60*/  HADD2.F32 R83, -RZ, R106.reuse.H1_H1 ;  /* 0x3000006aff537230 */ /* 0x100fe40000004100 */
[C---:B------:R-:W-:Y:S01]  /*ad70*/  FMUL.FTZ R112, R4.reuse, R109 ;  /* 0x0000006d04707220 */ /* 0x040fe20000410000 */
[--C-:B------:R-:W-:Y:S02]  /*ad80*/  HADD2.F32 R6, -RZ, R5.reuse.H0_H0 ;  /* 0x20000005ff067230 */ /* 0x100fe40000004100 */
[-C--:B------:R-:W-:Y:S01]  /*ad90*/  FMUL.FTZ R108, R4, R107.reuse ;  /* 0x0000006b046c7220 */ /* 0x080fe20000410000 */
[----:B------:R-:W-:Y:S02]  /*ada0*/  HADD2.F32 R106, -RZ, R106.H0_H0 ;  /* 0x2000006aff6a7230 */ /* 0x000fe40000004100 */
[----:B------:R-:W-:Y:S01]  /*adb0*/  FFMA.FTZ R112, R7, R107, -R112 ;  /* 0x0000006b07707223 */ /* 0x000fe20000010870 */
[----:B------:R-:W-:-:S02]  /*adc0*/  HADD2.F32 R5, -RZ, R5.H1_H1 ;  /* 0x30000005ff057230 */ /* 0x000fc40000004100 */
[----:B------:R-:W-:Y:S01]  /*add0*/  FFMA.FTZ R109, R7, R109, R108 ;  /* 0x0000006d076d7223 */ /* 0x000fe2000001006c */
[----:B------:R-:W-:Y:S02]  /*ade0*/  HADD2.F32 R82, -RZ, R113.H0_H0 ;  /* 0x20000071ff527230 */ /* 0x000fe40000004100 */
[CC--:B------:R-:W-:Y:S01]  /*adf0*/  FMUL.FTZ R107, R81.reuse, R83.reuse ;  /* 0x00000053516b7220 */ /* 0x0c0fe20000410000 */
[----:B------:R-:W-:Y:S02]  /*ae00*/  HADD2.F32 R4, -RZ, R114.H0_H0 ;  /* 0x20000072ff047230 */ /* 0x000fe40000004100 */
[----:B------:R-:W-:Y:S01]  /*ae10*/  FMUL.FTZ R108, R81, R106 ;  /* 0x0000006a516c7220 */ /* 0x000fe20000410000 */
[C---:B------:R-:W-:Y:S01]  /*ae20*/  FMUL.FTZ R7, R5.reuse, R82 ;  /* 0x0000005205077220 */ /* 0x040fe20000410000 */
[C---:B------:R-:W-:Y:S01]  /*ae30*/  FFMA.FTZ R107, R80.reuse, R106, -R107 ;  /* 0x0000006a506b7223 */ /* 0x040fe2000001086b */
[-C--:B------:R-:W-:Y:S01]  /*ae40*/  FMUL.FTZ R81, R5, R4.reuse ;  /* 0x0000000405517220 */ /* 0x080fe20000410000 */
[----:B------:R-:W-:Y:S01]  /*ae50*/  FFMA.FTZ R108, R80, R83, R108 ;  /* 0x00000053506c7223 */ /* 0x000fe2000001006c */
[----:B------:R-:W-:Y:S01]  /*ae60*/  FFMA.FTZ R5, R6, R4, -R7 ;  /* 0x0000000406057223 */ /* 0x000fe20000010807 */
[----:B------:R-:W-:Y:S01]  /*ae70*/  F2FP.F16.F32.PACK_AB R7, R110, R111 ;  /* 0x0000006f6e07723e */ /* 0x000fe200000000ff */
[----:B------:R-:W-:Y:S01]  /*ae80*/  FFMA.FTZ R82, R6, R82, R81 ;  /* 0x0000005206527223 */ /* 0x000fe20000010051 */
[----:B------:R-:W-:-:S02]  /*ae90*/  F2FP.F16.F32.PACK_AB R4, R109, R112 ;  /* 0x000000706d04723e */ /* 0x000fc400000000ff */
[----:B------:R-:W-:Y:S02]  /*aea0*/  F2FP.F16.F32.PACK_AB R6, R108, R107 ;  /* 0x0000006b6c06723e */ /* 0x000fe400000000ff */
[----:B------:R-:W-:-:S05]  /*aeb0*/  F2FP.F16.F32.PACK_AB R5, R82, R5 ;  /* 0x000000055205723e */ /* 0x000fca00000000ff */
[----:B------:R0:W-:Y:S02]  /*aec0*/  STS.128 [R115], R4 ;  /* 0x0000000473007388 */ /* 0x0001e40000000c00 */
.L_x_1480:
[----:B------:R-:W-:Y:S05]  /*aed0*/  BSYNC B2 ;  /* 0x0000000000027941 */ /* 0x000fea0003800000 */
.L_x_1479:
[----:B------:R-:W-:Y:S04]  /*aee0*/  BSSY B2, `(.L_x_1481) ;  /* 0x000002c000027945 */ /* 0x000fe80003800000 */
[----:B------:R-:W-:Y:S05]  /*aef0*/  @P4 BRA `(.L_x_1482) ;  /* 0x0000000000a84947 */ /* 0x000fea0003800000 */
[----:B0----5:R-:W0:Y:S01]  /*af00*/  LDS.128 R4, [R115+0x4000] ;  /* 0x0040000073047984 */ /* 0x021e220000000c00 */
[----:B------:R-:W-:Y:S01]  /*af10*/  SHF.R.U32.HI R82, RZ, 0x10, R77 ;  /* 0x00000010ff527819 */ /* 0x000fe2000001164d */
[--C-:B------:R-:W-:Y:S01]  /*af20*/  HADD2.F32 R80, -RZ, R105.reuse.H1_H1 ;  /* 0x30000069ff507230 */ /* 0x100fe20000004100 */
[--C-:B------:R-:W-:Y:S01]  /*af30*/  SHF.R.U32.HI R81, RZ, 0x10, R79.reuse ;  /* 0x00000010ff517819 */ /* 0x100fe2000001164f */
[----:B------:R-:W-:Y:S01]  /*af40*/  HADD2.F32 R105, -RZ, R105.H0_H0 ;  /* 0x20000069ff697230 */ /* 0x000fe20000004100 */
[----:B------:R-:W-:Y:S01]  /*af50*/  SHF.R.U64 R109, R78, 0x10, R79 ;  /* 0x000000104e6d7819 */ /* 0x000fe2000000124f */
[----:B------:R-:W-:Y:S01]  /*af60*/  HADD2.F32 R82, -RZ, R82.H0_H0 ;  /* 0x20000052ff527230 */ /* 0x000fe20000004100 */
[----:B------:R-:W-:Y:S01]  /*af70*/  SHF.R.U64 R107, R76, 0x10, R77 ;  /* 0x000000104c6b7819 */ /* 0x000fe2000000124d */
[----:B------:R-:W-:Y:S02]  /*af80*/  HADD2.F32 R81, -RZ, R81.H0_H0 ;  /* 0x20000051ff517230 */ /* 0x000fe40000004100 */
[----:B0-----:R-:W-:-:S02]  /*af90*/  HADD2.F32 R79, -RZ, R7.H1_H1 ;  /* 0x30000007ff4f7230 */ /* 0x001fc40000004100 */
[----:B------:R-:W-:Y:S02]  /*afa0*/  HADD2.F32 R78, -RZ, R7.H0_H0 ;  /* 0x20000007ff4e7230 */ /* 0x000fe40000004100 */
[--C-:B------:R-:W-:Y:S02]  /*afb0*/  HADD2.F32 R7, -RZ, R4.reuse.H0_H0 ;  /* 0x20000004ff077230 */ /* 0x100fe40000004100 */
[CC--:B------:R-:W-:Y:S01]  /*afc0*/  FMUL.FTZ R83, R79.reuse, R82.reuse ;  /* 0x000000524f537220 */ /* 0x0c0fe20000410000 */
[----:B------:R-:W-:Y:S01]  /*afd0*/  FMUL.FTZ R79, R79, R81 ;  /* 0x000000514f4f7220 */ /* 0x000fe20000410000 */
[----:B------:R-:W-:Y:S02]  /*afe0*/  HADD2.F32 R4, -RZ, R4.H1_H1 ;  /* 0x30000004ff047230 */ /* 0x000fe40000004100 */
[--C-:B------:R-:W-:Y:S02]  /*aff0*/  HADD2.F32 R76, -RZ, R6.reuse.H0_H0 ;  /* 0x20000006ff4c7230 */ /* 0x100fe40000004100 */
[----:B------:R-:W-:Y:S01]  /*b000*/  FFMA.FTZ R108, R78, R82, R79 ;  /* 0x000000524e6c7223 */ /* 0x000fe2000001004f */
[----:B------:R-:W-:-:S02]  /*b010*/  HADD2.F32 R77, -RZ, R6.H1_H1 ;  /* 0x30000006ff4d7230 */ /* 0x000fc40000004100 */
[----:B------:R-:W-:Y:S01]  /*b020*/  FMUL.FTZ R106, R4, R105 ;  /* 0x00000069046a7220 */ /* 0x000fe20000410000 */
[----:B------:R-:W-:Y:S02]  /*b030*/  HADD2.F32 R79, -RZ, R103.H1_H1 ;  /* 0x30000067ff4f7230 */ /* 0x000fe40000004100 */
[----:B------:R-:W-:Y:S01]  /*b040*/  FFMA.FTZ R83, R78, R81, -R83 ;  /* 0x000000514e537223 */ /* 0x000fe20000010853 */
[----:B------:R-:W-:Y:S02]  /*b050*/  HADD2.F32 R6, -RZ, R5.H0_H0 ;  /* 0x20000005ff067230 */ /* 0x000fe40000004100 */
[-C--:B------:R-:W-:Y:S01]  /*b060*/  FMUL.FTZ R82, R4, R80.reuse ;  /* 0x0000005004527220 */ /* 0x080fe20000410000 */
[----:B------:R-:W-:Y:S02]  /*b070*/  HADD2.F32 R103, -RZ, R103.H0_H0 ;  /* 0x20000067ff677230 */ /* 0x000fe40000004100 */
[----:B------:R-:W-:Y:S01]  /*b080*/  FFMA.FTZ R106, R7, R80, -R106 ;  /* 0x00000050076a7223 */ /* 0x000fe2000001086a */
[----:B------:R-:W-:-:S02]  /*b090*/  HADD2.F32 R5, -RZ, R5.H1_H1 ;  /* 0x30000005ff057230 */ /* 0x000fc40000004100 */
[----:B------:R-:W-:Y:S01]  /*b0a0*/  FFMA.FTZ R105, R7, R105, R82 ;  /* 0x0000006907697223 */ /* 0x000fe20000010052 */
[----:B------:R-:W-:Y:S02]  /*b0b0*/  HADD2.F32 R78, -RZ, R107.H0_H0 ;  /* 0x2000006bff4e7230 */ /* 0x000fe40000004100 */
[C---:B------:R-:W-:Y:S01]  /*b0c0*/  FMUL.FTZ R81, R77.reuse, R79 ;  /* 0x0000004f4d517220 */ /* 0x040fe20000410000 */
[----:B------:R-:W-:Y:S02]  /*b0d0*/  HADD2.F32 R4, -RZ, R109.H0_H0 ;  /* 0x2000006dff047230 */ /* 0x000fe40000004100 */
[-C--:B------:R-:W-:Y:S01]  /*b0e0*/  FMUL.FTZ R80, R77, R103.reuse ;  /* 0x000000674d507220 */ /* 0x080fe20000410000 */
        /* <DEDUP_REMOVED lines=10> */
[----:B------:R1:W-:Y:S02]  /*b190*/  STS.128 [R115+0x4000], R4 ;  /* 0x0040000473007388 */ /* 0x0003e40000000c00 */
.L_x_1482:
[----:B------:R-:W-:Y:S05]  /*b1a0*/  BSYNC B2 ;  /* 0x0000000000027941 */ /* 0x000fea0003800000 */
.L_x_1481:
[----:B------:R-:W-:Y:S04]  /*b1b0*/  BSSY B2, `(.L_x_1483) ;  /* 0x000002c000027945 */ /* 0x000fe80003800000 */
[----:B------:R-:W-:Y:S05]  /*b1c0*/  @P5 BRA `(.L_x_1484) ;  /* 0x0000000000a85947 */ /* 0x000fea0003800000 */
[----:B01---5:R-:W0:Y:S01]  /*b1d0*/  LDS.128 R4, [R115+0x8000] ;  /* 0x0080000073047984 */ /* 0x023e220000000c00 */
[----:B------:R-:W-:Y:S01]  /*b1e0*/  SHF.R.U32.HI R77, RZ, 0x10, R75 ;  /* 0x00000010ff4d7819 */ /* 0x000fe2000001164b */
[----:B------:R-:W-:Y:S01]  /*b1f0*/  HADD2.F32 R76, -RZ, R99.H0_H0 ;  /* 0x20000063ff4c7230 */ /* 0x000fe20000004100 */
[----:B------:R-:W-:Y:S01]  /*b200*/  SHF.R.U32.HI R79, RZ, 0x10, R73 ;  /* 0x00000010ff4f7819 */ /* 0x000fe20000011649 */
[--C-:B------:R-:W-:Y:S01]  /*b210*/  HADD2.F32 R78, -RZ, R100.reuse.H0_H0 ;  /* 0x20000064ff4e7230 */ /* 0x100fe20000004100 */
[----:B------:R-:W-:Y:S01]  /*b220*/  SHF.R.U64 R103, R74, 0x10, R75 ;  /* 0x000000104a677819 */ /* 0x000fe2000000124b */
[----:B------:R-:W-:Y:S01]  /*b230*/  HADD2.F32 R77, -RZ, R77.H0_H0 ;  /* 0x2000004dff4d7230 */ /* 0x000fe20000004100 */
[----:B------:R-:W-:Y:S01]  /*b240*/  SHF.R.U64 R83, R72, 0x10, R73 ;  /* 0x0000001048537819 */ /* 0x000fe20000001249 */
[----:B------:R-:W-:Y:S02]  /*b250*/  HADD2.F32 R79, -RZ, R79.H0_H0 ;  /* 0x2000004fff4f7230 */ /* 0x000fe40000004100 */
[----:B------:R-:W-:-:S02]  /*b260*/  HADD2.F32 R100, -RZ, R100.H1_H1 ;  /* 0x30000064ff647230 */ /* 0x000fc40000004100 */
[----:B------:R-:W-:Y:S02]  /*b270*/  HADD2.F32 R99, -RZ, R99.H1_H1 ;  /* 0x30000063ff637230 */ /* 0x000fe40000004100 */
[--C-:B0-----:R-:W-:Y:S02]  /*b280*/  HADD2.F32 R75, -RZ, R7.reuse.H1_H1 ;  /* 0x30000007ff4b7230 */ /* 0x101fe40000004100 */
[----:B------:R-:W-:Y:S02]  /*b290*/  HADD2.F32 R74, -RZ, R7.H0_H0 ;  /* 0x20000007ff4a7230 */ /* 0x000fe40000004100 */
[--C-:B------:R-:W-:Y:S02]  /*b2a0*/  HADD2.F32 R7, -RZ, R4.reuse.H0_H0 ;  /* 0x20000004ff077230 */ /* 0x100fe40000004100 */
[C---:B------:R-:W-:Y:S01]  /*b2b0*/  FMUL.FTZ R82, R75.reuse, R77 ;  /* 0x0000004d4b527220 */ /* 0x040fe20000410000 */
[----:B------:R-:W-:Y:S02]  /*b2c0*/  HADD2.F32 R4, -RZ, R4.H1_H1 ;  /* 0x30000004ff047230 */ /* 0x000fe40000004100 */
[----:B------:R-:W-:Y:S01]  /*b2d0*/  FMUL.FTZ R81, R75, R79 ;  /* 0x0000004f4b517220 */ /* 0x000fe20000410000 */
[----:B------:R-:W-:-:S02]  /*b2e0*/  HADD2.F32 R72, -RZ, R6.H0_H0 ;  /* 0x20000006ff487230 */ /* 0x000fc40000004100 */
[----:B------:R-:W-:Y:S01]  /*b2f0*/  FFMA.FTZ R106, R74, R79, R82 ;  /* 0x0000004f4a6a7223 */ /* 0x000fe20000010052 */
[----:B------:R-:W-:Y:S02]  /*b300*/  HADD2.F32 R73, -RZ, R6.H1_H1 ;  /* 0x30000006ff497230 */ /* 0x000fe40000004100 */
[----:B------:R-:W-:Y:S01]  /*b310*/  FMUL.FTZ R80, R4, R78 ;  /* 0x0000004e04507220 */ /* 0x000fe20000410000 */
[--C-:B------:R-:W-:Y:S02]  /*b320*/  HADD2.F32 R6, -RZ, R5.reuse.H0_H0 ;  /* 0x20000005ff067230 */ /* 0x100fe40000004100 */
[----:B------:R-:W-:Y:S01]  /*b330*/  FFMA.FTZ R81, R74, R77, -R81 ;  /* 0x0000004d4a517223 */ /* 0x000fe20000010851 */
[-C--:B------:R-:W-:Y:S01]  /*b340*/  FMUL.FTZ R82, R4, R76.reuse ;  /* 0x0000004c04527220 */ /* 0x080fe20000410000 */
[----:B------:R-:W-:Y:S02]  /*b350*/  HADD2.F32 R5, -RZ, R5.H1_H1 ;  /* 0x30000005ff057230 */ /* 0x000fe40000004100 */
[----:B------:R-:W-:Y:S01]  /*b360*/  FFMA.FTZ R80, R7, R76, -R80 ;  /* 0x0000004c07507223 */ /* 0x000fe20000010850 */
[----:B------:R-:W-:-:S02]  /*b370*/  HADD2.F32 R74, -RZ, R83.H0_H0 ;  /* 0x20000053ff4a7230 */ /* 0x000fc40000004100 */
[----:B------:R-:W-:Y:S01]  /*b380*/  FFMA.FTZ R75, R7, R78, R82 ;  /* 0x0000004e074b7223 */ /* 0x000fe20000010052 */
[----:B------:R-:W-:Y:S02]  /*b390*/  HADD2.F32 R4, -RZ, R103.H0_H0 ;  /* 0x20000067ff047230 */ /* 0x000fe40000004100 */
[C---:B------:R-:W-:Y:S01]  /*b3a0*/  FMUL.FTZ R77, R73.reuse, R100 ;  /* 0x00000064494d7220 */ /* 0x040fe20000410000 */
[-C--:B------:R-:W-:Y:S01]  /*b3b0*/  FMUL.FTZ R79, R73, R99.reuse ;  /* 0x00000063494f7220 */ /* 0x080fe20000410000 */
[C---:B------:R-:W-:Y:S01]  /*b3c0*/  FMUL.FTZ R7, R5.reuse, R74 ;  /* 0x0000004a05077220 */ /* 0x040fe20000410000 */
[----:B------:R-:W-:Y:S01]  /*b3d0*/  FMUL.FTZ R73, R5, R4 ;  /* 0x0000000405497220 */ /* 0x000fe20000410000 */
[C---:B------:R-:W-:Y:S01]  /*b3e0*/  FFMA.FTZ R77, R72.reuse, R99, -R77 ;  /* 0x00000063484d7223 */ /* 0x040fe2000001084d */
[----:B------:R-:W-:Y:S01]  /*b3f0*/  FFMA.FTZ R72, R72, R100, R79 ;  /* 0x0000006448487223 */ /* 0x000fe2000001004f */
[C---:B------:R-:W-:Y:S01]  /*b400*/  FFMA.FTZ R5, R6.reuse, R4, -R7 ;  /* 0x0000000406057223 */ /* 0x040fe20000010807 */
[----:B------:R-:W-:Y:S01]  /*b410*/  FFMA.FTZ R74, R6, R74, R73 ;  /* 0x0000004a064a7223 */ /* 0x000fe20000010049 */
[----:B------:R-:W-:-:S02]  /*b420*/  F2FP.F16.F32.PACK_AB R7, R106, R81 ;  /* 0x000000516a07723e */ /* 0x000fc400000000ff */
[----:B------:R-:W-:Y:S02]  /*b430*/  F2FP.F16.F32.PACK_AB R6, R72, R77 ;  /* 0x0000004d4806723e */ /* 0x000fe400000000ff */
[----:B------:R-:W-:Y:S02]  /*b440*/  F2FP.F16.F32.PACK_AB R4, R75, R80 ;  /* 0x000000504b04723e */ /* 0x000fe400000000ff */
[----:B------:R-:W-:-:S05]  /*b450*/  F2FP.F16.F32.PACK_AB R5, R74, R5 ;  /* 0x000000054a05723e */ /* 0x000fca00000000ff */
[----:B------:R2:W-:Y:S02]  /*b460*/  STS.128 [R115+0x8000], R4 ;  /* 0x0080000473007388 */ /* 0x0005e40000000c00 */
.L_x_1484:
[----:B------:R-:W-:Y:S05]  /*b470*/  BSYNC B2 ;  /* 0x0000000000027941 */ /* 0x000fea0003800000 */
.L_x_1483:
[----:B------:R-:W-:Y:S05]  /*b480*/  @P6 BRA `(.L_x_1478) ;  /* 0x0000000000a86947 */ /* 0x000fea0003800000 */
[----:B012--5:R-:W0:Y:S01]  /*b490*/  LDS.128 R4, [R115+0xc000] ;  /* 0x00c0000073047984 */ /* 0x027e220000000c00 */
[----:B------:R-:W-:Y:S01]  /*b4a0*/  SHF.R.U32.HI R73, RZ, 0x10, R71 ;  /* 0x00000010ff497819 */ /* 0x000fe20000011647 */
[----:B------:R-:W-:Y:S01]  /*b4b0*/  HADD2.F32 R72, -RZ, R94.H1_H1 ;  /* 0x3000005eff487230 */ /* 0x000fe20000004100 */
[----:B------:R-:W-:Y:S01]  /*b4c0*/  SHF.R.U32.HI R75, RZ, 0x10, R69 ;  /* 0x00000010ff4b7819 */ /* 0x000fe20000011645 */
[----:B------:R-:W-:Y:S01]  /*b4d0*/  HADD2.F32 R74, -RZ, R95.H1_H1 ;  /* 0x3000005fff4a7230 */ /* 0x000fe20000004100 */
[----:B------:R-:W-:Y:S01]  /*b4e0*/  SHF.R.U64 R81, R70, 0x10, R71 ;  /* 0x0000001046517819 */ /* 0x000fe20000001247 */
[----:B------:R-:W-:Y:S01]  /*b4f0*/  HADD2.F32 R73, -RZ, R73.H0_H0 ;  /* 0x20000049ff497230 */ /* 0x000fe20000004100 */
[----:B------:R-:W-:Y:S01]  /*b500*/  SHF.R.U64 R79, R68, 0x10, R69 ;  /* 0x00000010444f7819 */ /* 0x000fe20000001245 */
[----:B------:R-:W-:Y:S02]  /*b510*/  HADD2.F32 R75, -RZ, R75.H0_H0 ;  /* 0x2000004bff4b7230 */ /* 0x000fe40000004100 */
[----:B------:R-:W-:-:S02]  /*b520*/  HADD2.F32 R95, -RZ, R95.H0_H0 ;  /* 0x2000005fff5f7230 */ /* 0x000fc40000004100 */
        /* <DEDUP_REMOVED lines=32> */
.L_x_1478:
[----:B------:R-:W-:Y:S05]  /*b730*/  BSYNC B1 ;  /* 0x0000000000017941 */ /* 0x000fea0003800000 */
.L_x_1477:
[----:B------:R-:W-:Y:S04]  /*b740*/  BSSY B1, `(.L_x_1485) ;  /* 0x00000bd000017945 */ /* 0x000fe80003800000 */
[----:B------:R-:W-:Y:S05]  /*b750*/  @P2 BRA `(.L_x_1486) ;  /* 0x0000000800ec2947 */ /* 0x000fea0003800000 */
[----:B0123--:R-:W2:Y:S01]  /*b760*/  LDL R7, [R1+0x8] ;  /* 0x0000080001077983 */ /* 0x00fea20000100800 */
[----:B------:R-:W0:Y:S03]  /*b770*/  LDC R5, c[0x0][0x3d4] ;  /* 0x0000f500ff057b82 */ /* 0x000e260000000800 */
        /* <DEDUP_REMOVED lines=9> */
[----:B-----5:R-:W0:Y:S01]  /*b810*/  LDS.128 R4, [R78+0x1000] ;  /* 0x001000004e047984 */ /* 0x020e220000000c00 */
        /* <DEDUP_REMOVED lines=41> */
.L_x_1488:
[----:B------:R-:W-:Y:S05]  /*bab0*/  BSYNC B2 ;  /* 0x0000000000027941 */ /* 0x000fea0003800000 */
.L_x_1487:
[----:B------:R-:W-:Y:S04]  /*bac0*/  BSSY B2, `(.L_x_1489) ;  /* 0x000002c000027945 */ /* 0x000fe80003800000 */
[----:B------:R-:W-:Y:S05]  /*bad0*/  @P2 BRA `(.L_x_1490) ;  /* 0x0000000000a82947 */ /* 0x000fea0003800000 */
[----:B0----5:R-:W0:Y:S01]  /*bae0*/  LDS.128 R4, [R78+0x5000] ;  /* 0x005000004e047984 */ /* 0x021e220000000c00 */
[----:B------:R-:W-:Y:S01]  /*baf0*/  SHF.R.U32.HI R66, RZ, 0x10, R61 ;  /* 0x00000010ff427819 */ /* 0x000fe2000001163d */
[----:B------:R-:W-:Y:S01]  /*bb00*/  HADD2.F32 R96, -RZ, R96.H1_H1 ;  /* 0x30000060ff607230 */ /* 0x000fe20000004100 */
[--C-:B------:R-:W-:Y:S01]  /*bb10*/  SHF.R.U32.HI R64, RZ, 0x10, R63.reuse ;  /* 0x00000010ff407819 */ /* 0x100fe2000001163f */
[--C-:B------:R-:W-:Y:S01]  /*bb20*/  HADD2.F32 R65, -RZ, R97.reuse.H1_H1 ;  /* 0x30000061ff417230 */ /* 0x100fe20000004100 */
        /* <DEDUP_REMOVED lines=12> */
[C---:B------:R-:W-:Y:S01]  /*bbf0*/  FFMA.FTZ R69, R62.reuse, R64, -R67 ;  /* 0x000000403e457223 */ /* 0x040fe20000010843 */
[----:B------:R-:W-:Y:S02]  /*bc00*/  HADD2.F32 R61, -RZ, R6.H1_H1 ;  /* 0x30000006ff3d7230 */ /* 0x000fe40000004100 */
[----:B------:R-:W-:Y:S01]  /*bc10*/  FFMA.FTZ R66, R62, R66, R63 ;  /* 0x000000423e427223 */ /* 0x000fe2000001003f */
[--C-:B------:R-:W-:Y:S02]  /*bc20*/  HADD2.F32 R6, -RZ, R5.reuse.H0_H0 ;  /* 0x20000005ff067230 */ /* 0x100fe40000004100 */
[C---:B------:R-:W-:Y:S01]  /*bc30*/  FMUL.FTZ R68, R4.reuse, R65 ;  /* 0x0000004104447220 */ /* 0x040fe20000410000 */
[----:B------:R-:W-:Y:S01]  /*bc40*/  FMUL.FTZ R64, R4, R96 ;  /* 0x0000006004407220 */ /* 0x000fe20000410000 */
[----:B------:R-:W-:Y:S02]  /*bc50*/  HADD2.F32 R63, -RZ, R98.H0_H0 ;  /* 0x20000062ff3f7230 */ /* 0x000fe40000004100 */
[----:B------:R-:W-:-:S02]  /*bc60*/  HADD2.F32 R5, -RZ, R5.H1_H1 ;  /* 0x30000005ff057230 */ /* 0x000fc40000004100 */
[C---:B------:R-:W-:Y:S01]  /*bc70*/  FFMA.FTZ R65, R7.reuse, R65, R64 ;  /* 0x0000004107417223 */ /* 0x040fe20000010040 */
[----:B------:R-:W-:Y:S02]  /*bc80*/  HADD2.F32 R62, -RZ, R70.H0_H0 ;  /* 0x20000046ff3e7230 */ /* 0x000fe40000004100 */
[----:B------:R-:W-:Y:S01]  /*bc90*/  FFMA.FTZ R68, R7, R96, -R68 ;  /* 0x0000006007447223 */ /* 0x000fe20000010844 */
[----:B------:R-:W-:Y:S02]  /*bca0*/  HADD2.F32 R4, -RZ, R71.H0_H0 ;  /* 0x20000047ff047230 */ /* 0x000fe40000004100 */
[C---:B------:R-:W-:Y:S01]  /*bcb0*/  FMUL.FTZ R67, R61.reuse, R63 ;  /* 0x0000003f3d437220 */ /* 0x040fe20000410000 */
[-C--:B------:R-:W-:Y:S01]  /*bcc0*/  FMUL.FTZ R64, R61, R97.reuse ;  /* 0x000000613d407220 */ /* 0x080fe20000410000 */
[C---:B------:R-:W-:Y:S01]  /*bcd0*/  FMUL.FTZ R7, R5.reuse, R62 ;  /* 0x0000003e05077220 */ /* 0x040fe20000410000 */
        /* <DEDUP_REMOVED lines=10> */
.L_x_1490:
[----:B------:R-:W-:Y:S05]  /*bd80*/  BSYNC B2 ;  /* 0x0000000000027941 */ /* 0x000fea0003800000 */
.L_x_1489:
[----:B------:R-:W-:Y:S04]  /*bd90*/  BSSY B2, `(.L_x_1491) ;  /* 0x000002c000027945 */ /* 0x000fe80003800000 */
[----:B------:R-:W-:Y:S05]  /*bda0*/  @P4 BRA `(.L_x_1492) ;  /* 0x0000000000a84947 */ /* 0x000fea0003800000 */
[----:B01---5:R-:W0:Y:S01]  /*bdb0*/  LDS.128 R4, [R78+0x9000] ;  /* 0x009000004e047984 */ /* 0x023e220000000c00 */
[----:B------:R-:W-:Y:S01]  /*bdc0*/  SHF.R.U32.HI R61, RZ, 0x10, R57 ;  /* 0x00000010ff3d7819 */ /* 0x000fe20000011639 */
[----:B------:R-:W-:Y:S01]  /*bdd0*/  HADD2.F32 R60, -RZ, R92.H1_H1 ;  /* 0x3000005cff3c7230 */ /* 0x000fe20000004100 */
[--C-:B------:R-:W-:Y:S01]  /*bde0*/  SHF.R.U32.HI R63, RZ, 0x10, R59.reuse ;  /* 0x00000010ff3f7819 */ /* 0x100fe2000001163b */
[----:B------:R-:W-:Y:S01]  /*bdf0*/  HADD2.F32 R62, -RZ, R93.H1_H1 ;  /* 0x3000005dff3e7230 */ /* 0x000fe20000004100 */
[----:B------:R-:W-:Y:S01]  /*be00*/  SHF.R.U64 R67, R58, 0x10, R59 ;  /* 0x000000103a437819 */ /* 0x000fe2000000123b */
[----:B------:R-:W-:Y:S01]  /*be10*/  HADD2.F32 R61, -RZ, R61.H0_H0 ;  /* 0x2000003dff3d7230 */ /* 0x000fe20000004100 */
[----:B------:R-:W-:Y:S01]  /*be20*/  SHF.R.U64 R69, R56, 0x10, R57 ;  /* 0x0000001038457819 */ /* 0x000fe20000001239 */
[----:B------:R-:W-:Y:S02]  /*be30*/  HADD2.F32 R63, -RZ, R63.H0_H0 ;  /* 0x2000003fff3f7230 */ /* 0x000fe40000004100 */
[----:B------:R-:W-:-:S02]  /*be40*/  HADD2.F32 R94, -RZ, R94.H0_H0 ;  /* 0x2000005eff5e7230 */ /* 0x000fc40000004100 */
[----:B------:R-:W-:Y:S02]  /*be50*/  HADD2.F32 R93, -RZ, R93.H0_H0 ;  /* 0x2000005dff5d7230 */ /* 0x000fe40000004100 */
        /* <DEDUP_REMOVED lines=31> */
.L_x_1492:
[----:B------:R-:W-:Y:S05]  /*c050*/  BSYNC B2 ;  /* 0x0000000000027941 */ /* 0x000fea0003800000 */
.L_x_1491:
        /* <DEDUP_REMOVED lines=43> */
.L_x_1486:
[----:B------:R-:W-:Y:S05]  /*c310*/  BSYNC B1 ;  /* 0x0000000000017941 */ /* 0x000fea0003800000 */
.L_x_1485:
[----:B------:R-:W-:Y:S04]  /*c320*/  BSSY B1, `(.L_x_1493) ;  /* 0x00000bd000017945 */ /* 0x000fe80003800000 */
[----:B------:R-:W-:Y:S05]  /*c330*/  @P0 BRA `(.L_x_1494) ;  /* 0x0000000800ec0947 */ /* 0x000fea0003800000 */
[----:B01234-:R-:W2:Y:S01]  /*c340*/  LDL R7, [R1+0x8] ;  /* 0x0000080001077983 */ /* 0x01fea20000100800 */
        /* <DEDUP_REMOVED lines=13> */
[--C-:B------:R-:W-:Y:S01]  /*c420*/  SHF.R.U32.HI R55, RZ, 0x10, R51.reuse ;  /* 0x00000010ff377819 */ /* 0x100fe20000011633 */
[----:B------:R-:W-:Y:S01]  /*c430*/  HADD2.F32 R54, -RZ, R85.H1_H1 ;  /* 0x30000055ff367230 */ /* 0x000fe20000004100 */
        /* <DEDUP_REMOVED lines=25> */
[----:B------:R-:W-:Y:S01]  /*c5d0*/  FMUL.FTZ R55, R49, R90 ;  /* 0x0000005a31377220 */ /* 0x000fe20000410000 */
        /* <DEDUP_REMOVED lines=11> */
.L_x_1496:
[----:B------:R-:W-:Y:S05]  /*c690*/  BSYNC B2 ;  /* 0x0000000000027941 */ /* 0x000fea0003800000 */
.L_x_1495:
[----:B------:R-:W-:Y:S04]  /*c6a0*/  BSSY B2, `(.L_x_1497) ;  /* 0x000002c000027945 */ /* 0x000fe80003800000 */
[----:B------:R-:W-:Y:S05]  /*c6b0*/  @P1 BRA `(.L_x_1498) ;  /* 0x0000000000a81947 */ /* 0x000fea0003800000 */
[----:B0----5:R-:W0:Y:S01]  /*c6c0*/  LDS.128 R4, [R62+0x6000] ;  /* 0x006000003e047984 */ /* 0x021e220000000c00 */
        /* <DEDUP_REMOVED lines=41> */
.L_x_1498:
[----:B------:R-:W-:Y:S05]  /*c960*/  BSYNC B2 ;  /* 0x0000000000027941 */ /* 0x000fea0003800000 */
.L_x_1497:
[----:B------:R-:W-:Y:S04]  /*c970*/  BSSY B2, `(.L_x_1499) ;  /* 0x000002c000027945 */ /* 0x000fe80003800000 */
[----:B------:R-:W-:Y:S05]  /*c980*/  @P2 BRA `(.L_x_1500) ;  /* 0x0000000000a82947 */ /* 0x000fea0003800000 */
[----:B01---5:R-:W0:Y:S01]  /*c990*/  LDS.128 R4, [R62+0xa000] ;  /* 0x00a000003e047984 */ /* 0x023e220000000c00 */
[----:B------:R-:W-:Y:S01]  /*c9a0*/  SHF.R.U32.HI R46, RZ, 0x10, R43 ;  /* 0x00000010ff2e7819 */ /* 0x000fe2000001162b */
[----:B------:R-:W-:Y:S01]  /*c9b0*/  HADD2.F32 R44, -RZ, R87.H0_H0 ;  /* 0x20000057ff2c7230 */ /* 0x000fe20000004100 */
[----:B------:R-:W-:Y:S01]  /*c9c0*/  SHF.R.U32.HI R45, RZ, 0x10, R41 ;  /* 0x00000010ff2d7819 */ /* 0x000fe20000011629 */
[----:B------:R-:W-:Y:S01]  /*c9d0*/  HADD2.F32 R88, -RZ, R88.H0_H0 ;  /* 0x20000058ff587230 */ /* 0x000fe20000004100 */
[----:B------:R-:W-:Y:S01]  /*c9e0*/  SHF.R.U64 R51, R42, 0x10, R43 ;  /* 0x000000102a337819 */ /* 0x000fe2000000122b */
[----:B------:R-:W-:Y:S01]  /*c9f0*/  HADD2.F32 R46, -RZ, R46.H0_H0 ;  /* 0x2000002eff2e7230 */ /* 0x000fe20000004100 */
[----:B------:R-:W-:Y:S01]  /*ca00*/  SHF.R.U64 R52, R40, 0x10, R41 ;  /* 0x0000001028347819 */ /* 0x000fe20000001229 */
[----:B------:R-:W-:Y:S02]  /*ca10*/  HADD2.F32 R45, -RZ, R45.H0_H0 ;  /* 0x2000002dff2d7230 */ /* 0x000fe40000004100 */
[----:B------:R-:W-:-:S02]  /*ca20*/  HADD2.F32 R84, -RZ, R84.H0_H0 ;  /* 0x20000054ff547230 */ /* 0x000fc40000004100 */
        /* <DEDUP_REMOVED lines=14> */
[----:B------:R-:W-:Y:S02]  /*cb10*/  HADD2.F32 R5, -RZ, R5.H1_H1 ;  /* 0x30000005ff057230 */ /* 0x000fe40000004100 */
[----:B------:R-:W-:Y:S01]  /*cb20*/  FMUL.FTZ R45, R41, R84 ;  /* 0x00000054292d7220 */ /* 0x000fe20000410000 */
[----:B------:R-:W-:-:S02]  /*cb30*/  HADD2.F32 R42, -RZ, R51.H0_H0 ;  /* 0x20000033ff2a7230 */ /* 0x000fc40000004100 */
[C---:B------:R-:W-:Y:S01]  /*cb40*/  FFMA.FTZ R48, R7.reuse, R44, -R48 ;  /* 0x0000002c07307223 */ /* 0x040fe20000010830 */
[----:B------:R-:W-:Y:S02]  /*cb50*/  HADD2.F32 R4, -RZ, R52.H0_H0 ;  /* 0x20000034ff047230 */ /* 0x000fe40000004100 */
[----:B------:R-:W-:Y:S01]  /*cb60*/  FFMA.FTZ R43, R7, R88, R46 ;  /* 0x00000058072b7223 */ /* 0x000fe2000001002e */
[-C--:B------:R-:W-:Y:S01]  /*cb70*/  FMUL.FTZ R47, R41, R87.reuse ;  /* 0x00000057292f7220 */ /* 0x080fe20000410000 */
[C---:B------:R-:W-:Y:S01]  /*cb80*/  FMUL.FTZ R7, R5.reuse, R42 ;  /* 0x0000002a05077220 */ /* 0x040fe20000410000 */
[C---:B------:R-:W-:Y:S01]  /*cb90*/  FFMA.FTZ R45, R40.reuse, R87, -R45 ;  /* 0x00000057282d7223 */ /* 0x040fe2000001082d */
[----:B------:R-:W-:Y:S01]  /*cba0*/  FMUL.FTZ R41, R5, R4 ;  /* 0x0000000405297220 */ /* 0x000fe20000410000 */
        /* <DEDUP_REMOVED lines=8> */
.L_x_1500:
[----:B------:R-:W-:Y:S05]  /*cc30*/  BSYNC B2 ;  /* 0x0000000000027941 */ /* 0x000fea0003800000 */
.L_x_1499:
[----:B------:R-:W-:Y:S05]  /*cc40*/  @P4 BRA `(.L_x_1494) ;  /* 0x0000000000a84947 */ /* 0x000fea0003800000 */
[----:B012--5:R-:W0:Y:S01]  /*cc50*/  LDS.128 R4, [R62+0xe000] ;  /* 0x00e000003e047984 */ /* 0x027e220000000c00 */
[----:B------:R-:W-:Y:S01]  /*cc60*/  SHF.R.U32.HI R41, RZ, 0x10, R37 ;  /* 0x00000010ff297819 */ /* 0x000fe20000011625 */
[--C-:B------:R-:W-:Y:S01]  /*cc70*/  HADD2.F32 R40, -RZ, R86.reuse.H1_H1 ;  /* 0x30000056ff287230 */ /* 0x100fe20000004100 */
[--C-:B------:R-:W-:Y:S01]  /*cc80*/  SHF.R.U32.HI R43, RZ, 0x10, R39.reuse ;  /* 0x00000010ff2b7819 */ /* 0x100fe20000011627 */
        /* <DEDUP_REMOVED lines=16> */
[----:B------:R-:W-:Y:S02]  /*cd90*/  HADD2.F32 R6, -RZ, R5.H0_H0 ;  /* 0x20000005ff067230 */ /* 0x000fe40000004100 */
[C---:B------:R-:W-:Y:S01]  /*cda0*/  FMUL.FTZ R44, R4.reuse, R42 ;  /* 0x0000002a042c7220 */ /* 0x040fe20000410000 */
[----:B------:R-:W-:Y:S01]  /*cdb0*/  FMUL.FTZ R46, R4, R40 ;  /* 0x00000028042e7220 */ /* 0x000fe20000410000 */
[----:B------:R-:W-:Y:S02]  /*cdc0*/  HADD2.F32 R38, -RZ, R23.H0_H0 ;  /* 0x20000017ff267230 */ /* 0x000fe40000004100 */
[----:B------:R-:W-:-:S02]  /*cdd0*/  HADD2.F32 R5, -RZ, R5.H1_H1 ;  /* 0x30000005ff057230 */ /* 0x000fc40000004100 */
[C---:B------:R-:W-:Y:S01]  /*cde0*/  FFMA.FTZ R44, R7.reuse, R40, -R44 ;  /* 0x00000028072c7223 */ /* 0x040fe2000001082c */
[----:B------:R-:W-:Y:S02]  /*cdf0*/  HADD2.F32 R23, -RZ, R47.H0_H0 ;  /* 0x2000002fff177230 */ /* 0x000fe40000004100 */
[----:B------:R-:W-:Y:S01]  /*ce00*/  FFMA.FTZ R39, R7, R42, R46 ;  /* 0x0000002a07277223 */ /* 0x000fe2000001002e */
[----:B------:R-:W-:Y:S02]  /*ce10*/  HADD2.F32 R4, -RZ, R49.H0_H0 ;  /* 0x20000031ff047230 */ /* 0x000fe40000004100 */
[C---:B------:R-:W-:Y:S01]  /*ce20*/  FMUL.FTZ R41, R37.reuse, R38 ;  /* 0x0000002625297220 */ /* 0x040fe20000410000 */
[----:B------:R-:W-:Y:S01]  /*ce30*/  FMUL.FTZ R37, R37, R86 ;  /* 0x0000005625257220 */ /* 0x000fe20000410000 */
[CC--:B------:R-:W-:Y:S01]  /*ce40*/  FMUL.FTZ R7, R5.reuse, R23.reuse ;  /* 0x0000001705077220 */ /* 0x0c0fe20000410000 */
        /* <DEDUP_REMOVED lines=10> */
.L_x_1494:
[----:B------:R-:W-:Y:S05]  /*cef0*/  BSYNC B1 ;  /* 0x0000000000017941 */ /* 0x000fea0003800000 */
.L_x_1493:
        /* <DEDUP_REMOVED lines=15> */
[----:B------:R-:W-:Y:S02]  /*cff0*/  SHF.R.U32.HI R38, RZ, 0x10, R33 ;  /* 0x00000010ff267819 */ /* 0x000fe40000011621 */
        /* <DEDUP_REMOVED lines=19> */
[----:B------:R-:W-:Y:S02]  /*d130*/  HADD2.F32 R33, -RZ, R15.H1_H1 ;  /* 0x3000000fff217230 */ /* 0x000fe40000004100 */
[----:B------:R-:W-:Y:S01]  /*d140*/  FMUL.FTZ R38, R32, R14 ;  /* 0x0000000e20267220 */ /* 0x000fe20000410000 */
[----:B------:R-:W-:-:S02]  /*d150*/  HADD2.F32 R5, -RZ, R5.H1_H1 ;  /* 0x30000005ff057230 */ /* 0x000fc40000004100 */
[C---:B------:R-:W-:Y:S01]  /*d160*/  FFMA.FTZ R37, R7.reuse, R37, R36 ;  /* 0x0000002507257223 */ /* 0x040fe20000010024 */
[----:B------:R-:W-:Y:S02]  /*d170*/  HADD2.F32 R15, -RZ, R41.H0_H0 ;  /* 0x20000029ff0f7230 */ /* 0x000fe40000004100 */
[----:B------:R-:W-:Y:S01]  /*d180*/  FFMA.FTZ R34, R7, R35, -R34 ;  /* 0x0000002307227223 */ /* 0x000fe20000010822 */
[----:B------:R-:W-:Y:S02]  /*d190*/  HADD2.F32 R4, -RZ, R42.H0_H0 ;  /* 0x2000002aff047230 */ /* 0x000fe40000004100 */
[----:B------:R-:W-:Y:S01]  /*d1a0*/  FMUL.FTZ R36, R32, R33 ;  /* 0x0000002120247220 */ /* 0x000fe20000410000 */
[C---:B------:R-:W-:Y:S02]  /*d1b0*/  FMUL.FTZ R7, R5.reuse, R15 ;  /* 0x0000000f05077220 */ /* 0x040fe40000410000 */
        /* <DEDUP_REMOVED lines=10> */
.L_x_1503:
[----:B------:R-:W-:Y:S05]  /*d260*/  BSYNC B1 ;  /* 0x0000000000017941 */ /* 0x000fea0003800000 */
.L_x_1502:
[----:B------:R-:W-:Y:S04]  /*d270*/  BSSY B1, `(.L_x_1504) ;  /* 0x000002c000017945 */ /* 0x000fe80003800000 */
[----:B------:R-:W-:Y:S05]  /*d280*/  @P1 BRA `(.L_x_1505) ;  /* 0x0000000000a81947 */ /* 0x000fea0003800000 */
[----:B0----5:R-:W0:Y:S01]  /*d290*/  LDS.128 R4, [R43+0x7000] ;  /* 0x007000002b047984 */ /* 0x021e220000000c00 */
[----:B------:R-:W-:Y:S01]  /*d2a0*/  SHF.R.U64 R36, R26, 0x10, R27 ;  /* 0x000000101a247819 */ /* 0x000fe2000000121b */
[--C-:B------:R-:W-:Y:S01]  /*d2b0*/  HADD2.F32 R23, -RZ, R12.reuse.H0_H0 ;  /* 0x2000000cff177230 */ /* 0x100fe20000004100 */
[----:B------:R-:W-:Y:S01]  /*d2c0*/  SHF.R.U32.HI R32, RZ, 0x10, R9 ;  /* 0x00000010ff207819 */ /* 0x000fe20000011609 */
[----:B------:R-:W-:Y:S01]  /*d2d0*/  HADD2.F32 R12, -RZ, R12.H1_H1 ;  /* 0x3000000cff0c7230 */ /* 0x000fe20000004100 */
[----:B------:R-:W-:Y:S01]  /*d2e0*/  SHF.R.U32.HI R26, RZ, 0x10, R27 ;  /* 0x00000010ff1a7819 */ /* 0x000fe2000001161b */
        /* <DEDUP_REMOVED lines=36> */
.L_x_1505:
[----:B------:R-:W-:Y:S05]  /*d530*/  BSYNC B1 ;  /* 0x0000000000017941 */ /* 0x000fea0003800000 */
.L_x_1504:
[----:B------:R-:W-:Y:S04]  /*d540*/  BSSY B1, `(.L_x_1506) ;  /* 0x000002c000017945 */ /* 0x000fe80003800000 */
[----:B------:R-:W-:Y:S05]  /*d550*/  @P2 BRA `(.L_x_1507) ;  /* 0x0000000000a82947 */ /* 0x000fea0003800000 */
[----:B01---5:R-:W0:Y:S01]  /*d560*/  LDS.128 R4, [R43+0xb000] ;  /* 0x00b000002b047984 */ /* 0x023e220000000c00 */
[----:B------:R-:W-:Y:S01]  /*d570*/  SHF.R.U64 R27, R20, 0x10, R21 ;  /* 0x00000010141b7819 */ /* 0x000fe20000001215 */
[--C-:B------:R-:W-:Y:S01]  /*d580*/  HADD2.F32 R14, -RZ, R10.reuse.H0_H0 ;  /* 0x2000000aff0e7230 */ /* 0x100fe20000004100 */
[----:B------:R-:W-:Y:S01]  /*d590*/  SHF.R.U32.HI R15, RZ, 0x10, R29 ;  /* 0x00000010ff0f7819 */ /* 0x000fe2000001161d */
[----:B------:R-:W-:Y:S01]  /*d5a0*/  HADD2.F32 R20, -RZ, R11.H0_H0 ;  /* 0x2000000bff147230 */ /* 0x000fe20000004100 */
[----:B------:R-:W-:Y:S01]  /*d5b0*/  SHF.R.U32.HI R21, RZ, 0x10, R21 ;  /* 0x00000010ff157819 */ /* 0x000fe20000011615 */
[----:B------:R-:W-:Y:S01]  /*d5c0*/  HADD2.F32 R10, -RZ, R10.H1_H1 ;  /* 0x3000000aff0a7230 */ /* 0x000fe20000004100 */
        /* <DEDUP_REMOVED lines=35> */
.L_x_1507:
[----:B------:R-:W-:Y:S05]  /*d800*/  BSYNC B1 ;  /* 0x0000000000017941 */ /* 0x000fea0003800000 */
.L_x_1506:
[----:B------:R-:W-:Y:S05]  /*d810*/  @P3 BRA `(.L_x_1501) ;  /* 0x0000004800cc3947 */ /* 0x000fea0003800000 */
[----:B012--5:R-:W0:Y:S01]  /*d820*/  LDS.128 R4, [R43+0xf000] ;  /* 0x00f000002b047984 */ /* 0x027e220000000c00 */
[----:B------:R-:W-:Y:S01]  /*d830*/  SHF.R.U32.HI R13, RZ, 0x10, R31 ;  /* 0x00000010ff0d7819 */ /* 0x000fe2000001161f */
[----:B------:R-:W-:Y:S01]  /*d840*/  HADD2.F32 R12, -RZ, R0.H0_H0 ;  /* 0x20000000ff0c7230 */ /* 0x000fe20000004100 */
        /* <DEDUP_REMOVED lines=10> */
[----:B------:R-:W-:Y:S02]  /*d8f0*/  HADD2.F32 R4, -RZ, R4.H1_H1 ;  /* 0x30000004ff047230 */ /* 0x000fe40000004100 */
[-C--:B------:R-:W-:Y:S01]  /*d900*/  FMUL.FTZ R24, R11, R13.reuse ;  /* 0x0000000d0b187220 */ /* 0x080fe20000410000 */
[--C-:B------:R-:W-:Y:S02]  /*d910*/  HADD2.F32 R8, -RZ, R6.reuse.H0_H0 ;  /* 0x20000006ff087230 */ /* 0x100fe40000004100 */
[----:B------:R-:W-:Y:S01]  /*d920*/  FFMA.FTZ R21, R10, R13, -R21 ;  /* 0x0000000d0a157223 */ /* 0x000fe20000010815 */
[----:B------:R-:W-:-:S02]  /*d930*/  HADD2.F32 R9, -RZ, R6.H1_H1 ;  /* 0x30000006ff097230 */ /* 0x000fc40000004100 */
[----:B------:R-:W-:Y:S01]  /*d940*/  FFMA.FTZ R26, R10, R15, R24 ;  /* 0x0000000f0a1a7223 */ /* 0x000fe20000010018 */
[----:B------:R-:W-:Y:S02]  /*d950*/  HADD2.F32 R6, -RZ, R5.H0_H0 ;  /* 0x20000005ff067230 */ /* 0x000fe40000004100 */
[C---:B------:R-:W-:Y:S01]  /*d960*/  FMUL.FTZ R20, R4.reuse, R14 ;  /* 0x0000000e04147220 */ /* 0x040fe20000410000 */
[-C--:B------:R-:W-:Y:S01]  /*d970*/  FMUL.FTZ R24, R4, R12.reuse ;  /* 0x0000000c04187220 */ /* 0x080fe20000410000 */
[----:B------:R-:W-:Y:S02]  /*d980*/  HADD2.F32 R10, -RZ, R3.H1_H1 ;  /* 0x30000003ff0a7230 */ /* 0x000fe40000004100 */
[----:B------:R-:W-:Y:S02]  /*d990*/  HADD2.F32 R5, -RZ, R5.H1_H1 ;  /* 0x30000005ff057230 */ /* 0x000fe40000004100 */
        /* <DEDUP_REMOVED lines=17> */
[----:B------:R0:W-:Y:S01]  /*dab0*/  STS.128 [R43+0xf000], R4 ;  /* 0x00f000042b007388 */ /* 0x0001e20000000c00 */
[----:B------:R-:W-:Y:S05]  /*dac0*/  BRA `(.L_x_1501) ;  /* 0x0000004800207947 */ /* 0x000fea0003800000 */
.L_x_1450:
[----:B------:R-:W2:Y:S01]  /*dad0*/  LDL R0, [R1+0x70] ;  /* 0x0000700001007983 */ /* 0x000ea20000100800 */
[-C--:B------:R-:W-:Y:S01]  /*dae0*/  ISETP.GE.AND P0, PT, R18, R9.reuse, PT ;  /* 0x000000091200720c */ /* 0x080fe20003f06270 */
[----:B------:R-:W-:Y:S01]  /*daf0*/  BSSY B1, `(.L_x_1508) ;  /* 0x0000031000017945 */ /* 0x000fe20003800000 */
[-C--:B------:R-:W-:Y:S01]  /*db00*/  ISETP.GE.AND P1, PT, R234, R9.reuse, PT ;  /* 0x00000009ea00720c */ /* 0x080fe20003f26270 */
[----:B------:R-:W-:Y:S01]  /*db10*/  IMAD.MOV.U32 R87, RZ, RZ, R25 ;  /* 0x000000ffff577224 */ /* 0x000fe200078e0019 */
[----:B------:R-:W-:Y:S01]  /*db20*/  ISETP.GE.AND P2, PT, R20, R9, PT ;  /* 0x000000091400720c */ /* 0x000fe20003f46270 */
[----:B------:R-:W-:Y:S01]  /*db30*/  IMAD.MOV.U32 R8, RZ, RZ, R100 ;  /* 0x000000ffff087224 */ /* 0x000fe200078e0064 */
        /* <DEDUP_REMOVED lines=14> */
[----:B--2---:R-:W-:Y:S01]  /*dc20*/  ISETP.GE.AND P3, PT, R0, R9, PT ;  /* 0x000000090000720c */ /* 0x004fe20003f66270 */
[----:B------:R-:W-:Y:S01]  /*dc30*/  IMAD.MOV.U32 R9, RZ, RZ, R27 ;  /* 0x000000ffff097224 */ /* 0x000fe200078e001b */
[----:B------:R-:W-:Y:S01]  /*dc40*/  CS2R R26, SRZ ;  /* 0x00000000001a7805 */ /* 0x000fe2000001ff00 */
[----:B------:R-:W-:Y:S10]  /*dc50*/  @P0 BRA `(.L_x_1509) ;  /* 0x0000000000680947 */ /* 0x000ff40003800000 */
[----:B------:R-:W-:Y:S01]  /*dc60*/  IADD3 R3, P4, R12, R95, RZ ;  /* 0x0000005f0c037210 */ /* 0x000fe20007f9e0ff */
[----:B------:R-:W-:Y:S01]  /*dc70*/  ULDC.64 UR4, c[0x0][0x3c8] ;  /* 0x0000f20000047ab9 */ /* 0x000fe20000000a00 */
[----:B------:R-:W-:Y:S01]  /*dc80*/  IADD3 R0, P5, R10, R91, RZ ;  /* 0x0000005b0a007210 */ /* 0x000fe20007fbe0ff */
[----:B------:R-:W-:Y:S01]  /*dc90*/  ULDC.64 UR6, c[0x0][0x3e0] ;  /* 0x0000f80000067ab9 */ /* 0x000fe20000000a00 */
[----:B------:R-:W-:Y:S02]  /*dca0*/  IADD3.X R4, R13, R99, RZ, P4, !PT ;  /* 0x000000630d047210 */ /* 0x000fe400027fe4ff */
[----:B------:R-:W-:Y:S02]  /*dcb0*/  CS2R R28, SRZ ;  /* 0x00000000001c7805 */ /* 0x000fe4000001ff00 */
[----:B------:R-:W-:Y:S01]  /*dcc0*/  LEA R50, P4, R3, UR4, 0x1 ;  /* 0x0000000403327c11 */ /* 0x000fe2000f8808ff */
[----:B------:R-:W-:Y:S01]  /*dcd0*/  ULDC UR4, c[0x0][0x3d4] ;  /* 0x0000f50000047ab9 */ /* 0x000fe20000000800 */
[----:B------:R-:W-:-:S02]  /*dce0*/  CS2R R30, SRZ ;  /* 0x00000000001e7805 */ /* 0x000fc4000001ff00 */
[----:B------:R-:W-:Y:S02]  /*dcf0*/  ISETP.GE.AND P6, PT, R226, UR4, PT ;  /* 0x00000004e2007c0c */ /* 0x000fe4000bfc6270 */
[----:B------:R-:W-:Y:S02]  /*dd00*/  CS2R R44, SRZ ;  /* 0x00000000002c7805 */ /* 0x000fe4000001ff00 */
[----:B------:R-:W-:Y:S01]  /*dd10*/  LEA.HI.X R51, R3, UR5, R4, 0x1, P4 ;  /* 0x0000000503337c11 */ /* 0x000fe2000a0f0c04 */
[----:B------:R-:W-:Y:S01]  /*dd20*/  IMAD.X R3, R11, 0x1, R109, P5 ;  /* 0x000000010b037824 */ /* 0x000fe200028e066d */
[----:B------:R-:W-:Y:S02]  /*dd30*/  ISETP.GE.AND P5, PT, R229, UR4, PT ;  /* 0x00000004e5007c0c */ /* 0x000fe4000bfa6270 */
[----:B------:R-:W-:Y:S02]  /*dd40*/  CS2R R46, SRZ ;  /* 0x00000000002e7805 */ /* 0x000fe4000001ff00 */
[----:B------:R-:W-:-:S02]  /*dd50*/  LEA R52, P4, R0, UR6, 0x1 ;  /* 0x0000000600347c11 */ /* 0x000fc4000f8808ff */
[----:B------:R-:W-:Y:S02]  /*dd60*/  CS2R R4, SRZ ;  /* 0x0000000000047805 */ /* 0x000fe4000001ff00 */
[----:B------:R-:W-:Y:S02]  /*dd70*/  CS2R R6, SRZ ;  /* 0x0000000000067805 */ /* 0x000fe4000001ff00 */
[----:B------:R-:W-:Y:S02]  /*dd80*/  CS2R R24, SRZ ;  /* 0x0000000000187805 */ /* 0x000fe4000001ff00 */
[----:B------:R-:W-:Y:S02]  /*dd90*/  CS2R R26, SRZ ;  /* 0x00000000001a7805 */ /* 0x000fe4000001ff00 */
[----:B------:R-:W-:Y:S01]  /*dda0*/  LEA.HI.X R53, R0, UR7, R3, 0x1, P4 ;  /* 0x0000000700357c11 */ /* 0x000fe2000a0f0c03 */
[----:B------:R-:W-:Y:S02]  /*ddb0*/  ULDC.64 UR8, c[0x0][0x208] ;  /* 0x0000820000087ab9 */ /* 0x000fe40000000a00 */
[----:B------:R0:W5:Y:S04]  /*ddc0*/  @!P6 LDG.E.128 R44, desc[UR8][R50.64+0x80] ;  /* 0x00008008322ce981 */ /* 0x000168000c1e1d00 */
[----:B------:R0:W5:Y:S04]  /*ddd0*/  @!P5 LDG.E.128 R28, desc[UR8][R50.64] ;  /* 0x00000008321cd981 */ /* 0x000168000c1e1d00 */
[----:B------:R0:W5:Y:S04]  /*dde0*/  @!P5 LDG.E.128 R4, desc[UR8][R52.64] ;  /* 0x000000083404d981 */ /* 0x000168000c1e1d00 */
[----:B------:R0:W5:Y:S02]  /*ddf0*/  @!P6 LDG.E.128 R24, desc[UR8][R52.64+0x80] ;  /* 0x000080083418e981 */ /* 0x000164000c1e1d00 */
.L_x_1509:
[----:B------:R-:W-:Y:S05]  /*de00*/  BSYNC B1 ;  /* 0x0000000000017941 */ /* 0x000fea0003800000 */
.L_x_1508:
[----:B------:R-:W-:Y:S01]  /*de10*/  BSSY B1, `(.L_x_1510) ;  /* 0x000001f000017945 */ /* 0x000fe20003800000 */
[----:B-----5:R-:W-:Y:S01]  /*de20*/  IMAD.MOV.U32 R21, RZ, RZ, R4 ;  /* 0x000000ffff157224 */ /* 0x020fe200078e0004 */
[----:B0-----:R-:W-:Y:S01]  /*de30*/  CS2R R50, SRZ ;  /* 0x0000000000327805 */ /* 0x001fe2000001ff00 */
[----:B------:R-:W-:Y:S01]  /*de40*/  IMAD.MOV.U32 R23, RZ, RZ, R5 ;  /* 0x000000ffff177224 */ /* 0x000fe200078e0005 */
[----:B------:R-:W-:Y:S06]  /*de50*/  @P1 BRA `(.L_x_1511) ;  /* 0x0000000000681947 */ /* 0x000fec0003800000 */
[----:B------:R-:W-:Y:S01]  /*de60*/  IADD3 R3, P4, P5, R95, R89, R12 ;  /* 0x000000595f037210 */ /* 0x000fe20007d9e00c */
[----:B------:R-:W-:Y:S01]  /*de70*/  ULDC.64 UR4, c[0x0][0x3c8] ;  /* 0x0000f20000047ab9 */ /* 0x000fe20000000a00 */
[----:B------:R-:W-:Y:S01]  /*de80*/  ULDC.64 UR6, c[0x0][0x3e0] ;  /* 0x0000f80000067ab9 */ /* 0x000fe20000000a00 */
[----:B------:R-:W-:Y:S02]  /*de90*/  CS2R R40, SRZ ;  /* 0x0000000000287805 */ /* 0x000fe4000001ff00 */
[----:B------:R-:W-:Y:S02]  /*dea0*/  IADD3.X R32, R99, R88, R13, P4, P5 ;  /* 0x0000005863207210 */ /* 0x000fe400027ea40d */
[----:B------:R-:W-:Y:S02]  /*deb0*/  CS2R R42, SRZ ;  /* 0x00000000002a7805 */ /* 0x000fe4000001ff00 */
[----:B------:R-:W-:Y:S01]  /*dec0*/  LEA R52, P4, R3, UR4, 0x1 ;  /* 0x0000000403347c11 */ /* 0x000fe2000f8808ff */
[----:B------:R-:W-:Y:S01]  /*ded0*/  ULDC UR4, c[0x0][0x3d4] ;  /* 0x0000f50000047ab9 */ /* 0x000fe20000000800 */
[----:B------:R-:W-:-:S02]  /*dee0*/  IADD3 R0, P5, P6, R91, R92, R10 ;  /* 0x0000005c5b007210 */ /* 0x000fc40007ebe00a */
[----:B------:R-:W-:Y:S02]  /*def0*/  CS2R R48, SRZ ;  /* 0x0000000000307805 */ /* 0x000fe4000001ff00 */
[----:B------:R-:W-:Y:S02]  /*df00*/  LEA.HI.X R53, R3, UR5, R32, 0x1, P4 ;  /* 0x0000000503357c11 */ /* 0x000fe4000a0f0c20 */
[----:B------:R-:W-:Y:S02]  /*df10*/  CS2R R50, SRZ ;  /* 0x0000000000327805 */ /* 0x000fe4000001ff00 */
[----:B------:R-:W-:Y:S02]  /*df20*/  IADD3.X R3, R109, R90, R11, P5, P6 ;  /* 0x0000005a6d037210 */ /* 0x000fe40002fec40b */
[----:B------:R-:W-:Y:S02]  /*df30*/  CS2R R32, SRZ ;  /* 0x0000000000207805 */ /* 0x000fe4000001ff00 */
[----:B------:R-:W-:-:S02]  /*df40*/  ISETP.GE.AND P5, PT, R229, UR4, PT ;  /* 0x00000004e5007c0c */ /* 0x000fc4000bfa6270 */
[----:B------:R-:W-:Y:S02]  /*df50*/  CS2R R34, SRZ ;  /* 0x0000000000227805 */ /* 0x000fe4000001ff00 */
[----:B------:R-:W-:Y:S02]  /*df60*/  ISETP.GE.AND P6, PT, R226, UR4, PT ;  /* 0x00000004e2007c0c */ /* 0x000fe4000bfc6270 */
[----:B------:R-:W-:Y:S02]  /*df70*/  CS2R R36, SRZ ;  /* 0x0000000000247805 */ /* 0x000fe4000001ff00 */
[C---:B------:R-:W-:Y:S02]  /*df80*/  LEA R54, P4, R0.reuse, UR6, 0x1 ;  /* 0x0000000600367c11 */ /* 0x040fe4000f8808ff */
[----:B------:R-:W-:Y:S01]  /*df90*/  CS2R R38, SRZ ;  /* 0x0000000000267805 */ /* 0x000fe2000001ff00 */
[----:B------:R-:W-:Y:S01]  /*dfa0*/  ULDC.64 UR8, c[0x0][0x208] ;  /* 0x0000820000087ab9 */ /* 0x000fe20000000a00 */
[----:B------:R-:W-:Y:S01]  /*dfb0*/  LEA.HI.X R55, R0, UR7, R3, 0x1, P4 ;  /* 0x0000000700377c11 */ /* 0x000fe2000a0f0c03 */
[----:B------:R0:W5:Y:S04]  /*dfc0*/  @!P5 LDG.E.128 R40, desc[UR8][R52.64] ;  /* 0x000000083428d981 */ /* 0x000168000c1e1d00 */
[----:B------:R0:W5:Y:S04]  /*dfd0*/  @!P6 LDG.E.128 R48, desc[UR8][R52.64+0x80] ;  /* 0x000080083430e981 */ /* 0x000168000c1e1d00 */
[----:B------:R0:W5:Y:S04]  /*dfe0*/  @!P5 LDG.E.128 R32, desc[UR8][R54.64] ;  /* 0x000000083620d981 */ /* 0x000168000c1e1d00 */
[----:B------:R0:W5:Y:S02]  /*dff0*/  @!P6 LDG.E.128 R36, desc[UR8][R54.64+0x80] ;  /* 0x000080083624e981 */ /* 0x000164000c1e1d00 */
.L_x_1511:
[----:B------:R-:W-:Y:S05]  /*e000*/  BSYNC B1 ;  /* 0x0000000000017941 */ /* 0x000fea0003800000 */
.L_x_1510:
[----:B------:R-:W-:Y:S01]  /*e010*/  MOV R0, R6 ;  /* 0x0000000600007202 */ /* 0x000fe20000000f00 */
[----:B------:R-:W-:Y:S01]  /*e020*/  IMAD.MOV.U32 R3, RZ, RZ, R7 ;  /* 0x000000ffff037224 */ /* 0x000fe200078e0007 */
[----:B------:R-:W-:Y:S01]  /*e030*/  PRMT R113, R113, 0x5410, R21 ;  /* 0x0000541071717816 */ /* 0x000fe20000000015 */
[----:B------:R-:W-:Y:S01]  /*e040*/  IMAD.MOV.U32 R21, RZ, RZ, R25 ;  /* 0x000000ffff157224 */ /* 0x000fe200078e0019 */
[----:B------:R-:W-:Y:S01]  /*e050*/  PRMT R112, R0, 0x7610, R112 ;  /* 0x0000761000707816 */ /* 0x000fe20000000070 */
[----:B------:R-:W-:Y:S01]  /*e060*/  IMAD.MOV.U32 R0, RZ, RZ, R24 ;  /* 0x000000ffff007224 */ /* 0x000fe200078e0018 */
[----:B------:R-:W-:Y:S01]  /*e070*/  PRMT R110, R3, 0x7610, R110 ;  /* 0x00007610036e7816 */ /* 0x000fe2000000006e */
[----:B------:R-:W-:Y:S01]  /*e080*/  BSSY B1, `(.L_x_1512) ;  /* 0x0000047000017945 */ /* 0x000fe20003800000 */
[----:B------:R-:W-:Y:S02]  /*e090*/  MOV R3, R26 ;  /* 0x0000001a00037202 */ /* 0x000fe40000000f00 */
[----:B------:R-:W-:-:S02]  /*e0a0*/  CS2R R64, SRZ ;  /* 0x0000000000407805 */ /* 0x000fc4000001ff00 */
[----:B------:R-:W-:Y:S01]  /*e0b0*/  PRMT R102, R0, 0x5410, R21 ;  /* 0x0000541000667816 */ /* 0x000fe20000000015 */
[----:B------:R-:W-:Y:S01]  /*e0c0*/  IMAD.MOV.U32 R0, RZ, RZ, R27 ;  /* 0x000000ffff007224 */ /* 0x000fe200078e001b */
[----:B------:R-:W-:Y:S01]  /*e0d0*/  PRMT R115, R23, 0x7610, R115 ;  /* 0x0000761017737816 */ /* 0x000fe20000000073 */
[----:B------:R-:W-:Y:S01]  /*e0e0*/  IMAD.MOV.U32 R21, RZ, RZ, R29 ;  /* 0x000000ffff157224 */ /* 0x000fe200078e001d */
[----:B------:R-:W1:Y:S01]  /*e0f0*/  LDC R23, c[0x0][0x428] ;  /* 0x00010a00ff177b82 */ /* 0x000e620000000800 */
[----:B0-----:R-:W-:Y:S02]  /*e100*/  CS2R R52, SRZ ;  /* 0x0000000000347805 */ /* 0x001fe4000001ff00 */
[----:B------:R-:W-:Y:S01]  /*e110*/  PRMT R103, R3, 0x5410, R0 ;  /* 0x0000541003677816 */ /* 0x000fe20000000000 */
[----:B------:R-:W-:Y:S01]  /*e120*/  IMAD.MOV.U32 R3, RZ, RZ, R28 ;  /* 0x000000ffff037224 */ /* 0x000fe200078e001c */
[----:B------:R-:W-:Y:S02]  /*e130*/  MOV R0, R30 ;  /* 0x0000001e00007202 */ /* 0x000fe40000000f00 */
[----:B------:R-:W-:-:S02]  /*e140*/  CS2R R54, SRZ ;  /* 0x0000000000367805 */ /* 0x000fc4000001ff00 */
[----:B------:R-:W-:Y:S01]  /*e150*/  PRMT R115, R115, 0x5410, R21 ;  /* 0x0000541073737816 */ /* 0x000fe20000000015 */
[----:B------:R-:W-:Y:S01]  /*e160*/  IMAD.MOV.U32 R21, RZ, RZ, R45 ;  /* 0x000000ffff157224 */ /* 0x000fe200078e002d */
        /* <DEDUP_REMOVED lines=8> */
[----:B------:R-:W-:Y:S01]  /*e1f0*/  PRMT R110, R110, 0x5410, R3 ;  /* 0x000054106e6e7816 */ /* 0x000fe20000000003 */
[----:B-----5:R-:W-:Y:S01]  /*e200*/  IMAD.MOV.U32 R21, RZ, RZ, R33 ;  /* 0x000000ffff157224 */ /* 0x020fe200078e0021 */
[----:B------:R-:W-:-:S02]  /*e210*/  MOV R3, R46 ;  /* 0x0000002e00037202 */ /* 0x000fc40000000f00 */
[----:B------:R-:W-:Y:S02]  /*e220*/  CS2R R60, SRZ ;  /* 0x00000000003c7805 */ /* 0x000fe4000001ff00 */
[----:B------:R-:W-:Y:S02]  /*e230*/  CS2R R62, SRZ ;  /* 0x00000000003e7805 */ /* 0x000fe4000001ff00 */
[----:B------:R-:W-:Y:S02]  /*e240*/  CS2R R80, SRZ ;  /* 0x0000000000507805 */ /* 0x000fe4000001ff00 */
[----:B------:R-:W-:Y:S01]  /*e250*/  PRMT R106, R3, 0x5410, R0 ;  /* 0x00005410036a7816 */ /* 0x000fe20000000000 */
[----:B------:R-:W-:Y:S01]  /*e260*/  IMAD.MOV.U32 R3, RZ, RZ, R32 ;  /* 0x000000ffff037224 */ /* 0x000fe200078e0020 */
[----:B------:R-:W-:Y:S02]  /*e270*/  CS2R R66, SRZ ;  /* 0x0000000000427805 */ /* 0x000fe4000001ff00 */
[----:B------:R-:W-:-:S02]  /*e280*/  CS2R R68, SRZ ;  /* 0x0000000000447805 */ /* 0x000fc4000001ff00 */
[----:B------:R-:W-:Y:S02]  /*e290*/  CS2R R70, SRZ ;  /* 0x0000000000467805 */ /* 0x000fe4000001ff00 */
[----:B------:R-:W-:Y:S02]  /*e2a0*/  CS2R R72, SRZ ;  /* 0x0000000000487805 */ /* 0x000fe4000001ff00 */
[----:B------:R-:W-:Y:S02]  /*e2b0*/  PRMT R101, R3, 0x5410, R21 ;  /* 0x0000541003657816 */ /* 0x000fe40000000015 */
[----:B------:R-:W-:Y:S02]  /*e2c0*/  CS2R R74, SRZ ;  /* 0x00000000004a7805 */ /* 0x000fe4000001ff00 */
[----:B------:R-:W-:Y:S02]  /*e2d0*/  CS2R R76, SRZ ;  /* 0x00000000004c7805 */ /* 0x000fe4000001ff00 */
[----:B------:R-:W-:-:S02]  /*e2e0*/  CS2R R78, SRZ ;  /* 0x00000000004e7805 */ /* 0x000fc4000001ff00 */
[----:B------:R-:W-:Y:S01]  /*e2f0*/  CS2R R82, SRZ ;  /* 0x0000000000527805 */ /* 0x000fe2000001ff00 */
[----:B-1----:R-:W-:Y:S06]  /*e300*/  @P2 BRA `(.L_x_1513) ;  /* 0x0000000000782947 */ /* 0x002fec0003800000 */
[----:B------:R-:W-:Y:S01]  /*e310*/  LEA R0, P4, R84, R12, 0x6 ;  /* 0x0000000c54007211 */ /* 0x000fe200078830ff */
[----:B------:R-:W-:Y:S01]  /*e320*/  ULDC.64 UR4, c[0x0][0x3c8] ;  /* 0x0000f20000047ab9 */ /* 0x000fe20000000a00 */
[----:B------:R-:W-:Y:S01]  /*e330*/  ULDC.64 UR6, c[0x0][0x3e0] ;  /* 0x0000f80000067ab9 */ /* 0x000fe20000000a00 */
[----:B------:R-:W-:Y:S02]  /*e340*/  CS2R R60, SRZ ;  /* 0x00000000003c7805 */ /* 0x000fe4000001ff00 */
[----:B------:R-:W-:Y:S02]  /*e350*/  IADD3 R3, P5, R0, R95, RZ ;  /* 0x0000005f00037210 */ /* 0x000fe40007fbe0ff */
[----:B------:R-:W-:Y:S02]  /*e360*/  CS2R R62, SRZ ;  /* 0x00000000003e7805 */ /* 0x000fe4000001ff00 */
[----:B------:R-:W-:Y:S02]  /*e370*/  LEA.HI.X R52, R84, R13, R85, 0x6, P4 ;  /* 0x0000000d54347211 */ /* 0x000fe400020f3455 */
[----:B------:R-:W-:-:S02]  /*e380*/  CS2R R80, SRZ ;  /* 0x0000000000507805 */ /* 0x000fc4000001ff00 */
[----:B------:R-:W-:Y:S02]  /*e390*/  LEA R0, P4, R14, R10, 0x6 ;  /* 0x0000000a0e007211 */ /* 0x000fe400078830ff */
[----:B------:R-:W-:Y:S02]  /*e3a0*/  CS2R R82, SRZ ;  /* 0x0000000000527805 */ /* 0x000fe4000001ff00 */
[----:B------:R-:W-:Y:S02]  /*e3b0*/  IADD3.X R52, R52, R99, RZ, P5, !PT ;  /* 0x0000006334347210 */ /* 0x000fe40002ffe4ff */
[----:B------:R-:W-:Y:S02]  /*e3c0*/  CS2R R56, SRZ ;  /* 0x0000000000387805 */ /* 0x000fe4000001ff00 */
[----:B------:R-:W-:Y:S01]  /*e3d0*/  LEA R88, P5, R3, UR4, 0x1 ;  /* 0x0000000403587c11 */ /* 0x000fe2000f8a08ff */
[----:B------:R-:W-:Y:S01]  /*e3e0*/  ULDC UR4, c[0x0][0x3d4] ;  /* 0x0000f50000047ab9 */ /* 0x000fe20000000800 */
[----:B------:R-:W-:-:S02]  /*e3f0*/  IADD3 R0, P6, R0, R91, RZ ;  /* 0x0000005b00007210 */ /* 0x000fc40007fde0ff */
[----:B------:R-:W-:Y:S02]  /*e400*/  CS2R R58, SRZ ;  /* 0x00000000003a7805 */ /* 0x000fe4000001ff00 */
[----:B------:R-:W-:Y:S01]  /*e410*/  LEA.HI.X R54, R14, R11, R15, 0x6, P4 ;  /* 0x0000000b0e367211 */ /* 0x000fe200020f340f */
[----:B------:R-:W-:Y:S01]  /*e420*/  ULDC.64 UR8, c[0x0][0x208] ;  /* 0x0000820000087ab9 */ /* 0x000fe20000000a00 */
[----:B------:R-:W-:Y:S02]  /*e430*/  LEA.HI.X R89, R3, UR5, R52, 0x1, P5 ;  /* 0x0000000503597c11 */ /* 0x000fe4000a8f0c34 */
[----:B------:R-:W-:Y:S02]  /*e440*/  CS2R R52, SRZ ;  /* 0x0000000000347805 */ /* 0x000fe4000001ff00 */
[----:B------:R-:W-:Y:S01]  /*e450*/  ISETP.GE.AND P5, PT, R229, UR4, PT ;  /* 0x00000004e5007c0c */ /* 0x000fe2000bfa6270 */
[----:B------:R-:W-:Y:S01]  /*e460*/  IMAD.X R3, R54, 0x1, R109, P6 ;  /* 0x0000000136037824 */ /* 0x000fe200030e066d */
[----:B------:R-:W-:-:S02]  /*e470*/  ISETP.GE.AND P6, PT, R226, UR4, PT ;  /* 0x00000004e2007c0c */ /* 0x000fc4000bfc6270 */
[----:B------:R-:W-:Y:S02]  /*e480*/  CS2R R54, SRZ ;  /* 0x0000000000367805 */ /* 0x000fe4000001ff00 */
[----:B------:R-:W-:-:S04]  /*e490*/  LEA R92, P4, R0, UR6, 0x1 ;  /* 0x00000006005c7c11 */ /* 0x000fc8000f8808ff */
[----:B------:R-:W-:-:S03]  /*e4a0*/  LEA.HI.X R93, R0, UR7, R3, 0x1, P4 ;  /* 0x00000007005d7c11 */ /* 0x000fc6000a0f0c03 */
[----:B------:R0:W5:Y:S04]  /*e4b0*/  @!P5 LDG.E.128 R60, desc[UR8][R88.64] ;  /* 0x00000008583cd981 */ /* 0x000168000c1e1d00 */
[----:B------:R0:W5:Y:S04]  /*e4c0*/  @!P6 LDG.E.128 R80, desc[UR8][R88.64+0x80] ;  /* 0x000080085850e981 */ /* 0x000168000c1e1d00 */
[----:B------:R0:W5:Y:S04]  /*e4d0*/  @!P5 LDG.E.128 R52, desc[UR8][R92.64] ;  /* 0x000000085c34d981 */ /* 0x000168000c1e1d00 */
[----:B------:R0:W5:Y:S02]  /*e4e0*/  @!P6 LDG.E.128 R56, desc[UR8][R92.64+0x80] ;  /* 0x000080085c38e981 */ /* 0x000164000c1e1d00 */
.L_x_1513:
[----:B------:R-:W-:Y:S05]  /*e4f0*/  BSYNC B1 ;  /* 0x0000000000017941 */ /* 0x000fea0003800000 */
.L_x_1512:
[----:B------:R-:W-:Y:S04]  /*e500*/  BSSY B1, `(.L_x_1514) ;  /* 0x0000020000017945 */ /* 0x000fe80003800000 */
[----:B------:R-:W-:Y:S05]  /*e510*/  @P3 BRA `(.L_x_1515) ;  /* 0x0000000000783947 */ /* 0x000fea0003800000 */
[----:B------:R-:W-:Y:S01]  /*e520*/  IMAD.WIDE.U32 R12, R84, 0x60, R12 ;  /* 0x00000060540c7825 */ /* 0x000fe200078e000c */
[----:B------:R-:W-:Y:S01]  /*e530*/  ULDC.64 UR4, c[0x0][0x3c8] ;  /* 0x0000f20000047ab9 */ /* 0x000fe20000000a00 */
[----:B------:R-:W-:Y:S01]  /*e540*/  ULDC.64 UR6, c[0x0][0x3e0] ;  /* 0x0000f80000067ab9 */ /* 0x000fe20000000a00 */
[----:B------:R-:W-:Y:S01]  /*e550*/  CS2R R72, SRZ ;  /* 0x0000000000487805 */ /* 0x000fe2000001ff00 */
[----:B------:R-:W-:Y:S01]  /*e560*/  IMAD.WIDE.U32 R10, R14, 0x60, R10 ;  /* 0x000000600e0a7825 */ /* 0x000fe200078e000a */
[----:B------:R-:W-:Y:S02]  /*e570*/  IADD3 R95, P4, R95, R12, RZ ;  /* 0x0000000c5f5f7210 */ /* 0x000fe40007f9e0ff */
[----:B------:R-:W-:Y:S02]  /*e580*/  CS2R R74, SRZ ;  /* 0x00000000004a7805 */ /* 0x000fe4000001ff00 */
[----:B------:R-:W-:Y:S01]  /*e590*/  CS2R R76, SRZ ;  /* 0x00000000004c7805 */ /* 0x000fe2000001ff00 */
[----:B------:R-:W-:Y:S01]  /*e5a0*/  IMAD R0, R85, 0x60, RZ ;  /* 0x0000006055007824 */ /* 0x000fe200078e02ff */
[----:B------:R-:W-:Y:S01]  /*e5b0*/  IADD3 R91, P5, R91, R10, RZ ;  /* 0x0000000a5b5b7210 */ /* 0x000fe20007fbe0ff */
[----:B------:R-:W-:Y:S01]  /*e5c0*/  IMAD R3, R15, 0x60, RZ ;  /* 0x000000600f037824 */ /* 0x000fe200078e02ff */
[----:B------:R-:W-:-:S02]  /*e5d0*/  CS2R R78, SRZ ;  /* 0x00000000004e7805 */ /* 0x000fc4000001ff00 */
[----:B------:R-:W-:Y:S02]  /*e5e0*/  CS2R R64, SRZ ;  /* 0x0000000000407805 */ /* 0x000fe4000001ff00 */
[----:B------:R-:W-:Y:S02]  /*e5f0*/  IADD3.X R12, R99, R13, R0, P4, !PT ;  /* 0x0000000d630c7210 */ /* 0x000fe400027fe400 */
[----:B------:R-:W-:Y:S02]  /*e600*/  CS2R R66, SRZ ;  /* 0x0000000000427805 */ /* 0x000fe4000001ff00 */
[----:B------:R-:W-:Y:S01]  /*e610*/  LEA R10, P4, R95, UR4, 0x1 ;  /* 0x000000045f0a7c11 */ /* 0x000fe2000f8808ff */
[----:B------:R-:W-:Y:S01]  /*e620*/  ULDC UR4, c[0x0][0x3d4] ;  /* 0x0000f50000047ab9 */ /* 0x000fe20000000800 */
[----:B------:R-:W-:Y:S02]  /*e630*/  IADD3.X R0, R109, R11, R3, P5, !PT ;  /* 0x0000000b6d007210 */ /* 0x000fe40002ffe403 */
[----:B------:R-:W-:-:S02]  /*e640*/  CS2R R68, SRZ ;  /* 0x0000000000447805 */ /* 0x000fc4000001ff00 */
[----:B------:R-:W-:Y:S02]  /*e650*/  ISETP.GE.AND P5, PT, R229, UR4, PT ;  /* 0x00000004e5007c0c */ /* 0x000fe4000bfa6270 */
[----:B------:R-:W-:Y:S02]  /*e660*/  CS2R R70, SRZ ;  /* 0x0000000000467805 */ /* 0x000fe4000001ff00 */
[----:B------:R-:W-:Y:S01]  /*e670*/  ISETP.GE.AND P6, PT, R226, UR4, PT ;  /* 0x00000004e2007c0c */ /* 0x000fe2000bfc6270 */
[----:B------:R-:W-:Y:S01]  /*e680*/  ULDC.64 UR8, c[0x0][0x208] ;  /* 0x0000820000087ab9 */ /* 0x000fe20000000a00 */
[----:B------:R-:W-:Y:S02]  /*e690*/  LEA.HI.X R11, R95, UR5, R12, 0x1, P4 ;  /* 0x000000055f0b7c11 */ /* 0x000fe4000a0f0c0c */
[----:B------:R-:W-:-:S04]  /*e6a0*/  LEA R12, P4, R91, UR6, 0x1 ;  /* 0x000000065b0c7c11 */ /* 0x000fc8000f8808ff */
[----:B------:R-:W-:Y:S01]  /*e6b0*/  LEA.HI.X R13, R91, UR7, R0, 0x1, P4 ;  /* 0x000000075b0d7c11 */ /* 0x000fe2000a0f0c00 */
[----:B------:R1:W5:Y:S04]  /*e6c0*/  @!P5 LDG.E.128 R72, desc[UR8][R10.64] ;  /* 0x000000080a48d981 */ /* 0x000368000c1e1d00 */
[----:B------:R1:W5:Y:S04]  /*e6d0*/  @!P6 LDG.E.128 R76, desc[UR8][R10.64+0x80] ;  /* 0x000080080a4ce981 */ /* 0x000368000c1e1d00 */
[----:B------:R1:W5:Y:S04]  /*e6e0*/  @!P5 LDG.E.128 R64, desc[UR8][R12.64] ;  /* 0x000000080c40d981 */ /* 0x000368000c1e1d00 */
[----:B------:R1:W5:Y:S02]  /*e6f0*/  @!P6 LDG.E.128 R68, desc[UR8][R12.64+0x80] ;  /* 0x000080080c44e981 */ /* 0x000364000c1e1d00 */
.L_x_1515:
[----:B------:R-:W-:Y:S05]  /*e700*/  BSYNC B1 ;  /* 0x0000000000017941 */ /* 0x000fea0003800000 */
.L_x_1514:
[----:B------:R-:W2:Y:S04]  /*e710*/  LDL R90, [R1+0x14] ;  /* 0x00001400015a7983 */ /* 0x000ea80000100800 */
[----:B------:R-:W3:Y:S01]  /*e720*/  LDL R21, [R1+0x28] ;  /* 0x0000280001157983 */ /* 0x000ee20000100800 */
[----:B------:R-:W-:Y:S01]  /*e730*/  ISETP.NE.AND P4, PT, R23, 0x1, PT ;  /* 0x000000011700780c */ /* 0x000fe20003f85270 */
[----:B-1----:R-:W-:Y:S01]  /*e740*/  IMAD.MOV.U32 R11, RZ, RZ, R37 ;  /* 0x000000ffff0b7224 */ /* 0x002fe200078e0025 */
[----:B------:R-:W-:Y:S01]  /*e750*/  MOV R10, R36 ;  /* 0x00000024000a7202 */ /* 0x000fe20000000f00 */
[----:B------:R-:W4:Y:S01]  /*e760*/  LDL R23, [R1+0x68] ;  /* 0x0000680001177983 */ /* 0x000f220000100800 */
[----:B------:R-:W-:Y:S01]  /*e770*/  IMAD.MOV.U32 R0, RZ, RZ, R34 ;  /* 0x000000ffff007224 */ /* 0x000fe200078e0022 */
[----:B-----5:R-:W-:Y:S01]  /*e780*/  MOV R13, R52 ;  /* 0x00000034000d7202 */ /* 0x020fe20000000f00 */
[----:B------:R-:W-:Y:S01]  /*e790*/  IMAD.MOV.U32 R3, RZ, RZ, R35 ;  /* 0x000000ffff037224 */ /* 0x000fe200078e0023 */
[----:B------:R-:W-:Y:S01]  /*e7a0*/  PRMT R97, R10, 0x5410, R11 ;  /* 0x000054100a617816 */ /* 0x000fe2000000000b */
[----:B------:R-:W-:Y:S01]  /*e7b0*/  IMAD.MOV.U32 R11, RZ, RZ, R41 ;  /* 0x000000ffff0b7224 */ /* 0x000fe200078e0029 */
[----:B------:R-:W-:Y:S01]  /*e7c0*/  MOV R10, R40 ;  /* 0x00000028000a7202 */ /* 0x000fe20000000f00 */
[----:B------:R-:W-:Y:S01]  /*e7d0*/  IMAD.MOV.U32 R12, RZ, RZ, R49 ;  /* 0x000000ffff0c7224 */ /* 0x000fe200078e0031 */
[----:B------:R-:W-:Y:S01]  /*e7e0*/  PRMT R107, R0, 0x5410, R3 ;  /* 0x00005410006b7816 */ /* 0x000fe20000000003 */
[----:B------:R-:W-:Y:S01]  /*e7f0*/  IMAD.MOV.U32 R0, RZ, RZ, R38 ;  /* 0x000000ffff007224 */ /* 0x000fe200078e0026 */
[----:B------:R-:W-:Y:S01]  /*e800*/  PRMT R108, R10, 0x5410, R11 ;  /* 0x000054100a6c7816 */ /* 0x000fe2000000000b */
[----:B------:R-:W-:Y:S01]  /*e810*/  IMAD.MOV.U32 R3, RZ, RZ, R39 ;  /* 0x000000ffff037224 */ /* 0x000fe200078e0027 */
[----:B------:R-:W-:Y:S01]  /*e820*/  MOV R11, R48 ;  /* 0x00000030000b7202 */ /* 0x000fe20000000f00 */
[----:B------:R-:W-:Y:S01]  /*e830*/  IMAD.MOV.U32 R10, RZ, RZ, R43 ;  /* 0x000000ffff0a7224 */ /* 0x000fe200078e002b */
[----:B0-----:R-:W-:Y:S01]  /*e840*/  PRMT R92, R92, 0x5410, R13 ;  /* 0x000054105c5c7816 */ /* 0x001fe2000000000d */
[----:B------:R-:W-:Y:S01]  /*e850*/  ULDC.64 UR4, c[0x0][0x3c8] ;  /* 0x0000f20000047ab9 */ /* 0x000fe20000000a00 */
[----:B------:R-:W-:Y:S01]  /*e860*/  PRMT R98, R0, 0x5410, R3 ;  /* 0x0000541000627816 */ /* 0x000fe20000000003 */
[----:B------:R-:W-:Y:S01]  /*e870*/  IMAD.MOV.U32 R3, RZ, RZ, R42 ;  /* 0x000000ffff037224 */ /* 0x000fe200078e002a */
[----:B------:R-:W0:Y:S01]  /*e880*/  @P4 LDC R0, c[0x0][0x42c] ;  /* 0x00010b00ff004b82 */ /* 0x000e220000000800 */
[----:B------:R-:W-:Y:S01]  /*e890*/  PRMT R99, R11, 0x5410, R12 ;  /* 0x000054100b637816 */ /* 0x000fe2000000000c */
[----:B------:R-:W-:Y:S01]  /*e8a0*/  IMAD.MOV.U32 R12, RZ, RZ, R51 ;  /* 0x000000ffff0c7224 */ /* 0x000fe200078e0033 */
[----:B------:R-:W-:Y:S01]  /*e8b0*/  ULDC.64 UR6, c[0x0][0x3e0] ;  /* 0x0000f80000067ab9 */ /* 0x000fe20000000a00 */
[----:B------:R-:W-:Y:S01]  /*e8c0*/  PRMT R109, R3, 0x5410, R10 ;  /* 0x00005410036d7816 */ /* 0x000fe2000000000a */
[----:B------:R-:W-:-:S03]  /*e8d0*/  IMAD.MOV.U32 R10, RZ, RZ, R50 ;  /* 0x000000ffff0a7224 */ /* 0x000fc600078e0032 */
[----:B------:R-:W1:Y:S02]  /*e8e0*/  @P4 LDC R11, c[0x0][0x430] ;  /* 0x00010c00ff0b4b82 */ /* 0x000e640000000800 */
        /* <DEDUP_REMOVED lines=10> */
[----:B--2---:R-:W-:-:S04]  /*e990*/  IMAD R3, R90, 0x80, R18 ;  /* 0x000000805a037824 */ /* 0x004fc800078e0212 */
[----:B---3--:R-:W-:Y:S02]  /*e9a0*/  IMAD R3, R21, 0x20, R3 ;  /* 0x0000002015037824 */ /* 0x008fe400078e0203 */
[----:B------:R-:W-:Y:S02]  /*e9b0*/  IMAD.MOV.U32 R21, RZ, RZ, R56 ;  /* 0x000000ffff157224 */ /* 0x000fe400078e0038 */
[----:B0-----:R-:W-:-:S03]  /*e9c0*/  @P4 IMAD.HI.U32 R0, R3, R0, RZ ;  /* 0x0000000003004227 */ /* 0x001fc600078e00ff */
[----:B------:R-:W-:Y:S02]  /*e9d0*/  PRMT R88, R21, 0x7610, R88 ;  /* 0x0000761015587816 */ /* 0x000fe40000000058 */
[----:B-1----:R-:W-:Y:S01]  /*e9e0*/  @P4 SHF.R.U32.HI R3, RZ, R11, R0 ;  /* 0x0000000bff034219 */ /* 0x002fe20000011600 */
[----:B------:R-:W-:Y:S01]  /*e9f0*/  IMAD.MOV.U32 R0, RZ, RZ, R61 ;  /* 0x000000ffff007224 */ /* 0x000fe200078e003d */
[----:B------:R-:W-:Y:S01]  /*ea00*/  PRMT R88, R88, 0x5410, R10 ;  /* 0x0000541058587816 */ /* 0x000fe2000000000a */
[----:B------:R-:W-:Y:S01]  /*ea10*/  IMAD.MOV.U32 R11, RZ, RZ, R63 ;  /* 0x000000ffff0b7224 */ /* 0x000fe200078e003f */
[----:B------:R-:W-:Y:S02]  /*ea20*/  MOV R10, R62 ;  /* 0x0000003e000a7202 */ /* 0x000fe40000000f00 */
[----:B------:R-:W-:Y:S02]  /*ea30*/  SHF.R.S32.HI R13, RZ, 0x1f, R3 ;  /* 0x0000001fff0d7819 */ /* 0x000fe40000011403 */
[----:B------:R-:W-:-:S02]  /*ea40*/  PRMT R95, R0, 0x5410, R10 ;  /* 0x00005410005f7816 */ /* 0x000fc4000000000a */
[----:B------:R-:W-:Y:S01]  /*ea50*/  PRMT R96, R11, 0x7610, R96 ;  /* 0x000076100b607816 */ /* 0x000fe20000000060 */
[----:B------:R-:W-:-:S04]  /*ea60*/  IMAD.WIDE.U32 R10, R3, R84, R86 ;  /* 0x00000054030a7225 */ /* 0x000fc800078e0056 */
[C---:B------:R-:W-:Y:S02]  /*ea70*/  IMAD R84, R13.reuse, R84, RZ ;  /* 0x000000540d547224 */ /* 0x040fe400078e02ff */
[-C--:B------:R-:W-:Y:S02]  /*ea80*/  IMAD R0, R13, R14.reuse, RZ ;  /* 0x0000000e0d007224 */ /* 0x080fe400078e02ff */
[----:B------:R-:W-:-:S04]  /*ea90*/  IMAD.WIDE.U32 R12, R3, R14, R8 ;  /* 0x0000000e030c7225 */ /* 0x000fc800078e0008 */
[C---:B------:R-:W-:Y:S02]  /*eaa0*/  IMAD R9, R3.reuse, R85, R84 ;  /* 0x0000005503097224 */ /* 0x040fe400078e0254 */
[----:B------:R-:W-:Y:S02]  /*eab0*/  IMAD R3, R3, R15, R0 ;  /* 0x0000000f03037224 */ /* 0x000fe400078e0200 */
[----:B------:R-:W-:Y:S01]  /*eac0*/  IMAD.MOV.U32 R21, RZ, RZ, R60 ;  /* 0x000000ffff157224 */ /* 0x000fe200078e003c */
[----:B------:R-:W-:Y:S01]  /*ead0*/  LEA R8, P4, R10, UR4, 0x1 ;  /* 0x000000040a087c11 */ /* 0x000fe2000f8808ff */
[----:B------:R-:W-:Y:S01]  /*eae0*/  IMAD.IADD R9, R11, 0x1, R9 ;  /* 0x000000010b097824 */ /* 0x000fe200078e0209 */
[----:B------:R-:W-:Y:S01]  /*eaf0*/  LEA R0, P5, R12, UR6, 0x1 ;  /* 0x000000060c007c11 */ /* 0x000fe2000f8a08ff */
[----:B------:R-:W-:Y:S01]  /*eb00*/  IMAD.IADD R3, R13, 0x1, R3 ;  /* 0x000000010d037824 */ /* 0x000fe200078e0203 */
[----:B------:R-:W-:Y:S01]  /*eb10*/  PRMT R94, R94, 0x5410, R21 ;  /* 0x000054105e5e7816 */ /* 0x000fe20000000015 */
[----:B------:R-:W-:Y:S01]  /*eb20*/  IMAD.MOV.U32 R21, RZ, RZ, R80 ;  /* 0x000000ffff157224 */ /* 0x000fe200078e0050 */
[----:B------:R-:W-:Y:S01]  /*eb30*/  UMOV UR4, 0xffffffff ;  /* 0xffffffff00047882 */ /* 0x000fe20000000000 */
[----:B------:R-:W-:Y:S01]  /*eb40*/  IMAD.MOV.U32 R14, RZ, RZ, R81 ;  /* 0x000000ffff0e7224 */ /* 0x000fe200078e0051 */
[----:B------:R-:W-:-:S02]  /*eb50*/  MOV R15, R82 ;  /* 0x00000052000f7202 */ /* 0x000fc40000000f00 */
[----:B------:R-:W-:Y:S02]  /*eb60*/  LEA.HI.X R9, R10, UR5, R9, 0x1, P4 ;  /* 0x000000050a097c11 */ /* 0x000fe4000a0f0c09 */
[----:B------:R-:W-:Y:S02]  /*eb70*/  LEA.HI.X R3, R12, UR7, R3, 0x1, P5 ;  /* 0x000000070c037c11 */ /* 0x000fe4000a8f0c03 */
[----:B------:R-:W-:Y:S02]  /*eb80*/  PRMT R92, R21, 0x7610, R92 ;  /* 0x00007610155c7816 */ /* 0x000fe4000000005c */
[----:B------:R-:W-:Y:S02]  /*eb90*/  PRMT R91, R15, 0x5410, R14 ;  /* 0x000054100f5b7816 */ /* 0x000fe4000000000e */
[----:B----4-:R-:W-:Y:S01]  /*eba0*/  LEA.HI R10, R23, R23, RZ, 0x1 ;  /* 0x00000017170a7211 */ /* 0x010fe200078f08ff */
[----:B------:R-:W-:Y:S06]  /*ebb0*/  BRA.DIV UR4, `(.L_x_1516) ;  /* 0x0000019204d47947 */ /* 0x000fec000b800000 */
.L_x_1825:
[----:B------:R-:W-:-:S03]  /*ebc0*/  UMOV UR4, 0xffffffff ;  /* 0xffffffff00047882 */ /* 0x000fc60000000000 */
[----:B------:R-:W-:Y:S05]  /*ebd0*/  BRA.DIV UR4, `(.L_x_1517) ;  /* 0x0000019204f47947 */ /* 0x000fea000b800000 */
.L_x_1828:
[----:B------:R-:W-:-:S03]  /*ebe0*/  UMOV UR4, 0xffffffff ;  /* 0xffffffff00047882 */ /* 0x000fc60000000000 */
[----:B------:R-:W-:Y:S05]  /*ebf0*/  BRA.DIV UR4, `(.L_x_1518) ;  /* 0x0000019604147947 */ /* 0x000fea000b800000 */
.L_x_1831:
[----:B------:R-:W-:-:S03]  /*ec00*/  UMOV UR4, 0xffffffff ;  /* 0xffffffff00047882 */ /* 0x000fc60000000000 */
[----:B------:R-:W-:Y:S05]  /*ec10*/  BRA.DIV UR4, `(.L_x_1519) ;  /* 0x0000019604347947 */ /* 0x000fea000b800000 */
.L_x_1834:
[----:B------:R-:W-:-:S03]  /*ec20*/  UMOV UR4, 0xffffffff ;  /* 0xffffffff00047882 */ /* 0x000fc60000000000 */
[----:B------:R-:W-:Y:S05]  /*ec30*/  BRA.DIV UR4, `(.L_x_1520) ;  /* 0x0000019604547947 */ /* 0x000fea000b800000 */
.L_x_1837:
[----:B------:R-:W-:-:S03]  /*ec40*/  UMOV UR4, 0xffffffff ;  /* 0xffffffff00047882 */ /* 0x000fc60000000000 */
[----:B------:R-:W-:Y:S05]  /*ec50*/  BRA.DIV UR4, `(.L_x_1521) ;  /* 0x0000019604747947 */ /* 0x000fea000b800000 */
.L_x_1840:
[----:B------:R-:W-:-:S03]  /*ec60*/  UMOV UR4, 0xffffffff ;  /* 0xffffffff00047882 */ /* 0x000fc60000000000 */
[----:B------:R-:W-:Y:S05]  /*ec70*/  BRA.DIV UR4, `(.L_x_1522) ;  /* 0x0000019604947947 */ /* 0x000fea000b800000 */
.L_x_1843:
[----:B------:R-:W-:-:S03]  /*ec80*/  UMOV UR4, 0xffffffff ;  /* 0xffffffff00047882 */ /* 0x000fc60000000000 */
[----:B------:R-:W-:Y:S05]  /*ec90*/  BRA.DIV UR4, `(.L_x_1523) ;  /* 0x0000019604b47947 */ /* 0x000fea000b800000 */
.L_x_1846:
[----:B------:R-:W-:-:S03]  /*eca0*/  UMOV UR4, 0xffffffff ;  /* 0xffffffff00047882 */ /* 0x000fc60000000000 */
[----:B------:R-:W-:Y:S05]  /*ecb0*/  BRA.DIV UR4, `(.L_x_1524) ;  /* 0x0000019604d47947 */ /* 0x000fea000b800000 */
.L_x_1849:
[----:B------:R-:W-:-:S03]  /*ecc0*/  UMOV UR4, 0xffffffff ;  /* 0xffffffff00047882 */ /* 0x000fc60000000000 */
[----:B------:R-:W-:Y:S05]  /*ecd0*/  BRA.DIV UR4, `(.L_x_1525) ;  /* 0x0000019604f47947 */ /* 0x000fea000b800000 */
.L_x_1852:
[----:B------:R-:W-:-:S03]  /*ece0*/  UMOV UR4, 0xffffffff ;  /* 0xffffffff00047882 */ /* 0x000fc60000000000 */
[----:B------:R-:W-:Y:S05]  /*ecf0*/  BRA.DIV UR4, `(.L_x_1526) ;  /* 0x0000019a04147947 */ /* 0x000fea000b800000 */
.L_x_1855:
[----:B------:R-:W-:-:S03]  /*ed00*/  UMOV UR4, 0xffffffff ;  /* 0xffffffff00047882 */ /* 0x000fc60000000000 */
[----:B------:R-:W-:Y:S05]  /*ed10*/  BRA.DIV UR4, `(.L_x_1527) ;  /* 0x0000019a04347947 */ /* 0x000fea000b800000 */
.L_x_1858:
[----:B------:R-:W-:-:S03]  /*ed20*/  UMOV UR4, 0xffffffff ;  /* 0xffffffff00047882 */ /* 0x000fc60000000000 */
[----:B------:R-:W-:Y:S05]  /*ed30*/  BRA.DIV UR4, `(.L_x_1528) ;  /* 0x0000019a04547947 */ /* 0x000fea000b800000 */
.L_x_1861:
[----:B------:R-:W-:Y:S01]  /*ed40*/  UMOV UR4, 0xffffffff ;  /* 0xffffffff00047882 */ /* 0x000fe20000000000 */
[----:B------:R-:W-:Y:S02]  /*ed50*/  LOP3.LUT R10, R10, 0xfffffffe, RZ, 0xc0, !PT ;  /* 0xfffffffe0a0a7812 */ /* 0x000fe400078ec0ff */
[----:B------:R-:W-:Y:S05]  /*ed60*/  BRA.DIV UR4, `(.L_x_1529) ;  /* 0x0000019a04707947 */ /* 0x000fea000b800000 */
.L_x_1864:
[----:B------:R-:W-:Y:S01]  /*ed70*/  UMOV UR4, 0xffffffff ;  /* 0xffffffff00047882 */ /* 0x000fe20000000000 */
[----:B------:R-:W-:Y:S02]  /*ed80*/  IMAD.IADD R9, R23, 0x1, -R10 ;  /* 0x0000000117097824 */ /* 0x000fe400078e0a0a */
[----:B------:R-:W-:Y:S05]  /*ed90*/  BRA.DIV UR4, `(.L_x_1530) ;  /* 0x0000019a048c7947 */ /* 0x000fea000b800000 */
.L_x_1867:
[----:B------:R-:W-:Y:S01]  /*eda0*/  UMOV UR4, 0xffffffff ;  /* 0xffffffff00047882 */ /* 0x000fe20000000000 */
[----:B------:R-:W-:Y:S02]  /*edb0*/  SHF.L.U32 R9, R9, 0x1f, RZ ;  /* 0x0000001f09097819 */ /* 0x000fe400000006ff */
[----:B------:R-:W-:Y:S01]  /*edc0*/  MOV R3, R83 ;  /* 0x0000005300037202 */ /* 0x000fe20000000f00 */
[----:B------:R-:W-:Y:S06]  /*edd0*/  BRA.DIV UR4, `(.L_x_1531) ;  /* 0x0000019a04a47947 */ /* 0x000fec000b800000 */
.L_x_1870:
[----:B------:R-:W0:Y:S01]  /*ede0*/  SYNCS.PHASECHK.TRANS64.TRYWAIT P4, [R16+URZ+0x30800], R9 ;  /* 0x03080009100075a7 */ /* 0x000e22000808017f */
[----:B------:R-:W-:Y:S01]  /*edf0*/  PRMT R96, R96, 0x5410, R3 ;  /* 0x0000541060607816 */ /* 0x000fe20000000003 */
[----:B------:R-:W-:Y:S01]  /*ee00*/  IMAD.MOV.U32 R0, RZ, RZ, R64 ;  /* 0x000000ffff007224 */ /* 0x000fe200078e0040 */
[----:B------:R-:W-:Y:S01]  /*ee10*/  MOV R10, R67 ;  /* 0x00000043000a7202 */ /* 0x000fe20000000f00 */
[----:B------:R-:W-:Y:S01]  /*ee20*/  IMAD.MOV.U32 R3, RZ, RZ, R65 ;  /* 0x000000ffff037224 */ /* 0x000fe200078e0041 */
[----:B------:R-:W-:Y:S01]  /*ee30*/  MOV R11, R71 ;  /* 0x00000047000b7202 */ /* 0x000fe20000000f00 */
[----:B------:R-:W-:Y:S01]  /*ee40*/  IMAD.MOV.U32 R8, RZ, RZ, R66 ;  /* 0x000000ffff087224 */ /* 0x000fe200078e0042 */
[----:B------:R-:W-:Y:S02]  /*ee50*/  BSSY B1, `(.L_x_1532) ;  /* 0x0000017000017945 */ /* 0x000fe40003800000 */
[----:B------:R-:W-:Y:S01]  /*ee60*/  PRMT R85, R0, 0x5410, R3 ;  /* 0x0000541000557816 */ /* 0x000fe20000000003 */
[----:B------:R-:W-:Y:S01]  /*ee70*/  IMAD.MOV.U32 R0, RZ, RZ, R68 ;  /* 0x000000ffff007224 */ /* 0x000fe200078e0044 */
[----:B------:R-:W-:Y:S01]  /*ee80*/  PRMT R86, R8, 0x5410, R10 ;  /* 0x0000541008567816 */ /* 0x000fe2000000000a */
[----:B------:R-:W-:-:S02]  /*ee90*/  IMAD.MOV.U32 R8, RZ, RZ, R69 ;  /* 0x000000ffff087224 */ /* 0x000fc400078e0045 */
        /* <DEDUP_REMOVED lines=11> */
[----:B------:R-:W-:Y:S01]  /*ef50*/  SHF.R.S32.HI R11, RZ, 0x1f, R226 ;  /* 0x0000001fff0b7819 */ /* 0x000fe200000114e2 */
[----:B------:R-:W-:-:S03]  /*ef60*/  IMAD.MOV.U32 R10, RZ, RZ, R78 ;  /* 0x000000ffff0a7224 */ /* 0x000fc600078e004e */
[----:B------:R-:W-:Y:S02]  /*ef70*/  PRMT R23, R0, 0x5410, R8 ;  /* 0x0000541000177816 */ /* 0x000fe40000000008 */
[----:B------:R-:W-:Y:S02]  /*ef80*/  PRMT R84, R10, 0x7610, R84 ;  /* 0x000076100a547816 */ /* 0x000fe40000000054 */
[----:B------:R-:W-:Y:S02]  /*ef90*/  LEA.HI R0, R11, R226, RZ, 0x3 ;  /* 0x000000e20b007211 */ /* 0x000fe400078f18ff */
[----:B------:R-:W-:Y:S01]  /*efa0*/  MOV R8, R79 ;  /* 0x0000004f00087202 */ /* 0x000fe20000000f00 */
[----:B0-----:R-:W-:Y:S06]  /*efb0*/  @!P4 BRA `(.L_x_1533) ;  /* 0x000001980054c947 */ /* 0x001fec0003800000 */
.L_x_1871:
[----:B------:R-:W-:Y:S05]  /*efc0*/  BSYNC B1 ;  /* 0x0000000000017941 */ /* 0x000fea0003800000 */
.L_x_1532:
[----:B------:R-:W-:Y:S01]  /*efd0*/  BSSY B1, `(.L_x_1534) ;  /* 0x00000cf000017945 */ /* 0x000fe20003800000 */
[----:B------:R-:W-:Y:S02]  /*efe0*/  PRMT R84, R84, 0x5410, R8 ;  /* 0x0000541054547816 */ /* 0x000fe40000000008 */
[----:B------:R-:W-:Y:S01]  /*eff0*/  SHF.R.S32.HI R0, RZ, 0x3, R0 ;  /* 0x00000003ff007819 */ /* 0x000fe20000011400 */
[----:B------:R-:W-:Y:S06]  /*f000*/  @P0 BRA `(.L_x_1535) ;  /* 0x0000000c002c0947 */ /* 0x000fec0003800000 */
[----:B------:R1:W5:Y:S01]  /*f010*/  LDL R131, [R1+0x38] ;  /* 0x0000380001837983 */ /* 0x0003620000100800 */
[----:B------:R-:W2:Y:S03]  /*f020*/  LDC R111, c[0x0][0x3d4] ;  /* 0x0000f500ff6f7b82 */ /* 0x000ea60000000800 */
[----:B------:R1:W5:Y:S04]  /*f030*/  LDL R130, [R1+0x44] ;  /* 0x0000440001827983 */ /* 0x0003680000100800 */
[----:B------:R1:W5:Y:S01]  /*f040*/  LDL R129, [R1+0x48] ;  /* 0x0000480001817983 */ /* 0x0003620000100800 */
[----:B------:R-:W-:Y:S01]  /*f050*/  BSSY B2, `(.L_x_1536) ;  /* 0x0000065000027945 */ /* 0x000fe20003800000 */
[----:B--2---:R-:W-:-:S02]  /*f060*/  ISETP.GE.AND P0, PT, R229, R111, PT ;  /* 0x0000006fe500720c */ /* 0x004fc40003f06270 */
[----:B------:R-:W-:-:S11]  /*f070*/  ISETP.GE.AND P4, PT, R226, R111, PT ;  /* 0x0000006fe200720c */ /* 0x000fd60003f86270 */
[----:B-1----:R-:W-:Y:S05]  /*f080*/  @P0 BRA `(.L_x_1537) ;  /* 0x0000000400840947 */ /* 0x002fea0003800000 */
[----:B------:R-:W2:Y:S04]  /*f090*/  LDL R10, [R1+0x28] ;  /* 0x00002800010a7983 */ /* 0x000ea80000100800 */
[----:B------:R-:W3:Y:S01]  /*f0a0*/  LDL R132, [R1+0x4c] ;  /* 0x00004c0001847983 */ /* 0x000ee20000100800 */
[--C-:B------:R-:W-:Y:S01]  /*f0b0*/  SHF.R.U64 R28, R28, 0x10, R29.reuse ;  /* 0x000000101c1c7819 */ /* 0x100fe2000000121d */
[----:B------:R-:W-:Y:S01]  /*f0c0*/  HADD2.F32 R123, -RZ, R115.H0_H0 ;  /* 0x20000073ff7b7230 */ /* 0x000fe20000004100 */
[----:B------:R-:W-:Y:S02]  /*f0d0*/  SHF.R.U32.HI R121, RZ, 0x10, R29 ;  /* 0x00000010ff797819 */ /* 0x000fe4000001161d */
[--C-:B------:R-:W-:Y:S02]  /*f0e0*/  SHF.R.U64 R29, R4, 0x10, R5.reuse ;  /* 0x00000010041d7819 */ /* 0x100fe40000001205 */
[----:B------:R-:W-:Y:S01]  /*f0f0*/  SHF.R.U32.HI R124, RZ, 0x10, R5 ;  /* 0x00000010ff7c7819 */ /* 0x000fe20000011605 */
[----:B------:R-:W-:Y:S01]  /*f100*/  HADD2.F32 R121, -RZ, R121.H0_H0 ;  /* 0x20000079ff797230 */ /* 0x000fe20000004100 */
[----:B------:R-:W-:Y:S01]  /*f110*/  SHF.R.U64 R5, R6, 0x10, R7 ;  /* 0x0000001006057819 */ /* 0x000fe20000001207 */
[----:B------:R-:W-:Y:S01]  /*f120*/  HADD2.F32 R29, -RZ, R29.H0_H0 ;  /* 0x2000001dff1d7230 */ /* 0x000fe20000004100 */
[--C-:B------:R-:W-:Y:S01]  /*f130*/  SHF.R.U64 R4, R30, 0x10, R31.reuse ;  /* 0x000000101e047819 */ /* 0x100fe2000000121f */
[----:B------:R-:W-:Y:S01]  /*f140*/  HADD2.F32 R124, -RZ, R124.H0_H0 ;  /* 0x2000007cff7c7230 */ /* 0x000fe20000004100 */
[----:B------:R-:W-:-:S02]  /*f150*/  SHF.R.U32.HI R30, RZ, 0x10, R31 ;  /* 0x00000010ff1e7819 */ /* 0x000fc4000001161f */
[----:B------:R-:W-:-:S03]  /*f160*/  SHF.R.U32.HI R127, RZ, 0x10, R7 ;  /* 0x00000010ff7f7819 */ /* 0x000fc60000011607 */
[----:B------:R-:W-:Y:S01]  /*f170*/  HADD2.F32 R30, -RZ, R30.H0_H0 ;  /* 0x2000001eff1e7230 */ /* 0x000fe20000004100 */
[----:B--2---:R-:W-:-:S04]  /*f180*/  LEA.HI R8, R111, R10, RZ, 0x1d ;  /* 0x0000000a6f087211 */ /* 0x004fc800078fe8ff */
[----:B------:R-:W-:Y:S01]  /*f190*/  SHF.R.S32.HI R11, RZ, 0x1f, R8 ;  /* 0x0000001fff0b7819 */ /* 0x000fe20000011408 */
[----:B0-----:R-:W-:-:S03]  /*f1a0*/  IMAD.SHL.U32 R9, R8, 0x8, RZ ;  /* 0x0000000808097824 */ /* 0x001fc600078e00ff */
[----:B------:R-:W-:Y:S02]  /*f1b0*/  LEA.HI R11, R11, R8, RZ, 0x3 ;  /* 0x000000080b0b7211 */ /* 0x000fe400078f18ff */
[----:B------:R-:W-:-:S03]  /*f1c0*/  LOP3.LUT R9, R9, 0x38, RZ, 0xc0, !PT ;  /* 0x0000003809097812 */ /* 0x000fc600078ec0ff */
[----:B------:R-:W-:Y:S01]  /*f1d0*/  IMAD.SHL.U32 R11, R11, 0x400, RZ ;  /* 0x000004000b0b7824 */ /* 0x000fe200078e00ff */
[----:B-----5:R-:W-:-:S04]  /*f1e0*/  LOP3.LUT R9, R9, 0x1c0, R131, 0xf8, !PT ;  /* 0x000001c009097812 */ /* 0x020fc800078ef883 */
[----:B------:R-:W-:Y:S02]  /*f1f0*/  LOP3.LUT R13, R9, R130, RZ, 0x3c, !PT ;  /* 0x00000082090d7212 */ /* 0x000fe400078e3cff */
[----:B------:R-:W-:Y:S02]  /*f200*/  LOP3.LUT R12, R11, 0x7fffe000, RZ, 0xc0, !PT ;  /* 0x7fffe0000b0c7812 */ /* 0x000fe400078ec0ff */
[----:B---3--:R-:W0:Y:S02]  /*f210*/  LDS.128 R8, [R132] ;  /* 0x0000000084087984 */ /* 0x008e240000000c00 */
[----:B------:R-:W-:-:S05]  /*f220*/  IADD3 R13, R13, R12, R129 ;  /* 0x0000000c0d0d7210 */ /* 0x000fca0007ffe081 */
[----:B------:R-:W-:-:S05]  /*f230*/  IMAD R114, R13, 0x2, R16 ;  /* 0x000000020d727824 */ /* 0x000fca00078e0210 */
[----:B------:R-:W1:Y:S01]  /*f240*/  LDS.128 R12, [R114+0x10400] ;  /* 0x01040000720c7984 */ /* 0x000e620000000c00 */
[--C-:B0-----:R-:W-:Y:S02]  /*f250*/  HADD2.F32 R117, -RZ, R9.reuse.H0_H0 ;  /* 0x20000009ff757230 */ /* 0x101fe40000004100 */
[----:B------:R-:W-:Y:S02]  /*f260*/  HADD2.F32 R118, -RZ, R9.H1_H1 ;  /* 0x30000009ff767230 */ /* 0x000fe40000004100 */
[----:B------:R-:W-:Y:S02]  /*f270*/  HADD2.F32 R9, -RZ, R115.H1_H1 ;  /* 0x30000073ff097230 */ /* 0x000fe40000004100 */
[----:B------:R-:W-:Y:S02]  /*f280*/  HADD2.F32 R116, -RZ, R8.H0_H0 ;  /* 0x20000008ff747230 */ /* 0x000fe40000004100 */
[----:B------:R-:W-:Y:S02]  /*f290*/  HADD2.F32 R31, -RZ, R10.H0_H0 ;  /* 0x2000000aff1f7230 */ /* 0x000fe40000004100 */
[----:B------:R-:W-:-:S02]  /*f2a0*/  HADD2.F32 R7, -RZ, R11.H0_H0 ;  /* 0x2000000bff077230 */ /* 0x000fc40000004100 */
[--C-:B-1----:R-:W-:Y:S02]  /*f2b0*/  HADD2.F32 R6, -RZ, R13.reuse.H0_H0 ;  /* 0x2000000dff067230 */ /* 0x102fe40000004100 */
[----:B------:R-:W-:Y:S02]  /*f2c0*/  HADD2.F32 R115, -RZ, R13.H1_H1 ;  /* 0x3000000dff737230 */ /* 0x000fe40000004100 */
[----:B------:R-:W-:Y:S02]  /*f2d0*/  HADD2.F32 R13, -RZ, R12.H0_H0 ;  /* 0x2000000cff0d7230 */ /* 0x000fe40000004100 */
[C---:B------:R-:W-:Y:S01]  /*f2e0*/  FMUL.FTZ R122, R6.reuse, R123 ;  /* 0x0000007b067a7220 */ /* 0x040fe20000410000 */
[-C--:B------:R-:W-:Y:S01]  /*f2f0*/  FMUL.FTZ R126, R6, R9.reuse ;  /* 0x00000009067e7220 */ /* 0x080fe20000410000 */
[----:B------:R-:W-:Y:S01]  /*f300*/  FMUL.FTZ R125, R115, R124 ;  /* 0x0000007c737d7220 */ /* 0x000fe20000410000 */
[----:B------:R-:W-:Y:S02]  /*f310*/  HADD2.F32 R119, -RZ, R14.H0_H0 ;  /* 0x2000000eff777230 */ /* 0x000fe40000004100 */
[----:B------:R-:W-:Y:S01]  /*f320*/  FFMA.FTZ R6, R117, R9, -R122 ;  /* 0x0000000975067223 */ /* 0x000fe2000001087a */
[----:B------:R-:W-:-:S02]  /*f330*/  HADD2.F32 R122, -RZ, R113.H1_H1 ;  /* 0x30000071ff7a7230 */ /* 0x000fc40000004100 */
[----:B------:R-:W-:Y:S01]  /*f340*/  FFMA.FTZ R9, R117, R123, R126 ;  /* 0x0000007b75097223 */ /* 0x000fe2000001007e */
[----:B------:R-:W-:Y:S02]  /*f350*/  HADD2.F32 R113, -RZ, R113.H0_H0 ;  /* 0x20000071ff717230 */ /* 0x000fe40000004100 */
[----:B------:R-:W-:Y:S01]  /*f360*/  FMUL.FTZ R117, R115, R121 ;  /* 0x0000007973757220 */ /* 0x000fe20000410000 */
[--C-:B------:R-:W-:Y:S02]  /*f370*/  HADD2.F32 R126, -RZ, R112.reuse.H0_H0 ;  /* 0x20000070ff7e7230 */ /* 0x100fe40000004100 */
[C---:B------:R-:W-:Y:S01]  /*f380*/  FMUL.FTZ R115, R13.reuse, R122 ;  /* 0x0000007a0d737220 */ /* 0x040fe20000410000 */
[----:B------:R-:W-:Y:S02]  /*f390*/  HADD2.F32 R112, -RZ, R112.H1_H1 ;  /* 0x30000070ff707230 */ /* 0x000fe40000004100 */
[----:B------:R-:W-:Y:S01]  /*f3a0*/  FMUL.FTZ R13, R13, R113 ;  /* 0x000000710d0d7220 */ /* 0x000fe20000410000 */
[----:B------:R-:W-:-:S02]  /*f3b0*/  HADD2.F32 R120, -RZ, R15.H0_H0 ;  /* 0x2000000fff787230 */ /* 0x000fc40000004100 */
[----:B------:R-:W-:Y:S01]  /*f3c0*/  FFMA.FTZ R115, R116, R113, -R115 ;  /* 0x0000007174737223 */ /* 0x000fe20000010873 */
[----:B------:R-:W-:Y:S01]  /*f3d0*/  FFMA.FTZ R125, R118, R121, -R125 ;  /* 0x00000079767d7223 */ /* 0x000fe2000001087d */
[----:B------:R-:W-:Y:S01]  /*f3e0*/  FFMA.FTZ R116, R116, R122, R13 ;  /* 0x0000007a74747223 */ /* 0x000fe2000001000d */
[--C-:B------:R-:W-:Y:S02]  /*f3f0*/  HADD2.F32 R13, -RZ, R110.reuse.H1_H1 ;  /* 0x3000006eff0d7230 */ /* 0x100fe40000004100 */
[C---:B------:R-:W-:Y:S01]  /*f400*/  FMUL.FTZ R122, R119.reuse, R126 ;  /* 0x0000007e777a7220 */ /* 0x040fe20000410000 */
[----:B------:R-:W-:Y:S02]  /*f410*/  HADD2.F32 R110, -RZ, R110.H0_H0 ;  /* 0x2000006eff6e7230 */ /* 0x000fe40000004100 */
[----:B------:R-:W-:Y:S01]  /*f420*/  FFMA.FTZ R118, R118, R124, R117 ;  /* 0x0000007c76767223 */ /* 0x000fe20000010075 */
[-C--:B------:R-:W-:Y:S01]  /*f430*/  FMUL.FTZ R124, R119, R112.reuse ;  /* 0x00000070777c7220 */ /* 0x080fe20000410000 */
[----:B------:R-:W-:Y:S01]  /*f440*/  FFMA.FTZ R122, R31, R112, -R122 ;  /* 0x000000701f7a7223 */ /* 0x000fe2000001087a */
[----:B------:R-:W-:-:S02]  /*f450*/  HADD2.F32 R15, -RZ, R15.H1_H1 ;  /* 0x3000000fff0f7230 */ /* 0x000fc40000004100 */
[CC--:B------:R-:W-:Y:S01]  /*f460*/  FMUL.FTZ R128, R120.reuse, R110.reuse ;  /* 0x0000006e78807220 */ /* 0x0c0fe20000410000 */
[----:B------:R-:W-:Y:S02]  /*f470*/  HADD2.F32 R112, -RZ, R127.H0_H0 ;  /* 0x2000007fff707230 */ /* 0x000fe40000004100 */
[-C--:B------:R-:W-:Y:S01]  /*f480*/  FMUL.FTZ R113, R120, R13.reuse ;  /* 0x0000000d78717220 */ /* 0x080fe20000410000 */
[----:B------:R-:W-:Y:S02]  /*f490*/  HADD2.F32 R11, -RZ, R11.H1_H1 ;  /* 0x3000000bff0b7230 */ /* 0x000fe40000004100 */
[C---:B------:R-:W-:Y:S01]  /*f4a0*/  FFMA.FTZ R128, R7.reuse, R13, -R128 ;  /* 0x0000000d07807223 */ /* 0x040fe20000010880 */
[----:B------:R-:W-:Y:S02]  /*f4b0*/  HADD2.F32 R12, -RZ, R12.H1_H1 ;  /* 0x3000000cff0c7230 */ /* 0x000fe40000004100 */
[----:B------:R-:W-:Y:S01]  /*f4c0*/  FFMA.FTZ R113, R7, R110, R113 ;  /* 0x0000006e07717223 */ /* 0x000fe20000010071 */
[----:B------:R-:W-:-:S02]  /*f4d0*/  HADD2.F32 R14, -RZ, R14.H1_H1 ;  /* 0x3000000eff0e7230 */ /* 0x000fc40000004100 */
[C---:B------:R-:W-:Y:S01]  /*f4e0*/  FMUL.FTZ R120, R15.reuse, R112 ;  /* 0x000000700f787220 */ /* 0x040fe20000410000 */
[----:B------:R-:W-:Y:S01]  /*f4f0*/  FMUL.FTZ R110, R15, R30 ;  /* 0x0000001e0f6e7220 */ /* 0x000fe20000410000 */
[----:B------:R-:W-:Y:S02]  /*f500*/  HADD2.F32 R13, -RZ, R5.H0_H0 ;  /* 0x20000005ff0d7230 */ /* 0x000fe40000004100 */
[----:B------:R-:W-:Y:S01]  /*f510*/  FFMA.FTZ R124, R31, R126, R124 ;  /* 0x0000007e1f7c7223 */ /* 0x000fe2000001007c */
[----:B------:R-:W-:Y:S02]  /*f520*/  HADD2.F32 R7, -RZ, R28.H0_H0 ;  /* 0x2000001cff077230 */ /* 0x000fe40000004100 */
[C---:B------:R-:W-:Y:S01]  /*f530*/  FFMA.FTZ R31, R11.reuse, R30, -R120 ;  /* 0x0000001e0b1f7223 */ /* 0x040fe20000010878 */
[----:B------:R-:W-:Y:S02]  /*f540*/  HADD2.F32 R5, -RZ, R4.H0_H0 ;  /* 0x20000004ff057230 */ /* 0x000fe40000004100 */
[----:B------:R-:W-:Y:S01]  /*f550*/  FFMA.FTZ R110, R11, R112, R110 ;  /* 0x000000700b6e7223 */ /* 0x000fe2000001006e */
[----:B------:R-:W-:-:S02]  /*f560*/  HADD2.F32 R8, -RZ, R8.H1_H1 ;  /* 0x30000008ff087230 */ /* 0x000fc40000004100 */
[----:B------:R-:W-:Y:S01]  /*f570*/  FMUL.FTZ R11, R12, R29 ;  /* 0x0000001d0c0b7220 */ /* 0x000fe20000410000 */
[----:B------:R-:W-:Y:S02]  /*f580*/  HADD2.F32 R10, -RZ, R10.H1_H1 ;  /* 0x3000000aff0a7230 */ /* 0x000fe40000004100 */
[----:B------:R-:W-:Y:S01]  /*f590*/  FMUL.FTZ R15, R14, R13 ;  /* 0x0000000d0e0f7220 */ /* 0x000fe20000410000 */
[----:B------:R-:W-:Y:S01]  /*f5a0*/  FMUL.FTZ R12, R12, R7 ;  /* 0x000000070c0c7220 */ /* 0x000fe20000410000 */
[----:B------:R-:W-:Y:S01]  /*f5b0*/  FMUL.FTZ R14, R14, R5 ;  /* 0x000000050e0e7220 */ /* 0x000fe20000410000 */
[----:B------:R-:W-:Y:S01]  /*f5c0*/  FFMA.FTZ R4, R8, R7, -R11 ;  /* 0x0000000708047223 */ /* 0x000fe2000001080b */
[----:B------:R-:W-:Y:S01]  /*f5d0*/  FFMA.FTZ R15, R10, R5, -R15 ;  /* 0x000000050a0f7223 */ /* 0x000fe2000001080f */
[----:B------:R-:W-:Y:S01]  /*f5e0*/  FFMA.FTZ R29, R8, R29, R12 ;  /* 0x0000001d081d7223 */ /* 0x000fe2000001000c */
        /* <DEDUP_REMOVED lines=11> */
.L_x_1537:
[----:B------:R-:W-:Y:S05]  /*f6a0*/  BSYNC B2 ;  /* 0x0000000000027941 */ /* 0x000fea0003800000 */
.L_x_1536:
[----:B------:R-:W-:Y:S05]  /*f6b0*/  @P4 BRA `(.L_x_1535) ;  /* 0x0000000400804947 */ /* 0x000fea0003800000 */
[----:B------:R-:W2:Y:S01]  /*f6c0*/  LDL R116, [R1+0x94] ;  /* 0x0000940001747983 */ /* 0x000ea20000100800 */
[----:B------:R-:W-:Y:S01]  /*f6d0*/  LEA.HI R111, R111, R0, RZ, 0x1d ;  /* 0x000000006f6f7211 */ /* 0x000fe200078fe8ff */
[----:B------:R-:W-:Y:S01]  /*f6e0*/  HADD2.F32 R31, -RZ, R105.H1_H1 ;  /* 0x30000069ff1f7230 */ /* 0x000fe20000004100 */
[----:B------:R-:W-:Y:S02]  /*f6f0*/  SHF.R.U32.HI R30, RZ, 0x10, R25 ;  /* 0x00000010ff1e7819 */ /* 0x000fe40000011619 */
[----:B-1----:R-:W-:Y:S02]  /*f700*/  SHF.R.S32.HI R6, RZ, 0x1f, R111 ;  /* 0x0000001fff067819 */ /* 0x002fe4000001146f */
[----:B------:R-:W-:Y:S01]  /*f710*/  SHF.L.U32 R4, R111, 0x3, RZ ;  /* 0x000000036f047819 */ /* 0x000fe200000006ff */
[----:B------:R-:W-:Y:S01]  /*f720*/  HADD2.F32 R30, -RZ, R30.H0_H0 ;  /* 0x2000001eff1e7230 */ /* 0x000fe20000004100 */
[----:B------:R-:W-:Y:S02]  /*f730*/  LEA.HI R6, R6, R111, RZ, 0x3 ;  /* 0x0000006f06067211 */ /* 0x000fe400078f18ff */
[----:B------:R-:W-:-:S02]  /*f740*/  LOP3.LUT R4, R4, 0x38, RZ, 0xc0, !PT ;  /* 0x0000003804047812 */ /* 0x000fc400078ec0ff */
[----:B------:R-:W-:Y:S01]  /*f750*/  SHF.R.U64 R13, R44, 0x10, R45 ;  /* 0x000000102c0d7819 */ /* 0x000fe2000000122d */
[----:B------:R-:W-:Y:S01]  /*f760*/  IMAD.SHL.U32 R6, R6, 0x400, RZ ;  /* 0x0000040006067824 */ /* 0x000fe200078e00ff */
[----:B-----5:R-:W-:Y:S02]  /*f770*/  LOP3.LUT R4, R4, 0x1c0, R131, 0xf8, !PT ;  /* 0x000001c004047812 */ /* 0x020fe400078ef883 */
[----:B------:R-:W-:Y:S01]  /*f780*/  SHF.R.U32.HI R44, RZ, 0x10, R45 ;  /* 0x00000010ff2c7819 */ /* 0x000fe2000001162d */
[--C-:B------:R-:W-:Y:S01]  /*f790*/  HADD2.F32 R45, -RZ, R102.reuse.H1_H1 ;  /* 0x30000066ff2d7230 */ /* 0x100fe20000004100 */
[----:B0-----:R-:W-:Y:S01]  /*f7a0*/  LOP3.LUT R9, R4, R130, RZ, 0x3c, !PT ;  /* 0x0000008204097212 */ /* 0x001fe200078e3cff */
[----:B------:R-:W-:Y:S01]  /*f7b0*/  HADD2.F32 R102, -RZ, R102.H0_H0 ;  /* 0x20000066ff667230 */ /* 0x000fe20000004100 */
[----:B------:R-:W-:Y:S01]  /*f7c0*/  LOP3.LUT R8, R6, 0x7fffe000, RZ, 0xc0, !PT ;  /* 0x7fffe00006087812 */ /* 0x000fe200078ec0ff */
[----:B------:R-:W-:Y:S01]  /*f7d0*/  HADD2.F32 R13, -RZ, R13.H0_H0 ;  /* 0x2000000dff0d7230 */ /* 0x000fe20000004100 */
[----:B------:R-:W-:-:S02]  /*f7e0*/  SHF.R.U64 R112, R26, 0x10, R27 ;  /* 0x000000101a707819 */ /* 0x000fc4000000121b */
[----:B------:R-:W-:Y:S02]  /*f7f0*/  IADD3 R9, R9, R8, R129 ;  /* 0x0000000809097210 */ /* 0x000fe40007ffe081 */
[----:B------:R-:W-:Y:S02]  /*f800*/  SHF.R.U32.HI R110, RZ, 0x10, R27 ;  /* 0x00000010ff6e7819 */ /* 0x000fe4000001161b */
[--C-:B------:R-:W-:Y:S01]  /*f810*/  SHF.R.U64 R115, R46, 0x10, R47.reuse ;  /* 0x000000102e737819 */ /* 0x100fe2000000122f */
[----:B------:R-:W-:Y:S01]  /*f820*/  IMAD R12, R9, 0x2, R16 ;  /* 0x00000002090c7824 */ /* 0x000fe200078e0210 */
[----:B------:R-:W-:Y:S02]  /*f830*/  SHF.R.U32.HI R114, RZ, 0x10, R47 ;  /* 0x00000010ff727819 */ /* 0x000fe4000001162f */
[----:B------:R-:W-:Y:S02]  /*f840*/  SHF.R.U64 R113, R24, 0x10, R25 ;  /* 0x0000001018717819 */ /* 0x000fe40000001219 */
[----:B------:R-:W0:Y:S02]  /*f850*/  LDS.128 R8, [R12+0x10400] ;  /* 0x010400000c087984 */ /* 0x000e240000000c00 */
[----:B0-----:R-:W-:-:S02]  /*f860*/  HADD2.F32 R26, -RZ, R9.H0_H0 ;  /* 0x20000009ff1a7230 */ /* 0x001fc40000004100 */
[----:B------:R-:W-:Y:S02]  /*f870*/  HADD2.F32 R27, -RZ, R9.H1_H1 ;  /* 0x30000009ff1b7230 */ /* 0x000fe40000004100 */
[----:B------:R-:W-:Y:S02]  /*f880*/  HADD2.F32 R9, -RZ, R8.H0_H0 ;  /* 0x20000008ff097230 */ /* 0x000fe40000004100 */
[C---:B------:R-:W-:Y:S01]  /*f890*/  FMUL.FTZ R47, R26.reuse, R45 ;  /* 0x0000002d1a2f7220 */ /* 0x040fe20000410000 */
[----:B------:R-:W-:Y:S01]  /*f8a0*/  FMUL.FTZ R111, R26, R31 ;  /* 0x0000001f1a6f7220 */ /* 0x000fe20000410000 */
[----:B------:R-:W-:Y:S02]  /*f8b0*/  HADD2.F32 R26, -RZ, R44.H0_H0 ;  /* 0x2000002cff1a7230 */ /* 0x000fe40000004100 */
[----:B------:R-:W-:Y:S01]  /*f8c0*/  FMUL.FTZ R44, R27, R30 ;  /* 0x0000001e1b2c7220 */ /* 0x000fe20000410000 */
[----:B------:R-:W-:Y:S02]  /*f8d0*/  HADD2.F32 R28, -RZ, R10.H0_H0 ;  /* 0x2000000aff1c7230 */ /* 0x000fe40000004100 */
[----:B------:R-:W-:-:S02]  /*f8e0*/  HADD2.F32 R29, -RZ, R11.H0_H0 ;  /* 0x2000000bff1d7230 */ /* 0x000fc40000004100 */
[----:B------:R-:W-:Y:S01]  /*f8f0*/  FMUL.FTZ R46, R27, R26 ;  /* 0x0000001a1b2e7220 */ /* 0x000fe20000410000 */
[----:B------:R-:W-:Y:S02]  /*f900*/  HADD2.F32 R27, -RZ, R103.H0_H0 ;  /* 0x20000067ff1b7230 */ /* 0x000fe40000004100 */
[----:B------:R-:W-:Y:S02]  /*f910*/  HADD2.F32 R11, -RZ, R11.H1_H1 ;  /* 0x3000000bff0b7230 */ /* 0x000fe40000004100 */
[----:B------:R-:W-:Y:S02]  /*f920*/  HADD2.F32 R8, -RZ, R8.H1_H1 ;  /* 0x30000008ff087230 */ /* 0x000fe40000004100 */
[----:B------:R-:W-:Y:S01]  /*f930*/  HADD2.F32 R10, -RZ, R10.H1_H1 ;  /* 0x3000000aff0a7230 */ /* 0x000fe20000004100 */
[----:B--2---:R-:W0:Y:S02]  /*f940*/  LDS.128 R4, [R116] ;  /* 0x0000000074047984 */ /* 0x004e240000000c00 */
[----:B0-----:R-:W-:-:S02]  /*f950*/  HADD2.F32 R14, -RZ, R5.H0_H0 ;  /* 0x20000005ff0e7230 */ /* 0x001fc40000004100 */
[----:B------:R-:W-:Y:S02]  /*f960*/  HADD2.F32 R15, -RZ, R5.H1_H1 ;  /* 0x30000005ff0f7230 */ /* 0x000fe40000004100 */
[----:B------:R-:W-:Y:S02]  /*f970*/  HADD2.F32 R5, -RZ, R4.H0_H0 ;  /* 0x20000004ff057230 */ /* 0x000fe40000004100 */
[C---:B------:R-:W-:Y:S01]  /*f980*/  FFMA.FTZ R47, R14.reuse, R31, -R47 ;  /* 0x0000001f0e2f7223 */ /* 0x040fe2000001082f */
[----:B------:R-:W-:Y:S01]  /*f990*/  FFMA.FTZ R111, R14, R45, R111 ;  /* 0x0000002d0e6f7223 */ /* 0x000fe2000001006f */
[----:B------:R-:W-:Y:S02]  /*f9a0*/  HADD2.F32 R14, -RZ, R105.H0_H0 ;  /* 0x20000069ff0e7230 */ /* 0x000fe40000004100 */
[----:B------:R-:W-:Y:S01]  /*f9b0*/  FFMA.FTZ R44, R15, R26, -R44 ;  /* 0x0000001a0f2c7223 */ /* 0x000fe2000001082c */
[----:B------:R-:W-:Y:S01]  /*f9c0*/  FMUL.FTZ R26, R9, R102 ;  /* 0x00000066091a7220 */ /* 0x000fe20000410000 */
[----:B------:R-:W-:Y:S01]  /*f9d0*/  FFMA.FTZ R46, R15, R30, R46 ;  /* 0x0000001e0f2e7223 */ /* 0x000fe2000001002e */
[----:B------:R-:W-:-:S02]  /*f9e0*/  HADD2.F32 R24, -RZ, R6.H0_H0 ;  /* 0x20000006ff187230 */ /* 0x000fc40000004100 */
[-C--:B------:R-:W-:Y:S01]  /*f9f0*/  FMUL.FTZ R31, R9, R14.reuse ;  /* 0x0000000e091f7220 */ /* 0x080fe20000410000 */
[C---:B------:R-:W-:Y:S01]  /*fa00*/  FFMA.FTZ R15, R5.reuse, R14, -R26 ;  /* 0x0000000e050f7223 */ /* 0x040fe2000001081a */
[--C-:B------:R-:W-:Y:S02]  /*fa10*/  HADD2.F32 R9, -RZ, R106.reuse.H0_H0 ;  /* 0x2000006aff097230 */ /* 0x100fe40000004100 */
[----:B------:R-:W-:Y:S02]  /*fa20*/  HADD2.F32 R26, -RZ, R103.H1_H1 ;  /* 0x30000067ff1a7230 */ /* 0x000fe40000004100 */
[----:B------:R-:W-:Y:S01]  /*fa30*/  FFMA.FTZ R31, R5, R102, R31 ;  /* 0x00000066051f7223 */ /* 0x000fe2000001001f */
[----:B------:R-:W-:Y:S02]  /*fa40*/  HADD2.F32 R106, -RZ, R106.H1_H1 ;  /* 0x3000006aff6a7230 */ /* 0x000fe40000004100 */
[----:B------:R-:W-:Y:S01]  /*fa50*/  FMUL.FTZ R5, R28, R27 ;  /* 0x0000001b1c057220 */ /* 0x000fe20000410000 */
[----:B------:R-:W-:-:S02]  /*fa60*/  HADD2.F32 R25, -RZ, R7.H0_H0 ;  /* 0x20000007ff197230 */ /* 0x000fc40000004100 */
[-C--:B------:R-:W-:Y:S01]  /*fa70*/  FMUL.FTZ R45, R28, R9.reuse ;  /* 0x000000091c2d7220 */ /* 0x080fe20000410000 */
[C---:B------:R-:W-:Y:S01]  /*fa80*/  FMUL.FTZ R102, R29.reuse, R26 ;  /* 0x0000001a1d667220 */ /* 0x040fe20000410000 */
[----:B------:R-:W-:Y:S02]  /*fa90*/  HADD2.F32 R28, -RZ, R110.H0_H0 ;  /* 0x2000006eff1c7230 */ /* 0x000fe40000004100 */
[----:B------:R-:W-:Y:S01]  /*faa0*/  FMUL.FTZ R29, R29, R106 ;  /* 0x0000006a1d1d7220 */ /* 0x000fe20000410000 */
[----:B------:R-:W-:Y:S02]  /*fab0*/  HADD2.F32 R14, -RZ, R114.H0_H0 ;  /* 0x20000072ff0e7230 */ /* 0x000fe40000004100 */
[C---:B------:R-:W-:Y:S01]  /*fac0*/  FFMA.FTZ R30, R24.reuse, R9, -R5 ;  /* 0x00000009181e7223 */ /* 0x040fe20000010805 */
[----:B------:R-:W-:Y:S01]  /*fad0*/  FFMA.FTZ R45, R24, R27, R45 ;  /* 0x0000001b182d7223 */ /* 0x000fe2000001002d */
[----:B------:R-:W-:Y:S01]  /*fae0*/  FFMA.FTZ R29, R25, R26, R29 ;  /* 0x0000001a191d7223 */ /* 0x000fe2000001001d */
[----:B------:R-:W-:-:S02]  /*faf0*/  HADD2.F32 R7, -RZ, R7.H1_H1 ;  /* 0x30000007ff077230 */ /* 0x000fc40000004100 */
[C---:B------:R-:W-:Y:S01]  /*fb00*/  FMUL.FTZ R24, R11.reuse, R28 ;  /* 0x0000001c0b187220 */ /* 0x040fe20000410000 */
[----:B------:R-:W-:Y:S01]  /*fb10*/  FMUL.FTZ R26, R11, R14 ;  /* 0x0000000e0b1a7220 */ /* 0x000fe20000410000 */
[----:B------:R-:W-:Y:S02]  /*fb20*/  HADD2.F32 R9, -RZ, R113.H0_H0 ;  /* 0x20000071ff097230 */ /* 0x000fe40000004100 */
[----:B------:R-:W-:Y:S01]  /*fb30*/  FFMA.FTZ R102, R25, R106, -R102 ;  /* 0x0000006a19667223 */ /* 0x000fe20000010866 */
        /* <DEDUP_REMOVED lines=24> */
.L_x_1535:
[----:B------:R-:W-:Y:S05]  /*fcc0*/  BSYNC B1 ;  /* 0x0000000000017941 */ /* 0x000fea0003800000 */
.L_x_1534:
[----:B------:R-:W-:Y:S04]  /*fcd0*/  BSSY B1, `(.L_x_1538) ;  /* 0x00000cb000017945 */ /* 0x000fe80003800000 */
[----:B------:R-:W-:Y:S05]  /*fce0*/  @P1 BRA `(.L_x_1539) ;  /* 0x0000000c00241947 */ /* 0x000fea0003800000 */
[----:B------:R3:W5:Y:S01]  /*fcf0*/  LDL R105, [R1+0x34] ;  /* 0x0000340001697983 */ /* 0x0007620000100800 */
[----:B------:R-:W4:Y:S03]  /*fd00*/  LDC R13, c[0x0][0x3d4] ;  /* 0x0000f500ff0d7b82 */ /* 0x000f260000000800 */
[----:B------:R3:W5:Y:S04]  /*fd10*/  LDL R103, [R1+0x3c] ;  /* 0x00003c0001677983 */ /* 0x0007680000100800 */
[----:B------:R3:W5:Y:S01]  /*fd20*/  LDL R102, [R1+0x40] ;  /* 0x0000400001667983 */ /* 0x0007620000100800 */
[----:B------:R-:W-:Y:S01]  /*fd30*/  BSSY B2, `(.L_x_1540) ;  /* 0x0000064000027945 */ /* 0x000fe20003800000 */
[----:B----4-:R-:W-:-:S02]  /*fd40*/  ISETP.GE.AND P0, PT, R229, R13, PT ;  /* 0x0000000de500720c */ /* 0x010fc40003f06270 */
[----:B------:R-:W-:-:S11]  /*fd50*/  ISETP.GE.AND P1, PT, R226, R13, PT ;  /* 0x0000000de200720c */ /* 0x000fd60003f26270 */
[----:B---3--:R-:W-:Y:S05]  /*fd60*/  @P0 BRA `(.L_x_1541) ;  /* 0x0000000400800947 */ /* 0x008fea0003800000 */
[----:B-12---:R-:W2:Y:S04]  /*fd70*/  LDL R4, [R1+0x28] ;  /* 0x0000280001047983 */ /* 0x006ea80000100800 */
[----:B------:R-:W3:Y:S01]  /*fd80*/  LDL R106, [R1+0x90] ;  /* 0x00009000016a7983 */ /* 0x000ee20000100800 */
[--C-:B------:R-:W-:Y:S01]  /*fd90*/  SHF.R.U64 R45, R32, 0x10, R33.reuse ;  /* 0x00000010202d7819 */ /* 0x100fe20000001221 */
[--C-:B------:R-:W-:Y:S01]  /*fda0*/  HADD2.F32 R31, -RZ, R108.reuse.H1_H1 ;  /* 0x3000006cff1f7230 */ /* 0x100fe20000004100 */
[----:B------:R-:W-:Y:S01]  /*fdb0*/  SHF.R.U32.HI R32, RZ, 0x10, R33 ;  /* 0x00000010ff207819 */ /* 0x000fe20000011621 */
[--C-:B------:R-:W-:Y:S01]  /*fdc0*/  HADD2.F32 R33, -RZ, R101.reuse.H1_H1 ;  /* 0x30000065ff217230 */ /* 0x100fe20000004100 */
[--C-:B------:R-:W-:Y:S01]  /*fdd0*/  SHF.R.U64 R47, R40, 0x10, R41.reuse ;  /* 0x00000010282f7819 */ /* 0x100fe20000001229 */
[----:B------:R-:W-:Y:S01]  /*fde0*/  HADD2.F32 R108, -RZ, R108.H0_H0 ;  /* 0x2000006cff6c7230 */ /* 0x000fe20000004100 */
[----:B------:R-:W-:Y:S01]  /*fdf0*/  SHF.R.U32.HI R40, RZ, 0x10, R41 ;  /* 0x00000010ff287819 */ /* 0x000fe20000011629 */
[----:B------:R-:W-:Y:S01]  /*fe00*/  HADD2.F32 R32, -RZ, R32.H0_H0 ;  /* 0x20000020ff207230 */ /* 0x000fe20000004100 */
[--C-:B------:R-:W-:Y:S01]  /*fe10*/  SHF.R.U64 R46, R42, 0x10, R43.reuse ;  /* 0x000000102a2e7819 */ /* 0x100fe2000000122b */
[----:B------:R-:W-:Y:S01]  /*fe20*/  HADD2.F32 R30, -RZ, R101.H0_H0 ;  /* 0x20000065ff1e7230 */ /* 0x000fe20000004100 */
[----:B------:R-:W-:-:S02]  /*fe30*/  SHF.R.U32.HI R44, RZ, 0x10, R43 ;  /* 0x00000010ff2c7819 */ /* 0x000fc4000001162b */
[--C-:B------:R-:W-:Y:S02]  /*fe40*/  SHF.R.U64 R43, R34, 0x10, R35.reuse ;  /* 0x00000010222b7819 */ /* 0x100fe40000001223 */
[----:B------:R-:W-:Y:S02]  /*fe50*/  SHF.R.U32.HI R42, RZ, 0x10, R35 ;  /* 0x00000010ff2a7819 */ /* 0x000fe40000011623 */
[----:B--2---:R-:W-:-:S04]  /*fe60*/  LEA.HI R4, R13, R4, RZ, 0x1d ;  /* 0x000000040d047211 */ /* 0x004fc800078fe8ff */
[----:B------:R-:W-:Y:S01]  /*fe70*/  SHF.R.S32.HI R7, RZ, 0x1f, R4 ;  /* 0x0000001fff077819 */ /* 0x000fe20000011404 */
[----:B------:R-:W-:-:S03]  /*fe80*/  IMAD.SHL.U32 R5, R4, 0x8, RZ ;  /* 0x0000000804057824 */ /* 0x000fc600078e00ff */
[----:B------:R-:W-:Y:S02]  /*fe90*/  LEA.HI R7, R7, R4, RZ, 0x3 ;  /* 0x0000000407077211 */ /* 0x000fe400078f18ff */
[----:B-----5:R-:W-:Y:S02]  /*fea0*/  LOP3.LUT R4, R105, 0x38, R5, 0xf8, !PT ;  /* 0x0000003869047812 */ /* 0x020fe400078ef805 */
[----:B------:R-:W-:Y:S02]  /*feb0*/  SHF.L.U32 R7, R7, 0xa, RZ ;  /* 0x0000000a07077819 */ /* 0x000fe400000006ff */
[----:B------:R-:W-:Y:S02]  /*fec0*/  LOP3.LUT R8, R4, R103, RZ, 0x3c, !PT ;  /* 0x0000006704087212 */ /* 0x000fe400078e3cff */
[----:B0-----:R-:W-:Y:S02]  /*fed0*/  LOP3.LUT R9, R7, 0x7fffe000, RZ, 0xc0, !PT ;  /* 0x7fffe00007097812 */ /* 0x001fe400078ec0ff */
[----:B---3--:R-:W0:Y:S02]  /*fee0*/  LDS.128 R4, [R106] ;  /* 0x000000006a047984 */ /* 0x008e240000000c00 */
[----:B------:R-:W-:-:S05]  /*fef0*/  IADD3 R9, R8, R9, R102 ;  /* 0x0000000908097210 */ /* 0x000fca0007ffe066 */
[----:B------:R-:W-:-:S05]  /*ff00*/  IMAD R12, R9, 0x2, R16 ;  /* 0x00000002090c7824 */ /* 0x000fca00078e0210 */
[----:B------:R-:W1:Y:S01]  /*ff10*/  LDS.128 R8, [R12+0x10400] ;  /* 0x010400000c087984 */ /* 0x000e620000000c00 */
[--C-:B0-----:R-:W-:Y:S02]  /*ff20*/  HADD2.F32 R14, -RZ, R5.reuse.H0_H0 ;  /* 0x20000005ff0e7230 */ /* 0x101fe40000004100 */
[----:B------:R-:W-:Y:S02]  /*ff30*/  HADD2.F32 R15, -RZ, R5.H1_H1 ;  /* 0x30000005ff0f7230 */ /* 0x000fe40000004100 */
[----:B------:R-:W-:Y:S02]  /*ff40*/  HADD2.F32 R5, -RZ, R4.H0_H0 ;  /* 0x20000004ff057230 */ /* 0x000fe40000004100 */
[----:B------:R-:W-:Y:S02]  /*ff50*/  HADD2.F32 R24, -RZ, R6.H0_H0 ;  /* 0x20000006ff187230 */ /* 0x000fe40000004100 */
[--C-:B------:R-:W-:Y:S02]  /*ff60*/  HADD2.F32 R25, -RZ, R7.reuse.H0_H0 ;  /* 0x20000007ff197230 */ /* 0x100fe40000004100 */
[----:B------:R-:W-:-:S02]  /*ff70*/  HADD2.F32 R7, -RZ, R7.H1_H1 ;  /* 0x30000007ff077230 */ /* 0x000fc40000004100 */
[--C-:B-1----:R-:W-:Y:S02]  /*ff80*/  HADD2.F32 R26, -RZ, R9.reuse.H0_H0 ;  /* 0x20000009ff1a7230 */ /* 0x102fe40000004100 */
[----:B------:R-:W-:Y:S02]  /*ff90*/  HADD2.F32 R27, -RZ, R9.H1_H1 ;  /* 0x30000009ff1b7230 */ /* 0x000fe40000004100 */
[----:B------:R-:W-:Y:S02]  /*ffa0*/  HADD2.F32 R9, -RZ, R8.H0_H0 ;  /* 0x20000008ff097230 */ /* 0x000fe40000004100 */
[C---:B------:R-:W-:Y:S01]  /*ffb0*/  FMUL.FTZ R35, R26.reuse, R33 ;  /* 0x000000211a237220 */ /* 0x040fe20000410000 */
[-C--:B------:R-:W-:Y:S01]  /*ffc0*/  FMUL.FTZ R41, R26, R31.reuse ;  /* 0x0000001f1a297220 */ /* 0x080fe20000410000 */
[----:B------:R-:W-:Y:S02]  /*ffd0*/  HADD2.F32 R26, -RZ, R40.H0_H0 ;  /* 0x20000028ff1a7230 */ /* 0x000fe40000004100 */
[----:B------:R-:W-:Y:S01]  /*ffe0*/  FMUL.FTZ R34, R27, R32 ;  /* 0x000000201b227220 */ /* 0x000fe20000410000 */
[C---:B------:R-:W-:Y:S01]  /*fff0*/  FFMA.FTZ R35, R14.reuse, R31, -R35 ;  /* 0x0000001f0e237223 */ /* 0x040fe20000010823 */
[----:B------:R-:W-:Y:S01]  /*10000*/  FMUL.FTZ R31, R9, R108 ;  /* 0x0000006c091f7220 */ /* 0x000fe20000410000 */
[----:B------:R-:W-:Y:S01]  /*10010*/  FFMA.FTZ R41, R14, R33, R41 ;  /* 0x000000210e297223 */ /* 0x000fe20000010029 */
[----:B------:R-:W-:Y:S01]  /*10020*/  FMUL.FTZ R40, R27, R26 ;  /* 0x0000001a1b287220 */ /* 0x000fe20000410000 */
[----:B------:R-:W-:Y:S01]  /*10030*/  FMUL.FTZ R14, R9, R30 ;  /* 0x0000001e090e7220 */ /* 0x000fe20000410000 */
[----:B------:R-:W-:-:S02]  /*10040*/  HADD2.F32 R28, -RZ, R10.H0_H0 ;  /* 0x2000000aff1c7230 */ /* 0x000fc40000004100 */
[----:B------:R-:W-:Y:S01]  /*10050*/  FFMA.FTZ R31, R5, R30, R31 ;  /* 0x0000001e051f7223 */ /* 0x000fe2000001001f */
[----:B------:R-:W-:Y:S02]  /*10060*/  HADD2.F32 R27, -RZ, R107.H0_H0 ;  /* 0x2000006bff1b7230 */ /* 0x000fe40000004100 */
[C---:B------:R-:W-:Y:S01]  /*10070*/  FFMA.FTZ R34, R15.reuse, R26, -R34 ;  /* 0x0000001a0f227223 */ /* 0x040fe20000010822 */
[----:B------:R-:W-:Y:S02]  /*10080*/  HADD2.F32 R9, -RZ, R109.H0_H0 ;  /* 0x2000006dff097230 */ /* 0x000fe40000004100 */
[----:B------:R-:W-:Y:S01]  /*10090*/  FFMA.FTZ R40, R15, R32, R40 ;  /* 0x000000200f287223 */ /* 0x000fe20000010028 */
[----:B------:R-:W-:Y:S02]  /*100a0*/  HADD2.F32 R29, -RZ, R11.H0_H0 ;  /* 0x2000000bff1d7230 */ /* 0x000fe40000004100 */
[----:B------:R-:W-:Y:S01]  /*100b0*/  FFMA.FTZ R108, R5, R108, -R14 ;  /* 0x0000006c056c7223 */ /* 0x000fe2000001080e */
[----:B------:R-:W-:-:S02]  /*100c0*/  HADD2.F32 R30, -RZ, R107.H1_H1 ;  /* 0x3000006bff1e7230 */ /* 0x000fc40000004100 */
[C---:B------:R-:W-:Y:S01]  /*100d0*/  FMUL.FTZ R5, R28.reuse, R27 ;  /* 0x0000001b1c057220 */ /* 0x040fe20000410000 */
[-C--:B------:R-:W-:Y:S01]  /*100e0*/  FMUL.FTZ R15, R28, R9.reuse ;  /* 0x000000091c0f7220 */ /* 0x080fe20000410000 */
[----:B------:R-:W-:Y:S02]  /*100f0*/  HADD2.F32 R14, -RZ, R109.H1_H1 ;  /* 0x3000006dff0e7230 */ /* 0x000fe40000004100 */
[----:B------:R-:W-:Y:S02]  /*10100*/  HADD2.F32 R28, -RZ, R42.H0_H0 ;  /* 0x2000002aff1c7230 */ /* 0x000fe40000004100 */
[----:B------:R-:W-:Y:S01]  /*10110*/  FMUL.FTZ R42, R29, R30 ;  /* 0x0000001e1d2a7220 */ /* 0x000fe20000410000 */
[----:B------:R-:W-:Y:S02]  /*10120*/  HADD2.F32 R11, -RZ, R11.H1_H1 ;  /* 0x3000000bff0b7230 */ /* 0x000fe40000004100 */
[----:B------:R-:W-:Y:S01]  /*10130*/  FFMA.FTZ R32, R24, R9, -R5 ;  /* 0x0000000918207223 */ /* 0x000fe20000010805 */
[----:B------:R-:W-:-:S02]  /*10140*/  HADD2.F32 R26, -RZ, R44.H0_H0 ;  /* 0x2000002cff1a7230 */ /* 0x000fc40000004100 */
[-C--:B------:R-:W-:Y:S01]  /*10150*/  FMUL.FTZ R29, R29, R14.reuse ;  /* 0x0000000e1d1d7220 */ /* 0x080fe20000410000 */
[----:B------:R-:W-:Y:S01]  /*10160*/  FFMA.FTZ R42, R25, R14, -R42 ;  /* 0x0000000e192a7223 */ /* 0x000fe2000001082a */
[----:B------:R-:W-:Y:S01]  /*10170*/  FFMA.FTZ R24, R24, R27, R15 ;  /* 0x0000001b18187223 */ /* 0x000fe2000001000f */
[C---:B------:R-:W-:Y:S01]  /*10180*/  FMUL.FTZ R44, R11.reuse, R28 ;  /* 0x0000001c0b2c7220 */ /* 0x040fe20000410000 */
[----:B------:R-:W-:Y:S01]  /*10190*/  FMUL.FTZ R14, R11, R26 ;  /* 0x0000001a0b0e7220 */ /* 0x000fe20000410000 */
[----:B------:R-:W-:Y:S02]  /*101a0*/  HADD2.F32 R8, -RZ, R8.H1_H1 ;  /* 0x30000008ff087230 */ /* 0x000fe40000004100 */
[----:B------:R-:W-:Y:S01]  /*101b0*/  FFMA.FTZ R29, R25, R30, R29 ;  /* 0x0000001e191d7223 */ /* 0x000fe2000001001d */
[----:B------:R-:W-:Y:S02]  /*101c0*/  HADD2.F32 R10, -RZ, R10.H1_H1 ;  /* 0x3000000aff0a7230 */ /* 0x000fe40000004100 */
[----:B------:R-:W-:Y:S01]  /*101d0*/  FFMA.FTZ R33, R7, R26, -R44 ;  /* 0x0000001a07217223 */ /* 0x000fe2000001082c */
[----:B------:R-:W-:-:S02]  /*101e0*/  HADD2.F32 R11, -RZ, R45.H0_H0 ;  /* 0x2000002dff0b7230 */ /* 0x000fc40000004100 */
[----:B------:R-:W-:Y:S01]  /*101f0*/  FFMA.FTZ R14, R7, R28, R14 ;  /* 0x0000001c070e7223 */ /* 0x000fe2000001000e */
[----:B------:R-:W-:Y:S02]  /*10200*/  HADD2.F32 R15, -RZ, R43.H0_H0 ;  /* 0x2000002bff0f7230 */ /* 0x000fe40000004100 */
[----:B------:R-:W-:Y:S02]  /*10210*/  HADD2.F32 R5, -RZ, R47.H0_H0 ;  /* 0x2000002fff057230 */ /* 0x000fe40000004100 */
[----:B------:R-:W-:Y:S01]  /*10220*/  FMUL.FTZ R7, R8, R11 ;  /* 0x0000000b08077220 */ /* 0x000fe20000410000 */
[----:B------:R-:W-:Y:S02]  /*10230*/  HADD2.F32 R9, -RZ, R46.H0_H0 ;  /* 0x2000002eff097230 */ /* 0x000fe40000004100 */
[----:B------:R-:W-:Y:S01]  /*10240*/  FMUL.FTZ R27, R10, R15 ;  /* 0x0000000f0a1b7220 */ /* 0x000fe20000410000 */
[----:B------:R-:W-:Y:S02]  /*10250*/  HADD2.F32 R4, -RZ, R4.H1_H1 ;  /* 0x30000004ff047230 */ /* 0x000fe40000004100 */
[----:B------:R-:W-:Y:S01]  /*10260*/  FMUL.FTZ R8, R8, R5 ;  /* 0x0000000508087220 */ /* 0x000fe20000410000 */
[----:B------:R-:W-:-:S02]  /*10270*/  HADD2.F32 R6, -RZ, R6.H1_H1 ;  /* 0x30000006ff067230 */ /* 0x000fc40000004100 */
[----:B------:R-:W-:Y:S01]  /*10280*/  FMUL.FTZ R10, R10, R9 ;  /* 0x000000090a0a7220 */ /* 0x000fe20000410000 */
[C---:B------:R-:W-:Y:S01]  /*10290*/  FFMA.FTZ R25, R4.reuse, R5, -R7 ;  /* 0x0000000504197223 */ /* 0x040fe20000010807 */
[----:B------:R-:W-:Y:S01]  /*102a0*/  FFMA.FTZ R8, R4, R11, R8 ;  /* 0x0000000b04087223 */ /* 0x000fe20000010008 */
[C---:B------:R-:W-:Y:S01]  /*102b0*/  FFMA.FTZ R27, R6.reuse, R9, -R27 ;  /* 0x00000009061b7223 */ /* 0x040fe2000001081b */
[----:B------:R-:W-:Y:S01]  /*102c0*/  FFMA.FTZ R15, R6, R15, R10 ;  /* 0x0000000f060f7223 */ /* 0x000fe2000001000a */
[----:B------:R-:W-:Y:S02]  /*102d0*/  F2FP.F16.F32.PACK_AB R7, R33, R42 ;  /* 0x0000002a2107723e */ /* 0x000fe400000000ff */
[----:B------:R-:W-:Y:S02]  /*102e0*/  F2FP.F16.F32.PACK_AB R5, R34, R35 ;  /* 0x000000232205723e */ /* 0x000fe400000000ff */
[----:B------:R-:W-:Y:S02]  /*102f0*/  F2FP.F16.F32.PACK_AB R4, R25, R108 ;  /* 0x0000006c1904723e */ /* 0x000fe400000000ff */
[----:B------:R-:W-:-:S02]  /*10300*/  F2FP.F16.F32.PACK_AB R6, R27, R32 ;  /* 0x000000201b06723e */ /* 0x000fc400000000ff */
[----:B------:R-:W-:Y:S02]  /*10310*/  F2FP.F16.F32.PACK_AB R11, R14, R29 ;  /* 0x0000001d0e0b723e */ /* 0x000fe400000000ff */
[----:B------:R-:W-:Y:S01]  /*10320*/  F2FP.F16.F32.PACK_AB R9, R40, R41 ;  /* 0x000000292809723e */ /* 0x000fe200000000ff */
[----:B------:R3:W-:Y:S01]  /*10330*/  STS.128 [R106], R4 ;  /* 0x000000046a007388 */ /* 0x0007e20000000c00 */
[----:B------:R-:W-:Y:S02]  /*10340*/  F2FP.F16.F32.PACK_AB R8, R8, R31 ;  /* 0x0000001f0808723e */ /* 0x000fe400000000ff */
[----:B------:R-:W-:-:S05]  /*10350*/  F2FP.F16.F32.PACK_AB R10, R15, R24 ;  /* 0x000000180f0a723e */ /* 0x000fca00000000ff */
[----:B------:R3:W-:Y:S02]  /*10360*/  STS.128 [R12+0x10400], R8 ;  /* 0x010400080c007388 */ /* 0x0007e40000000c00 */
.L_x_1541:
[----:B------:R-:W-:Y:S05]  /*10370*/  BSYNC B2 ;  /* 0x0000000000027941 */ /* 0x000fea0003800000 */
.L_x_1540:
[----:B------:R-:W-:Y:S05]  /*10380*/  @P1 BRA `(.L_x_1539) ;  /* 0x00000004007c1947 */ /* 0x000fea0003800000 */
[----:B------:R-:W4:Y:S01]  /*10390*/  LDL R45, [R1+0x8c] ;  /* 0x00008c00012d7983 */ /* 0x000f220000100800 */
[----:B------:R-:W-:Y:S01]  /*103a0*/  LEA.HI R13, R13, R0, RZ, 0x1d ;  /* 0x000000000d0d7211 */ /* 0x000fe200078fe8ff */
[----:B------:R-:W-:Y:S01]  /*103b0*/  HADD2.F32 R34, -RZ, R97.H1_H1 ;  /* 0x30000061ff227230 */ /* 0x000fe20000004100 */
[----:B------:R-:W-:Y:S01]  /*103c0*/  SHF.R.U64 R44, R48, 0x10, R49 ;  /* 0x00000010302c7819 */ /* 0x000fe20000001231 */
[----:B------:R-:W-:Y:S01]  /*103d0*/  HADD2.F32 R30, -RZ, R99.H1_H1 ;  /* 0x30000063ff1e7230 */ /* 0x000fe20000004100 */
[----:B-123--:R-:W-:Y:S01]  /*103e0*/  SHF.R.S32.HI R6, RZ, 0x1f, R13 ;  /* 0x0000001fff067819 */ /* 0x00efe2000001140d */
[----:B------:R-:W-:Y:S01]  /*103f0*/  IMAD.SHL.U32 R4, R13, 0x8, RZ ;  /* 0x000000080d047824 */ /* 0x000fe200078e00ff */
[----:B------:R-:W-:Y:S02]  /*10400*/  SHF.R.U32.HI R48, RZ, 0x10, R49 ;  /* 0x00000010ff307819 */ /* 0x000fe40000011631 */
[----:B------:R-:W-:Y:S02]  /*10410*/  LEA.HI R6, R6, R13, RZ, 0x3 ;  /* 0x0000000d06067211 */ /* 0x000fe400078f18ff */
[----:B-----5:R-:W-:-:S02]  /*10420*/  LOP3.LUT R4, R105, 0x38, R4, 0xf8, !PT ;  /* 0x0000003869047812 */ /* 0x020fc400078ef804 */
[--C-:B------:R-:W-:Y:S01]  /*10430*/  SHF.R.U32.HI R29, RZ, 0x10, R37.reuse ;  /* 0x00000010ff1d7819 */ /* 0x100fe20000011625 */
[----:B------:R-:W-:Y:S01]  /*10440*/  IMAD.SHL.U32 R6, R6, 0x400, RZ ;  /* 0x0000040006067824 */ /* 0x000fe200078e00ff */
[----:B------:R-:W-:Y:S02]  /*10450*/  LOP3.LUT R8, R4, R103, RZ, 0x3c, !PT ;  /* 0x0000006704087212 */ /* 0x000fe400078e3cff */
[----:B------:R-:W-:Y:S01]  /*10460*/  SHF.R.U64 R41, R36, 0x10, R37 ;  /* 0x0000001024297819 */ /* 0x000fe20000001225 */
[----:B------:R-:W-:Y:S01]  /*10470*/  HADD2.F32 R29, -RZ, R29.H0_H0 ;  /* 0x2000001dff1d7230 */ /* 0x000fe20000004100 */
[----:B0-----:R-:W-:Y:S02]  /*10480*/  LOP3.LUT R9, R6, 0x7fffe000, RZ, 0xc0, !PT ;  /* 0x7fffe00006097812 */ /* 0x001fe400078ec0ff */
[----:B------:R-:W-:Y:S02]  /*10490*/  SHF.R.U64 R37, R38, 0x10, R39 ;  /* 0x0000001026257819 */ /* 0x000fe40000001227 */
[----:B------:R-:W-:-:S02]  /*104a0*/  IADD3 R9, R8, R9, R102 ;  /* 0x0000000908097210 */ /* 0x000fc40007ffe066 */
[--C-:B------:R-:W-:Y:S02]  /*104b0*/  SHF.R.U64 R43, R50, 0x10, R51.reuse ;  /* 0x00000010322b7819 */ /* 0x100fe40000001233 */
[----:B------:R-:W-:Y:S02]  /*104c0*/  LEA R12, R9, R16, 0x1 ;  /* 0x00000010090c7211 */ /* 0x000fe400078e08ff */
[----:B------:R-:W-:Y:S02]  /*104d0*/  SHF.R.U32.HI R50, RZ, 0x10, R51 ;  /* 0x00000010ff327819 */ /* 0x000fe40000011633 */
[----:B------:R-:W-:Y:S01]  /*104e0*/  SHF.R.U32.HI R39, RZ, 0x10, R39 ;  /* 0x00000010ff277819 */ /* 0x000fe20000011627 */
[----:B------:R-:W0:Y:S02]  /*104f0*/  LDS.128 R8, [R12+0x10400] ;  /* 0x010400000c087984 */ /* 0x000e240000000c00 */
[--C-:B0-----:R-:W-:Y:S02]  /*10500*/  HADD2.F32 R25, -RZ, R9.reuse.H0_H0 ;  /* 0x20000009ff197230 */ /* 0x101fe40000004100 */
[----:B------:R-:W-:-:S02]  /*10510*/  HADD2.F32 R26, -RZ, R9.H1_H1 ;  /* 0x30000009ff1a7230 */ /* 0x000fc40000004100 */
[----:B------:R-:W-:Y:S02]  /*10520*/  HADD2.F32 R9, -RZ, R8.H0_H0 ;  /* 0x20000008ff097230 */ /* 0x000fe40000004100 */
[C---:B------:R-:W-:Y:S01]  /*10530*/  FMUL.FTZ R32, R25.reuse, R34 ;  /* 0x0000002219207220 */ /* 0x040fe20000410000 */
[----:B------:R-:W-:Y:S01]  /*10540*/  FMUL.FTZ R36, R25, R30 ;  /* 0x0000001e19247220 */ /* 0x000fe20000410000 */
[----:B------:R-:W-:Y:S02]  /*10550*/  HADD2.F32 R25, -RZ, R48.H0_H0 ;  /* 0x20000030ff197230 */ /* 0x000fe40000004100 */
[----:B------:R-:W-:Y:S01]  /*10560*/  FMUL.FTZ R33, R26, R29 ;  /* 0x0000001d1a217220 */ /* 0x000fe20000410000 */
[----:B------:R-:W-:Y:S02]  /*10570*/  HADD2.F32 R27, -RZ, R10.H0_H0 ;  /* 0x2000000aff1b7230 */ /* 0x000fe40000004100 */
[--C-:B------:R-:W-:Y:S02]  /*10580*/  HADD2.F32 R28, -RZ, R11.reuse.H0_H0 ;  /* 0x2000000bff1c7230 */ /* 0x100fe40000004100 */
[----:B------:R-:W-:-:S02]  /*10590*/  HADD2.F32 R11, -RZ, R11.H1_H1 ;  /* 0x3000000bff0b7230 */ /* 0x000fc40000004100 */
[----:B------:R-:W-:Y:S02]  /*105a0*/  HADD2.F32 R8, -RZ, R8.H1_H1 ;  /* 0x30000008ff087230 */ /* 0x000fe40000004100 */
[----:B------:R-:W-:Y:S01]  /*105b0*/  HADD2.F32 R10, -RZ, R10.H1_H1 ;  /* 0x3000000aff0a7230 */ /* 0x000fe20000004100 */
[----:B----4-:R-:W0:Y:S02]  /*105c0*/  LDS.128 R4, [R45] ;  /* 0x000000002d047984 */ /* 0x010e240000000c00 */
[--C-:B0-----:R-:W-:Y:S02]  /*105d0*/  HADD2.F32 R13, -RZ, R5.reuse.H0_H0 ;  /* 0x20000005ff0d7230 */ /* 0x101fe40000004100 */
[----:B------:R-:W-:Y:S02]  /*105e0*/  HADD2.F32 R14, -RZ, R5.H1_H1 ;  /* 0x30000005ff0e7230 */ /* 0x000fe40000004100 */
[----:B------:R-:W-:Y:S02]  /*105f0*/  HADD2.F32 R5, -RZ, R4.H0_H0 ;  /* 0x20000004ff057230 */ /* 0x000fe40000004100 */
[----:B------:R-:W-:Y:S01]  /*10600*/  FFMA.FTZ R31, R13, R30, -R32 ;  /* 0x0000001e0d1f7223 */ /* 0x000fe20000010820 */
[----:B------:R-:W-:-:S02]  /*10610*/  HADD2.F32 R32, -RZ, R97.H0_H0 ;  /* 0x20000061ff207230 */ /* 0x000fc40000004100 */
[----:B------:R-:W-:Y:S01]  /*10620*/  FFMA.FTZ R36, R13, R34, R36 ;  /* 0x000000220d247223 */ /* 0x000fe20000010024 */
[----:B------:R-:W-:Y:S02]  /*10630*/  HADD2.F32 R30, -RZ, R99.H0_H0 ;  /* 0x20000063ff1e7230 */ /* 0x000fe40000004100 */
[-C--:B------:R-:W-:Y:S01]  /*10640*/  FMUL.FTZ R13, R26, R25.reuse ;  /* 0x000000191a0d7220 */ /* 0x080fe20000410000 */
[----:B------:R-:W-:Y:S02]  /*10650*/  HADD2.F32 R26, -RZ, R98.H0_H0 ;  /* 0x20000062ff1a7230 */ /* 0x000fe40000004100 */
[C---:B------:R-:W-:Y:S01]  /*10660*/  FMUL.FTZ R34, R9.reuse, R32 ;  /* 0x0000002009227220 */ /* 0x040fe20000410000 */
[C---:B------:R-:W-:Y:S01]  /*10670*/  FFMA.FTZ R38, R14.reuse, R25, -R33 ;  /* 0x000000190e267223 */ /* 0x040fe20000010821 */
[----:B------:R-:W-:Y:S01]  /*10680*/  FMUL.FTZ R9, R9, R30 ;  /* 0x0000001e09097220 */ /* 0x000fe20000410000 */
[----:B------:R-:W-:Y:S01]  /*10690*/  FFMA.FTZ R29, R14, R29, R13 ;  /* 0x0000001d0e1d7223 */ /* 0x000fe2000001000d */
[----:B------:R-:W-:-:S02]  /*106a0*/  HADD2.F32 R14, -RZ, R100.H0_H0 ;  /* 0x20000064ff0e7230 */ /* 0x000fc40000004100 */
[C---:B------:R-:W-:Y:S01]  /*106b0*/  FFMA.FTZ R34, R5.reuse, R30, -R34 ;  /* 0x0000001e05227223 */ /* 0x040fe20000010822 */
[----:B------:R-:W-:Y:S01]  /*106c0*/  FFMA.FTZ R32, R5, R32, R9 ;  /* 0x0000002005207223 */ /* 0x000fe20000010009 */
[----:B------:R-:W-:Y:S02]  /*106d0*/  HADD2.F32 R15, -RZ, R6.H0_H0 ;  /* 0x20000006ff0f7230 */ /* 0x000fe40000004100 */
[C---:B------:R-:W-:Y:S01]  /*106e0*/  FMUL.FTZ R30, R27.reuse, R26 ;  /* 0x0000001a1b1e7220 */ /* 0x040fe20000410000 */
[----:B------:R-:W-:Y:S02]  /*106f0*/  HADD2.F32 R9, -RZ, R98.H1_H1 ;  /* 0x30000062ff097230 */ /* 0x000fe40000004100 */
[-C--:B------:R-:W-:Y:S01]  /*10700*/  FMUL.FTZ R40, R27, R14.reuse ;  /* 0x0000000e1b287220 */ /* 0x080fe20000410000 */
[----:B------:R-:W-:Y:S02]  /*10710*/  HADD2.F32 R5, -RZ, R100.H1_H1 ;  /* 0x30000064ff057230 */ /* 0x000fe40000004100 */
[----:B------:R-:W-:Y:S01]  /*10720*/  FFMA.FTZ R27, R15, R14, -R30 ;  /* 0x0000000e0f1b7223 */ /* 0x000fe2000001081e */
[----:B------:R-:W-:-:S02]  /*10730*/  HADD2.F32 R24, -RZ, R7.H0_H0 ;  /* 0x20000007ff187230 */ /* 0x000fc40000004100 */
[C---:B------:R-:W-:Y:S01]  /*10740*/  FMUL.FTZ R13, R28.reuse, R9 ;  /* 0x000000091c0d7220 */ /* 0x040fe20000410000 */
[----:B------:R-:W-:Y:S02]  /*10750*/  HADD2.F32 R30, -RZ, R39.H0_H0 ;  /* 0x20000027ff1e7230 */ /* 0x000fe40000004100 */
[-C--:B------:R-:W-:Y:S01]  /*10760*/  FMUL.FTZ R28, R28, R5.reuse ;  /* 0x000000051c1c7220 */ /* 0x080fe20000410000 */
[----:B------:R-:W-:Y:S02]  /*10770*/  HADD2.F32 R14, -RZ, R50.H0_H0 ;  /* 0x20000032ff0e7230 */ /* 0x000fe40000004100 */
[----:B------:R-:W-:Y:S01]  /*10780*/  FFMA.FTZ R40, R15, R26, R40 ;  /* 0x0000001a0f287223 */ /* 0x000fe20000010028 */
[C---:B------:R-:W-:Y:S01]  /*10790*/  FFMA.FTZ R26, R24.reuse, R5, -R13 ;  /* 0x00000005181a7223 */ /* 0x040fe2000001080d */
[----:B------:R-:W-:Y:S01]  /*107a0*/  FFMA.FTZ R28, R24, R9, R28 ;  /* 0x00000009181c7223 */ /* 0x000fe2000001001c */
[----:B------:R-:W-:Y:S02]  /*107b0*/  HADD2.F32 R7, -RZ, R7.H1_H1 ;  /* 0x30000007ff077230 */ /* 0x000fe40000004100 */
[C---:B------:R-:W-:Y:S01]  /*107c0*/  FMUL.FTZ R42, R11.reuse, R30 ;  /* 0x0000001e0b2a7220 */ /* 0x040fe20000410000 */
[----:B------:R-:W-:Y:S01]  /*107d0*/  FMUL.FTZ R24, R11, R14 ;  /* 0x0000000e0b187220 */ /* 0x000fe20000410000 */
[----:B------:R-:W-:-:S02]  /*107e0*/  HADD2.F32 R11, -RZ, R41.H0_H0 ;  /* 0x20000029ff0b7230 */ /* 0x000fc40000004100 */
[----:B------:R-:W-:Y:S02]  /*107f0*/  HADD2.F32 R13, -RZ, R37.H0_H0 ;  /* 0x20000025ff0d7230 */ /* 0x000fe40000004100 */
[C---:B------:R-:W-:Y:S01]  /*10800*/  FFMA.FTZ R35, R7.reuse, R14, -R42 ;  /* 0x0000000e07237223 */ /* 0x040fe2000001082a */
[----:B------:R-:W-:Y:S02]  /*10810*/  HADD2.F32 R5, -RZ, R44.H0_H0 ;  /* 0x2000002cff057230 */ /* 0x000fe40000004100 */
[----:B------:R-:W-:Y:S01]  /*10820*/  FFMA.FTZ R37, R7, R30, R24 ;  /* 0x0000001e07257223 */ /* 0x000fe20000010018 */
[----:B------:R-:W-:Y:S02]  /*10830*/  HADD2.F32 R9, -RZ, R43.H0_H0 ;  /* 0x2000002bff097230 */ /* 0x000fe40000004100 */
[----:B------:R-:W-:Y:S01]  /*10840*/  FMUL.FTZ R7, R8, R11 ;  /* 0x0000000b08077220 */ /* 0x000fe20000410000 */
[----:B------:R-:W-:Y:S02]  /*10850*/  HADD2.F32 R4, -RZ, R4.H1_H1 ;  /* 0x30000004ff047230 */ /* 0x000fe40000004100 */
[----:B------:R-:W-:Y:S01]  /*10860*/  FMUL.FTZ R33, R10, R13 ;  /* 0x0000000d0a217220 */ /* 0x000fe20000410000 */
[----:B------:R-:W-:-:S02]  /*10870*/  HADD2.F32 R6, -RZ, R6.H1_H1 ;  /* 0x30000006ff067230 */ /* 0x000fc40000004100 */
[----:B------:R-:W-:Y:S01]  /*10880*/  FMUL.FTZ R8, R8, R5 ;  /* 0x0000000508087220 */ /* 0x000fe20000410000 */
[----:B------:R-:W-:Y:S01]  /*10890*/  FMUL.FTZ R14, R10, R9 ;  /* 0x000000090a0e7220 */ /* 0x000fe20000410000 */
[----:B------:R-:W-:Y:S01]  /*108a0*/  FFMA.FTZ R15, R4, R5, -R7 ;  /* 0x00000005040f7223 */ /* 0x000fe20000010807 */
[----:B------:R-:W-:Y:S01]  /*108b0*/  F2FP.F16.F32.PACK_AB R7, R35, R26 ;  /* 0x0000001a2307723e */ /* 0x000fe200000000ff */
[----:B------:R-:W-:Y:S01]  /*108c0*/  FFMA.FTZ R10, R6, R9, -R33 ;  /* 0x00000009060a7223 */ /* 0x000fe20000010821 */
[----:B------:R-:W-:Y:S01]  /*108d0*/  FFMA.FTZ R25, R4, R11, R8 ;  /* 0x0000000b04197223 */ /* 0x000fe20000010008 */
[----:B------:R-:W-:Y:S01]  /*108e0*/  FFMA.FTZ R13, R6, R13, R14 ;  /* 0x0000000d060d7223 */ /* 0x000fe2000001000e */
        /* <DEDUP_REMOVED lines=9> */
.L_x_1539:
[----:B------:R-:W-:Y:S05]  /*10980*/  BSYNC B1 ;  /* 0x0000000000017941 */ /* 0x000fea0003800000 */
.L_x_1538:
[----:B------:R-:W-:Y:S04]  /*10990*/  BSSY B1, `(.L_x_1542) ;  /* 0x00000cf000017945 */ /* 0x000fe80003800000 */
[----:B------:R-:W-:Y:S05]  /*109a0*/  @P2 BRA `(.L_x_1543) ;  /* 0x0000000c00342947 */ /* 0x000fea0003800000 */
[----:B------:R-:W0:Y:S01]  /*109b0*/  LDC R41, c[0x0][0x3d4] ;  /* 0x0000f500ff297b82 */ /* 0x000e220000000800 */
[----:B-1234-:R-:W-:Y:S01]  /*109c0*/  SHF.R.S32.HI R5, RZ, 0x1f, R20 ;  /* 0x0000001fff057819 */ /* 0x01efe20000011414 */
[----:B------:R-:W-:Y:S01]  /*109d0*/  IMAD.SHL.U32 R4, R20, 0x40, RZ ;  /* 0x0000004014047824 */ /* 0x000fe200078e00ff */
[----:B------:R-:W-:Y:S02]  /*109e0*/  BSSY B2, `(.L_x_1544) ;  /* 0x0000069000027945 */ /* 0x000fe40003800000 */
[----:B------:R-:W-:Y:S02]  /*109f0*/  LEA.HI R5, R5, R20, RZ, 0x3 ;  /* 0x0000001405057211 */ /* 0x000fe400078f18ff */
[----:B------:R-:W-:-:S03]  /*10a00*/  LOP3.LUT R42, R4, 0x1c0, RZ, 0xc0, !PT ;  /* 0x000001c0042a7812 */ /* 0x000fc600078ec0ff */
[----:B------:R-:W-:Y:S01]  /*10a10*/  IMAD.SHL.U32 R5, R5, 0x40, RZ ;  /* 0x0000004005057824 */ /* 0x000fe200078e00ff */
[----:B------:R-:W-:-:S04]  /*10a20*/  SHF.R.U32.HI R43, RZ, 0x3, R42 ;  /* 0x00000003ff2b7819 */ /* 0x000fc8000001162a */
[----:B------:R-:W-:Y:S02]  /*10a30*/  LOP3.LUT R44, R5, 0xfffffe00, RZ, 0xc0, !PT ;  /* 0xfffffe00052c7812 */ /* 0x000fe400078ec0ff */
[-C--:B0-----:R-:W-:Y:S02]  /*10a40*/  ISETP.GE.AND P0, PT, R229, R41.reuse, PT ;  /* 0x00000029e500720c */ /* 0x081fe40003f06270 */
[----:B------:R-:W-:-:S11]  /*10a50*/  ISETP.GE.AND P1, PT, R226, R41, PT ;  /* 0x00000029e200720c */ /* 0x000fd60003f26270 */
[----:B------:R-:W-:Y:S05]  /*10a60*/  @P0 BRA `(.L_x_1545) ;  /* 0x0000000400800947 */ /* 0x000fea0003800000 */
[----:B------:R-:W2:Y:S04]  /*10a70*/  LDL R6, [R1+0x28] ;  /* 0x0000280001067983 */ /* 0x000ea80000100800 */
[----:B------:R-:W3:Y:S01]  /*10a80*/  LDL R45, [R1+0x88] ;  /* 0x00008800012d7983 */ /* 0x000ee20000100800 */
[----:B------:R-:W-:Y:S01]  /*10a90*/  HADD2.F32 R29, -RZ, R93.H0_H0 ;  /* 0x2000005dff1d7230 */ /* 0x000fe20000004100 */
[----:B------:R-:W-:Y:S01]  /*10aa0*/  SHF.R.U64 R40, R60, 0x10, R61 ;  /* 0x000000103c287819 */ /* 0x000fe2000000123d */
[----:B------:R-:W-:Y:S01]  /*10ab0*/  HADD2.F32 R28, -RZ, R95.H0_H0 ;  /* 0x2000005fff1c7230 */ /* 0x000fe20000004100 */
[----:B------:R-:W-:Y:S01]  /*10ac0*/  SHF.R.U32.HI R31, RZ, 0x10, R53 ;  /* 0x00000010ff1f7819 */ /* 0x000fe20000011635 */
[----:B------:R-:W-:Y:S01]  /*10ad0*/  HADD2.F32 R93, -RZ, R93.H1_H1 ;  /* 0x3000005dff5d7230 */ /* 0x000fe20000004100 */
[----:B------:R-:W-:Y:S01]  /*10ae0*/  SHF.R.U32.HI R60, RZ, 0x10, R61 ;  /* 0x00000010ff3c7819 */ /* 0x000fe2000001163d */
[----:B------:R-:W-:Y:S01]  /*10af0*/  HADD2.F32 R95, -RZ, R95.H1_H1 ;  /* 0x3000005fff5f7230 */ /* 0x000fe20000004100 */
[----:B------:R-:W-:Y:S01]  /*10b00*/  SHF.R.U64 R39, R62, 0x10, R63 ;  /* 0x000000103e277819 */ /* 0x000fe2000000123f */
[----:B------:R-:W-:Y:S01]  /*10b10*/  HADD2.F32 R31, -RZ, R31.H0_H0 ;  /* 0x2000001fff1f7230 */ /* 0x000fe20000004100 */
[----:B------:R-:W-:-:S02]  /*10b20*/  SHF.R.U64 R35, R54, 0x10, R55 ;  /* 0x0000001036237819 */ /* 0x000fc40000001237 */
[----:B------:R-:W-:Y:S02]  /*10b30*/  SHF.R.U32.HI R62, RZ, 0x10, R63 ;  /* 0x00000010ff3e7819 */ /* 0x000fe4000001163f */
[----:B------:R-:W-:Y:S02]  /*10b40*/  SHF.R.U32.HI R54, RZ, 0x10, R55 ;  /* 0x00000010ff367819 */ /* 0x000fe40000011637 */
[----:B------:R-:W-:Y:S02]  /*10b50*/  SHF.R.U64 R37, R52, 0x10, R53 ;  /* 0x0000001034257819 */ /* 0x000fe40000001235 */
[----:B--2---:R-:W-:-:S04]  /*10b60*/  LEA.HI R4, R41, R6, RZ, 0x1d ;  /* 0x0000000629047211 */ /* 0x004fc800078fe8ff */
[----:B------:R-:W-:Y:S01]  /*10b70*/  SHF.R.S32.HI R7, RZ, 0x1f, R4 ;  /* 0x0000001fff077819 */ /* 0x000fe20000011404 */
[----:B------:R-:W-:-:S03]  /*10b80*/  IMAD.SHL.U32 R5, R4, 0x8, RZ ;  /* 0x0000000804057824 */ /* 0x000fc600078e00ff */
[----:B------:R-:W-:Y:S02]  /*10b90*/  LEA.HI R7, R7, R4, RZ, 0x3 ;  /* 0x0000000407077211 */ /* 0x000fe400078f18ff */
[----:B------:R-:W-:Y:S02]  /*10ba0*/  LOP3.LUT R4, R42, 0x38, R5, 0xf8, !PT ;  /* 0x000000382a047812 */ /* 0x000fe400078ef805 */
[----:B------:R-:W-:Y:S02]  /*10bb0*/  SHF.L.U32 R7, R7, 0xa, RZ ;  /* 0x0000000a07077819 */ /* 0x000fe400000006ff */
        /* <DEDUP_REMOVED lines=20> */
[----:B------:R-:W-:-:S02]  /*10d00*/  HADD2.F32 R28, -RZ, R60.H0_H0 ;  /* 0x2000003cff1c7230 */ /* 0x000fc40000004100 */
[----:B------:R-:W-:Y:S01]  /*10d10*/  FFMA.FTZ R29, R13, R29, R24 ;  /* 0x0000001d0d1d7223 */ /* 0x000fe20000010018 */
[----:B------:R-:W-:Y:S02]  /*10d20*/  HADD2.F32 R30, -RZ, R92.H1_H1 ;  /* 0x3000005cff1e7230 */ /* 0x000fe40000004100 */
[--C-:B------:R-:W-:Y:S02]  /*10d30*/  HADD2.F32 R24, -RZ, R94.reuse.H1_H1 ;  /* 0x3000005eff187230 */ /* 0x100fe40000004100 */
[-C--:B------:R-:W-:Y:S01]  /*10d40*/  FMUL.FTZ R25, R25, R28.reuse ;  /* 0x0000001c19197220 */ /* 0x080fe20000410000 */
[C---:B------:R-:W-:Y:S01]  /*10d50*/  FFMA.FTZ R33, R14.reuse, R28, -R33 ;  /* 0x0000001c0e217223 */ /* 0x040fe20000010821 */
[C---:B------:R-:W-:Y:S01]  /*10d60*/  FMUL.FTZ R28, R9.reuse, R30 ;  /* 0x0000001e091c7220 */ /* 0x040fe20000410000 */
[----:B------:R-:W-:Y:S02]  /*10d70*/  HADD2.F32 R27, -RZ, R11.H0_H0 ;  /* 0x2000000bff1b7230 */ /* 0x000fe40000004100 */
[----:B------:R-:W-:Y:S01]  /*10d80*/  FFMA.FTZ R34, R14, R31, R25 ;  /* 0x0000001f0e227223 */ /* 0x000fe20000010019 */
[----:B------:R-:W-:Y:S01]  /*10d90*/  FMUL.FTZ R14, R26, R93 ;  /* 0x0000005d1a0e7220 */ /* 0x000fe20000410000 */
[----:B------:R-:W-:Y:S01]  /*10da0*/  FMUL.FTZ R9, R9, R24 ;  /* 0x0000001809097220 */ /* 0x000fe20000410000 */
[----:B------:R-:W-:-:S02]  /*10db0*/  HADD2.F32 R94, -RZ, R94.H0_H0 ;  /* 0x2000005eff5e7230 */ /* 0x000fc40000004100 */
[-C--:B------:R-:W-:Y:S01]  /*10dc0*/  FMUL.FTZ R26, R26, R95.reuse ;  /* 0x0000005f1a1a7220 */ /* 0x080fe20000410000 */
[----:B------:R-:W-:Y:S01]  /*10dd0*/  FFMA.FTZ R28, R5, R24, -R28 ;  /* 0x00000018051c7223 */ /* 0x000fe2000001081c */
[----:B------:R-:W-:Y:S01]  /*10de0*/  FFMA.FTZ R95, R15, R95, -R14 ;  /* 0x0000005f0f5f7223 */ /* 0x000fe2000001080e */
[----:B------:R-:W-:Y:S02]  /*10df0*/  HADD2.F32 R11, -RZ, R11.H1_H1 ;  /* 0x3000000bff0b7230 */ /* 0x000fe40000004100 */
[----:B------:R-:W-:Y:S01]  /*10e00*/  FFMA.FTZ R30, R5, R30, R9 ;  /* 0x0000001e051e7223 */ /* 0x000fe20000010009 */
[----:B------:R-:W-:Y:S02]  /*10e10*/  HADD2.F32 R24, -RZ, R54.H0_H0 ;  /* 0x20000036ff187230 */ /* 0x000fe40000004100 */
[----:B------:R-:W-:Y:S01]  /*10e20*/  FMUL.FTZ R9, R27, R94 ;  /* 0x0000005e1b097220 */ /* 0x000fe20000410000 */
[----:B------:R-:W-:Y:S02]  /*10e30*/  HADD2.F32 R14, -RZ, R62.H0_H0 ;  /* 0x2000003eff0e7230 */ /* 0x000fe40000004100 */
[----:B------:R-:W-:Y:S01]  /*10e40*/  FFMA.FTZ R26, R15, R93, R26 ;  /* 0x0000005d0f1a7223 */ /* 0x000fe2000001001a */
[----:B------:R-:W-:-:S02]  /*10e50*/  HADD2.F32 R5, -RZ, R96.H0_H0 ;  /* 0x20000060ff057230 */ /* 0x000fc40000004100 */
[C---:B------:R-:W-:Y:S01]  /*10e60*/  FMUL.FTZ R36, R11.reuse, R24 ;  /* 0x000000180b247220 */ /* 0x040fe20000410000 */
[----:B------:R-:W-:Y:S02]  /*10e70*/  HADD2.F32 R8, -RZ, R8.H1_H1 ;  /* 0x30000008ff087230 */ /* 0x000fe40000004100 */
[-C--:B------:R-:W-:Y:S01]  /*10e80*/  FMUL.FTZ R38, R11, R14.reuse ;  /* 0x0000000e0b267220 */ /* 0x080fe20000410000 */
[----:B------:R-:W-:Y:S02]  /*10e90*/  HADD2.F32 R10, -RZ, R10.H1_H1 ;  /* 0x3000000aff0a7230 */ /* 0x000fe40000004100 */
[-C--:B------:R-:W-:Y:S01]  /*10ea0*/  FMUL.FTZ R27, R27, R5.reuse ;  /* 0x000000051b1b7220 */ /* 0x080fe20000410000 */
[----:B------:R-:W-:Y:S01]  /*10eb0*/  FFMA.FTZ R31, R20, R5, -R9 ;  /* 0x00000005141f7223 */ /* 0x000fe20000010809 */
[----:B------:R-:W-:Y:S02]  /*10ec0*/  HADD2.F32 R11, -RZ, R37.H0_H0 ;  /* 0x20000025ff0b7230 */ /* 0x000fe40000004100 */
[----:B------:R-:W-:Y:S01]  /*10ed0*/  FFMA.FTZ R36, R7, R14, -R36 ;  /* 0x0000000e07247223 */ /* 0x000fe20000010824 */
[----:B------:R-:W-:-:S02]  /*10ee0*/  HADD2.F32 R13, -RZ, R35.H0_H0 ;  /* 0x20000023ff0d7230 */ /* 0x000fc40000004100 */
[----:B------:R-:W-:Y:S01]  /*10ef0*/  FFMA.FTZ R20, R20, R94, R27 ;  /* 0x0000005e14147223 */ /* 0x000fe2000001001b */
        /* <DEDUP_REMOVED lines=23> */
.L_x_1545:
[----:B------:R-:W-:Y:S05]  /*11070*/  BSYNC B2 ;  /* 0x0000000000027941 */ /* 0x000fea0003800000 */
.L_x_1544:
[----:B------:R-:W-:Y:S05]  /*11080*/  @P1 BRA `(.L_x_1543) ;  /* 0x00000004007c1947 */ /* 0x000fea0003800000 */
[----:B------:R-:W2:Y:S01]  /*11090*/  LDL R39, [R1+0x84] ;  /* 0x0000840001277983 */ /* 0x000ea20000100800 */
[----:B------:R-:W-:Y:S01]  /*110a0*/  LEA.HI R41, R41, R0, RZ, 0x1d ;  /* 0x0000000029297211 */ /* 0x000fe200078fe8ff */
[--C-:B------:R-:W-:Y:S01]  /*110b0*/  HADD2.F32 R28, -RZ, R91.reuse.H1_H1 ;  /* 0x3000005bff1c7230 */ /* 0x100fe20000004100 */
[----:B------:R-:W-:Y:S01]  /*110c0*/  SHF.R.U64 R38, R80, 0x10, R81 ;  /* 0x0000001050267819 */ /* 0x000fe20000001251 */
[--C-:B------:R-:W-:Y:S01]  /*110d0*/  HADD2.F32 R29, -RZ, R88.reuse.H1_H1 ;  /* 0x30000058ff1d7230 */ /* 0x100fe20000004100 */
[----:B0-----:R-:W-:Y:S01]  /*110e0*/  SHF.R.S32.HI R6, RZ, 0x1f, R41 ;  /* 0x0000001fff067819 */ /* 0x001fe20000011429 */
[----:B------:R-:W-:Y:S01]  /*110f0*/  IMAD.SHL.U32 R4, R41, 0x8, RZ ;  /* 0x0000000829047824 */ /* 0x000fe200078e00ff */
[----:B------:R-:W-:Y:S01]  /*11100*/  SHF.R.U32.HI R30, RZ, 0x10, R57 ;  /* 0x00000010ff1e7819 */ /* 0x000fe20000011639 */
[----:B------:R-:W-:Y:S01]  /*11110*/  HADD2.F32 R88, -RZ, R88.H0_H0 ;  /* 0x20000058ff587230 */ /* 0x000fe20000004100 */
[----:B------:R-:W-:Y:S01]  /*11120*/  LEA.HI R6, R6, R41, RZ, 0x3 ;  /* 0x0000002906067211 */ /* 0x000fe200078f18ff */
[----:B------:R-:W-:Y:S01]  /*11130*/  HADD2.F32 R92, -RZ, R92.H0_H0 ;  /* 0x2000005cff5c7230 */ /* 0x000fe20000004100 */
[----:B------:R-:W-:Y:S01]  /*11140*/  LOP3.LUT R4, R42, 0x38, R4, 0xf8, !PT ;  /* 0x000000382a047812 */ /* 0x000fe200078ef804 */
[----:B------:R-:W-:Y:S01]  /*11150*/  HADD2.F32 R30, -RZ, R30.H0_H0 ;  /* 0x2000001eff1e7230 */ /* 0x000fe20000004100 */
[----:B------:R-:W-:Y:S01]  /*11160*/  SHF.R.U32.HI R80, RZ, 0x10, R81 ;  /* 0x00000010ff507819 */ /* 0x000fe20000011651 */
[----:B------:R-:W-:Y:S01]  /*11170*/  IMAD.SHL.U32 R6, R6, 0x400, RZ ;  /* 0x0000040006067824 */ /* 0x000fe200078e00ff */
[----:B------:R-:W-:Y:S01]  /*11180*/  LOP3.LUT R8, R4, R43, RZ, 0x3c, !PT ;  /* 0x0000002b04087212 */ /* 0x000fe200078e3cff */
[----:B------:R-:W-:Y:S01]  /*11190*/  HADD2.F32 R91, -RZ, R91.H0_H0 ;  /* 0x2000005bff5b7230 */ /* 0x000fe20000004100 */
[----:B------:R-:W-:Y:S01]  /*111a0*/  SHF.R.U64 R37, R82, 0x10, R83 ;  /* 0x0000001052257819 */ /* 0x000fe20000001253 */
[----:B------:R-:W-:Y:S01]  /*111b0*/  HADD2.F32 R96, -RZ, R96.H1_H1 ;  /* 0x30000060ff607230 */ /* 0x000fe20000004100 */
[----:B------:R-:W-:-:S02]  /*111c0*/  LOP3.LUT R9, R6, 0x7fffe000, RZ, 0xc0, !PT ;  /* 0x7fffe00006097812 */ /* 0x000fc400078ec0ff */
[----:B------:R-:W-:Y:S02]  /*111d0*/  SHF.R.U64 R35, R58, 0x10, R59 ;  /* 0x000000103a237819 */ /* 0x000fe4000000123b */
[----:B------:R-:W-:Y:S02]  /*111e0*/  IADD3 R9, R8, R9, R44 ;  /* 0x0000000908097210 */ /* 0x000fe40007ffe02c */
[----:B------:R-:W-:Y:S02]  /*111f0*/  SHF.R.U32.HI R82, RZ, 0x10, R83 ;  /* 0x00000010ff527819 */ /* 0x000fe40000011653 */
[----:B------:R-:W-:Y:S02]  /*11200*/  LEA R12, R9, R16, 0x1 ;  /* 0x00000010090c7211 */ /* 0x000fe400078e08ff */
[----:B------:R-:W-:Y:S02]  /*11210*/  SHF.R.U32.HI R58, RZ, 0x10, R59 ;  /* 0x00000010ff3a7819 */ /* 0x000fe4000001163b */
[----:B------:R-:W-:Y:S01]  /*11220*/  SHF.R.U64 R36, R56, 0x10, R57 ;  /* 0x0000001038247819 */ /* 0x000fe20000001239 */
        /* <DEDUP_REMOVED lines=11> */
[----:B------:R-:W-:Y:S02]  /*112e0*/  HADD2.F32 R11, -RZ, R11.H1_H1 ;  /* 0x3000000bff0b7230 */ /* 0x000fe40000004100 */
[----:B------:R-:W-:Y:S02]  /*112f0*/  HADD2.F32 R8, -RZ, R8.H1_H1 ;  /* 0x30000008ff087230 */ /* 0x000fe40000004100 */
[----:B------:R-:W-:Y:S01]  /*11300*/  HADD2.F32 R10, -RZ, R10.H1_H1 ;  /* 0x3000000aff0a7230 */ /* 0x000fe20000004100 */
[----:B--2---:R-:W0:Y:S02]  /*11310*/  LDS.128 R4, [R39] ;  /* 0x0000000027047984 */ /* 0x004e240000000c00 */
[--C-:B0-----:R-:W-:Y:S02]  /*11320*/  HADD2.F32 R13, -RZ, R5.reuse.H0_H0 ;  /* 0x20000005ff0d7230 */ /* 0x101fe40000004100 */
[----:B------:R-:W-:-:S02]  /*11330*/  HADD2.F32 R14, -RZ, R5.H1_H1 ;  /* 0x30000005ff0e7230 */ /* 0x000fc40000004100 */
[----:B------:R-:W-:Y:S02]  /*11340*/  HADD2.F32 R5, -RZ, R4.H0_H0 ;  /* 0x20000004ff057230 */ /* 0x000fe40000004100 */
[C---:B------:R-:W-:Y:S01]  /*11350*/  FFMA.FTZ R32, R13.reuse, R28, -R32 ;  /* 0x0000001c0d207223 */ /* 0x040fe20000010820 */
[----:B------:R-:W-:Y:S01]  /*11360*/  FFMA.FTZ R34, R13, R29, R34 ;  /* 0x0000001d0d227223 */ /* 0x000fe20000010022 */
[--C-:B------:R-:W-:Y:S02]  /*11370*/  HADD2.F32 R13, -RZ, R89.reuse.H0_H0 ;  /* 0x20000059ff0d7230 */ /* 0x100fe40000004100 */
[C---:B------:R-:W-:Y:S01]  /*11380*/  FFMA.FTZ R31, R14.reuse, R24, -R31 ;  /* 0x000000180e1f7223 */ /* 0x040fe2000001081f */
[----:B------:R-:W-:Y:S02]  /*11390*/  HADD2.F32 R15, -RZ, R6.H0_H0 ;  /* 0x20000006ff0f7230 */ /* 0x000fe40000004100 */
[C---:B------:R-:W-:Y:S01]  /*113a0*/  FMUL.FTZ R24, R9.reuse, R88 ;  /* 0x0000005809187220 */ /* 0x040fe20000410000 */
[----:B------:R-:W-:Y:S01]  /*113b0*/  FFMA.FTZ R29, R14, R30, R25 ;  /* 0x0000001e0e1d7223 */ /* 0x000fe20000010019 */
[----:B------:R-:W-:Y:S01]  /*113c0*/  FMUL.FTZ R9, R9, R92 ;  /* 0x0000005c09097220 */ /* 0x000fe20000410000 */
[----:B------:R-:W-:Y:S01]  /*113d0*/  FMUL.FTZ R14, R26, R13 ;  /* 0x0000000d1a0e7220 */ /* 0x000fe20000410000 */
[----:B------:R-:W-:-:S02]  /*113e0*/  HADD2.F32 R89, -RZ, R89.H1_H1 ;  /* 0x30000059ff597230 */ /* 0x000fc40000004100 */
[-C--:B------:R-:W-:Y:S01]  /*113f0*/  FMUL.FTZ R26, R26, R91.reuse ;  /* 0x0000005b1a1a7220 */ /* 0x080fe20000410000 */
[--C-:B------:R-:W-:Y:S02]  /*11400*/  HADD2.F32 R20, -RZ, R7.reuse.H0_H0 ;  /* 0x20000007ff147230 */ /* 0x100fe40000004100 */
[C---:B------:R-:W-:Y:S01]  /*11410*/  FFMA.FTZ R92, R5.reuse, R92, -R24 ;  /* 0x0000005c055c7223 */ /* 0x040fe20000010818 */
[----:B------:R-:W-:Y:S01]  /*11420*/  FFMA.FTZ R88, R5, R88, R9 ;  /* 0x0000005805587223 */ /* 0x000fe20000010009 */
[----:B------:R-:W-:Y:S01]  /*11430*/  FFMA.FTZ R91, R15, R91, -R14 ;  /* 0x0000005b0f5b7223 */ /* 0x000fe2000001080e */
[----:B------:R-:W-:Y:S02]  /*11440*/  HADD2.F32 R24, -RZ, R58.H0_H0 ;  /* 0x2000003aff187230 */ /* 0x000fe40000004100 */
[C---:B------:R-:W-:Y:S01]  /*11450*/  FMUL.FTZ R5, R27.reuse, R89 ;  /* 0x000000591b057220 */ /* 0x040fe20000410000 */
[----:B------:R-:W-:Y:S02]  /*11460*/  HADD2.F32 R14, -RZ, R82.H0_H0 ;  /* 0x20000052ff0e7230 */ /* 0x000fe40000004100 */
[----:B------:R-:W-:Y:S01]  /*11470*/  FMUL.FTZ R28, R27, R96 ;  /* 0x000000601b1c7220 */ /* 0x000fe20000410000 */
[----:B------:R-:W-:-:S02]  /*11480*/  HADD2.F32 R7, -RZ, R7.H1_H1 ;  /* 0x30000007ff077230 */ /* 0x000fc40000004100 */
[C---:B------:R-:W-:Y:S01]  /*11490*/  FFMA.FTZ R96, R20.reuse, R96, -R5 ;  /* 0x0000006014607223 */ /* 0x040fe20000010805 */
[----:B------:R-:W-:Y:S01]  /*114a0*/  FFMA.FTZ R26, R15, R13, R26 ;  /* 0x0000000d0f1a7223 */ /* 0x000fe2000001001a */
[----:B------:R-:W-:Y:S01]  /*114b0*/  FFMA.FTZ R28, R20, R89, R28 ;  /* 0x00000059141c7223 */ /* 0x000fe2000001001c */
[C---:B------:R-:W-:Y:S01]  /*114c0*/  FMUL.FTZ R30, R11.reuse, R24 ;  /* 0x000000180b1e7220 */ /* 0x040fe20000410000 */
[-C--:B------:R-:W-:Y:S01]  /*114d0*/  FMUL.FTZ R20, R11, R14.reuse ;  /* 0x0000000e0b147220 */ /* 0x080fe20000410000 */
[----:B------:R-:W-:Y:S02]  /*114e0*/  HADD2.F32 R11, -RZ, R36.H0_H0 ;  /* 0x20000024ff0b7230 */ /* 0x000fe40000004100 */
[----:B------:R-:W-:Y:S02]  /*114f0*/  HADD2.F32 R13, -RZ, R35.H0_H0 ;  /* 0x20000023ff0d7230 */ /* 0x000fe40000004100 */
[----:B------:R-:W-:Y:S01]  /*11500*/  FFMA.FTZ R33, R7, R14, -R30 ;  /* 0x0000000e07217223 */ /* 0x000fe2000001081e */
[----:B------:R-:W-:-:S02]  /*11510*/  HADD2.F32 R5, -RZ, R38.H0_H0 ;  /* 0x20000026ff057230 */ /* 0x000fc40000004100 */
[----:B------:R-:W-:Y:S01]  /*11520*/  FFMA.FTZ R35, R7, R24, R20 ;  /* 0x0000001807237223 */ /* 0x000fe20000010014 */
[----:B------:R-:W-:Y:S02]  /*11530*/  HADD2.F32 R9, -RZ, R37.H0_H0 ;  /* 0x20000025ff097230 */ /* 0x000fe40000004100 */
[----:B------:R-:W-:Y:S01]  /*11540*/  FMUL.FTZ R7, R8, R11 ;  /* 0x0000000b08077220 */ /* 0x000fe20000410000 */
[----:B------:R-:W-:Y:S02]  /*11550*/  HADD2.F32 R4, -RZ, R4.H1_H1 ;  /* 0x30000004ff047230 */ /* 0x000fe40000004100 */
        /* <DEDUP_REMOVED lines=18> */
.L_x_1543:
[----:B------:R-:W-:Y:S05]  /*11680*/  BSYNC B1 ;  /* 0x0000000000017941 */ /* 0x000fea0003800000 */
.L_x_1542:
[----:B------:R-:W-:Y:S05]  /*11690*/  @P3 BRA `(.L_x_1501) ;  /* 0x0000000c002c3947 */ /* 0x000fea0003800000 */
[----:B01234-:R-:W2:Y:S01]  /*116a0*/  LDL R4, [R1+0x70] ;  /* 0x0000700001047983 */ /* 0x01fea20000100800 */
[----:B------:R-:W0:Y:S03]  /*116b0*/  LDC R43, c[0x0][0x3d4] ;  /* 0x0000f500ff2b7b82 */ /* 0x000e260000000800 */
[----:B------:R1:W5:Y:S01]  /*116c0*/  LDL R44, [R1+0x74] ;  /* 0x00007400012c7983 */ /* 0x0003620000100800 */
[----:B------:R-:W-:Y:S01]  /*116d0*/  BSSY B1, `(.L_x_1546) ;  /* 0x0000067000017945 */ /* 0x000fe20003800000 */
[-C--:B0-----:R-:W-:Y:S02]  /*116e0*/  ISETP.GE.AND P0, PT, R229, R43.reuse, PT ;  /* 0x0000002be500720c */ /* 0x081fe40003f06270 */
[----:B------:R-:W-:Y:S01]  /*116f0*/  ISETP.GE.AND P1, PT, R226, R43, PT ;  /* 0x0000002be200720c */ /* 0x000fe20003f26270 */
[----:B--2---:R-:W-:-:S05]  /*11700*/  IMAD.SHL.U32 R4, R4, 0x40, RZ ;  /* 0x0000004004047824 */ /* 0x004fca00078e00ff */
[----:B------:R-:W-:-:S04]  /*11710*/  LOP3.LUT R42, R4, 0x1c0, RZ, 0xc0, !PT ;  /* 0x000001c0042a7812 */ /* 0x000fc800078ec0ff */
[----:B------:R-:W-:Y:S01]  /*11720*/  SHF.R.U32.HI R45, RZ, 0x3, R42 ;  /* 0x00000003ff2d7819 */ /* 0x000fe2000001162a */
[----:B-1----:R-:W-:Y:S06]  /*11730*/  @P0 BRA `(.L_x_1547) ;  /* 0x0000000400800947 */ /* 0x002fec0003800000 */
[----:B------:R-:W2:Y:S04]  /*11740*/  LDL R5, [R1+0x28] ;  /* 0x0000280001057983 */ /* 0x000ea80000100800 */
[----:B------:R-:W3:Y:S01]  /*11750*/  LDL R46, [R1+0x80] ;  /* 0x00008000012e7983 */ /* 0x000ee20000100800 */
[----:B------:R-:W-:Y:S01]  /*11760*/  HADD2.F32 R29, -RZ, R85.H1_H1 ;  /* 0x30000055ff1d7230 */ /* 0x000fe20000004100 */
[----:B------:R-:W-:Y:S01]  /*11770*/  SHF.R.U32.HI R31, RZ, 0x10, R65 ;  /* 0x00000010ff1f7819 */ /* 0x000fe20000011641 */
[----:B------:R-:W-:Y:S01]  /*11780*/  HADD2.F32 R28, -RZ, R87.H1_H1 ;  /* 0x30000057ff1c7230 */ /* 0x000fe20000004100 */
[--C-:B------:R-:W-:Y:S02]  /*11790*/  SHF.R.U64 R41, R72, 0x10, R73.reuse ;  /* 0x0000001048297819 */ /* 0x100fe40000001249 */
[----:B------:R-:W-:Y:S01]  /*117a0*/  SHF.R.U32.HI R72, RZ, 0x10, R73 ;  /* 0x00000010ff487819 */ /* 0x000fe20000011649 */
[----:B------:R-:W-:Y:S01]  /*117b0*/  HADD2.F32 R31, -RZ, R31.H0_H0 ;  /* 0x2000001fff1f7230 */ /* 0x000fe20000004100 */
[----:B------:R-:W-:-:S02]  /*117c0*/  SHF.R.U64 R40, R74, 0x10, R75 ;  /* 0x000000104a287819 */ /* 0x000fc4000000124b */
[----:B------:R-:W-:Y:S02]  /*117d0*/  SHF.R.U64 R37, R66, 0x10, R67 ;  /* 0x0000001042257819 */ /* 0x000fe40000001243 */
[----:B------:R-:W-:Y:S02]  /*117e0*/  SHF.R.U32.HI R74, RZ, 0x10, R75 ;  /* 0x00000010ff4a7819 */ /* 0x000fe4000001164b */
[----:B------:R-:W-:Y:S02]  /*117f0*/  SHF.R.U32.HI R66, RZ, 0x10, R67 ;  /* 0x00000010ff427819 */ /* 0x000fe40000011643 */
[----:B------:R-:W-:Y:S02]  /*11800*/  SHF.R.U64 R39, R64, 0x10, R65 ;  /* 0x0000001040277819 */ /* 0x000fe40000001241 */
[----:B--2---:R-:W-:-:S04]  /*11810*/  LEA.HI R4, R43, R5, RZ, 0x1d ;  /* 0x000000052b047211 */ /* 0x004fc800078fe8ff */
[----:B------:R-:W-:Y:S01]  /*11820*/  SHF.R.S32.HI R7, RZ, 0x1f, R4 ;  /* 0x0000001fff077819 */ /* 0x000fe20000011404 */
[----:B------:R-:W-:-:S03]  /*11830*/  IMAD.SHL.U32 R5, R4, 0x8, RZ ;  /* 0x0000000804057824 */ /* 0x000fc600078e00ff */
[----:B------:R-:W-:Y:S02]  /*11840*/  LEA.HI R7, R7, R4, RZ, 0x3 ;  /* 0x0000000407077211 */ /* 0x000fe400078f18ff */
[----:B------:R-:W-:-:S03]  /*11850*/  LOP3.LUT R4, R42, 0x38, R5, 0xf8, !PT ;  /* 0x000000382a047812 */ /* 0x000fc600078ef805 */
[----:B------:R-:W-:Y:S01]  /*11860*/  IMAD.SHL.U32 R7, R7, 0x400, RZ ;  /* 0x0000040007077824 */ /* 0x000fe200078e00ff */
[----:B------:R-:W-:-:S04]  /*11870*/  LOP3.LUT R8, R4, R45, RZ, 0x3c, !PT ;  /* 0x0000002d04087212 */ /* 0x000fc800078e3cff */
[----:B------:R-:W-:Y:S02]  /*11880*/  LOP3.LUT R9, R7, 0x7fffe000, RZ, 0xc0, !PT ;  /* 0x7fffe00007097812 */ /* 0x000fe400078ec0ff */
[----:B---3--:R-:W0:Y:S02]  /*11890*/  LDS.128 R4, [R46] ;  /* 0x000000002e047984 */ /* 0x008e240000000c00 */
[----:B-----5:R-:W-:-:S04]  /*118a0*/  IADD3 R9, R8, R9, R44 ;  /* 0x0000000908097210 */ /* 0x020fc80007ffe02c */
[----:B------:R-:W-:-:S05]  /*118b0*/  LEA R12, R9, R16, 0x1 ;  /* 0x00000010090c7211 */ /* 0x000fca00078e08ff */
        /* <DEDUP_REMOVED lines=17> */
[----:B------:R-:W-:Y:S02]  /*119d0*/  HADD2.F32 R30, -RZ, R85.H0_H0 ;  /* 0x20000055ff1e7230 */ /* 0x000fe40000004100 */
[----:B------:R-:W-:Y:S02]  /*119e0*/  HADD2.F32 R24, -RZ, R87.H0_H0 ;  /* 0x20000057ff187230 */ /* 0x000fe40000004100 */
[-C--:B------:R-:W-:Y:S01]  /*119f0*/  FMUL.FTZ R35, R25, R28.reuse ;  /* 0x0000001c19237220 */ /* 0x080fe20000410000 */
[----:B------:R-:W-:Y:S02]  /*11a00*/  HADD2.F32 R13, -RZ, R86.H0_H0 ;  /* 0x20000056ff0d7230 */ /* 0x000fe40000004100 */
[----:B------:R-:W-:Y:S01]  /*11a10*/  FFMA.FTZ R33, R14, R28, -R33 ;  /* 0x0000001c0e217223 */ /* 0x000fe20000010821 */
[C---:B------:R-:W-:Y:S01]  /*11a20*/  FMUL.FTZ R28, R9.reuse, R30 ;  /* 0x0000001e091c7220 */ /* 0x040fe20000410000 */
[----:B------:R-:W-:Y:S01]  /*11a30*/  FMUL.FTZ R25, R9, R24 ;  /* 0x0000001809197220 */ /* 0x000fe20000410000 */
[----:B------:R-:W-:-:S02]  /*11a40*/  HADD2.F32 R9, -RZ, R90.H0_H0 ;  /* 0x2000005aff097230 */ /* 0x000fc40000004100 */
[----:B------:R-:W-:Y:S01]  /*11a50*/  FFMA.FTZ R34, R14, R31, R35 ;  /* 0x0000001f0e227223 */ /* 0x000fe20000010023 */
[C---:B------:R-:W-:Y:S01]  /*11a60*/  FMUL.FTZ R14, R26.reuse, R13 ;  /* 0x0000000d1a0e7220 */ /* 0x040fe20000410000 */
[--C-:B------:R-:W-:Y:S02]  /*11a70*/  HADD2.F32 R27, -RZ, R11.reuse.H0_H0 ;  /* 0x2000000bff1b7230 */ /* 0x100fe40000004100 */
[C---:B------:R-:W-:Y:S01]  /*11a80*/  FFMA.FTZ R25, R5.reuse, R30, R25 ;  /* 0x0000001e05197223 */ /* 0x040fe20000010019 */
[----:B------:R-:W-:Y:S02]  /*11a90*/  HADD2.F32 R86, -RZ, R86.H1_H1 ;  /* 0x30000056ff567230 */ /* 0x000fe40000004100 */
[-C--:B------:R-:W-:Y:S01]  /*11aa0*/  FMUL.FTZ R30, R26, R9.reuse ;  /* 0x000000091a1e7220 */ /* 0x080fe20000410000 */
[----:B------:R-:W-:Y:S01]  /*11ab0*/  FFMA.FTZ R28, R5, R24, -R28 ;  /* 0x00000018051c7223 */ /* 0x000fe2000001081c */
[----:B------:R-:W-:Y:S01]  /*11ac0*/  FFMA.FTZ R26, R15, R9, -R14 ;  /* 0x000000090f1a7223 */ /* 0x000fe2000001080e */
[----:B------:R-:W-:-:S02]  /*11ad0*/  HADD2.F32 R11, -RZ, R11.H1_H1 ;  /* 0x3000000bff0b7230 */ /* 0x000fc40000004100 */
[----:B------:R-:W-:Y:S01]  /*11ae0*/  FMUL.FTZ R5, R27, R86 ;  /* 0x000000561b057220 */ /* 0x000fe20000410000 */
[----:B------:R-:W-:Y:S02]  /*11af0*/  HADD2.F32 R90, -RZ, R90.H1_H1 ;  /* 0x3000005aff5a7230 */ /* 0x000fe40000004100 */
[----:B------:R-:W-:Y:S01]  /*11b00*/  FFMA.FTZ R30, R15, R13, R30 ;  /* 0x0000000d0f1e7223 */ /* 0x000fe2000001001e */
[----:B------:R-:W-:Y:S02]  /*11b10*/  HADD2.F32 R24, -RZ, R66.H0_H0 ;  /* 0x20000042ff187230 */ /* 0x000fe40000004100 */
[----:B------:R-:W-:Y:S02]  /*11b20*/  HADD2.F32 R14, -RZ, R74.H0_H0 ;  /* 0x2000004aff0e7230 */ /* 0x000fe40000004100 */
[----:B------:R-:W-:Y:S01]  /*11b30*/  FMUL.FTZ R27, R27, R90 ;  /* 0x0000005a1b1b7220 */ /* 0x000fe20000410000 */
[----:B------:R-:W-:Y:S02]  /*11b40*/  HADD2.F32 R8, -RZ, R8.H1_H1 ;  /* 0x30000008ff087230 */ /* 0x000fe40000004100 */
[----:B------:R-:W-:Y:S01]  /*11b50*/  FMUL.FTZ R36, R11, R24 ;  /* 0x000000180b247220 */ /* 0x000fe20000410000 */
[----:B------:R-:W-:-:S02]  /*11b60*/  HADD2.F32 R10, -RZ, R10.H1_H1 ;  /* 0x3000000aff0a7230 */ /* 0x000fc40000004100 */
[----:B------:R-:W-:Y:S01]  /*11b70*/  FMUL.FTZ R38, R11, R14 ;  /* 0x0000000e0b267220 */ /* 0x000fe20000410000 */
[C---:B------:R-:W-:Y:S01]  /*11b80*/  FFMA.FTZ R90, R20.reuse, R90, -R5 ;  /* 0x0000005a145a7223 */ /* 0x040fe20000010805 */
[----:B------:R-:W-:Y:S02]  /*11b90*/  HADD2.F32 R11, -RZ, R39.H0_H0 ;  /* 0x20000027ff0b7230 */ /* 0x000fe40000004100 */
[----:B------:R-:W-:Y:S01]  /*11ba0*/  FFMA.FTZ R20, R20, R86, R27 ;  /* 0x0000005614147223 */ /* 0x000fe2000001001b */
[----:B------:R-:W-:Y:S02]  /*11bb0*/  HADD2.F32 R13, -RZ, R37.H0_H0 ;  /* 0x20000025ff0d7230 */ /* 0x000fe40000004100 */
[C---:B------:R-:W-:Y:S01]  /*11bc0*/  FFMA.FTZ R31, R7.reuse, R14, -R36 ;  /* 0x0000000e071f7223 */ /* 0x040fe20000010824 */
[----:B------:R-:W-:Y:S02]  /*11bd0*/  HADD2.F32 R5, -RZ, R41.H0_H0 ;  /* 0x20000029ff057230 */ /* 0x000fe40000004100 */
[----:B------:R-:W-:Y:S01]  /*11be0*/  FFMA.FTZ R35, R7, R24, R38 ;  /* 0x0000001807237223 */ /* 0x000fe20000010026 */
[----:B------:R-:W-:-:S02]  /*11bf0*/  HADD2.F32 R9, -RZ, R40.H0_H0 ;  /* 0x20000028ff097230 */ /* 0x000fc40000004100 */
        /* <DEDUP_REMOVED lines=20> */
.L_x_1547:
[----:B------:R-:W-:Y:S05]  /*11d40*/  BSYNC B1 ;  /* 0x0000000000017941 */ /* 0x000fea0003800000 */
.L_x_1546:
[----:B------:R-:W-:Y:S05]  /*11d50*/  @P1 BRA `(.L_x_1501) ;  /* 0x00000004007c1947 */ /* 0x000fea0003800000 */
[----:B------:R-:W2:Y:S01]  /*11d60*/  LDL R39, [R1+0x7c] ;  /* 0x00007c0001277983 */ /* 0x000ea20000100800 */
[----:B------:R-:W-:Y:S01]  /*11d70*/  LEA.HI R0, R43, R0, RZ, 0x1d ;  /* 0x000000002b007211 */ /* 0x000fe200078fe8ff */
[----:B------:R-:W-:Y:S01]  /*11d80*/  HADD2.F32 R27, -RZ, R23.H1_H1 ;  /* 0x30000017ff1b7230 */ /* 0x000fe20000004100 */
[----:B------:R-:W-:Y:S01]  /*11d90*/  SHF.R.U32.HI R30, RZ, 0x10, R69 ;  /* 0x00000010ff1e7819 */ /* 0x000fe20000011645 */
[--C-:B------:R-:W-:Y:S01]  /*11da0*/  HADD2.F32 R29, -RZ, R3.reuse.H1_H1 ;  /* 0x30000003ff1d7230 */ /* 0x100fe20000004100 */
[----:B0-----:R-:W-:Y:S01]  /*11db0*/  SHF.R.S32.HI R5, RZ, 0x1f, R0 ;  /* 0x0000001fff057819 */ /* 0x001fe20000011400 */
[----:B------:R-:W-:Y:S01]  /*11dc0*/  IMAD.SHL.U32 R4, R0, 0x8, RZ ;  /* 0x0000000800047824 */ /* 0x000fe200078e00ff */
[--C-:B------:R-:W-:Y:S01]  /*11dd0*/  SHF.R.U64 R38, R76, 0x10, R77.reuse ;  /* 0x000000104c267819 */ /* 0x100fe2000000124d */
[----:B------:R-:W-:Y:S01]  /*11de0*/  HADD2.F32 R30, -RZ, R30.H0_H0 ;  /* 0x2000001eff1e7230 */ /* 0x000fe20000004100 */
[----:B------:R-:W-:Y:S01]  /*11df0*/  LEA.HI R5, R5, R0, RZ, 0x3 ;  /* 0x0000000005057211 */ /* 0x000fe200078f18ff */
[----:B------:R-:W-:Y:S01]  /*11e00*/  HADD2.F32 R28, -RZ, R3.H0_H0 ;  /* 0x20000003ff1c7230 */ /* 0x000fe20000004100 */
[----:B------:R-:W-:Y:S01]  /*11e10*/  LOP3.LUT R0, R42, 0x38, R4, 0xf8, !PT ;  /* 0x000000382a007812 */ /* 0x000fe200078ef804 */
[--C-:B------:R-:W-:Y:S01]  /*11e20*/  HADD2.F32 R3, -RZ, R84.reuse.H0_H0 ;  /* 0x20000054ff037230 */ /* 0x100fe20000004100 */
[----:B------:R-:W-:Y:S01]  /*11e30*/  SHF.R.U32.HI R76, RZ, 0x10, R77 ;  /* 0x00000010ff4c7819 */ /* 0x000fe2000001164d */
[----:B------:R-:W-:Y:S01]  /*11e40*/  IMAD.SHL.U32 R5, R5, 0x400, RZ ;  /* 0x0000040005057824 */ /* 0x000fe200078e00ff */
[----:B------:R-:W-:Y:S01]  /*11e50*/  LOP3.LUT R0, R0, R45, RZ, 0x3c, !PT ;  /* 0x0000002d00007212 */ /* 0x000fe200078e3cff */
[----:B------:R-:W-:Y:S01]  /*11e60*/  HADD2.F32 R84, -RZ, R84.H1_H1 ;  /* 0x30000054ff547230 */ /* 0x000fe20000004100 */
[----:B------:R-:W-:-:S02]  /*11e70*/  SHF.R.U64 R37, R78, 0x10, R79 ;  /* 0x000000104e257819 */ /* 0x000fc4000000124f */
[----:B------:R-:W-:Y:S02]  /*11e80*/  LOP3.LUT R9, R5, 0x7fffe000, RZ, 0xc0, !PT ;  /* 0x7fffe00005097812 */ /* 0x000fe400078ec0ff */
[----:B------:R-:W-:Y:S02]  /*11e90*/  SHF.R.U64 R35, R70, 0x10, R71 ;  /* 0x0000001046237819 */ /* 0x000fe40000001247 */
[----:B-----5:R-:W-:Y:S02]  /*11ea0*/  IADD3 R9, R0, R9, R44 ;  /* 0x0000000900097210 */ /* 0x020fe40007ffe02c */
[----:B------:R-:W-:Y:S02]  /*11eb0*/  SHF.R.U32.HI R78, RZ, 0x10, R79 ;  /* 0x00000010ff4e7819 */ /* 0x000fe4000001164f */
[----:B------:R-:W-:Y:S01]  /*11ec0*/  SHF.R.U32.HI R70, RZ, 0x10, R71 ;  /* 0x00000010ff467819 */ /* 0x000fe20000011647 */
[----:B------:R-:W-:Y:S01]  /*11ed0*/  IMAD R0, R9, 0x2, R16 ;  /* 0x0000000209007824 */ /* 0x000fe200078e0210 */
[----:B------:R-:W-:-:S04]  /*11ee0*/  SHF.R.U64 R36, R68, 0x10, R69 ;  /* 0x0000001044247819 */ /* 0x000fc80000001245 */
        /* <DEDUP_REMOVED lines=8> */
[----:B------:R-:W-:Y:S02]  /*11f70*/  HADD2.F32 R25, -RZ, R10.H0_H0 ;  /* 0x2000000aff197230 */ /* 0x000fe40000004100 */
[--C-:B------:R-:W-:Y:S02]  /*11f80*/  HADD2.F32 R26, -RZ, R11.reuse.H0_H0 ;  /* 0x2000000bff1a7230 */ /* 0x100fe40000004100 */
[----:B------:R-:W-:Y:S01]  /*11f90*/  FMUL.FTZ R34, R24, R20 ;  /* 0x0000001418227220 */ /* 0x000fe20000410000 */
[----:B------:R-:W-:Y:S01]  /*11fa0*/  FMUL.FTZ R24, R9, R28 ;  /* 0x0000001c09187220 */ /* 0x000fe20000410000 */
        /* <DEDUP_REMOVED lines=10> */
[C---:B------:R-:W-:Y:S01]  /*12050*/  FFMA.FTZ R32, R13.reuse, R20, -R32 ;  /* 0x000000140d207223 */ /* 0x040fe20000010820 */
[----:B------:R-:W-:Y:S02]  /*12060*/  HADD2.F32 R20, -RZ, R21.H0_H0 ;  /* 0x20000015ff147230 */ /* 0x000fe40000004100 */
[----:B------:R-:W-:Y:S01]  /*12070*/  FFMA.FTZ R34, R13, R30, R34 ;  /* 0x0000001e0d227223 */ /* 0x000fe20000010022 */
[----:B------:R-:W-:-:S02]  /*12080*/  HADD2.F32 R14, -RZ, R6.H0_H0 ;  /* 0x20000006ff0e7230 */ /* 0x000fc40000004100 */
[-C--:B------:R-:W-:Y:S01]  /*12090*/  FMUL.FTZ R9, R9, R12.reuse ;  /* 0x0000000c09097220 */ /* 0x080fe20000410000 */
[C---:B------:R-:W-:Y:S01]  /*120a0*/  FFMA.FTZ R13, R5.reuse, R12, -R24 ;  /* 0x0000000c050d7223 */ /* 0x040fe20000010818 */
[----:B------:R-:W-:Y:S02]  /*120b0*/  HADD2.F32 R21, -RZ, R21.H1_H1 ;  /* 0x30000015ff157230 */ /* 0x000fe40000004100 */
[----:B------:R-:W-:Y:S01]  /*120c0*/  FFMA.FTZ R28, R5, R28, R9 ;  /* 0x0000001c051c7223 */ /* 0x000fe20000010009 */
[C---:B------:R-:W-:Y:S01]  /*120d0*/  FMUL.FTZ R5, R25.reuse, R20 ;  /* 0x0000001419057220 */ /* 0x040fe20000410000 */
[----:B------:R-:W-:Y:S01]  /*120e0*/  FMUL.FTZ R25, R25, R3 ;  /* 0x0000000319197220 */ /* 0x000fe20000410000 */
[----:B------:R-:W-:Y:S02]  /*120f0*/  HADD2.F32 R24, -RZ, R70.H0_H0 ;  /* 0x20000046ff187230 */ /* 0x000fe40000004100 */
[----:B------:R-:W-:Y:S01]  /*12100*/  FMUL.FTZ R30, R26, R21 ;  /* 0x000000151a1e7220 */ /* 0x000fe20000410000 */
[----:B------:R-:W-:-:S02]  /*12110*/  HADD2.F32 R12, -RZ, R78.H0_H0 ;  /* 0x2000004eff0c7230 */ /* 0x000fc40000004100 */
[C---:B------:R-:W-:Y:S01]  /*12120*/  FFMA.FTZ R23, R14.reuse, R3, -R5 ;  /* 0x000000030e177223 */ /* 0x040fe20000010805 */
[--C-:B------:R-:W-:Y:S02]  /*12130*/  HADD2.F32 R15, -RZ, R7.reuse.H0_H0 ;  /* 0x20000007ff0f7230 */ /* 0x100fe40000004100 */
[----:B------:R-:W-:Y:S01]  /*12140*/  FFMA.FTZ R25, R14, R20, R25 ;  /* 0x000000140e197223 */ /* 0x000fe20000010019 */
[----:B------:R-:W-:Y:S02]  /*12150*/  HADD2.F32 R7, -RZ, R7.H1_H1 ;  /* 0x30000007ff077230 */ /* 0x000fe40000004100 */
[----:B------:R-:W-:Y:S01]  /*12160*/  FMUL.FTZ R26, R26, R84 ;  /* 0x000000541a1a7220 */ /* 0x000fe20000410000 */
[C---:B------:R-:W-:Y:S01]  /*12170*/  FMUL.FTZ R14, R11.reuse, R24 ;  /* 0x000000180b0e7220 */ /* 0x040fe20000410000 */
[----:B------:R-:W-:Y:S01]  /*12180*/  FMUL.FTZ R20, R11, R12 ;  /* 0x0000000c0b147220 */ /* 0x000fe20000410000 */
[----:B------:R-:W-:Y:S02]  /*12190*/  HADD2.F32 R9, -RZ, R36.H0_H0 ;  /* 0x20000024ff097230 */ /* 0x000fe40000004100 */
[----:B------:R-:W-:Y:S01]  /*121a0*/  FFMA.FTZ R26, R15, R21, R26 ;  /* 0x000000150f1a7223 */ /* 0x000fe2000001001a */
[----:B------:R-:W-:-:S02]  /*121b0*/  HADD2.F32 R11, -RZ, R35.H0_H0 ;  /* 0x20000023ff0b7230 */ /* 0x000fc40000004100 */
[----:B------:R-:W-:Y:S01]  /*121c0*/  FFMA.FTZ R30, R15, R84, -R30 ;  /* 0x000000540f1e7223 */ /* 0x000fe2000001081e */
[----:B------:R-:W-:Y:S02]  /*121d0*/  HADD2.F32 R3, -RZ, R38.H0_H0 ;  /* 0x20000026ff037230 */ /* 0x000fe40000004100 */
[C---:B------:R-:W-:Y:S01]  /*121e0*/  FFMA.FTZ R21, R7.reuse, R12, -R14 ;  /* 0x0000000c07157223 */ /* 0x040fe2000001080e */
[----:B------:R-:W-:Y:S02]  /*121f0*/  HADD2.F32 R5, -RZ, R37.H0_H0 ;  /* 0x20000025ff057230 */ /* 0x000fe40000004100 */
[----:B------:R-:W-:Y:S01]  /*12200*/  FFMA.FTZ R27, R7, R24, R20 ;  /* 0x00000018071b7223 */ /* 0x000fe20000010014 */
[----:B------:R-:W-:Y:S02]  /*12210*/  HADD2.F32 R4, -RZ, R4.H1_H1 ;  /* 0x30000004ff047230 */ /* 0x000fe40000004100 */
[----:B------:R-:W-:Y:S01]  /*12220*/  FMUL.FTZ R7, R8, R9 ;  /* 0x0000000908077220 */ /* 0x000fe20000410000 */
[----:B------:R-:W-:-:S02]  /*12230*/  HADD2.F32 R6, -RZ, R6.H1_H1 ;  /* 0x30000006ff067230 */ /* 0x000fc40000004100 */
[----:B------:R-:W-:Y:S01]  /*12240*/  FMUL.FTZ R15, R10, R11 ;  /* 0x0000000b0a0f7220 */ /* 0x000fe20000410000 */
[----:B------:R-:W-:Y:S01]  /*12250*/  FMUL.FTZ R12, R8, R3 ;  /* 0x00000003080c7220 */ /* 0x000fe20000410000 */
[----:B------:R-:W-:Y:S01]  /*12260*/  FMUL.FTZ R14, R10, R5 ;  /* 0x000000050a0e7220 */ /* 0x000fe20000410000 */
[----:B------:R-:W-:Y:S01]  /*12270*/  FFMA.FTZ R8, R4, R3, -R7 ;  /* 0x0000000304087223 */ /* 0x000fe20000010807 */
[----:B------:R-:W-:Y:S01]  /*12280*/  FFMA.FTZ R10, R6, R5, -R15 ;  /* 0x00000005060a7223 */ /* 0x000fe2000001080f */
[----:B------:R-:W-:Y:S01]  /*12290*/  FFMA.FTZ R3, R4, R9, R12 ;  /* 0x0000000904037223 */ /* 0x000fe2000001000c */
[----:B------:R-:W-:Y:S01]  /*122a0*/  FFMA.FTZ R14, R6, R11, R14 ;  /* 0x0000000b060e7223 */ /* 0x000fe2000001000e */
[----:B------:R-:W-:Y:S02]  /*122b0*/  F2FP.F16.F32.PACK_AB R7, R21, R30 ;  /* 0x0000001e1507723e */ /* 0x000fe400000000ff */
[----:B------:R-:W-:Y:S02]  /*122c0*/  F2FP.F16.F32.PACK_AB R5, R32, R31 ;  /* 0x0000001f2005723e */ /* 0x000fe400000000ff */
[----:B------:R-:W-:-:S02]  /*122d0*/  F2FP.F16.F32.PACK_AB R4, R8, R13 ;  /* 0x0000000d0804723e */ /* 0x000fc400000000ff */
[----:B------:R-:W-:Y:S02]  /*122e0*/  F2FP.F16.F32.PACK_AB R6, R10, R23 ;  /* 0x000000170a06723e */ /* 0x000fe400000000ff */
[----:B------:R-:W-:Y:S02]  /*122f0*/  F2FP.F16.F32.PACK_AB R11, R27, R26 ;  /* 0x0000001a1b0b723e */ /* 0x000fe400000000ff */
[----:B------:R-:W-:Y:S01]  /*12300*/  F2FP.F16.F32.PACK_AB R9, R34, R33 ;  /* 0x000000212209723e */ /* 0x000fe200000000ff */
[----:B------:R0:W-:Y:S01]  /*12310*/  STS.128 [R39], R4 ;  /* 0x0000000427007388 */ /* 0x0001e20000000c00 */
[----:B------:R-:W-:Y:S02]  /*12320*/  F2FP.F16.F32.PACK_AB R8, R3, R28 ;  /* 0x0000001c0308723e */ /* 0x000fe400000000ff */
[----:B------:R-:W-:-:S05]  /*12330*/  F2FP.F16.F32.PACK_AB R10, R14, R25 ;  /* 0x000000190e0a723e */ /* 0x000fca00000000ff */
[----:B------:R0:W-:Y:S02]  /*12340*/  STS.128 [R0+0x10400], R8 ;  /* 0x0104000800007388 */ /* 0x0001e40000000c00 */
.L_x_1501:
[----:B------:R-:W-:Y:S05]  /*12350*/  BSYNC B0 ;  /* 0x0000000000007941 */ /* 0x000fea0003800000 */
.L_x_1449:
[----:B------:R-:W-:Y:S01]  /*12360*/  @!PT LDS RZ, [RZ] ;  /* 0x00000000fffff984 */ /* 0x000fe20000000800 */
[----:B------:R-:W-:Y:S01]  /*12370*/  @!PT LDS RZ, [RZ] ;  /* 0x00000000fffff984 */ /* 0x000fe20000000800 */
[----:B------:R-:W-:Y:S01]  /*12380*/  @!PT LDS RZ, [RZ] ;  /* 0x00000000fffff984 */ /* 0x000fe20000000800 */
[----:B------:R-:W-:Y:S01]  /*12390*/  @!PT LDS RZ, [RZ] ;  /* 0x00000000fffff984 */ /* 0x000fe20000000800 */
[----:B------:R1:W-:Y:S06]  /*123a0*/  MEMBAR.ALL.CTA ;  /* 0x0000000000007992 */ /* 0x0003ec0000008000 */
[----:B-1----:R-:W1:Y:S01]  /*123b0*/  FENCE.VIEW.ASYNC.S ;  /* 0x00000000000073c6 */ /* 0x002e620000000000 */
[----:B------:R-:W-:Y:S05]  /*123c0*/  WARPSYNC.ALL ;  /* 0x0000000000007948 */ /* 0x000fea0003800000 */
[----:B-1----:R-:W-:Y:S06]  /*123d0*/  BAR.SYNC.DEFER_BLOCKING 0xd, 0x100 ;  /* 0x0344000000007b1d */ /* 0x002fec0000010000 */
.L_x_1446:
[----:B------:R-:W-:-:S13]  /*123e0*/  ISETP.NE.AND P0, PT, R236, 0x3, PT ;  /* 0x00000003ec00780c */ /* 0x000fda0003f05270 */
[----:B------:R-:W-:Y:S05]  /*123f0*/  @!P0 BRA `(.L_x_1548) ;  /* 0x0000000000048947 */ /* 0x000fea0003800000 */
[----:B------:R-:W-:Y:S01]  /*12400*/  BPT.TRAP 0x1 ;  /* 0x000000040000795c */ /* 0x000fe20000300000 */
.L_x_1548:
[----:B0-234-:R-:W-:Y:S02]  /*12410*/  LEA R5, R22, R16, 0x3 ;  /* 0x0000001016057211 */ /* 0x01dfe400078e18ff */
[----:B------:R-:W-:-:S04]  /*12420*/  SHF.L.U32 R0, R205, 0x1f, RZ ;  /* 0x0000001fcd007819 */ /* 0x000fc800000006ff */
[----:B------:R0:W2:Y:S01]  /*12430*/  SYNCS.PHASECHK.TRANS64.TRYWAIT P2, [R5+URZ+0x30830], R0 ;  /* 0x03083000050075a7 */ /* 0x0000a2000804017f */
[----:B------:R-:W-:Y:S05]  /*12440*/  @!P0 BRA `(.L_x_1549) ;  /* 0x0000000000048947 */ /* 0x000fea0003800000 */
[----:B------:R-:W-:Y:S01]  /*12450*/  BPT.TRAP 0x1 ;  /* 0x000000040000795c */ /* 0x000fe20000300000 */
.L_x_1549:
[----:B-1----:R-:W1:Y:S02]  /*12460*/  S2R R3, SR_TID.X ;  /* 0x0000000000037919 */ /* 0x002e640000002100 */
[----:B-1----:R-:W-:-:S04]  /*12470*/  LOP3.LUT R3, R3, 0x7f, RZ, 0xc0, !PT ;  /* 0x0000007f03037812 */ /* 0x002fc800078ec0ff */
[----:B------:R-:W-:Y:S01]  /*12480*/  ISETP.NE.AND P1, PT, R3, RZ, PT ;  /* 0x000000ff0300720c */ /* 0x000fe20003f25270 */
[----:B--2---:R-:W-:-:S12]  /*12490*/  @P2 BRA `(.L_x_1550) ;  /* 0x0000000000082947 */ /* 0x004fd80003800000 */
[----:B------:R-:W1:Y:S02]  /*124a0*/  SYNCS.PHASECHK.TRANS64.TRYWAIT P2, [R5+URZ+0x30830], R0 ;  /* 0x03083000050075a7 */ /* 0x000e64000804017f */
[----:B-1----:R-:W-:Y:S05]  /*124b0*/  @!P2 BRA `(.L_x_1551) ;  /* 0x000001640028a947 */ /* 0x002fea0003800000 */
.L_x_1550:
[----:B------:R-:W-:Y:S05]  /*124c0*/  WARPSYNC.ALL ;  /* 0x0000000000007948 */ /* 0x000fea0003800000 */
[----:B01----:R-:W-:Y:S01]  /*124d0*/  VIADD R0, R16, 0x20400 ;  /* 0x0002040010007836 */ /* 0x003fe20000000000 */
[----:B------:R-:W-:Y:S01]  /*124e0*/  LOP3.LUT R6, R2, 0x10000, RZ, 0xfc, !PT ;  /* 0x0001000002067812 */ /* 0x000fe200078efcff */
[----:B------:R-:W-:Y:S01]  /*124f0*/  IMAD.MOV.U32 R7, RZ, RZ, 0x40000040 ;  /* 0x40000040ff077424 */ /* 0x000fe200078e00ff */
[----:B------:R-:W-:Y:S01]  /*12500*/  MOV R3, 0x40000040 ;  /* 0x4000004000037802 */ /* 0x000fe20000000f00 */
[----:B-----5:R-:W-:Y:S01]  /*12510*/  WARPGROUP.ARRIVE ;  /* 0x00000000000079c5 */ /* 0x020fe20000000000 */
[----:B------:R-:W-:Y:S01]  /*12520*/  SHF.R.U32.HI R0, RZ, 0x4, R0 ;  /* 0x00000004ff007819 */ /* 0x000fe20000011600 */
[----:B------:R-:W-:Y:S01]  /*12530*/  IMAD.MOV.U32 R223, RZ, RZ, 0x40000040 ;  /* 0x40000040ffdf7424 */ /* 0x000fe200078e00ff */
[----:B------:R-:W-:Y:S01]  /*12540*/  MOV R9, 0x40000040 ;  /* 0x4000004000097802 */ /* 0x000fe20000000f00 */
[----:B------:R-:W-:Y:S01]  /*12550*/  IMAD.MOV.U32 R221, RZ, RZ, 0x40000040 ;  /* 0x40000040ffdd7424 */ /* 0x000fe200078e00ff */
[----:B------:R-:W-:Y:S01]  /*12560*/  LOP3.LUT R0, R0, 0x3fff, RZ, 0xc0, !PT ;  /* 0x00003fff00007812 */ /* 0x000fe200078ec0ff */
[----:B------:R-:W-:Y:S01]  /*12570*/  IMAD.MOV.U32 R219, RZ, RZ, 0x40000040 ;  /* 0x40000040ffdb7424 */ /* 0x000fe200078e00ff */
[----:B------:R-:W0:Y:S02]  /*12580*/  LDC.64 R56, c[0x0][0x9e0] ;  /* 0x00027800ff387b82 */ /* 0x000e240000000a00 */
[----:B------:R-:W-:-:S05]  /*12590*/  LOP3.LUT R4, R0, 0x10000, RZ, 0xfc, !PT ;  /* 0x0001000000047812 */ /* 0x000fca00078efcff */
[----:B------:R-:W-:Y:S01]  /*125a0*/  IMAD R2, R22, 0x800, R4 ;  /* 0x0000080016027824 */ /* 0x000fe200078e0204 */
[C---:B------:R-:W-:Y:S01]  /*125b0*/  R2UR UR4, R6.reuse ;  /* 0x00000000060472ca */ /* 0x040fe200000e0000 */
[C---:B------:R-:W-:Y:S01]  /*125c0*/  VIADD R222, R6.reuse, 0x2 ;  /* 0x0000000206de7836 */ /* 0x040fe20000000000 */
[----:B------:R-:W-:Y:S01]  /*125d0*/  R2UR UR5, R7 ;  /* 0x00000000070572ca */ /* 0x000fe200000e0000 */
[----:B------:R-:W-:Y:S01]  /*125e0*/  VIADD R220, R6, 0x4 ;  /* 0x0000000406dc7836 */ /* 0x000fe20000000000 */
[----:B------:R-:W-:Y:S02]  /*125f0*/  R2UR UR6, R2 ;  /* 0x00000000020672ca */ /* 0x000fe400000e0000 */
[----:B------:R-:W-:Y:S01]  /*12600*/  R2UR UR7, R3 ;  /* 0x00000000030772ca */ /* 0x000fe200000e0000 */
[----:B------:R-:W-:Y:S01]  /*12610*/  VIADD R218, R6, 0x6 ;  /* 0x0000000606da7836 */ /* 0x000fe20000000000 */
[----:B------:R1:W-:Y:S01]  /*12620*/  STL [R1+0x18], R4 ;  /* 0x0000180401007387 */ /* 0x0003e20000100800 */
[----:B------:R-:W-:-:S02]  /*12630*/  VIADD R8, R2, 0x2 ;  /* 0x0000000202087836 */ /* 0x000fc40000000000 */
[C---:B------:R-:W-:Y:S01]  /*12640*/  VIADD R216, R6.reuse, 0x400 ;  /* 0x0000040006d87836 */ /* 0x040fe20000000000 */
[----:B------:R-:W2:Y:S01]  /*12650*/  LDL R73, [R1+0x14] ;  /* 0x0000140001497983 */ /* 0x000ea20000100800 */
[----:B------:R-:W-:Y:S02]  /*12660*/  IMAD.MOV.U32 R217, RZ, RZ, 0x40000040 ;  /* 0x40000040ffd97424 */ /* 0x000fe400078e00ff */
[----:B------:R-:W-:Y:S02]  /*12670*/  VIADD R214, R6, 0x402 ;  /* 0x0000040206d67836 */ /* 0x000fe40000000000 */
[----:B------:R-:W-:Y:S01]  /*12680*/  IMAD.MOV.U32 R215, RZ, RZ, 0x40000040 ;  /* 0x40000040ffd77424 */ /* 0x000fe200078e00ff */
[----:B-1----:R-:W2:Y:S01]  /*12690*/  LDL R4, [R1+0x54] ;  /* 0x0000540001047983 */ /* 0x002ea20000100800 */
[----:B------:R-:W-:Y:S01]  /*126a0*/  HGMMA.64x64x16.F32 R24, gdesc[UR4], RZ, !UPT, gsb0 ;  /* 0x00e00000041879f0 */ /* 0x000fe2000c0008ff */
[----:B------:R-:W-:Y:S02]  /*126b0*/  R2UR UR4, R222 ;  /* 0x00000000de0472ca */ /* 0x000fe400000e0000 */
[----:B------:R-:W-:-:S02]  /*126c0*/  R2UR UR5, R223 ;  /* 0x00000000df0572ca */ /* 0x000fc400000e0000 */
[----:B------:R-:W-:Y:S02]  /*126d0*/  R2UR UR6, R8 ;  /* 0x00000000080672ca */ /* 0x000fe400000e0000 */
[----:B------:R-:W-:Y:S01]  /*126e0*/  R2UR UR7, R9 ;  /* 0x00000000090772ca */ /* 0x000fe200000e0000 */
[----:B------:R-:W-:Y:S02]  /*126f0*/  WARPGROUP.DEPBAR.LE gsb0, 0x0 ;  /* 0x00008000000079c5 */ /* 0x000fe40000010000 */
[----:B------:R-:W-:-:S10]  /*12700*/  WARPGROUP.ARRIVE ;  /* 0x00000000000079c5 */ /* 0x000fd40000000000 */
[----:B------:R-:W-:Y:S01]  /*12710*/  HGMMA.64x64x16.F32 R24, gdesc[UR4], R24, gsb0 ;  /* 0x00e00000041879f0 */ /* 0x000fe20008000818 */
[----:B------:R-:W-:Y:S01]  /*12720*/  VIADD R8, R2, 0x4 ;  /* 0x0000000402087836 */ /* 0x000fe20000000000 */
[----:B------:R-:W-:Y:S02]  /*12730*/  MOV R9, 0x40000040 ;  /* 0x4000004000097802 */ /* 0x000fe40000000f00 */
[----:B------:R-:W-:Y:S02]  /*12740*/  R2UR UR4, R220 ;  /* 0x00000000dc0472ca */ /* 0x000fe400000e0000 */
[----:B------:R-:W-:Y:S02]  /*12750*/  R2UR UR5, R221 ;  /* 0x00000000dd0572ca */ /* 0x000fe400000e0000 */
[----:B------:R-:W-:Y:S02]  /*12760*/  R2UR UR6, R8 ;  /* 0x00000000080672ca */ /* 0x000fe400000e0000 */
[----:B------:R-:W-:Y:S01]  /*12770*/  R2UR UR7, R9 ;  /* 0x00000000090772ca */ /* 0x000fe200000e0000 */
[----:B------:R-:W-:-:S02]  /*12780*/  WARPGROUP.DEPBAR.LE gsb0, 0x0 ;  /* 0x00008000000079c5 */ /* 0x000fc40000010000 */
        /* <DEDUP_REMOVED lines=30> */
[----:B------:R-:W-:Y:S01]  /*12970*/  MOV R9, 0x40000040 ;  /* 0x4000004000097802 */ /* 0x000fe20000000f00 */
[----:B------:R-:W-:Y:S02]  /*12980*/  VIADD R8, R2, 0x204 ;  /* 0x0000020402087836 */ /* 0x000fe40000000000 */
[----:B------:R-:W-:Y:S01]  /*12990*/  IMAD.MOV.U32 R213, RZ, RZ, 0x40000040 ;  /* 0x40000040ffd57424 */ /* 0x000fe200078e00ff */
[----:B------:R-:W-:Y:S02]  /*129a0*/  R2UR UR4, R212 ;  /* 0x00000000d40472ca */ /* 0x000fe400000e0000 */
[----:B------:R-:W-:Y:S02]  /*129b0*/  R2UR UR6, R8 ;  /* 0x00000000080672ca */ /* 0x000fe400000e0000 */
[----:B------:R-:W-:-:S02]  /*129c0*/  R2UR UR5, R213 ;  /* 0x00000000d50572ca */ /* 0x000fc400000e0000 */
[----:B------:R-:W-:Y:S01]  /*129d0*/  R2UR UR7, R9 ;  /* 0x00000000090772ca */ /* 0x000fe200000e0000 */
[----:B------:R-:W-:Y:S02]  /*129e0*/  WARPGROUP.DEPBAR.LE gsb0, 0x0 ;  /* 0x00008000000079c5 */ /* 0x000fe40000010000 */
        /* <DEDUP_REMOVED lines=101> */
[----:B------:R-:W-:Y:S01]  /*13040*/  IMAD.MOV.U32 R3, RZ, RZ, -0x40 ;  /* 0xffffffc0ff037424 */ /* 0x000fe200078e00ff */
[----:B------:R-:W-:Y:S01]  /*13050*/  ULDC UR4, c[0x0][0x9dc] ;  /* 0x0002770000047ab9 */ /* 0x000fe20000000800 */
[----:B------:R-:W-:Y:S02]  /*13060*/  @!P1 VIADD R0, R5, 0x30840 ;  /* 0x0003084005009836 */ /* 0x000fe40000000000 */
[----:B------:R-:W-:-:S03]  /*13070*/  IMAD R59, R104, R3, 0x40 ;  /* 0x00000040683b7424 */ /* 0x000fc600078e0203 */
[----:B------:R-:W-:Y:S01]  /*13080*/  @!P1 PRMT R0, RZ, 0x654, R0 ;  /* 0x00000654ff009816 */ /* 0x000fe20000000000 */
[----:B------:R-:W-:Y:S01]  /*13090*/  IMAD.IADD R2, R224, 0x1, R59 ;  /* 0x00000001e0027824 */ /* 0x000fe200078e023b */
[----:B0-----:R-:W-:Y:S02]  /*130a0*/  ISETP.GE.AND P2, PT, R57, 0x1, PT ;  /* 0x000000013900780c */ /* 0x001fe40003f46270 */
[----:B------:R-:W-:Y:S01]  /*130b0*/  MOV R232, UR4 ;  /* 0x0000000400e87c02 */ /* 0x000fe20008000f00 */
[----:B--2---:R-:W-:Y:S02]  /*130c0*/  IMAD R23, R73, 0x80, R4 ;  /* 0x0000008049177824 */ /* 0x004fe400078e0204 */
[--C-:B------:R-:W-:Y:S01]  /*130d0*/  IMAD R60, R235, -0x2, R2.reuse ;  /* 0xfffffffeeb3c7824 */ /* 0x100fe200078e0202 */
[----:B------:R-:W-:Y:S01]  /*130e0*/  LEA R58, R104, 0xffffffc0, 0x6 ;  /* 0xffffffc0683a7811 */ /* 0x000fe200078e30ff */
[----:B------:R-:W-:Y:S02]  /*130f0*/  WARPGROUP.DEPBAR.LE gsb0, 0x0 ;  /* 0x00008000000079c5 */ /* 0x000fe40000010000 */
[----:B------:R0:W-:Y:S02]  /*13100*/  @!P1 SYNCS.ARRIVE.TRANS64.RED.A1T0 RZ, [R0+URZ], RZ ;  /* 0x000000ff00ff99a7 */ /* 0x0001e4000810043f */
[----:B0-----:R-:W-:-:S05]  /*13110*/  IADD3 R0, -R225, 0x1, R2 ;  /* 0x00000001e1007810 */ /* 0x001fca0007ffe102 */
[----:B------:R-:W-:Y:S01]  /*13120*/  IMAD R3, R235, -0x2, R0 ;  /* 0xfffffffeeb037824 */ /* 0x000fe200078e0200 */
[----:B------:R-:W-:-:S03]  /*13130*/  LOP3.LUT R0, RZ, R232, RZ, 0x33, !PT ;  /* 0x000000e8ff007212 */ /* 0x000fc600078e33ff */
[C---:B------:R-:W-:Y:S02]  /*13140*/  IMAD.IADD R61, R3.reuse, 0x1, R56 ;  /* 0x00000001033d7824 */ /* 0x040fe400078e0238 */
[----:B------:R-:W-:-:S03]  /*13150*/  IMAD.IADD R62, R3, 0x1, R0 ;  /* 0x00000001033e7824 */ /* 0x000fc600078e0200 */
[----:B------:R-:W-:Y:S02]  /*13160*/  VIADDMNMX R0, R23, R61, R60, PT ;  /* 0x0000003d17007246 */ /* 0x000fe4000380013c */
[----:B------:R-:W-:Y:S01]  /*13170*/  IADD3 R3, R62, R23, RZ ;  /* 0x000000173e037210 */ /* 0x000fe20007ffe0ff */
[----:B------:R-:W-:Y:S06]  /*13180*/  @!P2 BRA `(.L_x_1552) ;  /* 0x000000000050a947 */ /* 0x000fec0003800000 */
[----:B------:R-:W-:Y:S01]  /*13190*/  IADD3 R2, -R225, R224, R23 ;  /* 0x000000e0e1027210 */ /* 0x000fe20007ffe117 */
[----:B------:R-:W-:Y:S03]  /*131a0*/  BSSY B0, `(.L_x_1553) ;  /* 0x000000e000007945 */ /* 0x000fe60003800000 */
        /* <DEDUP_REMOVED lines=9> */
.L_x_1554:
[----:B------:R-:W-:-:S13]  /*13240*/  ISETP.NE.AND P3, PT, R57, 0x1, PT ;  /* 0x000000013900780c */ /* 0x000fda0003f65270 */
[----:B------:R-:W0:Y:S02]  /*13250*/  @P3 LDC.64 R4, c[0x0][0x9e8] ;  /* 0x00027a00ff043b82 */ /* 0x000e240000000a00 */
[----:B0-----:R-:W-:-:S05]  /*13260*/  @P3 IMAD.HI.U32 R4, R2, R4, RZ ;  /* 0x0000000402043227 */ /* 0x001fca00078e00ff */
[----:B------:R-:W-:-:S07]  /*13270*/  @P3 SHF.R.U32.HI R2, RZ, R5, R4 ;  /* 0x00000005ff023219 */ /* 0x000fce0000011604 */
.L_x_1555:
[----:B------:R-:W-:Y:S05]  /*13280*/  BSYNC B0 ;  /* 0x0000000000007941 */ /* 0x000fea0003800000 */
.L_x_1553:
[----:B------:R-:W-:-:S04]  /*13290*/  IMAD R2, R2, R57, -R58 ;  /* 0x0000003902027224 */ /* 0x000fc800078e0a3a */
[----:B------:R-:W-:-:S05]  /*132a0*/  IMAD R2, R235, -0x2, R2 ;  /* 0xfffffffeeb027824 */ /* 0x000fca00078e0202 */
[----:B------:R-:W-:Y:S02]  /*132b0*/  VIMNMX R3, R3, R2, !PT ;  /* 0x0000000203037248 */ /* 0x000fe40007fe0100 */
[----:B------:R-:W-:-:S07]  /*132c0*/  VIADDMNMX R0, R2, R57, R0, PT ;  /* 0x0000003902007246 */ /* 0x000fce0003800100 */
.L_x_1552:
[C---:B------:R-:W-:Y:S02]  /*132d0*/  ISETP.GE.AND P3, PT, R59.reuse, 0x2, PT ;  /* 0x000000023b00780c */ /* 0x040fe40003f66270 */
[----:B------:R-:W-:Y:S02]  /*132e0*/  ISETP.GE.AND P4, PT, R59, 0x9, PT ;  /* 0x000000093b00780c */ /* 0x000fe40003f86270 */
[C---:B------:R-:W-:Y:S02]  /*132f0*/  ISETP.GT.AND P6, PT, R3.reuse, 0x1, !P3 ;  /* 0x000000010300780c */ /* 0x040fe40005fc4270 */
[----:B------:R-:W-:Y:S02]  /*13300*/  ISETP.GT.AND P5, PT, R3, 0x8, !P4 ;  /* 0x000000080300780c */ /* 0x000fe400067a4270 */
[C---:B------:R-:W-:Y:S02]  /*13310*/  ISETP.LT.OR P6, PT, R0.reuse, 0x2, P6 ;  /* 0x000000020000780c */ /* 0x040fe400037c1670 */
[----:B------:R-:W-:-:S02]  /*13320*/  ISETP.LT.OR P5, PT, R0, 0x9, P5 ;  /* 0x000000090000780c */ /* 0x000fc40002fa1670 */
[----:B------:R-:W-:Y:S02]  /*13330*/  FSEL R66, R25, -INF , !P6 ;  /* 0xff80000019427808 */ /* 0x000fe40007000000 */
        /* <DEDUP_REMOVED lines=55> */
[----:B------:R-:W-:Y:S02]  /*136b0*/  IADD3 R25, R62, 0x8, R23 ;  /* 0x000000083e197810 */ /* 0x000fe40007ffe017 */
        /* <DEDUP_REMOVED lines=12> */
[----:B------:R-:W-:Y:S01]  /*13780*/  ISETP.GT.AND P6, PT, R3, 0x39, !P6 ;  /* 0x000000390300780c */ /* 0x000fe200077c4270 */
[----:B------:R-:W-:-:S03]  /*13790*/  VIADD R3, R23, 0x8 ;  /* 0x0000000817037836 */ /* 0x000fc60000000000 */
[----:B------:R-:W-:Y:S02]  /*137a0*/  ISETP.LT.OR P6, PT, R0, 0x3a, P6 ;  /* 0x0000003a0000780c */ /* 0x000fe400037c1670 */
[----:B------:R-:W-:Y:S02]  /*137b0*/  VIADDMNMX R24, R3, R61, R60, PT ;  /* 0x0000003d03187246 */ /* 0x000fe4000380013c */
[----:B------:R-:W-:Y:S01]  /*137c0*/  FSEL R0, R53, -INF , !P6 ;  /* 0xff80000035007808 */ /* 0x000fe20007000000 */
[----:B------:R-:W-:Y:S08]  /*137d0*/  @!P2 BRA `(.L_x_1556) ;  /* 0x000000000054a947 */ /* 0x000ff00003800000 */
[----:B------:R-:W-:Y:S01]  /*137e0*/  IADD3 R28, R224, 0x8, R23 ;  /* 0x00000008e01c7810 */ /* 0x000fe20007ffe017 */
[----:B------:R-:W-:Y:S04]  /*137f0*/  BSSY B0, `(.L_x_1557) ;  /* 0x000000f000007945 */ /* 0x000fe80003800000 */
[----:B------:R-:W-:-:S05]  /*13800*/  IMAD.IADD R28, R28, 0x1, -R225 ;  /* 0x000000011c1c7824 */ /* 0x000fca00078e0ae1 */
        /* <DEDUP_REMOVED lines=9> */
.L_x_1558:
[----:B------:R-:W-:-:S13]  /*138a0*/  ISETP.NE.AND P6, PT, R57, 0x1, PT ;  /* 0x000000013900780c */ /* 0x000fda0003fc5270 */
[----:B------:R-:W0:Y:S02]  /*138b0*/  @P6 LDC.64 R32, c[0x0][0x9e8] ;  /* 0x00027a00ff206b82 */ /* 0x000e240000000a00 */
[----:B0-----:R-:W-:-:S05]  /*138c0*/  @P6 IMAD.HI.U32 R32, R28, R32, RZ ;  /* 0x000000201c206227 */ /* 0x001fca00078e00ff */
[----:B------:R-:W-:-:S07]  /*138d0*/  @P6 SHF.R.U32.HI R28, RZ, R33, R32 ;  /* 0x00000021ff1c6219 */ /* 0x000fce0000011620 */
.L_x_1559:
[----:B------:R-:W-:Y:S05]  /*138e0*/  BSYNC B0 ;  /* 0x0000000000007941 */ /* 0x000fea0003800000 */
.L_x_1557:
[----:B------:R-:W-:-:S04]  /*138f0*/  IMAD R28, R28, R57, -R58 ;  /* 0x000000391c1c7224 */ /* 0x000fc800078e0a3a */
[----:B------:R-:W-:-:S05]  /*13900*/  IMAD R28, R235, -0x2, R28 ;  /* 0xfffffffeeb1c7824 */ /* 0x000fca00078e021c */
[----:B------:R-:W-:Y:S02]  /*13910*/  VIMNMX R25, R25, R28, !PT ;  /* 0x0000001c19197248 */ /* 0x000fe40007fe0100 */
[----:B------:R-:W-:-:S07]  /*13920*/  VIADDMNMX R24, R28, R57, R24, PT ;  /* 0x000000391c187246 */ /* 0x000fce0003800118 */
.L_x_1556:
[----:B------:R-:W-:Y:S01]  /*13930*/  ISETP.GT.AND P3, PT, R25, 0x1, !P3 ;  /* 0x000000011900780c */ /* 0x000fe20005f64270 */
[----:B------:R-:W-:Y:S01]  /*13940*/  ULDC UR4, c[0x0][0x988] ;  /* 0x0002620000047ab9 */ /* 0x000fe20000000800 */
[----:B------:R-:W-:Y:S01]  /*13950*/  FMNMX.FTZ R3, R64, R66, !PT ;  /* 0x0000004240037209 */ /* 0x000fe20007810000 */
[----:B------:R-:W-:Y:S01]  /*13960*/  VIADD R204, R104, 0xfffffffe ;  /* 0xfffffffe68cc7836 */ /* 0x000fe20000000000 */
        /* <DEDUP_REMOVED lines=32> */
[----:B------:R-:W-:Y:S01]  /*13b70*/  FMNMX.FTZ R31, R0, R3, !PT ;  /* 0x00000003001f7209 */ /* 0x000fe20007810000 */
[----:B------:R-:W-:Y:S01]  /*13b80*/  IMAD.U32 R3, RZ, RZ, UR4 ;  /* 0x00000004ff037e24 */ /* 0x000fe2000f8e00ff */
[----:B------:R-:W-:-:S02]  /*13b90*/  ISETP.GT.AND P3, PT, R25, 0x19, !P3 ;  /* 0x000000191900780c */ /* 0x000fc40005f64270 */
[----:B------:R-:W-:Y:S01]  /*13ba0*/  ISETP.NE.AND P6, PT, R5, RZ, PT ;  /* 0x000000ff0500720c */ /* 0x000fe20003fc5270 */
[----:B------:R-:W0:Y:S01]  /*13bb0*/  SHFL.BFLY PT, R60, R31, 0x2, 0x1f ;  /* 0x0c401f001f3c7f89 */ /* 0x000e2200000e0000 */
[C---:B------:R-:W-:Y:S02]  /*13bc0*/  ISETP.LT.OR P3, PT, R24.reuse, 0x1a, P3 ;  /* 0x0000001a1800780c */ /* 0x040fe40001f61670 */
[----:B------:R-:W-:Y:S02]  /*13bd0*/  ISETP.GT.AND P4, PT, R25, 0x8, !P4 ;  /* 0x000000081900780c */ /* 0x000fe40006784270 */
[----:B------:R-:W-:Y:S02]  /*13be0*/  FSEL R36, R39, -INF , !P3 ;  /* 0xff80000027247808 */ /* 0x000fe40005800000 */
[----:B------:R-:W-:Y:S02]  /*13bf0*/  ISETP.NE.AND P3, PT, R37, RZ, PT ;  /* 0x000000ff2500720c */ /* 0x000fe40003f65270 */
[----:B------:R-:W-:-:S02]  /*13c00*/  ISETP.LT.OR P4, PT, R24, 0x9, P4 ;  /* 0x000000091800780c */ /* 0x000fc40002781670 */
[----:B------:R-:W-:Y:S02]  /*13c10*/  ISETP.GT.AND P3, PT, R25, 0x20, !P3 ;  /* 0x000000201900780c */ /* 0x000fe40005f64270 */
[----:B------:R-:W-:Y:S02]  /*13c20*/  FSEL R30, R30, -INF , !P4 ;  /* 0xff8000001e1e7808 */ /* 0x000fe40006000000 */
[----:B------:R-:W-:Y:S02]  /*13c30*/  ISETP.LT.OR P3, PT, R24, 0x21, P3 ;  /* 0x000000211800780c */ /* 0x000fe40001f61670 */
[----:B------:R-:W-:Y:S02]  /*13c40*/  ISETP.NE.AND P4, PT, R69, RZ, PT ;  /* 0x000000ff4500720c */ /* 0x000fe40003f85270 */
[----:B------:R-:W-:Y:S02]  /*13c50*/  FSEL R42, R42, -INF , !P3 ;  /* 0xff8000002a2a7808 */ /* 0x000fe40005800000 */
[----:B------:R-:W-:-:S02]  /*13c60*/  ISETP.NE.AND P3, PT, R40, RZ, PT ;  /* 0x000000ff2800720c */ /* 0x000fc40003f65270 */
[C---:B------:R-:W-:Y:S02]  /*13c70*/  ISETP.GT.AND P5, PT, R25.reuse, 0x38, !P5 ;  /* 0x000000381900780c */ /* 0x040fe40006fa4270 */
[----:B------:R-:W-:Y:S02]  /*13c80*/  ISETP.GT.AND P3, PT, R25, 0x21, !P3 ;  /* 0x000000211900780c */ /* 0x000fe40005f64270 */
[----:B0-----:R-:W-:Y:S02]  /*13c90*/  FMNMX.FTZ R60, R31, R60, !PT ;  /* 0x0000003c1f3c7209 */ /* 0x001fe40007810000 */
[C---:B------:R-:W-:Y:S02]  /*13ca0*/  ISETP.LT.OR P3, PT, R24.reuse, 0x22, P3 ;  /* 0x000000221800780c */ /* 0x040fe40001f61670 */
[----:B------:R-:W-:Y:S01]  /*13cb0*/  ISETP.LT.OR P5, PT, R24, 0x39, P5 ;  /* 0x000000391800780c */ /* 0x000fe20002fa1670 */
[----:B------:R-:W0:Y:S01]  /*13cc0*/  SHFL.BFLY PT, R5, R60, 0x1, 0x1f ;  /* 0x0c201f003c057f89 */ /* 0x000e2200000e0000 */
[----:B------:R-:W-:-:S02]  /*13cd0*/  FSEL R40, R43, -INF , !P3 ;  /* 0xff8000002b287808 */ /* 0x000fc40005800000 */
[----:B------:R-:W-:Y:S02]  /*13ce0*/  ISETP.NE.AND P3, PT, R41, RZ, PT ;  /* 0x000000ff2900720c */ /* 0x000fe40003f65270 */
[----:B------:R-:W-:Y:S02]  /*13cf0*/  FSEL R54, R54, -INF , !P5 ;  /* 0xff80000036367808 */ /* 0x000fe40006800000 */
[----:B------:R-:W-:Y:S02]  /*13d00*/  ISETP.GT.AND P3, PT, R25, 0x28, !P3 ;  /* 0x000000281900780c */ /* 0x000fe40005f64270 */
[----:B------:R-:W-:Y:S02]  /*13d10*/  IADD3 R152, R224, -R225, RZ ;  /* 0x800000e1e0987210 */ /* 0x000fe40007ffe0ff */
[----:B------:R-:W-:-:S03]  /*13d20*/  ISETP.LT.OR P3, PT, R24, 0x29, P3 ;  /* 0x000000291800780c */ /* 0x000fc60001f61670 */
[----:B------:R-:W-:Y:S01]  /*13d30*/  STL [R1+0x1c], R152 ;  /* 0x00001c9801007387 */ /* 0x000fe20000100800 */
[----:B------:R-:W-:Y:S02]  /*13d40*/  FSEL R46, R46, -INF , !P3 ;  /* 0xff8000002e2e7808 */ /* 0x000fe40005800000 */
[----:B------:R-:W-:Y:S02]  /*13d50*/  ISETP.GT.AND P3, PT, R25, 0x29, !P4 ;  /* 0x000000291900780c */ /* 0x000fe40006764270 */
[----:B------:R-:W-:Y:S02]  /*13d60*/  ISETP.NE.AND P4, PT, R71, RZ, PT ;  /* 0x000000ff4700720c */ /* 0x000fe40003f85270 */
[----:B------:R-:W-:Y:S02]  /*13d70*/  ISETP.LT.OR P3, PT, R24, 0x2a, P3 ;  /* 0x0000002a1800780c */ /* 0x000fe40001f61670 */
[----:B------:R-:W-:Y:S02]  /*13d80*/  ISETP.GT.AND P4, PT, R25, 0x31, !P4 ;  /* 0x000000311900780c */ /* 0x000fe40006784270 */
[----:B------:R-:W-:-:S02]  /*13d90*/  FSEL R58, R47, -INF , !P3 ;  /* 0xff8000002f3a7808 */ /* 0x000fc40005800000 */
[----:B------:R-:W-:Y:S02]  /*13da0*/  ISETP.GT.AND P3, PT, R25, RZ, !P6 ;  /* 0x000000ff1900720c */ /* 0x000fe40007764270 */
[----:B0-----:R-:W-:Y:S02]  /*13db0*/  FMNMX.FTZ R5, R60, R5, !PT ;  /* 0x000000053c057209 */ /* 0x001fe40007810000 */
[----:B------:R-:W-:Y:S02]  /*13dc0*/  ISETP.LT.OR P3, PT, R24, 0x1, P3 ;  /* 0x000000011800780c */ /* 0x000fe40001f61670 */
[----:B------:R-:W-:Y:S01]  /*13dd0*/  ISETP.NE.AND P6, PT, R49, RZ, PT ;  /* 0x000000ff3100720c */ /* 0x000fe20003fc5270 */
[C---:B------:R-:W-:Y:S01]  /*13de0*/  FMUL.FTZ R29, R5.reuse, R3 ;  /* 0x00000003051d7220 */ /* 0x040fe20000410000 */
[----:B------:R-:W-:Y:S02]  /*13df0*/  FSEL R26, R26, -INF , !P3 ;  /* 0xff8000001a1a7808 */ /* 0x000fe40005800000 */
[----:B------:R-:W-:-:S02]  /*13e00*/  FSETP.NEU.FTZ.AND P3, PT, R5, -INF , PT ;  /* 0xff8000000500780b */ /* 0x000fc40003f7d000 */
[----:B------:R-:W-:Y:S02]  /*13e10*/  ISETP.LT.OR P4, PT, R24, 0x32, P4 ;  /* 0x000000321800780c */ /* 0x000fe40002781670 */
[----:B------:R-:W-:Y:S02]  /*13e20*/  FSEL R33, R29, RZ, P3 ;  /* 0x000000ff1d217208 */ /* 0x000fe40001800000 */
[----:B------:R-:W-:Y:S02]  /*13e30*/  FMNMX.FTZ R29, R26, R27, !PT ;  /* 0x0000001b1a1d7209 */ /* 0x000fe40007810000 */
[----:B------:R-:W-:Y:S01]  /*13e40*/  ISETP.NE.AND P3, PT, R45, RZ, PT ;  /* 0x000000ff2d00720c */ /* 0x000fe20003f65270 */
[--C-:B------:R-:W-:Y:S01]  /*13e50*/  FFMA.FTZ R39, R74, R3, -R33.reuse ;  /* 0x000000034a277223 */ /* 0x100fe20000010821 */
[----:B------:R-:W-:Y:S01]  /*13e60*/  FMNMX.FTZ R29, R30, R29, !PT ;  /* 0x0000001d1e1d7209 */ /* 0x000fe20007810000 */
[--C-:B------:R-:W-:Y:S01]  /*13e70*/  FFMA.FTZ R31, R66, R3, -R33.reuse ;  /* 0x00000003421f7223 */ /* 0x100fe20000010821 */
[C---:B------:R-:W-:Y:S01]  /*13e80*/  ISETP.GT.AND P3, PT, R25.reuse, 0x30, !P3 ;  /* 0x000000301900780c */ /* 0x040fe20005f64270 */
[----:B------:R0:W-:Y:S01]  /*13e90*/  MUFU.EX2 R192, R39 ;  /* 0x0000002700c07308 */ /* 0x0001e20000000800 */
[----:B------:R-:W-:Y:S01]  /*13ea0*/  FMNMX.FTZ R29, R28, R29, !PT ;  /* 0x0000001d1c1d7209 */ /* 0x000fe20007810000 */
[-CC-:B------:R-:W-:Y:S01]  /*13eb0*/  FFMA.FTZ R35, R70, R3.reuse, -R33.reuse ;  /* 0x0000000346237223 */ /* 0x180fe20000010821 */
[----:B------:R-:W-:Y:S01]  /*13ec0*/  ISETP.LT.OR P3, PT, R24, 0x31, P3 ;  /* 0x000000311800780c */ /* 0x000fe20001f61670 */
[--C-:B------:R-:W-:Y:S01]  /*13ed0*/  FFMA.FTZ R37, R72, R3, -R33.reuse ;  /* 0x0000000348257223 */ /* 0x100fe20000010821 */
[----:B------:R-:W-:Y:S01]  /*13ee0*/  FMNMX.FTZ R29, R34, R29, !PT ;  /* 0x0000001d221d7209 */ /* 0x000fe20007810000 */
[--C-:B------:R-:W-:Y:S01]  /*13ef0*/  FFMA.FTZ R41, R76, R3, -R33.reuse ;  /* 0x000000034c297223 */ /* 0x100fe20000010821 */
[----:B------:R-:W-:Y:S01]  /*13f00*/  FSEL R50, R50, -INF , !P3 ;  /* 0xff80000032327808 */ /* 0x000fe20005800000 */
[----:B------:R-:W-:Y:S01]  /*13f10*/  MUFU.EX2 R31, R31 ;  /* 0x0000001f001f7308 */ /* 0x000fe20000000800 */
[----:B------:R-:W-:Y:S01]  /*13f20*/  FMNMX.FTZ R29, R32, R29, !PT ;  /* 0x0000001d201d7209 */ /* 0x000fe20007810000 */
[-CC-:B0-----:R-:W-:Y:S01]  /*13f30*/  FFMA.FTZ R39, R4, R3.reuse, -R33.reuse ;  /* 0x0000000304277223 */ /* 0x181fe20000010821 */
[----:B------:R-:W-:Y:S01]  /*13f40*/  ISETP.GT.AND P6, PT, R25, 0x39, !P6 ;  /* 0x000000391900780c */ /* 0x000fe200077c4270 */
[--C-:B------:R-:W-:Y:S01]  /*13f50*/  FFMA.FTZ R25, R64, R3, -R33.reuse ;  /* 0x0000000340197223 */ /* 0x100fe20000010821 */
[----:B------:R-:W-:Y:S01]  /*13f60*/  FMNMX.FTZ R29, R38, R29, !PT ;  /* 0x0000001d261d7209 */ /* 0x000fe20007810000 */
[--C-:B------:R-:W-:Y:S01]  /*13f70*/  FFMA.FTZ R43, R78, R3, -R33.reuse ;  /* 0x000000034e2b7223 */ /* 0x100fe20000010821 */
[----:B------:R-:W-:Y:S01]  /*13f80*/  FSEL R60, R51, -INF , !P4 ;  /* 0xff800000333c7808 */ /* 0x000fe20006000000 */
[----:B------:R0:W1:Y:S01]  /*13f90*/  MUFU.EX2 R196, R25 ;  /* 0x0000001900c47308 */ /* 0x0000620000000800 */
        /* <DEDUP_REMOVED lines=10> */
[-CC-:B------:R-:W-:Y:S01]  /*14040*/  FFMA.FTZ R2, R2, R3.reuse, -R33.reuse ;  /* 0x0000000302027223 */ /* 0x180fe20000010821 */
[--C-:B------:R-:W-:Y:S01]  /*14050*/  FFMA.FTZ R52, R52, R3, -R33.reuse ;  /* 0x0000000334347223 */ /* 0x100fe20000010821 */
[----:B------:R-:W-:Y:S01]  /*14060*/  FMNMX.FTZ R29, R46, R29, !PT ;  /* 0x0000001d2e1d7209 */ /* 0x000fe20007810000 */
[----:B------:R-:W-:-:S02]  /*14070*/  FFMA.FTZ R0, R0, R3, -R33 ;  /* 0x0000000300007223 */ /* 0x000fc40000010821 */
[----:B------:R0:W-:Y:S01]  /*14080*/  MUFU.EX2 R198, R25 ;  /* 0x0000001900c67308 */ /* 0x0001e20000000800 */
[----:B------:R-:W-:-:S04]  /*14090*/  FMNMX.FTZ R29, R58, R29, !PT ;  /* 0x0000001d3a1d7209 */ /* 0x000fc80007810000 */
[----:B------:R-:W-:-:S03]  /*140a0*/  FMNMX.FTZ R29, R50, R29, !PT ;  /* 0x0000001d321d7209 */ /* 0x000fc60007810000 */
[----:B------:R-:W-:Y:S01]  /*140b0*/  MUFU.EX2 R37, R37 ;  /* 0x0000002500257308 */ /* 0x000fe20000000800 */
[----:B------:R-:W-:-:S04]  /*140c0*/  FMNMX.FTZ R29, R60, R29, !PT ;  /* 0x0000001d3c1d7209 */ /* 0x000fc80007810000 */
[----:B------:R-:W-:-:S03]  /*140d0*/  FMNMX.FTZ R29, R54, R29, !PT ;  /* 0x0000001d361d7209 */ /* 0x000fc60007810000 */
[----:B------:R-:W-:Y:S01]  /*140e0*/  MUFU.EX2 R41, R41 ;  /* 0x0000002900297308 */ /* 0x000fe20000000800 */
[----:B------:R-:W-:-:S05]  /*140f0*/  FMNMX.FTZ R29, R24, R29, !PT ;  /* 0x0000001d181d7209 */ /* 0x000fca0007810000 */
[----:B------:R-:W2:Y:S02]  /*14100*/  SHFL.BFLY PT, R62, R29, 0x2, 0x1f ;  /* 0x0c401f001d3e7f89 */ /* 0x000ea400000e0000 */
[----:B------:R-:W-:Y:S08]  /*14110*/  MUFU.EX2 R194, R43 ;  /* 0x0000002b00c27308 */ /* 0x000ff00000000800 */
[----:B------:R-:W-:Y:S08]  /*14120*/  MUFU.EX2 R45, R45 ;  /* 0x0000002d002d7308 */ /* 0x000ff00000000800 */
[----:B------:R-:W-:Y:S01]  /*14130*/  MUFU.EX2 R43, R2 ;  /* 0x00000002002b7308 */ /* 0x000fe20000000800 */
[----:B--2---:R-:W-:Y:S01]  /*14140*/  FMNMX.FTZ R62, R29, R62, !PT ;  /* 0x0000003e1d3e7209 */ /* 0x004fe20007810000 */
[----:B------:R-:W-:Y:S01]  /*14150*/  FFMA.FTZ R29, R82, R3, -R33 ;  /* 0x00000003521d7223 */ /* 0x000fe20000010821 */
[----:B-1----:R-:W-:-:S05]  /*14160*/  FADD.FTZ R33, R196, R31 ;  /* 0x0000001fc4217221 */ /* 0x002fca0000010000 */
[----:B------:R-:W-:Y:S01]  /*14170*/  MUFU.EX2 R44, R44 ;  /* 0x0000002c002c7308 */ /* 0x000fe20000000800 */
[----:B------:R-:W-:Y:S01]  /*14180*/  F2FP.F16.F32.PACK_AB R196, R31, R196 ;  /* 0x000000c41fc4723e */ /* 0x000fe200000000ff */
[----:B0-----:R-:W0:Y:S06]  /*14190*/  SHFL.BFLY PT, R25, R62, 0x1, 0x1f ;  /* 0x0c201f003e197f89 */ /* 0x001e2c00000e0000 */
[----:B------:R-:W-:Y:S08]  /*141a0*/  MUFU.EX2 R188, R29 ;  /* 0x0000001d00bc7308 */ /* 0x000ff00000000800 */
[----:B------:R-:W1:Y:S08]  /*141b0*/  MUFU.EX2 R39, R39 ;  /* 0x0000002700277308 */ /* 0x000e700000000800 */
[----:B------:R-:W-:Y:S01]  /*141c0*/  MUFU.EX2 R48, R48 ;  /* 0x0000003000307308 */ /* 0x000fe20000000800 */
[----:B0-----:R-:W-:-:S04]  /*141d0*/  FMNMX.FTZ R4, R62, R25, !PT ;  /* 0x000000193e047209 */ /* 0x001fc80007810000 */
[C---:B------:R-:W-:Y:S01]  /*141e0*/  FSETP.NEU.FTZ.AND P3, PT, R4.reuse, -INF , PT ;  /* 0xff8000000400780b */ /* 0x040fe20003f7d000 */
[----:B------:R-:W-:Y:S02]  /*141f0*/  FMUL.FTZ R25, R4, R3 ;  /* 0x0000000304197220 */ /* 0x000fe40000410000 */
[----:B------:R-:W-:Y:S01]  /*14200*/  MUFU.EX2 R52, R52 ;  /* 0x0000003400347308 */ /* 0x000fe20000000800 */
[----:B-1----:R-:W-:Y:S02]  /*14210*/  F2FP.F16.F32.PACK_AB R190, R39, R44 ;  /* 0x0000002c27be723e */ /* 0x002fe400000000ff */
[----:B------:R-:W-:-:S05]  /*14220*/  FSEL R29, R25, RZ, P3 ;  /* 0x000000ff191d7208 */ /* 0x000fca0001800000 */
[----:B------:R0:W1:Y:S01]  /*14230*/  MUFU.EX2 R25, R0 ;  /* 0x0000000000197308 */ /* 0x0000620000000800 */
[-CC-:B------:R-:W-:Y:S01]  /*14240*/  FFMA.FTZ R26, R26, R3.reuse, -R29.reuse ;  /* 0x000000031a1a7223 */ /* 0x180fe2000001081d */
[-CC-:B------:R-:W-:Y:S01]  /*14250*/  FFMA.FTZ R27, R27, R3.reuse, -R29.reuse ;  /* 0x000000031b1b7223 */ /* 0x180fe2000001081d */
[-CC-:B------:R-:W-:Y:S01]  /*14260*/  FFMA.FTZ R30, R30, R3.reuse, -R29.reuse ;  /* 0x000000031e1e7223 */ /* 0x180fe2000001081d */
[-CC-:B------:R-:W-:Y:S01]  /*14270*/  FFMA.FTZ R28, R28, R3.reuse, -R29.reuse ;  /* 0x000000031c1c7223 */ /* 0x180fe2000001081d */
[-CC-:B------:R-:W-:Y:S01]  /*14280*/  FFMA.FTZ R34, R34, R3.reuse, -R29.reuse ;  /* 0x0000000322227223 */ /* 0x180fe2000001081d */
[-CC-:B------:R-:W-:Y:S01]  /*14290*/  FFMA.FTZ R32, R32, R3.reuse, -R29.reuse ;  /* 0x0000000320207223 */ /* 0x180fe2000001081d */
[-C--:B------:R-:W-:Y:S01]  /*142a0*/  FFMA.FTZ R38, R38, R3.reuse, -R29 ;  /* 0x0000000326267223 */ /* 0x080fe2000001081d */
[----:B------:R-:W-:Y:S01]  /*142b0*/  MUFU.EX2 R26, R26 ;  /* 0x0000001a001a7308 */ /* 0x000fe20000000800 */
[----:B0-----:R-:W-:Y:S01]  /*142c0*/  FADD.FTZ R0, R198, R33 ;  /* 0x00000021c6007221 */ /* 0x001fe20000010000 */
[-CC-:B------:R-:W-:Y:S01]  /*142d0*/  FFMA.FTZ R36, R36, R3.reuse, -R29.reuse ;  /* 0x0000000324247223 */ /* 0x180fe2000001081d */
[-CC-:B------:R-:W-:Y:S01]  /*142e0*/  FFMA.FTZ R42, R42, R3.reuse, -R29.reuse ;  /* 0x000000032a2a7223 */ /* 0x180fe2000001081d */
[-CC-:B------:R-:W-:Y:S01]  /*142f0*/  FFMA.FTZ R40, R40, R3.reuse, -R29.reuse ;  /* 0x0000000328287223 */ /* 0x180fe2000001081d */
[----:B------:R-:W-:Y:S01]  /*14300*/  FADD.FTZ R0, R35, R0 ;  /* 0x0000000023007221 */ /* 0x000fe20000010000 */
[-CC-:B------:R-:W-:Y:S01]  /*14310*/  FFMA.FTZ R46, R46, R3.reuse, -R29.reuse ;  /* 0x000000032e2e7223 */ /* 0x180fe2000001081d */
[-CC-:B------:R-:W-:Y:S01]  /*14320*/  FFMA.FTZ R58, R58, R3.reuse, -R29.reuse ;  /* 0x000000033a3a7223 */ /* 0x180fe2000001081d */
[----:B------:R-:W0:Y:S01]  /*14330*/  MUFU.EX2 R27, R27 ;  /* 0x0000001b001b7308 */ /* 0x000e220000000800 */
[----:B------:R-:W-:Y:S01]  /*14340*/  FADD.FTZ R47, R37, R0 ;  /* 0x00000000252f7221 */ /* 0x000fe20000010000 */
[-CC-:B------:R-:W-:Y:S01]  /*14350*/  FFMA.FTZ R50, R50, R3.reuse, -R29.reuse ;  /* 0x0000000332327223 */ /* 0x180fe2000001081d */
[-CC-:B------:R-:W-:Y:S01]  /*14360*/  FFMA.FTZ R60, R60, R3.reuse, -R29.reuse ;  /* 0x000000033c3c7223 */ /* 0x180fe2000001081d */
[-C--:B------:R-:W-:Y:S01]  /*14370*/  FFMA.FTZ R54, R54, R3.reuse, -R29 ;  /* 0x0000000336367223 */ /* 0x080fe2000001081d */
[----:B------:R-:W-:Y:S01]  /*14380*/  FADD.FTZ R2, R192, R47 ;  /* 0x0000002fc0027221 */ /* 0x000fe20000010000 */
[----:B------:R-:W-:Y:S01]  /*14390*/  FFMA.FTZ R24, R24, R3, -R29 ;  /* 0x0000000318187223 */ /* 0x000fe2000001081d */
[----:B-1----:R-:W-:Y:S01]  /*143a0*/  F2FP.F16.F32.PACK_AB R186, R25, R52 ;  /* 0x0000003419ba723e */ /* 0x002fe200000000ff */
[----:B------:R-:W1:Y:S01]  /*143b0*/  MUFU.EX2 R30, R30 ;  /* 0x0000001e001e7308 */ /* 0x000e620000000800 */
[----:B------:R-:W-:Y:S01]  /*143c0*/  FADD.FTZ R47, R41, R2 ;  /* 0x00000002292f7221 */ /* 0x000fe20000010000 */
[----:B------:R-:W-:-:S02]  /*143d0*/  F2FP.F16.F32.PACK_AB R198, R35, R198 ;  /* 0x000000c623c6723e */ /* 0x000fc400000000ff */
[----:B------:R-:W-:Y:S01]  /*143e0*/  F2FP.F16.F32.PACK_AB R192, R192, R37 ;  /* 0x00000025c0c0723e */ /* 0x000fe200000000ff */
[C---:B------:R-:W-:Y:S01]  /*143f0*/  FADD.FTZ R2, R194.reuse, R47 ;  /* 0x0000002fc2027221 */ /* 0x040fe20000010000 */
[----:B------:R-:W-:Y:S02]  /*14400*/  F2FP.F16.F32.PACK_AB R194, R194, R41 ;  /* 0x00000029c2c2723e */ /* 0x000fe400000000ff */
[----:B------:R-:W2:Y:S01]  /*14410*/  MUFU.EX2 R199, R28 ;  /* 0x0000001c00c77308 */ /* 0x000ea20000000800 */
[----:B0-----:R-:W-:Y:S01]  /*14420*/  FADD.FTZ R33, R26, R27 ;  /* 0x0000001b1a217221 */ /* 0x001fe20000010000 */
[----:B------:R-:W-:Y:S01]  /*14430*/  FADD.FTZ R47, R45, R2 ;  /* 0x000000022d2f7221 */ /* 0x000fe20000010000 */
[----:B------:R-:W-:Y:S02]  /*14440*/  F2FP.F16.F32.PACK_AB R184, R43, R48 ;  /* 0x000000302bb8723e */ /* 0x000fe400000000ff */
[----:B------:R-:W-:Y:S01]  /*14450*/  F2FP.F16.F32.PACK_AB R197, R27, R26 ;  /* 0x0000001a1bc5723e */ /* 0x000fe200000000ff */
[C---:B------:R-:W-:Y:S01]  /*14460*/  FADD.FTZ R47, R188.reuse, R47 ;  /* 0x0000002fbc2f7221 */ /* 0x040fe20000010000 */
[----:B------:R-:W-:Y:S01]  /*14470*/  F2FP.F16.F32.PACK_AB R188, R188, R45 ;  /* 0x0000002dbcbc723e */ /* 0x000fe200000000ff */
[----:B------:R-:W0:Y:S01]  /*14480*/  MUFU.EX2 R34, R34 ;  /* 0x0000002200227308 */ /* 0x000e220000000800 */
[----:B-1----:R-:W-:Y:S01]  /*14490*/  FADD.FTZ R0, R30, R33 ;  /* 0x000000211e007221 */ /* 0x002fe20000010000 */
[----:B------:R-:W-:-:S04]  /*144a0*/  FADD.FTZ R2, R44, R47 ;  /* 0x0000002f2c027221 */ /* 0x000fc80000010000 */
[----:B------:R-:W-:Y:S02]  /*144b0*/  FADD.FTZ R31, R39, R2 ;  /* 0x00000002271f7221 */ /* 0x000fe40000010000 */
[----:B------:R-:W1:Y:S01]  /*144c0*/  MUFU.EX2 R193, R32 ;  /* 0x0000002000c17308 */ /* 0x000e620000000800 */
[C---:B--2---:R-:W-:Y:S01]  /*144d0*/  FADD.FTZ R33, R199.reuse, R0 ;  /* 0x00000000c7217221 */ /* 0x044fe20000010000 */
[----:B------:R-:W-:Y:S01]  /*144e0*/  FADD.FTZ R2, R48, R31 ;  /* 0x0000001f30027221 */ /* 0x000fe20000010000 */
[----:B------:R-:W-:-:S03]  /*144f0*/  F2FP.F16.F32.PACK_AB R199, R199, R30 ;  /* 0x0000001ec7c7723e */ /* 0x000fc600000000ff */
[----:B------:R-:W-:Y:S02]  /*14500*/  FADD.FTZ R31, R43, R2 ;  /* 0x000000022b1f7221 */ /* 0x000fe40000010000 */
[----:B------:R-:W2:Y:S01]  /*14510*/  MUFU.EX2 R38, R38 ;  /* 0x0000002600267308 */ /* 0x000ea20000000800 */
[----:B0-----:R-:W-:Y:S01]  /*14520*/  FADD.FTZ R0, R34, R33 ;  /* 0x0000002122007221 */ /* 0x001fe20000010000 */
[----:B------:R-:W-:-:S04]  /*14530*/  FADD.FTZ R228, R52, R31 ;  /* 0x0000001f34e47221 */ /* 0x000fc80000010000 */
[----:B------:R-:W-:Y:S02]  /*14540*/  FADD.FTZ R228, R25, R228 ;  /* 0x000000e419e47221 */ /* 0x000fe40000010000 */
        /* <DEDUP_REMOVED lines=22> */
[----:B------:R-:W-:-:S03]  /*146b0*/  F2FP.F16.F32.PACK_AB R185, R185, R50 ;  /* 0x00000032b9b9723e */ /* 0x000fc600000000ff */
[----:B-1----:R-:W-:Y:S01]  /*146c0*/  FADD.FTZ R0, R54, R25 ;  /* 0x0000001936007221 */ /* 0x002fe20000010000 */
[----:B------:R-:W-:-:S04]  /*146d0*/  IMAD R25, R73, 0x80, R152 ;  /* 0x0000008049197824 */ /* 0x000fc800078e0298 */
[----:B------:R-:W-:Y:S02]  /*146e0*/  IMAD.IADD R56, R25, 0x1, R56 ;  /* 0x0000000119387824 */ /* 0x000fe400078e0238 */
[C---:B--2---:R-:W-:Y:S01]  /*146f0*/  FADD.FTZ R227, R187.reuse, R0 ;  /* 0x00000000bbe37221 */ /* 0x044fe20000010000 */
[----:B------:R-:W-:Y:S01]  /*14700*/  F2FP.F16.F32.PACK_AB R187, R187, R54 ;  /* 0x00000036bbbb723e */ /* 0x000fe200000000ff */
[----:B------:R-:W-:Y:S06]  /*14710*/  @!P2 BRA `(.L_x_1560) ;  /* 0x000000000048a947 */ /* 0x000fec0003800000 */
[C---:B------:R-:W-:Y:S01]  /*14720*/  ISETP.GT.AND P3, PT, R25.reuse, RZ, PT ;  /* 0x000000ff1900720c */ /* 0x040fe20003f64270 */
[----:B------:R-:W-:Y:S01]  /*14730*/  BSSY B0, `(.L_x_1561) ;  /* 0x000000e000007945 */ /* 0x000fe20003800000 */
[----:B------:R-:W-:-:S11]  /*14740*/  IADD3 R0, R25, -0x1, RZ ;  /* 0xffffffff19007810 */ /* 0x000fd60007ffe0ff */
        /* <DEDUP_REMOVED lines=8> */
.L_x_1562:
[----:B------:R-:W-:-:S13]  /*147d0*/  ISETP.NE.AND P3, PT, R57, 0x1, PT ;  /* 0x000000013900780c */ /* 0x000fda0003f65270 */
[----:B------:R-:W0:Y:S02]  /*147e0*/  @P3 LDC.64 R24, c[0x0][0x9e8] ;  /* 0x00027a00ff183b82 */ /* 0x000e240000000a00 */
[----:B0-----:R-:W-:-:S05]  /*147f0*/  @P3 IMAD.HI.U32 R2, R0, R24, RZ ;  /* 0x0000001800023227 */ /* 0x001fca00078e00ff */
[----:B------:R-:W-:-:S07]  /*14800*/  @P3 SHF.R.U32.HI R0, RZ, R25, R2 ;  /* 0x00000019ff003219 */ /* 0x000fce0000011602 */
.L_x_1563:
[----:B------:R-:W-:Y:S05]  /*14810*/  BSYNC B0 ;  /* 0x0000000000007941 */ /* 0x000fea0003800000 */
.L_x_1561:
[----:B------:R-:W-:-:S05]  /*14820*/  IMAD R57, R0, R57, R57 ;  /* 0x0000003900397224 */ /* 0x000fca00078e0239 */
[----:B------:R-:W-:-:S07]  /*14830*/  VIMNMX R56, R56, R57, PT ;  /* 0x0000003938387248 */ /* 0x000fce0003fe0100 */
.L_x_1560:
[----:B------:R-:W2:Y:S01]  /*14840*/  LDL R24, [R1+0x50] ;  /* 0x0000500001187983 */ /* 0x000ea20000100800 */
[----:B------:R-:W-:Y:S01]  /*14850*/  SHF.R.S32.HI R25, RZ, 0x1f, R56 ;  /* 0x0000001fff197819 */ /* 0x000fe20000011438 */
[----:B------:R-:W-:Y:S01]  /*14860*/  BSSY B1, `(.L_x_1564) ;  /* 0x00002fe000017945 */ /* 0x000fe20003800000 */
[----:B------:R-:W-:Y:S01]  /*14870*/  IMAD.MOV.U32 R2, RZ, RZ, 0x3f800000 ;  /* 0x3f800000ff027424 */ /* 0x000fe200078e00ff */
[----:B------:R-:W-:Y:S02]  /*14880*/  CS2R R150, SRZ ;  /* 0x0000000000967805 */ /* 0x000fe4000001ff00 */
[----:B------:R-:W-:Y:S01]  /*14890*/  LEA.HI R25, R25, R56, RZ, 0x6 ;  /* 0x0000003819197211 */ /* 0x000fe200078f30ff */
[----:B------:R-:W-:Y:S01]  /*148a0*/  IMAD.MOV.U32 R0, RZ, RZ, 0x3f800000 ;  /* 0x3f800000ff007424 */ /* 0x000fe200078e00ff */
[----:B------:R-:W-:Y:S02]  /*148b0*/  CS2R R148, SRZ ;  /* 0x0000000000947805 */ /* 0x000fe4000001ff00 */
[----:B------:R-:W-:-:S02]  /*148c0*/  CS2R R146, SRZ ;  /* 0x0000000000927805 */ /* 0x000fc4000001ff00 */
[----:B------:R-:W-:Y:S02]  /*148d0*/  SHF.R.S32.HI R25, RZ, 0x6, R25 ;  /* 0x00000006ff197819 */ /* 0x000fe40000011419 */
        /* <DEDUP_REMOVED lines=60> */
[----:B--2---:R-:W-:-:S04]  /*14ca0*/  VIMNMX R24, R24, R25, !PT ;  /* 0x0000001918187248 */ /* 0x004fc80007fe0100 */
[----:B------:R-:W-:Y:S01]  /*14cb0*/  ISETP.GE.AND P3, PT, R204, R24, PT ;  /* 0x00000018cc00720c */ /* 0x000fe20003f66270 */
[----:B------:R0:W-:Y:S02]  /*14cc0*/  STL [R1+0x30], R24 ;  /* 0x0000301801007387 */ /* 0x0001e40000100800 */
[----:B0-----:R-:W-:-:S10]  /*14cd0*/  CS2R R24, SRZ ;  /* 0x0000000000187805 */ /* 0x001fd4000001ff00 */
[----:B------:R-:W-:Y:S05]  /*14ce0*/  @!P3 BRA `(.L_x_1565) ;  /* 0x0000002800d4b947 */ /* 0x000fea0003800000 */
[----:B------:R-:W-:Y:S01]  /*14cf0*/  IADD3 R3, R23, R152, RZ ;  /* 0x0000009817037210 */ /* 0x000fe20007ffe0ff */
[----:B------:R-:W-:Y:S01]  /*14d00*/  BSSY B0, `(.L_x_1566) ;  /* 0x00002af000007945 */ /* 0x000fe20003800000 */
[----:B------:R-:W-:Y:S02]  /*14d10*/  IMAD.MOV.U32 R2, RZ, RZ, 0x3f800000 ;  /* 0x3f800000ff027424 */ /* 0x000fe400078e00ff */
[----:B------:R-:W-:Y:S01]  /*14d20*/  IMAD.MOV.U32 R151, RZ, RZ, RZ ;  /* 0x000000ffff977224 */ /* 0x000fe200078e00ff */
[----:B------:R0:W-:Y:S01]  /*14d30*/  STL [R1+0x2c], R3 ;  /* 0x00002c0301007387 */ /* 0x0001e20000100800 */
[----:B------:R-:W-:-:S07]  /*14d40*/  VIADD R231, R3, 0x8 ;  /* 0x0000000803e77836 */ /* 0x000fce0000000000 */
.L_x_1585:
[----:B------:R-:W-:-:S04]  /*14d50*/  IADD3 R230, R22, 0x1, RZ ;  /* 0x0000000116e67810 */ /* 0x000fc80007ffe0ff */
[----:B------:R-:W-:-:S04]  /*14d60*/  ISETP.NE.AND P3, PT, R230, 0x2, PT ;  /* 0x00000002e600780c */ /* 0x000fc80003f65270 */
[----:B------:R-:W-:Y:S02]  /*14d70*/  SEL R233, RZ, 0x1, P3 ;  /* 0x00000001ffe97807 */ /* 0x000fe40001800000 */
[----:B------:R-:W-:Y:S02]  /*14d80*/  SEL R230, R230, RZ, P3 ;  /* 0x000000ffe6e67207 */ /* 0x000fe40001800000 */
[----:B------:R-:W-:Y:S01]  /*14d90*/  LOP3.LUT R233, R205, R233, RZ, 0x3c, !PT ;  /* 0x000000e9cde97212 */ /* 0x000fe200078e3cff */
[----:B------:R-:W-:Y:S06]  /*14da0*/  @!P0 BRA `(.L_x_1567) ;  /* 0x0000000000048947 */ /* 0x000fec0003800000 */
[----:B------:R-:W-:Y:S01]  /*14db0*/  BPT.TRAP 0x1 ;  /* 0x000000040000795c */ /* 0x000fe20000300000 */
.L_x_1567:
[----:B------:R-:W-:Y:S01]  /*14dc0*/  IMAD R232, R230, 0x8, R16 ;  /* 0x00000008e6e87824 */ /* 0x000fe200078e0210 */
[----:B------:R-:W-:-:S04]  /*14dd0*/  SHF.L.U32 R152, R233, 0x1f, RZ ;  /* 0x0000001fe9987819 */ /* 0x000fc800000006ff */
[----:B------:R1:W2:Y:S01]  /*14de0*/  SYNCS.PHASECHK.TRANS64.TRYWAIT P3, [R232+URZ+0x30830], R152 ;  /* 0x03083098e80075a7 */ /* 0x0002a2000806017f */
[----:B------:R-:W-:Y:S05]  /*14df0*/  @!P0 BRA `(.L_x_1568) ;  /* 0x0000000000048947 */ /* 0x000fea0003800000 */
[----:B------:R-:W-:Y:S01]  /*14e00*/  BPT.TRAP 0x1 ;  /* 0x000000040000795c */ /* 0x000fe20000300000 */
.L_x_1568:
[----:B0-----:R-:W3:Y:S01]  /*14e10*/  LDL R3, [R1+0x18] ;  /* 0x0000180001037983 */ /* 0x001ee20000100800 */
[----:B------:R-:W-:Y:S01]  /*14e20*/  BSSY B2, `(.L_x_1569) ;  /* 0x0000007000027945 */ /* 0x000fe20003800000 */
[----:B---3--:R-:W-:-:S04]  /*14e30*/  IMAD R3, R230, 0x800, R3 ;  /* 0x00000800e6037824 */ /* 0x008fc800078e0203 */
[C---:B------:R-:W-:Y:S01]  /*14e40*/  VIADD R156, R3.reuse, 0x2 ;  /* 0x00000002039c7836 */ /* 0x040fe20000000000 */
[----:B------:R-:W-:Y:S01]  /*14e50*/  IADD3 R155, R3, 0x4, RZ ;  /* 0x00000004039b7810 */ /* 0x000fe20007ffe0ff */
[----:B--2---:R-:W-:Y:S06]  /*14e60*/  @P3 BRA `(.L_x_1570) ;  /* 0x0000000000083947 */ /* 0x004fec0003800000 */
[----:B------:R-:W0:Y:S02]  /*14e70*/  SYNCS.PHASECHK.TRANS64.TRYWAIT P3, [R232+URZ+0x30830], R152 ;  /* 0x03083098e80075a7 */ /* 0x000e24000806017f */
[----:B0-----:R-:W-:Y:S05]  /*14e80*/  @!P3 BRA `(.L_x_1571) ;  /* 0x0000013800c8b947 */ /* 0x001fea0003800000 */
.L_x_1570:
[----:B------:R-:W-:Y:S05]  /*14e90*/  BSYNC B2 ;  /* 0x0000000000027941 */ /* 0x000fea0003800000 */
.L_x_1569:
[----:B01----:R-:W-:Y:S01]  /*14ea0*/  IMAD.MOV.U32 R152, RZ, RZ, R3 ;  /* 0x000000ffff987224 */ /* 0x003fe200078e0003 */
[----:B------:R-:W-:Y:S01]  /*14eb0*/  R2UR UR12, R216 ;  /* 0x00000000d80c72ca */ /* 0x000fe200000e0000 */
[----:B------:R-:W-:Y:S01]  /*14ec0*/  VIADD R154, R3, 0x6 ;  /* 0x00000006039a7836 */ /* 0x000fe20000000000 */
[----:B------:R-:W-:Y:S01]  /*14ed0*/  R2UR UR13, R217 ;  /* 0x00000000d90d72ca */ /* 0x000fe200000e0000 */
[----:B------:R-:W-:Y:S01]  /*14ee0*/  IMAD.MOV.U32 R153, RZ, RZ, 0x40000040 ;  /* 0x40000040ff997424 */ /* 0x000fe200078e00ff */
[----:B------:R-:W-:Y:S01]  /*14ef0*/  R2UR UR6, R152 ;  /* 0x00000000980672ca */ /* 0x000fe200000e0000 */
[----:B------:R-:W-:Y:S01]  /*14f00*/  IMAD.MOV.U32 R157, RZ, RZ, 0x40000040 ;  /* 0x40000040ff9d7424 */ /* 0x000fe200078e00ff */
[----:B------:R-:W-:Y:S01]  /*14f10*/  MOV R152, R156 ;  /* 0x0000009c00987202 */ /* 0x000fe20000000f00 */
[----:B------:R-:W-:Y:S01]  /*14f20*/  VIADD R156, R3, 0x204 ;  /* 0x00000204039c7836 */ /* 0x000fe20000000000 */
[----:B------:R-:W-:Y:S01]  /*14f30*/  R2UR UR10, R154 ;  /* 0x000000009a0a72ca */ /* 0x000fe200000e0000 */
[-C--:B------:R-:W-:Y:S01]  /*14f40*/  FMUL.FTZ R24, R24, R0.reuse ;  /* 0x0000000018187220 */ /* 0x080fe20000410000 */
[----:B------:R-:W-:Y:S01]  /*14f50*/  R2UR UR4, R152 ;  /* 0x00000000980472ca */ /* 0x000fe200000e0000 */
[----:B------:R-:W-:Y:S01]  /*14f60*/  IMAD.MOV.U32 R152, RZ, RZ, R155 ;  /* 0x000000ffff987224 */ /* 0x000fe200078e009b */
[----:B------:R-:W-:Y:S01]  /*14f70*/  R2UR UR5, R153 ;  /* 0x00000000990572ca */ /* 0x000fe200000e0000 */
[----:B------:R-:W-:Y:S01]  /*14f80*/  IMAD.MOV.U32 R155, RZ, RZ, 0x40000040 ;  /* 0x40000040ff9b7424 */ /* 0x000fe200078e00ff */
[----:B------:R-:W-:Y:S01]  /*14f90*/  R2UR UR22, R156 ;  /* 0x000000009c1672ca */ /* 0x000fe200000e0000 */
[-C--:B------:R-:W-:Y:S01]  /*14fa0*/  FMUL.FTZ R25, R25, R0.reuse ;  /* 0x0000000019197220 */ /* 0x080fe20000410000 */
[----:B------:R-:W-:Y:S01]  /*14fb0*/  R2UR UR8, R152 ;  /* 0x00000000980872ca */ /* 0x000fe200000e0000 */
[----:B------:R-:W-:Y:S01]  /*14fc0*/  VIADD R152, R3, 0x200 ;  /* 0x0000020003987836 */ /* 0x000fe20000000000 */
[----:B------:R-:W-:Y:S01]  /*14fd0*/  R2UR UR11, R155 ;  /* 0x000000009b0b72ca */ /* 0x000fe200000e0000 */
[-C--:B------:R-:W-:Y:S01]  /*14fe0*/  FMUL.FTZ R28, R28, R0.reuse ;  /* 0x000000001c1c7220 */ /* 0x080fe20000410000 */
[----:B------:R-:W-:Y:S01]  /*14ff0*/  IADD3 R154, R3, 0x202, RZ ;  /* 0x00000202039a7810 */ /* 0x000fe20007ffe0ff */
[-C--:B------:R-:W-:Y:S01]  /*15000*/  FMUL.FTZ R29, R29, R0.reuse ;  /* 0x000000001d1d7220 */ /* 0x080fe20000410000 */
[----:B------:R-:W-:Y:S01]  /*15010*/  R2UR UR14, R152 ;  /* 0x00000000980e72ca */ /* 0x000fe200000e0000 */
[C---:B------:R-:W-:Y:S01]  /*15020*/  VIADD R152, R3.reuse, 0x206 ;  /* 0x0000020603987836 */ /* 0x040fe20000000000 */
[C---:B------:R-:W-:Y:S01]  /*15030*/  IADD3 R156, R3.reuse, 0x400, RZ ;  /* 0x00000400039c7810 */ /* 0x040fe20007ffe0ff */
[-C--:B------:R-:W-:Y:S01]  /*15040*/  FMUL.FTZ R32, R32, R0.reuse ;  /* 0x0000000020207220 */ /* 0x080fe20000410000 */
[----:B------:R-:W-:Y:S01]  /*15050*/  R2UR UR18, R154 ;  /* 0x000000009a1272ca */ /* 0x000fe200000e0000 */
[C---:B------:R-:W-:Y:S01]  /*15060*/  VIADD R154, R3.reuse, 0x402 ;  /* 0x00000402039a7836 */ /* 0x040fe20000000000 */
[----:B------:R-:W-:Y:S01]  /*15070*/  R2UR UR26, R152 ;  /* 0x00000000981a72ca */ /* 0x000fe200000e0000 */
[C---:B------:R-:W-:Y:S01]  /*15080*/  VIADD R152, R3.reuse, 0x404 ;  /* 0x0000040403987836 */ /* 0x040fe20000000000 */
[----:B------:R-:W-:Y:S01]  /*15090*/  R2UR UR30, R156 ;  /* 0x000000009c1e72ca */ /* 0x000fe200000e0000 */
[----:B------:R-:W-:Y:S01]  /*150a0*/  VIADD R156, R3, 0x406 ;  /* 0x00000406039c7836 */ /* 0x000fe20000000000 */
[----:B------:R-:W-:Y:S01]  /*150b0*/  MOV R158, UR11 ;  /* 0x0000000b009e7c02 */ /* 0x000fe20008000f00 */
[----:B------:R-:W-:Y:S01]  /*150c0*/  UMOV UR11, UR5 ;  /* 0x00000005000b7c82 */ /* 0x000fe20008000000 */
[----:B------:R-:W-:Y:S01]  /*150d0*/  R2UR UR38, R152 ;  /* 0x00000000982672ca */ /* 0x000fe200000e0000 */
[-C--:B------:R-:W-:Y:S01]  /*150e0*/  FMUL.FTZ R33, R33, R0.reuse ;  /* 0x0000000021217220 */ /* 0x080fe20000410000 */
[----:B------:R-:W-:Y:S01]  /*150f0*/  IADD3 R152, R3, 0x600, RZ ;  /* 0x0000060003987810 */ /* 0x000fe20007ffe0ff */
[-C--:B------:R-:W-:Y:S01]  /*15100*/  FMUL.FTZ R36, R36, R0.reuse ;  /* 0x0000000024247220 */ /* 0x080fe20000410000 */
[----:B------:R-:W-:Y:S01]  /*15110*/  MOV R237, UR10 ;  /* 0x0000000a00ed7c02 */ /* 0x000fe20008000f00 */
[----:B------:R-:W-:Y:S01]  /*15120*/  UMOV UR10, UR4 ;  /* 0x00000004000a7c82 */ /* 0x000fe20008000000 */
[----:B------:R-:W-:Y:S01]  /*15130*/  R2UR UR7, R153 ;  /* 0x00000000990772ca */ /* 0x000fe200000e0000 */
[-C--:B------:R-:W-:Y:S01]  /*15140*/  FMUL.FTZ R37, R37, R0.reuse ;  /* 0x0000000025257220 */ /* 0x080fe20000410000 */
[----:B------:R-:W-:Y:S01]  /*15150*/  R2UR UR34, R154 ;  /* 0x000000009a2272ca */ /* 0x000fe200000e0000 */
[C---:B------:R-:W-:Y:S01]  /*15160*/  VIADD R154, R3.reuse, 0x604 ;  /* 0x00000604039a7836 */ /* 0x040fe20000000000 */
[----:B------:R-:W-:Y:S01]  /*15170*/  R2UR UR42, R156 ;  /* 0x000000009c2a72ca */ /* 0x000fe200000e0000 */
[C---:B------:R-:W-:Y:S01]  /*15180*/  VIADD R156, R3.reuse, 0x602 ;  /* 0x00000602039c7836 */ /* 0x040fe20000000000 */
[----:B------:R-:W-:Y:S01]  /*15190*/  R2UR UR46, R152 ;  /* 0x00000000982e72ca */ /* 0x000fe200000e0000 */
[----:B------:R-:W-:Y:S01]  /*151a0*/  VIADD R152, R3, 0x606 ;  /* 0x0000060603987836 */ /* 0x000fe20000000000 */
[----:B------:R-:W-:Y:S01]  /*151b0*/  R2UR UR4, R6 ;  /* 0x00000000060472ca */ /* 0x000fe200000e0000 */
[-C--:B------:R-:W-:Y:S01]  /*151c0*/  FMUL.FTZ R40, R40, R0.reuse ;  /* 0x0000000028287220 */ /* 0x080fe20000410000 */
[----:B------:R-:W-:Y:S01]  /*151d0*/  R2UR UR5, R7 ;  /* 0x00000000070572ca */ /* 0x000fe200000e0000 */
[-C--:B------:R-:W-:Y:S01]  /*151e0*/  FMUL.FTZ R41, R41, R0.reuse ;  /* 0x0000000029297220 */ /* 0x080fe20000410000 */
[C---:B------:R-:W-:Y:S01]  /*151f0*/  R2UR UR9, R153.reuse ;  /* 0x00000000990972ca */ /* 0x040fe200000e0000 */
[-C--:B------:R-:W-:Y:S01]  /*15200*/  FMUL.FTZ R44, R44, R0.reuse ;  /* 0x000000002c2c7220 */ /* 0x080fe20000410000 */
[----:B------:R-:W-:Y:S01]  /*15210*/  R2UR UR15, R153 ;  /* 0x00000000990f72ca */ /* 0x000fe200000e0000 */
        /* <DEDUP_REMOVED lines=16> */
[----:B------:R-:W-:Y:S01]  /*15320*/  FMUL.FTZ R61, R61, R0 ;  /* 0x000000003d3d7220 */ /* 0x000fe20000410000 */
[----:B------:R-:W-:Y:S01]  /*15330*/  MOV R3, R158 ;  /* 0x0000009e00037202 */ /* 0x000fe20000000f00 */
        /* <DEDUP_REMOVED lines=13> */
[----:B------:R-:W-:Y:S01]  /*15410*/  WARPGROUP.ARRIVE ;  /* 0x00000000000079c5 */ /* 0x000fe20000000000 */
[----:B------:R-:W-:Y:S01]  /*15420*/  R2UR UR16, R214 ;  /* 0x00000000d61072ca */ /* 0x000fe200000e0000 */
[-C--:B------:R-:W-:Y:S01]  /*15430*/  FMUL.FTZ R77, R77, R0.reuse ;  /* 0x000000004d4d7220 */ /* 0x080fe20000410000 */
[----:B------:R-:W-:Y:S01]  /*15440*/  R2UR UR17, R215 ;  /* 0x00000000d71172ca */ /* 0x000fe200000e0000 */
[-C--:B------:R-:W-:Y:S01]  /*15450*/  FMUL.FTZ R80, R80, R0.reuse ;  /* 0x0000000050507220 */ /* 0x080fe20000410000 */
[----:B------:R-:W-:Y:S01]  /*15460*/  R2UR UR20, R212 ;  /* 0x00000000d41472ca */ /* 0x000fe200000e0000 */
[----:B------:R-:W-:Y:S01]  /*15470*/  HGMMA.64x64x16.F32 R152, gdesc[UR4], RZ, !UPT, gsb0 ;  /* 0x00e00000049879f0 */ /* 0x000fe2000c0008ff */
[----:B------:R-:W-:Y:S01]  /*15480*/  UMOV UR6, UR8 ;  /* 0x0000000800067c82 */ /* 0x000fe20008000000 */
[----:B------:R-:W-:Y:S01]  /*15490*/  UMOV UR7, UR9 ;  /* 0x0000000900077c82 */ /* 0x000fe20008000000 */
        /* <DEDUP_REMOVED lines=80> */
[----:B------:R-:W-:Y:S01]  /*159a0*/  HGMMA.64x64x16.F32 R152, gdesc[UR8], R152, gsb0 ;  /* 0x00e00000089879f0 */ /* 0x000fe20008000898 */
        /* <DEDUP_REMOVED lines=93> */
.L_x_1572:
[----:B------:R-:W-:Y:S01]  /*15f80*/  SHF.L.U32 R2, R205, 0x1f, RZ ;  /* 0x0000001fcd027819 */ /* 0x000fe200000006ff */
[----:B------:R-:W-:-:S04]  /*15f90*/  IMAD R0, R22, 0x8, R16 ;  /* 0x0000000816007824 */ /* 0x000fc800078e0210 */
[----:B------:R0:W1:Y:S01]  /*15fa0*/  SYNCS.PHASECHK.TRANS64.TRYWAIT P3, [R0+URZ+0x30850], R2 ;  /* 0x03085002000075a7 */ /* 0x000062000806017f */
[----:B------:R-:W-:Y:S05]  /*15fb0*/  @!P0 BRA `(.L_x_1573) ;  /* 0x0000000000048947 */ /* 0x000fea0003800000 */
[----:B------:R-:W-:Y:S01]  /*15fc0*/  BPT.TRAP 0x1 ;  /* 0x000000040000795c */ /* 0x000fe20000300000 */
.L_x_1573:
[----:B------:R-:W-:Y:S04]  /*15fd0*/  BSSY B2, `(.L_x_1574) ;  /* 0x0000004000027945 */ /* 0x000fe80003800000 */
[----:B-1----:R-:W-:Y:S05]  /*15fe0*/  @P3 BRA `(.L_x_1575) ;  /* 0x0000000000083947 */ /* 0x002fea0003800000 */
[----:B------:R-:W1:Y:S02]  /*15ff0*/  SYNCS.PHASECHK.TRANS64.TRYWAIT P3, [R0+URZ+0x30850], R2 ;  /* 0x03085002000075a7 */ /* 0x000e64000806017f */
[----:B-1----:R-:W-:Y:S05]  /*16000*/  @!P3 BRA `(.L_x_1576) ;  /* 0x00000128007cb947 */ /* 0x002fea0003800000 */
.L_x_1575:
[----:B------:R-:W-:Y:S05]  /*16010*/  BSYNC B2 ;  /* 0x0000000000027941 */ /* 0x000fea0003800000 */
.L_x_1574:
[----:B01----:R-:W-:Y:S01]  /*16020*/  VIADD R2, R16, 0x400 ;  /* 0x0000040010027836 */ /* 0x003fe20000000000 */
[----:B------:R-:W-:Y:S01]  /*16030*/  MOV R3, 0x40000040 ;  /* 0x4000004000037802 */ /* 0x000fe20000000f00 */
[----:B------:R-:W-:Y:S01]  /*16040*/  WARPGROUP.ARRIVE ;  /* 0x00000000000079c5 */ /* 0x000fe20000000000 */
[----:B------:R-:W-:Y:S01]  /*16050*/  @!P1 VIADD R232, R232, 0x30840 ;  /* 0x00030840e8e89836 */ /* 0x000fe20000000000 */
[----:B------:R-:W-:Y:S01]  /*16060*/  ULDC UR4, c[0x0][0x9dc] ;  /* 0x0002770000047ab9 */ /* 0x000fe20000000800 */
[----:B------:R-:W-:Y:S02]  /*16070*/  SHF.R.U32.HI R2, RZ, 0x4, R2 ;  /* 0x00000004ff027819 */ /* 0x000fe40000011602 */
[----:B------:R-:W-:Y:S01]  /*16080*/  R2UR UR7, R3 ;  /* 0x00000000030772ca */ /* 0x000fe200000e0000 */
[----:B------:R-:W-:Y:S01]  /*16090*/  IMAD.MOV.U32 R3, RZ, RZ, 0x40000040 ;  /* 0x40000040ff037424 */ /* 0x000fe200078e00ff */
[----:B------:R-:W-:Y:S02]  /*160a0*/  LOP3.LUT R2, R2, 0x3fff, RZ, 0xc0, !PT ;  /* 0x00003fff02027812 */ /* 0x000fe400078ec0ff */
[----:B------:R-:W-:-:S02]  /*160b0*/  @!P1 PRMT R232, RZ, 0x654, R232 ;  /* 0x00000654ffe89816 */ /* 0x000fc400000000e8 */
[----:B------:R-:W-:-:S05]  /*160c0*/  LOP3.LUT R2, R2, 0x2000000, RZ, 0xfc, !PT ;  /* 0x0200000002027812 */ /* 0x000fca00078efcff */
[----:B------:R-:W-:Y:S01]  /*160d0*/  IMAD R2, R22, 0x800, R2 ;  /* 0x0000080016027824 */ /* 0x000fe200078e0202 */
[----:B------:R-:W-:-:S04]  /*160e0*/  SHF.L.U32 R22, R204, 0x6, RZ ;  /* 0x00000006cc167819 */ /* 0x000fc800000006ff */
[----:B------:R-:W-:-:S13]  /*160f0*/  R2UR UR6, R2 ;  /* 0x00000000020672ca */ /* 0x000fda00000e0000 */
[----:B------:R-:W-:Y:S03]  /*16100*/  HGMMA.64x256x16.F32 R24, R196, gdesc[UR4].tnspB, R24, gsb0 ;  /* 0x43e00004c4187df0 */ /* 0x000fe60008000818 */
[----:B------:R-:W-:Y:S02]  /*16110*/  WARPGROUP.DEPBAR.LE gsb0, 0x0 ;  /* 0x00008000000079c5 */ /* 0x000fe40000010000 */
[----:B------:R-:W-:Y:S01]  /*16120*/  VIADD R196, R2, 0x80 ;  /* 0x0000008002c47836 */ /* 0x000fe20000000000 */
[----:B------:R-:W-:Y:S01]  /*16130*/  WARPGROUP.ARRIVE ;  /* 0x00000000000079c5 */ /* 0x000fe20000000000 */
[----:B------:R-:W-:-:S03]  /*16140*/  IMAD.MOV.U32 R197, RZ, RZ, 0x40000040 ;  /* 0x40000040ffc57424 */ /* 0x000fc600078e00ff */
[----:B------:R-:W-:Y:S02]  /*16150*/  R2UR UR6, R196 ;  /* 0x00000000c40672ca */ /* 0x000fe400000e0000 */
[----:B------:R-:W-:-:S15]  /*16160*/  R2UR UR7, R197 ;  /* 0x00000000c50772ca */ /* 0x000fde00000e0000 */
[----:B------:R-:W-:-:S01]  /*16170*/  NOP ;  /* 0x0000000000007918 */ /* 0x000fc20000000000 */
[----:B------:R-:W-:Y:S03]  /*16180*/  HGMMA.64x256x16.F32 R24, R192, gdesc[UR4].tnspB, R24, gsb0 ;  /* 0x43e00004c0187df0 */ /* 0x000fe60008000818 */
[----:B------:R-:W-:Y:S02]  /*16190*/  WARPGROUP.DEPBAR.LE gsb0, 0x0 ;  /* 0x00008000000079c5 */ /* 0x000fe40000010000 */
[C---:B------:R-:W-:Y:S01]  /*161a0*/  VIADD R192, R2.reuse, 0x100 ;  /* 0x0000010002c07836 */ /* 0x040fe20000000000 */
[----:B------:R-:W-:Y:S01]  /*161b0*/  MOV R193, 0x40000040 ;  /* 0x4000004000c17802 */ /* 0x000fe20000000f00 */
[----:B------:R-:W-:Y:S01]  /*161c0*/  WARPGROUP.ARRIVE ;  /* 0x00000000000079c5 */ /* 0x000fe20000000000 */
[----:B------:R-:W-:Y:S02]  /*161d0*/  VIADD R2, R2, 0x180 ;  /* 0x0000018002027836 */ /* 0x000fe40000000000 */
[----:B------:R-:W-:-:S02]  /*161e0*/  R2UR UR6, R192 ;  /* 0x00000000c00672ca */ /* 0x000fc400000e0000 */
[----:B------:R-:W-:-:S15]  /*161f0*/  R2UR UR7, R193 ;  /* 0x00000000c10772ca */ /* 0x000fde00000e0000 */
[----:B------:R-:W-:-:S01]  /*16200*/  NOP ;  /* 0x0000000000007918 */ /* 0x000fc20000000000 */
[----:B------:R-:W-:Y:S01]  /*16210*/  HGMMA.64x256x16.F32 R24, R188, gdesc[UR4].tnspB, R24, gsb0 ;  /* 0x43e00004bc187df0 */ /* 0x000fe20008000818 */
[----:B------:R-:W-:Y:S02]  /*16220*/  R2UR UR6, R2 ;  /* 0x00000000020672ca */ /* 0x000fe400000e0000 */
[----:B------:R-:W-:Y:S01]  /*16230*/  R2UR UR7, R3 ;  /* 0x00000000030772ca */ /* 0x000fe200000e0000 */
[----:B------:R-:W-:Y:S02]  /*16240*/  WARPGROUP.DEPBAR.LE gsb0, 0x0 ;  /* 0x00008000000079c5 */ /* 0x000fe40000010000 */
[----:B------:R-:W-:-:S15]  /*16250*/  WARPGROUP.ARRIVE ;  /* 0x00000000000079c5 */ /* 0x000fde0000000000 */
[----:B------:R-:W-:-:S07]  /*16260*/  NOP ;  /* 0x0000000000007918 */ /* 0x000fce0000000000 */
[----:B------:R-:W-:Y:S03]  /*16270*/  HGMMA.64x256x16.F32 R24, R184, gdesc[UR4].tnspB, R24, gsb0 ;  /* 0x43e00004b8187df0 */ /* 0x000fe60008000818 */
[----:B------:R-:W-:Y:S02]  /*16280*/  WARPGROUP.DEPBAR.LE gsb0, 0x0 ;  /* 0x00008000000079c5 */ /* 0x000fe40000010000 */
[----:B------:R-:W-:Y:S01]  /*16290*/  IADD3 R186, R224, 0x1, -R22 ;  /* 0x00000001e0ba7810 */ /* 0x000fe20007ffe816 */
[----:B------:R0:W-:Y:S04]  /*162a0*/  @!P1 SYNCS.ARRIVE.TRANS64.RED.A1T0 RZ, [R232+URZ], RZ ;  /* 0x000000ffe8ff99a7 */ /* 0x0001e8000810043f */
[----:B------:R-:W-:-:S02]  /*162b0*/  IMAD.IADD R186, R186, 0x1, -R225 ;  /* 0x00000001baba7824 */ /* 0x000fc400078e0ae1 */
[----:B0-----:R-:W-:Y:S01]  /*162c0*/  IMAD.U32 R232, RZ, RZ, UR4 ;  /* 0x00000004ffe87e24 */ /* 0x001fe2000f8e00ff */
[----:B------:R-:W-:Y:S01]  /*162d0*/  ULDC UR4, c[0x0][0x9e0] ;  /* 0x0002780000047ab9 */ /* 0x000fe20000000800 */
[----:B------:R-:W-:-:S03]  /*162e0*/  IMAD R186, R235, -0x2, R186 ;  /* 0xfffffffeebba7824 */ /* 0x000fc600078e02ba */
[----:B------:R-:W-:-:S05]  /*162f0*/  LOP3.LUT R187, RZ, R232, RZ, 0x33, !PT ;  /* 0x000000e8ffbb7212 */ /* 0x000fca00078e33ff */
[----:B------:R-:W-:Y:S01]  /*16300*/  IMAD.IADD R187, R187, 0x1, R186 ;  /* 0x00000001bbbb7824 */ /* 0x000fe200078e02ba */
[----:B------:R-:W-:-:S03]  /*16310*/  IADD3 R186, R186, UR4, RZ ;  /* 0x00000004baba7c10 */ /* 0x000fc6000fffe0ff */
[C---:B------:R-:W-:Y:S02]  /*16320*/  IMAD.IADD R184, R23.reuse, 0x1, R187 ;  /* 0x0000000117b87824 */ /* 0x040fe400078e02bb */
[----:B------:R-:W-:Y:S01]  /*16330*/  IMAD.IADD R185, R23, 0x1, R186 ;  /* 0x0000000117b97824 */ /* 0x000fe200078e02ba */
[----:B------:R-:W-:Y:S06]  /*16340*/  @!P2 BRA `(.L_x_1577) ;  /* 0x000000000064a947 */ /* 0x000fec0003800000 */
[----:B------:R-:W2:Y:S01]  /*16350*/  LDL R205, [R1+0x1c] ;  /* 0x00001c0001cd7983 */ /* 0x000ea20000100800 */
[----:B------:R-:W-:Y:S01]  /*16360*/  BSSY B2, `(.L_x_1578) ;  /* 0x0000013000027945 */ /* 0x000fe20003800000 */
[----:B--2---:R-:W-:-:S05]  /*16370*/  IMAD.IADD R188, R23, 0x1, R205 ;  /* 0x0000000117bc7824 */ /* 0x004fca00078e02cd */
[----:B------:R-:W-:-:S13]  /*16380*/  ISETP.GT.AND P3, PT, R188, -0x1, PT ;  /* 0xffffffffbc00780c */ /* 0x000fda0003f64270 */
[----:B------:R-:W-:Y:S05]  /*16390*/  @P3 BRA `(.L_x_1579) ;  /* 0x0000000000243947 */ /* 0x000fea0003800000 */
[----:B------:R-:W-:Y:S01]  /*163a0*/  ULDC UR4, c[0x0][0x9e4] ;  /* 0x0002790000047ab9 */ /* 0x000fe20000000800 */
[----:B------:R-:W-:Y:S02]  /*163b0*/  LOP3.LUT R188, RZ, R188, RZ, 0x33, !PT ;  /* 0x000000bcffbc7212 */ /* 0x000fe400078e33ff */
[----:B------:R-:W-:-:S04]  /*163c0*/  MOV R189, UR4 ;  /* 0x0000000400bd7c02 */ /* 0x000fc80008000f00 */
[----:B------:R-:W-:-:S13]  /*163d0*/  ISETP.NE.AND P3, PT, R189, 0x1, PT ;  /* 0x00000001bd00780c */ /* 0x000fda0003f65270 */
[----:B------:R-:W0:Y:S02]  /*163e0*/  @P3 LDC.64 R2, c[0x0][0x9e8] ;  /* 0x00027a00ff023b82 */ /* 0x000e240000000a00 */
[----:B0-----:R-:W-:-:S05]  /*163f0*/  @P3 IMAD.HI.U32 R2, R188, R2, RZ ;  /* 0x00000002bc023227 */ /* 0x001fca00078e00ff */
[----:B------:R-:W-:-:S04]  /*16400*/  @P3 SHF.R.U32.HI R188, RZ, R3, R2 ;  /* 0x00000003ffbc3219 */ /* 0x000fc80000011602 */
[----:B------:R-:W-:Y:S01]  /*16410*/  LOP3.LUT R188, RZ, R188, RZ, 0x33, !PT ;  /* 0x000000bcffbc7212 */ /* 0x000fe200078e33ff */
[----:B------:R-:W-:Y:S06]  /*16420*/  BRA `(.L_x_1580) ;  /* 0x0000000000187947 */ /* 0x000fec0003800000 */
.L_x_1579:
[----:B------:R-:W-:Y:S02]  /*16430*/  ULDC UR4, c[0x0][0x9e4] ;  /* 0x0002790000047ab9 */ /* 0x000fe40000000800 */
[----:B------:R-:W-:-:S05]  /*16440*/  IMAD.U32 R189, RZ, RZ, UR4 ;  /* 0x00000004ffbd7e24 */ /* 0x000fca000f8e00ff */
[----:B------:R-:W-:-:S13]  /*16450*/  ISETP.NE.AND P3, PT, R189, 0x1, PT ;  /* 0x00000001bd00780c */ /* 0x000fda0003f65270 */
[----:B------:R-:W0:Y:S02]  /*16460*/  @P3 LDC.64 R2, c[0x0][0x9e8] ;  /* 0x00027a00ff023b82 */ /* 0x000e240000000a00 */
[----:B0-----:R-:W-:-:S05]  /*16470*/  @P3 IMAD.HI.U32 R2, R188, R2, RZ ;  /* 0x00000002bc023227 */ /* 0x001fca00078e00ff */
[----:B------:R-:W-:-:S07]  /*16480*/  @P3 SHF.R.U32.HI R188, RZ, R3, R2 ;  /* 0x00000003ffbc3219 */ /* 0x000fce0000011602 */
.L_x_1580:
[----:B------:R-:W-:Y:S05]  /*16490*/  BSYNC B2 ;  /* 0x0000000000027941 */ /* 0x000fea0003800000 */
.L_x_1578:
[----:B------:R-:W-:-:S04]  /*164a0*/  IMAD R188, R188, R189, -R22 ;  /* 0x000000bdbcbc7224 */ /* 0x000fc800078e0a16 */
[----:B------:R-:W-:-:S05]  /*164b0*/  IMAD R188, R235, -0x2, R188 ;  /* 0xfffffffeebbc7824 */ /* 0x000fca00078e02bc */
[----:B------:R-:W-:Y:S02]  /*164c0*/  VIMNMX R184, R184, R188, !PT ;  /* 0x000000bcb8b87248 */ /* 0x000fe40007fe0100 */
[----:B------:R-:W-:-:S07]  /*164d0*/  VIADDMNMX R185, R188, R189, R185, PT ;  /* 0x000000bdbcb97246 */ /* 0x000fce00038001b9 */
.L_x_1577:
[----:B------:R-:W-:Y:S02]  /*164e0*/  ISETP.GT.AND P3, PT, R204, -0x1, PT ;  /* 0xffffffffcc00780c */ /* 0x000fe40003f64270 */
[----:B------:R-:W-:Y:S02]  /*164f0*/  IADD3 R186, R186, 0x8, R23 ;  /* 0x00000008baba7810 */ /* 0x000fe40007ffe017 */
[C---:B------:R-:W-:Y:S02]  /*16500*/  ISETP.GT.AND P4, PT, R184.reuse, RZ, P3 ;  /* 0x000000ffb800720c */ /* 0x040fe40001f84270 */
[C---:B------:R-:W-:Y:S02]  /*16510*/  ISETP.GT.AND P6, PT, R184.reuse, 0x1, P3 ;  /* 0x00000001b800780c */ /* 0x040fe40001fc4270 */
        /* <DEDUP_REMOVED lines=51> */
[----:B------:R-:W2:Y:S01]  /*16850*/  LDL R189, [R1+0x2c] ;  /* 0x00002c0001bd7983 */ /* 0x000ea20000100800 */
[----:B------:R-:W-:Y:S02]  /*16860*/  ULDC UR4, c[0x0][0x9e4] ;  /* 0x0002790000047ab9 */ /* 0x000fe40000000800 */
[----:B------:R-:W-:-:S05]  /*16870*/  IMAD.U32 R164, RZ, RZ, UR4 ;  /* 0x00000004ffa47e24 */ /* 0x000fca000f8e00ff */
[----:B------:R-:W-:-:S13]  /*16880*/  ISETP.NE.AND P4, PT, R164, 0x1, PT ;  /* 0x00000001a400780c */ /* 0x000fda0003f85270 */
[----:B------:R-:W0:Y:S01]  /*16890*/  @P4 LDC.64 R2, c[0x0][0x9e8] ;  /* 0x00027a00ff024b82 */ /* 0x000e220000000a00 */
[----:B--2---:R-:W-:-:S05]  /*168a0*/  VIADD R184, R189, 0x8 ;  /* 0x00000008bdb87836 */ /* 0x004fca0000000000 */
[----:B------:R-:W-:-:S05]  /*168b0*/  LOP3.LUT R184, RZ, R184, RZ, 0x33, !PT ;  /* 0x000000b8ffb87212 */ /* 0x000fca00078e33ff */
[----:B0-----:R-:W-:-:S05]  /*168c0*/  @P4 IMAD.HI.U32 R2, R184, R2, RZ ;  /* 0x00000002b8024227 */ /* 0x001fca00078e00ff */
[----:B------:R-:W-:-:S04]  /*168d0*/  @P4 SHF.R.U32.HI R184, RZ, R3, R2 ;  /* 0x00000003ffb84219 */ /* 0x000fc80000011602 */
[----:B------:R-:W-:Y:S01]  /*168e0*/  LOP3.LUT R184, RZ, R184, RZ, 0x33, !PT ;  /* 0x000000b8ffb87212 */ /* 0x000fe200078e33ff */
[----:B------:R-:W-:Y:S06]  /*168f0*/  BRA `(.L_x_1584) ;  /* 0x00000000001c7947 */ /* 0x000fec0003800000 */
.L_x_1583:
[----:B------:R-:W-:Y:S01]  /*16900*/  ULDC UR4, c[0x0][0x9e4] ;  /* 0x0002790000047ab9 */ /* 0x000fe20000000800 */
[----:B------:R-:W-:Y:S01]  /*16910*/  IMAD.MOV.U32 R184, RZ, RZ, R231 ;  /* 0x000000ffffb87224 */ /* 0x000fe200078e00e7 */
[----:B------:R-:W-:-:S04]  /*16920*/  MOV R164, UR4 ;  /* 0x0000000400a47c02 */ /* 0x000fc80008000f00 */
[----:B------:R-:W-:-:S13]  /*16930*/  ISETP.NE.AND P4, PT, R164, 0x1, PT ;  /* 0x00000001a400780c */ /* 0x000fda0003f85270 */
[----:B------:R-:W0:Y:S02]  /*16940*/  @P4 LDC.64 R2, c[0x0][0x9e8] ;  /* 0x00027a00ff024b82 */ /* 0x000e240000000a00 */
[----:B0-----:R-:W-:-:S05]  /*16950*/  @P4 IMAD.HI.U32 R2, R231, R2, RZ ;  /* 0x00000002e7024227 */ /* 0x001fca00078e00ff */
[----:B------:R-:W-:-:S07]  /*16960*/  @P4 SHF.R.U32.HI R184, RZ, R3, R2 ;  /* 0x00000003ffb84219 */ /* 0x000fce0000011602 */
.L_x_1584:
[----:B------:R-:W-:Y:S05]  /*16970*/  BSYNC B2 ;  /* 0x0000000000027941 */ /* 0x000fea0003800000 */
.L_x_1582:
[----:B------:R-:W-:-:S04]  /*16980*/  IMAD R22, R184, R164, -R22 ;  /* 0x000000a4b8167224 */ /* 0x000fc800078e0a16 */
[----:B------:R-:W-:-:S05]  /*16990*/  IMAD R22, R235, -0x2, R22 ;  /* 0xfffffffeeb167824 */ /* 0x000fca00078e0216 */
[----:B------:R-:W-:Y:S02]  /*169a0*/  VIMNMX R187, R187, R22, !PT ;  /* 0x00000016bbbb7248 */ /* 0x000fe40007fe0100 */
[----:B------:R-:W-:-:S07]  /*169b0*/  VIADDMNMX R186, R22, R164, R186, PT ;  /* 0x000000a416ba7246 */ /* 0x000fce00038001ba */
.L_x_1581:
[----:B------:R-:W-:Y:S01]  /*169c0*/  @!P1 VIADD R0, R0, 0x30860 ;  /* 0x0003086000009836 */ /* 0x000fe20000000000 */
[----:B------:R-:W2:Y:S01]  /*169d0*/  LDL R205, [R1+0x30] ;  /* 0x0000300001cd7983 */ /* 0x000ea20000100800 */
[C---:B------:R-:W-:Y:S01]  /*169e0*/  ISETP.GT.AND P6, PT, R187.reuse, 0x9, P3 ;  /* 0x00000009bb00780c */ /* 0x040fe20001fc4270 */
[----:B------:R-:W-:Y:S01]  /*169f0*/  ULDC UR4, c[0x0][0x988] ;  /* 0x0002620000047ab9 */ /* 0x000fe20000000800 */
[----:B------:R-:W-:Y:S01]  /*16a00*/  ISETP.GT.AND P5, PT, R187, 0x1, P3 ;  /* 0x00000001bb00780c */ /* 0x000fe20001fa4270 */
[----:B------:R-:W-:Y:S01]  /*16a10*/  IMAD.U32 R3, RZ, RZ, UR4 ;  /* 0x00000004ff037e24 */ /* 0x000fe2000f8e00ff */
[----:B------:R-:W-:Y:S02]  /*16a20*/  @!P1 PRMT R0, RZ, 0x654, R0 ;  /* 0x00000654ff009816 */ /* 0x000fe40000000000 */
[C---:B------:R-:W-:Y:S02]  /*16a30*/  ISETP.LT.OR P6, PT, R186.reuse, 0xa, P6 ;  /* 0x0000000aba00780c */ /* 0x040fe400037c1670 */
[----:B------:R0:W-:Y:S01]  /*16a40*/  @!P1 SYNCS.ARRIVE.TRANS64.RED.A1T0 RZ, [R0+URZ], RZ ;  /* 0x000000ff00ff99a7 */ /* 0x0001e2000810043f */
[----:B------:R-:W-:-:S02]  /*16a50*/  ISETP.LT.OR P5, PT, R186, 0x2, P5 ;  /* 0x00000002ba00780c */ /* 0x000fc40002fa1670 */
[----:B------:R-:W-:Y:S02]  /*16a60*/  FSEL R159, R159, -INF , !P6 ;  /* 0xff8000009f9f7808 */ /* 0x000fe40007000000 */
[----:B------:R-:W-:Y:S02]  /*16a70*/  ISETP.GT.AND P6, PT, R187, 0x18, P3 ;  /* 0x00000018bb00780c */ /* 0x000fe40001fc4270 */
[----:B------:R-:W-:Y:S02]  /*16a80*/  FSEL R155, R155, -INF , !P5 ;  /* 0xff8000009b9b7808 */ /* 0x000fe40006800000 */
[----:B0-----:R-:W-:Y:S02]  /*16a90*/  FMNMX.FTZ R0, R152, R5, !PT ;  /* 0x0000000598007209 */ /* 0x001fe40007810000 */
[----:B------:R-:W-:Y:S02]  /*16aa0*/  ISETP.LT.OR P6, PT, R186, 0x19, P6 ;  /* 0x00000019ba00780c */ /* 0x000fe400037c1670 */
[----:B------:R-:W-:-:S02]  /*16ab0*/  FMNMX.FTZ R0, R153, R0, !PT ;  /* 0x0000000099007209 */ /* 0x000fc40007810000 */
[----:B------:R-:W-:Y:S02]  /*16ac0*/  FSEL R166, R166, -INF , !P6 ;  /* 0xff800000a6a67808 */ /* 0x000fe40007000000 */
[----:B------:R-:W-:Y:S02]  /*16ad0*/  FMNMX.FTZ R0, R156, R0, !PT ;  /* 0x000000009c007209 */ /* 0x000fe40007810000 */
[----:B------:R-:W-:Y:S02]  /*16ae0*/  ISETP.GT.AND P6, PT, R187, 0x21, P3 ;  /* 0x00000021bb00780c */ /* 0x000fe40001fc4270 */
[----:B------:R-:W-:Y:S02]  /*16af0*/  FMNMX.FTZ R0, R157, R0, !PT ;  /* 0x000000009d007209 */ /* 0x000fe40007810000 */
[----:B------:R-:W-:Y:S02]  /*16b00*/  ISETP.LT.OR P6, PT, R186, 0x22, P6 ;  /* 0x00000022ba00780c */ /* 0x000fe400037c1670 */
[----:B------:R-:W-:-:S02]  /*16b10*/  FMNMX.FTZ R0, R160, R0, !PT ;  /* 0x00000000a0007209 */ /* 0x000fc40007810000 */
[----:B------:R-:W-:Y:S02]  /*16b20*/  FSEL R171, R171, -INF , !P6 ;  /* 0xff800000abab7808 */ /* 0x000fe40007000000 */
[----:B------:R-:W-:Y:S02]  /*16b30*/  FMNMX.FTZ R0, R161, R0, !PT ;  /* 0x00000000a1007209 */ /* 0x000fe40007810000 */
[----:B------:R-:W-:Y:S02]  /*16b40*/  ISETP.GT.AND P6, PT, R187, RZ, P3 ;  /* 0x000000ffbb00720c */ /* 0x000fe40001fc4270 */
[----:B------:R-:W-:Y:S02]  /*16b50*/  FMNMX.FTZ R0, R188, R0, !PT ;  /* 0x00000000bc007209 */ /* 0x000fe40007810000 */
        /* <DEDUP_REMOVED lines=19> */
[----:B------:R-:W-:Y:S01]  /*16c90*/  ISETP.GT.AND P6, PT, R187, 0x38, P3 ;  /* 0x00000038bb00780c */ /* 0x000fe20001fc4270 */
[----:B------:R-:W0:Y:S01]  /*16ca0*/  SHFL.BFLY PT, R2, R0, 0x2, 0x1f ;  /* 0x0c401f0000027f89 */ /* 0x000e2200000e0000 */
[----:B------:R-:W-:-:S02]  /*16cb0*/  FSEL R174, R174, -INF , !P5 ;  /* 0xff800000aeae7808 */ /* 0x000fc40006800000 */
[----:B------:R-:W-:Y:S02]  /*16cc0*/  ISETP.GT.AND P5, PT, R187, 0x30, P3 ;  /* 0x00000030bb00780c */ /* 0x000fe40001fa4270 */
[C---:B------:R-:W-:Y:S02]  /*16cd0*/  ISETP.LT.OR P6, PT, R186.reuse, 0x39, P6 ;  /* 0x00000039ba00780c */ /* 0x040fe400037c1670 */
[----:B------:R-:W-:Y:S02]  /*16ce0*/  ISETP.LT.OR P5, PT, R186, 0x31, P5 ;  /* 0x00000031ba00780c */ /* 0x000fe40002fa1670 */
[----:B------:R-:W-:Y:S02]  /*16cf0*/  FSEL R182, R182, -INF , !P6 ;  /* 0xff800000b6b67808 */ /* 0x000fe40007000000 */
[----:B------:R-:W-:Y:S02]  /*16d00*/  FSEL R178, R178, -INF , !P5 ;  /* 0xff800000b2b27808 */ /* 0x000fe40006800000 */
[----:B0-----:R-:W-:-:S05]  /*16d10*/  FMNMX.FTZ R2, R0, R2, !PT ;  /* 0x0000000200027209 */ /* 0x001fca0007810000 */
[----:B------:R-:W0:Y:S02]  /*16d20*/  SHFL.BFLY PT, R164, R2, 0x1, 0x1f ;  /* 0x0c201f0002a47f89 */ /* 0x000e2400000e0000 */
[----:B0-----:R-:W-:-:S04]  /*16d30*/  FMNMX.FTZ R164, R2, R164, !PT ;  /* 0x000000a402a47209 */ /* 0x001fc80007810000 */
[C---:B------:R-:W-:Y:S01]  /*16d40*/  FSETP.NEU.FTZ.AND P4, PT, R164.reuse, -INF , PT ;  /* 0xff800000a400780b */ /* 0x040fe20003f9d000 */
[----:B------:R-:W-:-:S03]  /*16d50*/  FMUL.FTZ R0, R164, R3 ;  /* 0x00000003a4007220 */ /* 0x000fc60000410000 */
[----:B------:R-:W-:Y:S02]  /*16d60*/  FSEL R2, R164, RZ, P4 ;  /* 0x000000ffa4027208 */ /* 0x000fe40002000000 */
[----:B------:R-:W-:Y:S02]  /*16d70*/  FSEL R0, R0, RZ, P4 ;  /* 0x000000ff00007208 */ /* 0x000fe40002000000 */
[----:B------:R-:W-:Y:S01]  /*16d80*/  ISETP.GT.AND P4, PT, R187, 0x8, P3 ;  /* 0x00000008bb00780c */ /* 0x000fe20001f84270 */
[----:B------:R-:W-:Y:S01]  /*16d90*/  FADD.FTZ R2, -R2, R5 ;  /* 0x0000000502027221 */ /* 0x000fe20000010100 */
[----:B------:R-:W-:Y:S01]  /*16da0*/  FMNMX.FTZ R5, R154, R4, !PT ;  /* 0x000000049a057209 */ /* 0x000fe20007810000 */
[-CC-:B------:R-:W-:Y:S01]  /*16db0*/  FFMA.FTZ R152, R152, R3.reuse, -R0.reuse ;  /* 0x0000000398987223 */ /* 0x180fe20000010800 */
[----:B------:R-:W-:Y:S01]  /*16dc0*/  ISETP.LT.OR P4, PT, R186, 0x9, P4 ;  /* 0x00000009ba00780c */ /* 0x000fe20002781670 */
[--C-:B------:R-:W-:Y:S01]  /*16dd0*/  FFMA.FTZ R153, R153, R3, -R0.reuse ;  /* 0x0000000399997223 */ /* 0x100fe20000010800 */
[----:B------:R-:W-:Y:S01]  /*16de0*/  FMNMX.FTZ R5, R155, R5, !PT ;  /* 0x000000059b057209 */ /* 0x000fe20007810000 */
[-C--:B------:R-:W-:Y:S01]  /*16df0*/  FMUL.FTZ R2, R2, R3.reuse ;  /* 0x0000000302027220 */ /* 0x080fe20000410000 */
[----:B------:R-:W-:Y:S01]  /*16e00*/  FSEL R158, R158, -INF , !P4 ;  /* 0xff8000009e9e7808 */ /* 0x000fe20006000000 */
[-CC-:B------:R-:W-:Y:S01]  /*16e10*/  FFMA.FTZ R156, R156, R3.reuse, -R0.reuse ;  /* 0x000000039c9c7223 */ /* 0x180fe20000010800 */
[----:B------:R-:W-:Y:S01]  /*16e20*/  ISETP.GT.AND P4, PT, R187, 0x11, P3 ;  /* 0x00000011bb00780c */ /* 0x000fe20001f84270 */
[--C-:B------:R-:W-:Y:S01]  /*16e30*/  FFMA.FTZ R157, R157, R3, -R0.reuse ;  /* 0x000000039d9d7223 */ /* 0x100fe20000010800 */
[----:B------:R-:W-:Y:S01]  /*16e40*/  FMNMX.FTZ R5, R158, R5, !PT ;  /* 0x000000059e057209 */ /* 0x000fe20007810000 */
[-CC-:B------:R-:W-:Y:S01]  /*16e50*/  FFMA.FTZ R160, R160, R3.reuse, -R0.reuse ;  /* 0x00000003a0a07223 */ /* 0x180fe20000010800 */
[----:B------:R-:W-:Y:S01]  /*16e60*/  ISETP.LT.OR P4, PT, R186, 0x12, P4 ;  /* 0x00000012ba00780c */ /* 0x000fe20002781670 */
[--C-:B------:R-:W-:Y:S01]  /*16e70*/  FFMA.FTZ R161, R161, R3, -R0.reuse ;  /* 0x00000003a1a17223 */ /* 0x100fe20000010800 */
[----:B------:R-:W-:Y:S01]  /*16e80*/  FMNMX.FTZ R5, R159, R5, !PT ;  /* 0x000000059f057209 */ /* 0x000fe20007810000 */
[-CC-:B------:R-:W-:Y:S01]  /*16e90*/  FFMA.FTZ R188, R188, R3.reuse, -R0.reuse ;  /* 0x00000003bcbc7223 */ /* 0x180fe20000010800 */
[----:B------:R-:W-:Y:S01]  /*16ea0*/  FSEL R163, R163, -INF , !P4 ;  /* 0xff800000a3a37808 */ /* 0x000fe20006000000 */
[--C-:B------:R-:W-:Y:S01]  /*16eb0*/  FFMA.FTZ R165, R165, R3, -R0.reuse ;  /* 0x00000003a5a57223 */ /* 0x100fe20000010800 */
[----:B------:R-:W-:Y:S01]  /*16ec0*/  FMNMX.FTZ R5, R162, R5, !PT ;  /* 0x00000005a2057209 */ /* 0x000fe20007810000 */
        /* <DEDUP_REMOVED lines=14> */
[----:B------:R-:W-:Y:S01]  /*16fb0*/  FFMA.FTZ R181, R181, R3, -R0 ;  /* 0x00000003b5b57223 */ /* 0x000fe20000010800 */
[----:B------:R-:W-:Y:S01]  /*16fc0*/  FMNMX.FTZ R5, R170, R5, !PT ;  /* 0x00000005aa057209 */ /* 0x000fe20007810000 */
[----:B------:R-:W-:Y:S01]  /*16fd0*/  MUFU.EX2 R152, R152 ;  /* 0x0000009800987308 */ /* 0x000fe20000000800 */
[----:B------:R-:W-:-:S02]  /*16fe0*/  ISETP.LT.OR P4, PT, R186, 0x2a, P4 ;  /* 0x0000002aba00780c */ /* 0x000fc40002781670 */
[----:B------:R-:W-:Y:S02]  /*16ff0*/  FMNMX.FTZ R5, R171, R5, !PT ;  /* 0x00000005ab057209 */ /* 0x000fe40007810000 */
[----:B------:R-:W-:Y:S02]  /*17000*/  FSEL R175, R175, -INF , !P4 ;  /* 0xff800000afaf7808 */ /* 0x000fe40006000000 */
[----:B------:R-:W-:Y:S01]  /*17010*/  ISETP.GT.AND P4, PT, R187, 0x31, P3 ;  /* 0x00000031bb00780c */ /* 0x000fe20001f84270 */
[----:B------:R-:W0:Y:S01]  /*17020*/  MUFU.EX2 R0, R2 ;  /* 0x0000000200007308 */ /* 0x000e220000000800 */
[----:B------:R-:W-:Y:S02]  /*17030*/  FMNMX.FTZ R5, R174, R5, !PT ;  /* 0x00000005ae057209 */ /* 0x000fe40007810000 */
[----:B------:R-:W-:Y:S02]  /*17040*/  ISETP.LT.OR P4, PT, R186, 0x32, P4 ;  /* 0x00000032ba00780c */ /* 0x000fe40002781670 */
[----:B------:R-:W-:-:S02]  /*17050*/  FMNMX.FTZ R5, R175, R5, !PT ;  /* 0x00000005af057209 */ /* 0x000fc40007810000 */
[----:B------:R-:W-:Y:S01]  /*17060*/  ISETP.GT.AND P3, PT, R187, 0x39, P3 ;  /* 0x00000039bb00780c */ /* 0x000fe20001f64270 */
[----:B------:R-:W1:Y:S01]  /*17070*/  MUFU.EX2 R153, R153 ;  /* 0x0000009900997308 */ /* 0x000e620000000800 */
[----:B------:R-:W-:Y:S02]  /*17080*/  FSEL R179, R179, -INF , !P4 ;  /* 0xff800000b3b37808 */ /* 0x000fe40006000000 */
[----:B------:R-:W-:Y:S02]  /*17090*/  FMNMX.FTZ R5, R178, R5, !PT ;  /* 0x00000005b2057209 */ /* 0x000fe40007810000 */
[----:B------:R-:W-:Y:S02]  /*170a0*/  ISETP.LT.OR P3, PT, R186, 0x3a, P3 ;  /* 0x0000003aba00780c */ /* 0x000fe40001f61670 */
[----:B------:R-:W-:Y:S01]  /*170b0*/  FMNMX.FTZ R5, R179, R5, !PT ;  /* 0x00000005b3057209 */ /* 0x000fe20007810000 */
[----:B------:R-:W3:Y:S01]  /*170c0*/  MUFU.EX2 R156, R156 ;  /* 0x0000009c009c7308 */ /* 0x000ee20000000800 */
[----:B------:R-:W-:Y:S01]  /*170d0*/  FSEL R183, R183, -INF , !P3 ;  /* 0xff800000b7b77808 */ /* 0x000fe20005800000 */
[----:B0-----:R-:W-:Y:S01]  /*170e0*/  FFMA.FTZ R2, R0, R228, R152 ;  /* 0x000000e400027223 */ /* 0x001fe20000010098 */
[----:B------:R-:W-:-:S04]  /*170f0*/  FMNMX.FTZ R5, R182, R5, !PT ;  /* 0x00000005b6057209 */ /* 0x000fc80007810000 */
[----:B------:R-:W-:Y:S01]  /*17100*/  FMNMX.FTZ R5, R183, R5, !PT ;  /* 0x00000005b7057209 */ /* 0x000fe20007810000 */
[----:B------:R-:W0:Y:S01]  /*17110*/  MUFU.EX2 R157, R157 ;  /* 0x0000009d009d7308 */ /* 0x000e220000000800 */
[C---:B-1----:R-:W-:Y:S01]  /*17120*/  F2FP.F16.F32.PACK_AB R196, R153.reuse, R152 ;  /* 0x0000009899c4723e */ /* 0x042fe200000000ff */
[----:B------:R-:W-:Y:S02]  /*17130*/  FADD.FTZ R2, R153, R2 ;  /* 0x0000000299027221 */ /* 0x000fe40000010000 */
[----:B------:R-:W1:Y:S04]  /*17140*/  SHFL.BFLY PT, R22, R5, 0x2, 0x1f ;  /* 0x0c401f0005167f89 */ /* 0x000e6800000e0000 */
[----:B------:R-:W4:Y:S01]  /*17150*/  MUFU.EX2 R160, R160 ;  /* 0x000000a000a07308 */ /* 0x000f220000000800 */
[----:B---3--:R-:W-:-:S07]  /*17160*/  FADD.FTZ R2, R156, R2 ;  /* 0x000000029c027221 */ /* 0x008fce0000010000 */
[----:B------:R-:W3:Y:S01]  /*17170*/  MUFU.EX2 R161, R161 ;  /* 0x000000a100a17308 */ /* 0x000ee20000000800 */
[C---:B0-----:R-:W-:Y:S01]  /*17180*/  FADD.FTZ R2, R157.reuse, R2 ;  /* 0x000000029d027221 */ /* 0x041fe20000010000 */
[----:B------:R-:W-:-:S06]  /*17190*/  F2FP.F16.F32.PACK_AB R198, R157, R156 ;  /* 0x0000009c9dc6723e */ /* 0x000fcc00000000ff */
[----:B------:R-:W-:Y:S01]  /*171a0*/  MUFU.EX2 R188, R188 ;  /* 0x000000bc00bc7308 */ /* 0x000fe20000000800 */
[----:B----4-:R-:W-:Y:S01]  /*171b0*/  FADD.FTZ R2, R160, R2 ;  /* 0x00000002a0027221 */ /* 0x010fe20000010000 */
[----:B-1----:R-:W-:-:S06]  /*171c0*/  FMNMX.FTZ R5, R5, R22, !PT ;  /* 0x0000001605057209 */ /* 0x002fcc0007810000 */
[----:B------:R-:W0:Y:S01]  /*171d0*/  MUFU.EX2 R165, R165 ;  /* 0x000000a500a57308 */ /* 0x000e220000000800 */
[----:B------:R-:W1:Y:S01]  /*171e0*/  SHFL.BFLY PT, R152, R5, 0x1, 0x1f ;  /* 0x0c201f0005987f89 */ /* 0x000e6200000e0000 */
[C---:B---3--:R-:W-:Y:S01]  /*171f0*/  FADD.FTZ R2, R161.reuse, R2 ;  /* 0x00000002a1027221 */ /* 0x048fe20000010000 */
[----:B------:R-:W-:-:S05]  /*17200*/  F2FP.F16.F32.PACK_AB R192, R161, R160 ;  /* 0x000000a0a1c0723e */ /* 0x000fca00000000ff */
[----:B------:R-:W3:Y:S08]  /*17210*/  MUFU.EX2 R168, R168 ;  /* 0x000000a800a87308 */ /* 0x000ef00000000800 */
[----:B------:R-:W4:Y:S01]  /*17220*/  MUFU.EX2 R169, R169 ;  /* 0x000000a900a97308 */ /* 0x000f220000000800 */
[----:B0-----:R-:W-:-:S07]  /*17230*/  F2FP.F16.F32.PACK_AB R194, R165, R188 ;  /* 0x000000bca5c2723e */ /* 0x001fce00000000ff */
[----:B------:R-:W-:Y:S01]  /*17240*/  MUFU.EX2 R172, R172 ;  /* 0x000000ac00ac7308 */ /* 0x000fe20000000800 */
[----:B-1----:R-:W-:-:S04]  /*17250*/  FMNMX.FTZ R152, R5, R152, !PT ;  /* 0x0000009805987209 */ /* 0x002fc80007810000 */
[C---:B------:R-:W-:Y:S01]  /*17260*/  FSETP.NEU.FTZ.AND P3, PT, R152.reuse, -INF , PT ;  /* 0xff8000009800780b */ /* 0x040fe20003f7d000 */
[C---:B------:R-:W-:Y:S02]  /*17270*/  FMUL.FTZ R5, R152.reuse, R3 ;  /* 0x0000000398057220 */ /* 0x040fe40000410000 */
[----:B------:R-:W0:Y:S01]  /*17280*/  MUFU.EX2 R173, R173 ;  /* 0x000000ad00ad7308 */ /* 0x000e220000000800 */
[----:B------:R-:W-:Y:S02]  /*17290*/  FSEL R22, R152, RZ, P3 ;  /* 0x000000ff98167208 */ /* 0x000fe40001800000 */
[----:B------:R-:W-:-:S03]  /*172a0*/  FSEL R5, R5, RZ, P3 ;  /* 0x000000ff05057208 */ /* 0x000fc60001800000 */
[----:B------:R-:W-:Y:S01]  /*172b0*/  FADD.FTZ R22, -R22, R4 ;  /* 0x0000000416167221 */ /* 0x000fe20000010100 */
[----:B------:R-:W-:Y:S01]  /*172c0*/  FADD.FTZ R4, R188, R2 ;  /* 0x00000002bc047221 */ /* 0x000fe20000010000 */
[-CC-:B------:R-:W-:Y:S01]  /*172d0*/  FFMA.FTZ R154, R154, R3.reuse, -R5.reuse ;  /* 0x000000039a9a7223 */ /* 0x180fe20000010805 */
[-CC-:B------:R-:W-:Y:S01]  /*172e0*/  FFMA.FTZ R155, R155, R3.reuse, -R5.reuse ;  /* 0x000000039b9b7223 */ /* 0x180fe20000010805 */
[-C--:B------:R-:W-:Y:S01]  /*172f0*/  FMUL.FTZ R22, R22, R3.reuse ;  /* 0x0000000316167220 */ /* 0x080fe20000410000 */
        /* <DEDUP_REMOVED lines=11> */
[----:B------:R1:W5:Y:S01]  /*173b0*/  MUFU.EX2 R2, R22 ;  /* 0x0000001600027308 */ /* 0x0003620000000800 */
[-CC-:B------:R-:W-:Y:S01]  /*173c0*/  FFMA.FTZ R178, R178, R3.reuse, -R5.reuse ;  /* 0x00000003b2b27223 */ /* 0x180fe20000010805 */
[----:B------:R-:W-:Y:S01]  /*173d0*/  FADD.FTZ R4, R165, R4 ;  /* 0x00000004a5047221 */ /* 0x000fe20000010000 */
[-CC-:B------:R-:W-:Y:S01]  /*173e0*/  FFMA.FTZ R179, R179, R3.reuse, -R5.reuse ;  /* 0x00000003b3b37223 */ /* 0x180fe20000010805 */
[-CC-:B------:R-:W-:Y:S01]  /*173f0*/  FFMA.FTZ R182, R182, R3.reuse, -R5.reuse ;  /* 0x00000003b6b67223 */ /* 0x180fe20000010805 */
[----:B------:R-:W-:Y:S01]  /*17400*/  FFMA.FTZ R5, R183, R3, -R5 ;  /* 0x00000003b7057223 */ /* 0x000fe20000010805 */
[----:B---3--:R-:W-:Y:S01]  /*17410*/  FADD.FTZ R4, R168, R4 ;  /* 0x00000004a8047221 */ /* 0x008fe20000010000 */
[C---:B--2---:R-:W-:Y:S01]  /*17420*/  ISETP.GT.AND P3, PT, R204.reuse, R205, PT ;  /* 0x000000cdcc00720c */ /* 0x044fe20003f64270 */
[----:B------:R-:W2:Y:S01]  /*17430*/  MUFU.EX2 R155, R155 ;  /* 0x0000009b009b7308 */ /* 0x000ea20000000800 */
[C---:B----4-:R-:W-:Y:S01]  /*17440*/  F2FP.F16.F32.PACK_AB R188, R169.reuse, R168 ;  /* 0x000000a8a9bc723e */ /* 0x050fe200000000ff */
[----:B------:R-:W-:Y:S01]  /*17450*/  FADD.FTZ R4, R169, R4 ;  /* 0x00000004a9047221 */ /* 0x000fe20000010000 */
[C---:B0-----:R-:W-:Y:S01]  /*17460*/  F2FP.F16.F32.PACK_AB R190, R173.reuse, R172 ;  /* 0x000000acadbe723e */ /* 0x041fe200000000ff */
[----:B------:R-:W-:Y:S01]  /*17470*/  IMAD.MOV.U32 R205, RZ, RZ, R233 ;  /* 0x000000ffffcd7224 */ /* 0x000fe200078e00e9 */
[----:B------:R-:W-:Y:S01]  /*17480*/  IADD3 R204, R204, -0x1, RZ ;  /* 0xffffffffcccc7810 */ /* 0x000fe20007ffe0ff */
[----:B------:R-:W-:Y:S01]  /*17490*/  FADD.FTZ R4, R172, R4 ;  /* 0x00000004ac047221 */ /* 0x000fe20000010000 */
[----:B-1----:R-:W-:Y:S01]  /*174a0*/  IMAD.MOV.U32 R22, RZ, RZ, R230 ;  /* 0x000000ffff167224 */ /* 0x002fe200078e00e6 */
[----:B------:R-:W0:Y:S01]  /*174b0*/  MUFU.EX2 R158, R158 ;  /* 0x0000009e009e7308 */ /* 0x000e220000000800 */
[----:B-----5:R-:W-:Y:S01]  /*174c0*/  FFMA.FTZ R227, R2, R227, R154 ;  /* 0x000000e302e37223 */ /* 0x020fe2000001009a */
[----:B------:R-:W-:-:S06]  /*174d0*/  FADD.FTZ R4, R173, R4 ;  /* 0x00000004ad047221 */ /* 0x000fcc0000010000 */
        /* <DEDUP_REMOVED lines=31> */
[----:B--2---:R-:W-:-:S07]  /*176d0*/  FADD.FTZ R227, R178, R227 ;  /* 0x000000e3b2e37221 */ /* 0x004fce0000010000 */
[----:B------:R-:W2:Y:S01]  /*176e0*/  MUFU.EX2 R180, R180 ;  /* 0x000000b400b47308 */ /* 0x000ea20000000800 */
[C---:B0-----:R-:W-:Y:S01]  /*176f0*/  FADD.FTZ R4, R177.reuse, R4 ;  /* 0x00000004b1047221 */ /* 0x041fe20000010000 */
[----:B------:R-:W-:-:S06]  /*17700*/  F2FP.F16.F32.PACK_AB R184, R177, R176 ;  /* 0x000000b0b1b8723e */ /* 0x000fcc00000000ff */
[----:B------:R-:W0:Y:S01]  /*17710*/  MUFU.EX2 R182, R182 ;  /* 0x000000b600b67308 */ /* 0x000e220000000800 */
[C---:B-1----:R-:W-:Y:S01]  /*17720*/  FADD.FTZ R227, R179.reuse, R227 ;  /* 0x000000e3b3e37221 */ /* 0x042fe20000010000 */
[----:B------:R-:W-:-:S06]  /*17730*/  F2FP.F16.F32.PACK_AB R185, R179, R178 ;  /* 0x000000b2b3b9723e */ /* 0x000fcc00000000ff */
[----:B------:R-:W1:Y:S01]  /*17740*/  MUFU.EX2 R181, R181 ;  /* 0x000000b500b57308 */ /* 0x000e620000000800 */
[----:B--2---:R-:W-:-:S07]  /*17750*/  FADD.FTZ R4, R180, R4 ;  /* 0x00000004b4047221 */ /* 0x004fce0000010000 */
[----:B------:R-:W2:Y:S01]  /*17760*/  MUFU.EX2 R5, R5 ;  /* 0x0000000500057308 */ /* 0x000ea20000000800 */
[----:B0-----:R-:W-:Y:S01]  /*17770*/  FADD.FTZ R227, R182, R227 ;  /* 0x000000e3b6e37221 */ /* 0x001fe20000010000 */
[C---:B-1----:R-:W-:Y:S01]  /*17780*/  FADD.FTZ R228, R181.reuse, R4 ;  /* 0x00000004b5e47221 */ /* 0x042fe20000010000 */
[----:B------:R-:W-:Y:S02]  /*17790*/  F2FP.F16.F32.PACK_AB R186, R181, R180 ;  /* 0x000000b4b5ba723e */ /* 0x000fe400000000ff */
[----:B------:R-:W-:Y:S01]  /*177a0*/  MOV R4, R152 ;  /* 0x0000009800047202 */ /* 0x000fe20000000f00 */
[C---:B--2---:R-:W-:Y:S01]  /*177b0*/  FADD.FTZ R227, R5.reuse, R227 ;  /* 0x000000e305e37221 */ /* 0x044fe20000010000 */
[----:B------:R-:W-:Y:S01]  /*177c0*/  F2FP.F16.F32.PACK_AB R187, R5, R182 ;  /* 0x000000b605bb723e */ /* 0x000fe200000000ff */
[----:B------:R-:W-:Y:S01]  /*177d0*/  IMAD.MOV.U32 R5, RZ, RZ, R164 ;  /* 0x000000ffff057224 */ /* 0x000fe200078e00a4 */
[----:B------:R-:W-:Y:S06]  /*177e0*/  @P3 BRA `(.L_x_1585) ;  /* 0xffffffd400583947 */ /* 0x000fec000383ffff */
[----:B------:R-:W-:Y:S05]  /*177f0*/  BSYNC B0 ;  /* 0x0000000000007941 */ /* 0x000fea0003800000 */
.L_x_1566:
[----:B------:R-:W-:Y:S01]  /*17800*/  IMAD.MOV.U32 R4, RZ, RZ, R152 ;  /* 0x000000ffff047224 */ /* 0x000fe200078e0098 */
[----:B------:R-:W-:Y:S01]  /*17810*/  MOV R205, R233 ;  /* 0x000000e900cd7202 */ /* 0x000fe20000000f00 */
[----:B------:R-:W-:Y:S02]  /*17820*/  IMAD.MOV.U32 R5, RZ, RZ, R164 ;  /* 0x000000ffff057224 */ /* 0x000fe400078e00a4 */
[----:B------:R-:W-:-:S07]  /*17830*/  IMAD.MOV.U32 R22, RZ, RZ, R230 ;  /* 0x000000ffff167224 */ /* 0x000fce00078e00e6 */
.L_x_1565:
[----:B------:R-:W-:Y:S05]  /*17840*/  BSYNC B1 ;  /* 0x0000000000017941 */ /* 0x000fea0003800000 */
.L_x_1564:
[----:B------:R-:W2:Y:S01]  /*17850*/  LDL R152, [R1+0x14] ;  /* 0x0000140001987983 */ /* 0x000ea20000100800 */
[----:B------:R-:W0:Y:S01]  /*17860*/  LDC R154, c[0x0][0x9e4] ;  /* 0x00027900ff9a7b82 */ /* 0x000e220000000800 */
[----:B------:R-:W-:Y:S02]  /*17870*/  IADD3 R23, R224, 0x80, -R225 ;  /* 0x00000080e0177810 */ /* 0x000fe40007ffe8e1 */
[----:B0-----:R-:W-:-:S03]  /*17880*/  ISETP.GE.AND P5, PT, R154, 0x1, PT ;  /* 0x000000019a00780c */ /* 0x001fc60003fa6270 */
[----:B--2---:R-:W-:-:S04]  /*17890*/  IMAD R23, R152, 0x80, R23 ;  /* 0x0000008098177824 */ /* 0x004fc800078e0217 */
[----:B------:R-:W-:-:S06]  /*178a0*/  IMAD.IADD R232, R23, 0x1, -R232 ;  /* 0x0000000117e87824 */ /* 0x000fcc00078e0ae8 */
[----:B------:R-:W-:Y:S05]  /*178b0*/  @!P5 BRA `(.L_x_1586) ;  /* 0x000000000044d947 */ /* 0x000fea0003800000 */
        /* <DEDUP_REMOVED lines=10> */
.L_x_1588:
[----:B------:R-:W-:-:S13]  /*17960*/  ISETP.NE.AND P2, PT, R154, 0x1, PT ;  /* 0x000000019a00780c */ /* 0x000fda0003f45270 */
[----:B------:R-:W0:Y:S02]  /*17970*/  @P2 LDC.64 R152, c[0x0][0x9e8] ;  /* 0x00027a00ff982b82 */ /* 0x000e240000000a00 */
[----:B0-----:R-:W-:-:S05]  /*17980*/  @P2 IMAD.HI.U32 R152, R23, R152, RZ ;  /* 0x0000009817982227 */ /* 0x001fca00078e00ff */
[----:B------:R-:W-:-:S07]  /*17990*/  @P2 SHF.R.U32.HI R23, RZ, R153, R152 ;  /* 0x00000099ff172219 */ /* 0x000fce0000011698 */
.L_x_1589:
[----:B------:R-:W-:Y:S05]  /*179a0*/  BSYNC B0 ;  /* 0x0000000000007941 */ /* 0x000fea0003800000 */
.L_x_1587:
[----:B------:R-:W-:-:S05]  /*179b0*/  IMAD R23, R23, R154, RZ ;  /* 0x0000009a17177224 */ /* 0x000fca00078e02ff */
[----:B------:R-:W-:-:S07]  /*179c0*/  VIMNMX R232, R232, R23, !PT ;  /* 0x00000017e8e87248 */ /* 0x000fce0007fe0100 */
.L_x_1586:
[----:B------:R-:W2:Y:S01]  /*179d0*/  LDL R152, [R1+0x50] ;  /* 0x0000500001987983 */ /* 0x000ea20000100800 */
[----:B------:R-:W-:Y:S01]  /*179e0*/  VIADD R232, R232, 0x3f ;  /* 0x0000003fe8e87836 */ /* 0x000fe20000000000 */
[----:B------:R-:W-:Y:S04]  /*179f0*/  BSSY B0, `(.L_x_1590) ;  /* 0x0000209000007945 */ /* 0x000fe80003800000 */
[----:B------:R-:W-:-:S04]  /*17a00*/  SHF.R.S32.HI R23, RZ, 0x1f, R232 ;  /* 0x0000001fff177819 */ /* 0x000fc800000114e8 */
[----:B------:R-:W-:-:S04]  /*17a10*/  LEA.HI R23, R23, R232, RZ, 0x6 ;  /* 0x000000e817177211 */ /* 0x000fc800078f30ff */
[----:B------:R-:W-:-:S04]  /*17a20*/  SHF.R.S32.HI R23, RZ, 0x6, R23 ;  /* 0x00000006ff177819 */ /* 0x000fc80000011417 */
[----:B--2---:R-:W-:-:S04]  /*17a30*/  VIMNMX R237, R152, R23, !PT ;  /* 0x0000001798ed7248 */ /* 0x004fc80007fe0100 */
[----:B------:R-:W-:-:S13]  /*17a40*/  ISETP.GE.AND P2, PT, R204, R237, PT ;  /* 0x000000edcc00720c */ /* 0x000fda0003f46270 */
[----:B------:R-:W-:Y:S05]  /*17a50*/  @!P2 BRA `(.L_x_1591) ;  /* 0x000000200008a947 */ /* 0x000fea0003800000 */
[----:B------:R-:W-:Y:S01]  /*17a60*/  BSSY B1, `(.L_x_1591) ;  /* 0x0000201000017945 */ /* 0x000fe20003800000 */
[----:B------:R-:W-:Y:S01]  /*17a70*/  MOV R230, R4 ;  /* 0x0000000400e67202 */ /* 0x000fe20000000f00 */
[----:B------:R-:W-:Y:S02]  /*17a80*/  IMAD.MOV.U32 R23, RZ, RZ, R5 ;  /* 0x000000ffff177224 */ /* 0x000fe400078e0005 */
[----:B------:R-:W-:Y:S02]  /*17a90*/  IMAD.MOV.U32 R231, RZ, RZ, R205 ;  /* 0x000000ffffe77224 */ /* 0x000fe400078e00cd */
[----:B------:R-:W-:-:S07]  /*17aa0*/  IMAD.MOV.U32 R232, RZ, RZ, R22 ;  /* 0x000000ffffe87224 */ /* 0x000fce00078e0016 */
.L_x_1602:
[----:B------:R-:W-:-:S04]  /*17ab0*/  IADD3 R22, R232, 0x1, RZ ;  /* 0x00000001e8167810 */ /* 0x000fc80007ffe0ff */
[----:B------:R-:W-:-:S04]  /*17ac0*/  ISETP.NE.AND P2, PT, R22, 0x2, PT ;  /* 0x000000021600780c */ /* 0x000fc80003f45270 */
[----:B------:R-:W-:Y:S02]  /*17ad0*/  SEL R205, RZ, 0x1, P2 ;  /* 0x00000001ffcd7807 */ /* 0x000fe40001000000 */
[----:B------:R-:W-:Y:S02]  /*17ae0*/  SEL R22, R22, RZ, P2 ;  /* 0x000000ff16167207 */ /* 0x000fe40001000000 */
[----:B------:R-:W-:Y:S01]  /*17af0*/  LOP3.LUT R205, R231, R205, RZ, 0x3c, !PT ;  /* 0x000000cde7cd7212 */ /* 0x000fe200078e3cff */
[----:B------:R-:W-:Y:S06]  /*17b00*/  @!P0 BRA `(.L_x_1592) ;  /* 0x0000000000048947 */ /* 0x000fec0003800000 */
[----:B------:R-:W-:Y:S01]  /*17b10*/  BPT.TRAP 0x1 ;  /* 0x000000040000795c */ /* 0x000fe20000300000 */
.L_x_1592:
[----:B------:R-:W-:Y:S01]  /*17b20*/  IMAD R4, R22, 0x8, R16 ;  /* 0x0000000816047824 */ /* 0x000fe200078e0210 */
[----:B------:R-:W-:-:S04]  /*17b30*/  SHF.L.U32 R5, R205, 0x1f, RZ ;  /* 0x0000001fcd057819 */ /* 0x000fc800000006ff */
[----:B------:R0:W1:Y:S01]  /*17b40*/  SYNCS.PHASECHK.TRANS64.TRYWAIT P2, [R4+URZ+0x30830], R5 ;  /* 0x03083005040075a7 */ /* 0x000062000804017f */
[----:B------:R-:W-:Y:S05]  /*17b50*/  @!P0 BRA `(.L_x_1593) ;  /* 0x0000000000048947 */ /* 0x000fea0003800000 */
[----:B------:R-:W-:Y:S01]  /*17b60*/  BPT.TRAP 0x1 ;  /* 0x000000040000795c */ /* 0x000fe20000300000 */
.L_x_1593:
[----:B------:R-:W2:Y:S01]  /*17b70*/  LDL R3, [R1+0x18] ;  /* 0x0000180001037983 */ /* 0x000ea20000100800 */
[----:B------:R-:W-:Y:S01]  /*17b80*/  BSSY B2, `(.L_x_1594) ;  /* 0x0000007000027945 */ /* 0x000fe20003800000 */
[----:B--2---:R-:W-:-:S04]  /*17b90*/  IMAD R156, R22, 0x800, R3 ;  /* 0x00000800169c7824 */ /* 0x004fc800078e0203 */
[C---:B------:R-:W-:Y:S01]  /*17ba0*/  VIADD R153, R156.reuse, 0x2 ;  /* 0x000000029c997836 */ /* 0x040fe20000000000 */
[----:B------:R-:W-:Y:S01]  /*17bb0*/  IADD3 R3, R156, 0x4, RZ ;  /* 0x000000049c037810 */ /* 0x000fe20007ffe0ff */
[----:B-1----:R-:W-:Y:S06]  /*17bc0*/  @P2 BRA `(.L_x_1595) ;  /* 0x0000000000082947 */ /* 0x002fec0003800000 */
[----:B------:R-:W1:Y:S02]  /*17bd0*/  SYNCS.PHASECHK.TRANS64.TRYWAIT P2, [R4+URZ+0x30830], R5 ;  /* 0x03083005040075a7 */ /* 0x000e64000804017f */
[----:B-1----:R-:W-:Y:S05]  /*17be0*/  @!P2 BRA `(.L_x_1596) ;  /* 0x0000010c0098a947 */ /* 0x002fea0003800000 */
.L_x_1595:
[----:B------:R-:W-:Y:S05]  /*17bf0*/  BSYNC B2 ;  /* 0x0000000000027941 */ /* 0x000fea0003800000 */
.L_x_1594:
[----:B01----:R-:W-:Y:S01]  /*17c00*/  IMAD.MOV.U32 R4, RZ, RZ, R156 ;  /* 0x000000ffff047224 */ /* 0x003fe200078e009c */
[----:B------:R-:W-:Y:S01]  /*17c10*/  R2UR UR12, R216 ;  /* 0x00000000d80c72ca */ /* 0x000fe200000e0000 */
[----:B------:R-:W-:Y:S01]  /*17c20*/  VIADD R152, R156, 0x6 ;  /* 0x000000069c987836 */ /* 0x000fe20000000000 */
[----:B------:R-:W-:Y:S01]  /*17c30*/  R2UR UR13, R217 ;  /* 0x00000000d90d72ca */ /* 0x000fe200000e0000 */
[----:B------:R-:W-:Y:S01]  /*17c40*/  IMAD.MOV.U32 R5, RZ, RZ, 0x40000040 ;  /* 0x40000040ff057424 */ /* 0x000fe200078e00ff */
[----:B------:R-:W-:Y:S01]  /*17c50*/  R2UR UR6, R4 ;  /* 0x00000000040672ca */ /* 0x000fe200000e0000 */
[----:B------:R-:W-:Y:S01]  /*17c60*/  VIADD R154, R156, 0x204 ;  /* 0x000002049c9a7836 */ /* 0x000fe20000000000 */
[----:B------:R-:W-:Y:S01]  /*17c70*/  MOV R4, R153 ;  /* 0x0000009900047202 */ /* 0x000fe20000000f00 */
[----:B------:R-:W-:Y:S01]  /*17c80*/  IMAD.MOV.U32 R153, RZ, RZ, 0x40000040 ;  /* 0x40000040ff997424 */ /* 0x000fe200078e00ff */
[----:B------:R-:W-:Y:S01]  /*17c90*/  R2UR UR10, R152 ;  /* 0x00000000980a72ca */ /* 0x000fe200000e0000 */
[----:B------:R-:W-:Y:S01]  /*17ca0*/  IMAD.MOV.U32 R155, RZ, RZ, 0x40000040 ;  /* 0x40000040ff9b7424 */ /* 0x000fe200078e00ff */
[----:B------:R-:W-:Y:S01]  /*17cb0*/  R2UR UR4, R4 ;  /* 0x00000000040472ca */ /* 0x000fe200000e0000 */
[----:B------:R-:W-:Y:S01]  /*17cc0*/  IMAD.MOV.U32 R4, RZ, RZ, R3 ;  /* 0x000000ffff047224 */ /* 0x000fe200078e0003 */
[----:B------:R-:W-:Y:S01]  /*17cd0*/  R2UR UR11, R153 ;  /* 0x00000000990b72ca */ /* 0x000fe200000e0000 */
[-C--:B------:R-:W-:Y:S01]  /*17ce0*/  FMUL.FTZ R24, R24, R0.reuse ;  /* 0x0000000018187220 */ /* 0x080fe20000410000 */
        /* <DEDUP_REMOVED lines=10> */
[----:B------:R-:W-:Y:S01]  /*17d90*/  IADD3 R154, R156, 0x400, RZ ;  /* 0x000004009c9a7810 */ /* 0x000fe20007ffe0ff */
[-C--:B------:R-:W-:Y:S01]  /*17da0*/  FMUL.FTZ R32, R32, R0.reuse ;  /* 0x0000000020207220 */ /* 0x080fe20000410000 */
[----:B------:R-:W-:Y:S01]  /*17db0*/  R2UR UR18, R152 ;  /* 0x00000000981272ca */ /* 0x000fe200000e0000 */
[----:B------:R-:W-:Y:S01]  /*17dc0*/  VIADD R152, R156, 0x402 ;  /* 0x000004029c987836 */ /* 0x000fe20000000000 */
[----:B------:R-:W-:Y:S01]  /*17dd0*/  R2UR UR26, R4 ;  /* 0x00000000041a72ca */ /* 0x000fe200000e0000 */
[----:B------:R-:W-:Y:S01]  /*17de0*/  VIADD R4, R156, 0x404 ;  /* 0x000004049c047836 */ /* 0x000fe20000000000 */
[----:B------:R-:W-:Y:S01]  /*17df0*/  R2UR UR30, R154 ;  /* 0x000000009a1e72ca */ /* 0x000fe200000e0000 */
[----:B------:R-:W-:Y:S01]  /*17e00*/  VIADD R154, R156, 0x406 ;  /* 0x000004069c9a7836 */ /* 0x000fe20000000000 */
[----:B------:R-:W-:Y:S01]  /*17e10*/  MOV R233, UR11 ;  /* 0x0000000b00e97c02 */ /* 0x000fe20008000f00 */
[----:B------:R-:W-:Y:S01]  /*17e20*/  UMOV UR11, UR5 ;  /* 0x00000005000b7c82 */ /* 0x000fe20008000000 */
[----:B------:R-:W-:Y:S01]  /*17e30*/  MOV R3, UR10 ;  /* 0x0000000a00037c02 */ /* 0x000fe20008000f00 */
[----:B------:R-:W-:Y:S01]  /*17e40*/  UMOV UR10, UR4 ;  /* 0x00000004000a7c82 */ /* 0x000fe20008000000 */
[----:B------:R-:W-:Y:S01]  /*17e50*/  R2UR UR7, R5 ;  /* 0x00000000050772ca */ /* 0x000fe200000e0000 */
[-C--:B------:R-:W-:Y:S01]  /*17e60*/  FMUL.FTZ R33, R33, R0.reuse ;  /* 0x0000000021217220 */ /* 0x080fe20000410000 */
[----:B------:R-:W-:Y:S01]  /*17e70*/  R2UR UR34, R152 ;  /* 0x00000000982272ca */ /* 0x000fe200000e0000 */
[----:B------:R-:W-:Y:S01]  /*17e80*/  VIADD R152, R156, 0x604 ;  /* 0x000006049c987836 */ /* 0x000fe20000000000 */
[----:B------:R-:W-:Y:S01]  /*17e90*/  R2UR UR38, R4 ;  /* 0x00000000042672ca */ /* 0x000fe200000e0000 */
[-C--:B------:R-:W-:Y:S01]  /*17ea0*/  FMUL.FTZ R36, R36, R0.reuse ;  /* 0x0000000024247220 */ /* 0x080fe20000410000 */
[----:B------:R-:W-:Y:S01]  /*17eb0*/  R2UR UR42, R154 ;  /* 0x000000009a2a72ca */ /* 0x000fe200000e0000 */
[----:B------:R-:W-:Y:S01]  /*17ec0*/  VIADD R154, R156, 0x602 ;  /* 0x000006029c9a7836 */ /* 0x000fe20000000000 */
[----:B------:R-:W-:Y:S01]  /*17ed0*/  R2UR UR4, R6 ;  /* 0x00000000060472ca */ /* 0x000fe200000e0000 */
[-C--:B------:R-:W-:Y:S01]  /*17ee0*/  FMUL.FTZ R37, R37, R0.reuse ;  /* 0x0000000025257220 */ /* 0x080fe20000410000 */
[----:B------:R-:W-:Y:S01]  /*17ef0*/  R2UR UR5, R7 ;  /* 0x00000000070572ca */ /* 0x000fe200000e0000 */
[-C--:B------:R-:W-:Y:S01]  /*17f00*/  FMUL.FTZ R40, R40, R0.reuse ;  /* 0x0000000028287220 */ /* 0x080fe20000410000 */
[----:B------:R-:W-:Y:S01]  /*17f10*/  IADD3 R4, R156, 0x600, RZ ;  /* 0x000006009c047810 */ /* 0x000fe20007ffe0ff */
[-C--:B------:R-:W-:Y:S01]  /*17f20*/  FMUL.FTZ R41, R41, R0.reuse ;  /* 0x0000000029297220 */ /* 0x080fe20000410000 */
        /* <DEDUP_REMOVED lines=28> */
[----:B------:R-:W-:Y:S01]  /*180f0*/  R2UR UR8, R222 ;  /* 0x00000000de0872ca */ /* 0x000fe200000e0000 */
[-C--:B------:R-:W-:Y:S01]  /*18100*/  FMUL.FTZ R65, R65, R0.reuse ;  /* 0x0000000041417220 */ /* 0x080fe20000410000 */
[----:B------:R-:W-:Y:S01]  /*18110*/  R2UR UR4, R220 ;  /* 0x00000000dc0472ca */ /* 0x000fe200000e0000 */
[-C--:B------:R-:W-:Y:S01]  /*18120*/  FMUL.FTZ R68, R68, R0.reuse ;  /* 0x0000000044447220 */ /* 0x080fe20000410000 */
[----:B------:R-:W-:Y:S01]  /*18130*/  R2UR UR5, R221 ;  /* 0x00000000dd0572ca */ /* 0x000fe200000e0000 */
[-C--:B------:R-:W-:Y:S01]  /*18140*/  FMUL.FTZ R69, R69, R0.reuse ;  /* 0x0000000045457220 */ /* 0x080fe20000410000 */
        /* <DEDUP_REMOVED lines=184> */
.L_x_1597:
[----:B------:R-:W-:Y:S02]  /*18cd0*/  SHF.L.U32 R0, R231, 0x1f, RZ ;  /* 0x0000001fe7007819 */ /* 0x000fe400000006ff */
[----:B------:R-:W-:-:S04]  /*18ce0*/  LEA R231, R232, R16, 0x3 ;  /* 0x00000010e8e77211 */ /* 0x000fc800078e18ff */
[----:B------:R0:W1:Y:S01]  /*18cf0*/  SYNCS.PHASECHK.TRANS64.TRYWAIT P2, [R231+URZ+0x30850], R0 ;  /* 0x03085000e70075a7 */ /* 0x000062000804017f */
[----:B------:R-:W-:Y:S05]  /*18d00*/  @!P0 BRA `(.L_x_1598) ;  /* 0x0000000000048947 */ /* 0x000fea0003800000 */
[----:B------:R-:W-:Y:S01]  /*18d10*/  BPT.TRAP 0x1 ;  /* 0x000000040000795c */ /* 0x000fe20000300000 */
.L_x_1598:
[----:B------:R-:W-:Y:S04]  /*18d20*/  BSSY B2, `(.L_x_1599) ;  /* 0x0000004000027945 */ /* 0x000fe80003800000 */
[----:B-1----:R-:W-:Y:S05]  /*18d30*/  @P2 BRA `(.L_x_1600) ;  /* 0x0000000000082947 */ /* 0x002fea0003800000 */
[----:B------:R-:W1:Y:S02]  /*18d40*/  SYNCS.PHASECHK.TRANS64.TRYWAIT P2, [R231+URZ+0x30850], R0 ;  /* 0x03085000e70075a7 */ /* 0x000e64000804017f */
[----:B-1----:R-:W-:Y:S05]  /*18d50*/  @!P2 BRA `(.L_x_1601) ;  /* 0x000000fc0050a947 */ /* 0x002fea0003800000 */
.L_x_1600:
[----:B------:R-:W-:Y:S05]  /*18d60*/  BSYNC B2 ;  /* 0x0000000000027941 */ /* 0x000fea0003800000 */
.L_x_1599:
[----:B01----:R-:W-:Y:S01]  /*18d70*/  VIADD R0, R16, 0x400 ;  /* 0x0000040010007836 */ /* 0x003fe20000000000 */
[----:B------:R-:W-:Y:S01]  /*18d80*/  WARPGROUP.ARRIVE ;  /* 0x00000000000079c5 */ /* 0x000fe20000000000 */
[----:B------:R-:W-:Y:S01]  /*18d90*/  IMAD.MOV.U32 R3, RZ, RZ, 0x40000040 ;  /* 0x40000040ff037424 */ /* 0x000fe200078e00ff */
[----:B------:R-:W-:Y:S01]  /*18da0*/  ULDC UR4, c[0x0][0x988] ;  /* 0x0002620000047ab9 */ /* 0x000fe20000000800 */
[----:B------:R-:W-:Y:S01]  /*18db0*/  IMAD.MOV.U32 R5, RZ, RZ, 0x40000040 ;  /* 0x40000040ff057424 */ /* 0x000fe200078e00ff */
[----:B------:R-:W-:Y:S01]  /*18dc0*/  SHF.R.U32.HI R0, RZ, 0x4, R0 ;  /* 0x00000004ff007819 */ /* 0x000fe20000011600 */
[----:B------:R-:W-:Y:S01]  /*18dd0*/  @!P1 VIADD R231, R231, 0x30860 ;  /* 0x00030860e7e79836 */ /* 0x000fe20000000000 */
[----:B------:R-:W-:Y:S01]  /*18de0*/  R2UR UR7, R3 ;  /* 0x00000000030772ca */ /* 0x000fe200000e0000 */
[----:B------:R-:W-:Y:S01]  /*18df0*/  IMAD.MOV.U32 R3, RZ, RZ, 0x40000040 ;  /* 0x40000040ff037424 */ /* 0x000fe200078e00ff */
[----:B------:R-:W-:Y:S02]  /*18e00*/  LOP3.LUT R0, R0, 0x3fff, RZ, 0xc0, !PT ;  /* 0x00003fff00007812 */ /* 0x000fe400078ec0ff */
[C---:B------:R-:W-:Y:S01]  /*18e10*/  ISETP.GT.AND P2, PT, R204.reuse, R237, PT ;  /* 0x000000edcc00720c */ /* 0x040fe20003f44270 */
[----:B------:R-:W-:Y:S01]  /*18e20*/  VIADD R204, R204, 0xffffffff ;  /* 0xffffffffcccc7836 */ /* 0x000fe20000000000 */
[----:B------:R-:W-:-:S02]  /*18e30*/  LOP3.LUT R0, R0, 0x2000000, RZ, 0xfc, !PT ;  /* 0x0200000000007812 */ /* 0x000fc400078efcff */
[----:B------:R-:W-:-:S03]  /*18e40*/  @!P1 PRMT R231, RZ, 0x654, R231 ;  /* 0x00000654ffe79816 */ /* 0x000fc600000000e7 */
[----:B------:R-:W-:Y:S01]  /*18e50*/  IMAD R2, R232, 0x800, R0 ;  /* 0x00000800e8027824 */ /* 0x000fe200078e0200 */
[----:B------:R-:W-:Y:S02]  /*18e60*/  FMNMX.FTZ R0, R152, R23, !PT ;  /* 0x0000001798007209 */ /* 0x000fe40007810000 */
[----:B------:R-:W-:Y:S02]  /*18e70*/  MOV R232, R22 ;  /* 0x0000001600e87202 */ /* 0x000fe40000000f00 */
[C---:B------:R-:W-:Y:S02]  /*18e80*/  R2UR UR6, R2.reuse ;  /* 0x00000000020672ca */ /* 0x040fe400000e0000 */
[----:B------:R-:W-:Y:S02]  /*18e90*/  IADD3 R4, R2, 0x80, RZ ;  /* 0x0000008002047810 */ /* 0x000fe40007ffe0ff */
[----:B------:R-:W-:-:S04]  /*18ea0*/  FMNMX.FTZ R0, R153, R0, !PT ;  /* 0x0000000099007209 */ /* 0x000fc80007810000 */
[----:B------:R-:W-:-:S04]  /*18eb0*/  FMNMX.FTZ R0, R156, R0, !PT ;  /* 0x000000009c007209 */ /* 0x000fc80007810000 */
[----:B------:R-:W-:Y:S01]  /*18ec0*/  FMNMX.FTZ R0, R157, R0, !PT ;  /* 0x000000009d007209 */ /* 0x000fe20007810000 */
[----:B------:R-:W-:Y:S01]  /*18ed0*/  HGMMA.64x256x16.F32 R24, R196, gdesc[UR4].tnspB, R24, gsb0 ;  /* 0x43e00004c4187df0 */ /* 0x000fe20008000818 */
[----:B------:R-:W-:Y:S01]  /*18ee0*/  R2UR UR6, R4 ;  /* 0x00000000040672ca */ /* 0x000fe200000e0000 */
[----:B------:R-:W-:Y:S01]  /*18ef0*/  VIADD R4, R2, 0x100 ;  /* 0x0000010002047836 */ /* 0x000fe20000000000 */
[----:B------:R-:W-:Y:S01]  /*18f00*/  R2UR UR7, R5 ;  /* 0x00000000050772ca */ /* 0x000fe200000e0000 */
[----:B------:R-:W-:Y:S01]  /*18f10*/  IMAD.MOV.U32 R5, RZ, RZ, 0x40000040 ;  /* 0x40000040ff057424 */ /* 0x000fe200078e00ff */
[----:B------:R-:W-:Y:S02]  /*18f20*/  FMNMX.FTZ R0, R160, R0, !PT ;  /* 0x00000000a0007209 */ /* 0x000fe40007810000 */
        /* <DEDUP_REMOVED lines=17> */
[----:B------:R-:W0:Y:S02]  /*19040*/  SHFL.BFLY PT, R4, R0, 0x2, 0x1f ;  /* 0x0c401f0000047f89 */ /* 0x000e2400000e0000 */
[----:B0-----:R-:W-:Y:S02]  /*19050*/  FMNMX.FTZ R4, R0, R4, !PT ;  /* 0x0000000400047209 */ /* 0x001fe40007810000 */
[----:B------:R-:W-:-:S03]  /*19060*/  FMNMX.FTZ R0, R154, R230, !PT ;  /* 0x000000e69a007209 */ /* 0x000fc60007810000 */
[----:B------:R-:W0:Y:S01]  /*19070*/  SHFL.BFLY PT, R5, R4, 0x1, 0x1f ;  /* 0x0c201f0004057f89 */ /* 0x000e2200000e0000 */
[----:B------:R-:W-:-:S04]  /*19080*/  FMNMX.FTZ R0, R155, R0, !PT ;  /* 0x000000009b007209 */ /* 0x000fc80007810000 */
[----:B------:R-:W-:-:S04]  /*19090*/  FMNMX.FTZ R0, R158, R0, !PT ;  /* 0x000000009e007209 */ /* 0x000fc80007810000 */
[----:B------:R-:W-:-:S04]  /*190a0*/  FMNMX.FTZ R0, R159, R0, !PT ;  /* 0x000000009f007209 */ /* 0x000fc80007810000 */
[----:B------:R-:W-:-:S04]  /*190b0*/  FMNMX.FTZ R0, R162, R0, !PT ;  /* 0x00000000a2007209 */ /* 0x000fc80007810000 */
[----:B------:R-:W-:-:S04]  /*190c0*/  FMNMX.FTZ R0, R163, R0, !PT ;  /* 0x00000000a3007209 */ /* 0x000fc80007810000 */
[----:B------:R-:W-:Y:S02]  /*190d0*/  FMNMX.FTZ R0, R166, R0, !PT ;  /* 0x00000000a6007209 */ /* 0x000fe40007810000 */
        /* <DEDUP_REMOVED lines=13> */
[----:B------:R-:W-:Y:S01]  /*191b0*/  R2UR UR6, R2 ;  /* 0x00000000020672ca */ /* 0x000fe200000e0000 */
[----:B------:R-:W-:Y:S01]  /*191c0*/  FADD.FTZ R2, -R5, R23 ;  /* 0x0000001705027221 */ /* 0x000fe20000010100 */
[----:B------:R-:W-:Y:S01]  /*191d0*/  R2UR UR7, R3 ;  /* 0x00000000030772ca */ /* 0x000fe200000e0000 */
[----:B------:R-:W0:Y:S01]  /*191e0*/  SHFL.BFLY PT, R23, R4, 0x2, 0x1f ;  /* 0x0c401f0004177f89 */ /* 0x000e2200000e0000 */
[----:B------:R-:W-:-:S04]  /*191f0*/  IMAD.U32 R3, RZ, RZ, UR4 ;  /* 0x00000004ff037e24 */ /* 0x000fc8000f8e00ff */
[----:B------:R-:W-:-:S04]  /*19200*/  FMUL.FTZ R2, R2, R3 ;  /* 0x0000000302027220 */ /* 0x000fc80000410000 */
[----:B------:R1:W-:Y:S02]  /*19210*/  MUFU.EX2 R0, R2 ;  /* 0x0000000200007308 */ /* 0x0003e40000000800 */
[----:B-1----:R-:W-:-:S04]  /*19220*/  FMUL.FTZ R2, R5, R3 ;  /* 0x0000000305027220 */ /* 0x002fc80000410000 */
[-CC-:B------:R-:W-:Y:S01]  /*19230*/  FFMA.FTZ R198, R156, R3.reuse, -R2.reuse ;  /* 0x000000039cc67223 */ /* 0x180fe20000010802 */
[--C-:B------:R-:W-:Y:S01]  /*19240*/  FFMA.FTZ R156, R157, R3, -R2.reuse ;  /* 0x000000039d9c7223 */ /* 0x100fe20000010802 */
[----:B0-----:R-:W-:Y:S01]  /*19250*/  FMNMX.FTZ R4, R4, R23, !PT ;  /* 0x0000001704047209 */ /* 0x001fe20007810000 */
[-CC-:B------:R-:W-:Y:S01]  /*19260*/  FFMA.FTZ R196, R153, R3.reuse, -R2.reuse ;  /* 0x0000000399c47223 */ /* 0x180fe20000010802 */
[-CC-:B------:R-:W-:Y:S01]  /*19270*/  FFMA.FTZ R192, R161, R3.reuse, -R2.reuse ;  /* 0x00000003a1c07223 */ /* 0x180fe20000010802 */
[-CC-:B------:R-:W-:Y:S01]  /*19280*/  FFMA.FTZ R194, R165, R3.reuse, -R2.reuse ;  /* 0x00000003a5c27223 */ /* 0x180fe20000010802 */
[-CC-:B------:R-:W-:Y:S01]  /*19290*/  FFMA.FTZ R23, R169, R3.reuse, -R2.reuse ;  /* 0x00000003a9177223 */ /* 0x180fe20000010802 */
[----:B------:R-:W0:Y:S01]  /*192a0*/  SHFL.BFLY PT, R157, R4, 0x1, 0x1f ;  /* 0x0c201f00049d7f89 */ /* 0x000e2200000e0000 */
[--C-:B------:R-:W-:Y:S01]  /*192b0*/  FFMA.FTZ R153, R177, R3, -R2.reuse ;  /* 0x00000003b1997223 */ /* 0x100fe20000010802 */
[----:B------:R-:W-:Y:S08]  /*192c0*/  MUFU.EX2 R196, R196 ;  /* 0x000000c400c47308 */ /* 0x000ff00000000800 */
[----:B------:R-:W-:Y:S08]  /*192d0*/  MUFU.EX2 R198, R198 ;  /* 0x000000c600c67308 */ /* 0x000ff00000000800 */
[----:B------:R-:W-:Y:S01]  /*192e0*/  MUFU.EX2 R156, R156 ;  /* 0x0000009c009c7308 */ /* 0x000fe20000000800 */
[----:B0-----:R-:W-:Y:S01]  /*192f0*/  FMNMX.FTZ R4, R4, R157, !PT ;  /* 0x0000009d04047209 */ /* 0x001fe20007810000 */
[----:B------:R-:W-:-:S06]  /*19300*/  FFMA.FTZ R157, R181, R3, -R2 ;  /* 0x00000003b59d7223 */ /* 0x000fcc0000010802 */
[----:B------:R-:W-:Y:S01]  /*19310*/  MUFU.EX2 R192, R192 ;  /* 0x000000c000c07308 */ /* 0x000fe20000000800 */
[----:B------:R-:W-:-:S04]  /*19320*/  FMUL.FTZ R161, R4, R3 ;  /* 0x0000000304a17220 */ /* 0x000fc80000410000 */
[-CC-:B------:R-:W-:Y:S01]  /*19330*/  FFMA.FTZ R197, R154, R3.reuse, -R161.reuse ;  /* 0x000000039ac57223 */ /* 0x180fe200000108a1 */
[-CC-:B------:R-:W-:Y:S01]  /*19340*/  FFMA.FTZ R154, R155, R3.reuse, -R161.reuse ;  /* 0x000000039b9a7223 */ /* 0x180fe200000108a1 */
[-CC-:B------:R-:W-:Y:S01]  /*19350*/  FFMA.FTZ R199, R158, R3.reuse, -R161.reuse ;  /* 0x000000039ec77223 */ /* 0x180fe200000108a1 */
[----:B------:R-:W-:Y:S02]  /*19360*/  @!P1 IMAD R158, R22, 0x8, R16 ;  /* 0x00000008169e9824 */ /* 0x000fe400078e0210 */
[-CC-:B------:R-:W-:Y:S01]  /*19370*/  FFMA.FTZ R155, R159, R3.reuse, -R161.reuse ;  /* 0x000000039f9b7223 */ /* 0x180fe200000108a1 */
[-CC-:B------:R-:W-:Y:S01]  /*19380*/  FFMA.FTZ R193, R162, R3.reuse, -R161.reuse ;  /* 0x00000003a2c17223 */ /* 0x180fe200000108a1 */
[----:B------:R-:W-:Y:S01]  /*19390*/  MUFU.EX2 R197, R197 ;  /* 0x000000c500c57308 */ /* 0x000fe20000000800 */
[-CC-:B------:R-:W-:Y:S01]  /*193a0*/  FFMA.FTZ R163, R163, R3.reuse, -R161.reuse ;  /* 0x00000003a3a37223 */ /* 0x180fe200000108a1 */
[----:B------:R-:W-:Y:S01]  /*193b0*/  @!P1 IADD3 R159, R158, 0x30840, RZ ;  /* 0x000308409e9f9810 */ /* 0x000fe20007ffe0ff */
[-CC-:B------:R-:W-:Y:S01]  /*193c0*/  FFMA.FTZ R195, R166, R3.reuse, -R161.reuse ;  /* 0x00000003a6c37223 */ /* 0x180fe200000108a1 */
[-CC-:B------:R-:W-:Y:S01]  /*193d0*/  FFMA.FTZ R162, R171, R3.reuse, -R161.reuse ;  /* 0x00000003aba27223 */ /* 0x180fe200000108a1 */
[-C--:B------:R-:W-:Y:S01]  /*193e0*/  FFMA.FTZ R178, R178, R3.reuse, -R161 ;  /* 0x00000003b2b27223 */ /* 0x080fe200000108a1 */
[----:B------:R-:W-:Y:S01]  /*193f0*/  @!P1 PRMT R159, RZ, 0x654, R159 ;  /* 0x00000654ff9f9816 */ /* 0x000fe2000000009f */
[-CC-:B------:R-:W-:Y:S01]  /*19400*/  FFMA.FTZ R179, R179, R3.reuse, -R161.reuse ;  /* 0x00000003b3b37223 */ /* 0x180fe200000108a1 */
[----:B------:R-:W-:Y:S01]  /*19410*/  MUFU.EX2 R154, R154 ;  /* 0x0000009a009a7308 */ /* 0x000fe20000000800 */
[-CC-:B------:R-:W-:Y:S01]  /*19420*/  FFMA.FTZ R182, R182, R3.reuse, -R161.reuse ;  /* 0x00000003b6b67223 */ /* 0x180fe200000108a1 */
[----:B------:R-:W-:-:S06]  /*19430*/  FFMA.FTZ R183, R183, R3, -R161 ;  /* 0x00000003b7b77223 */ /* 0x000fcc00000108a1 */
[----:B------:R-:W-:Y:S08]  /*19440*/  MUFU.EX2 R199, R199 ;  /* 0x000000c700c77308 */ /* 0x000ff00000000800 */
[----:B------:R-:W-:Y:S08]  /*19450*/  MUFU.EX2 R155, R155 ;  /* 0x0000009b009b7308 */ /* 0x000ff00000000800 */
[----:B------:R0:W-:Y:S08]  /*19460*/  MUFU.EX2 R158, R163 ;  /* 0x000000a3009e7308 */ /* 0x0001f00000000800 */
[----:B------:R-:W-:Y:S01]  /*19470*/  MUFU.EX2 R193, R193 ;  /* 0x000000c100c17308 */ /* 0x000fe20000000800 */
[----:B0-----:R-:W-:-:S07]  /*19480*/  FFMA.FTZ R163, R175, R3, -R161 ;  /* 0x00000003afa37223 */ /* 0x001fce00000108a1 */
        /* <DEDUP_REMOVED lines=11> */
[----:B------:R-:W-:Y:S01]  /*19540*/  WARPGROUP.ARRIVE ;  /* 0x00000000000079c5 */ /* 0x000fe20000000000 */
[-CC-:B------:R-:W-:Y:S01]  /*19550*/  FFMA.FTZ R188, R168, R3.reuse, -R2.reuse ;  /* 0x00000003a8bc7223 */ /* 0x180fe20000010802 */
[-C--:B------:R-:W-:Y:S01]  /*19560*/  FFMA.FTZ R190, R172, R3.reuse, -R2 ;  /* 0x00000003acbe7223 */ /* 0x080fe20000010802 */
[-CC-:B------:R-:W-:Y:S01]  /*19570*/  FFMA.FTZ R189, R170, R3.reuse, -R161.reuse ;  /* 0x00000003aabd7223 */ /* 0x180fe200000108a1 */
[----:B------:R-:W-:Y:S02]  /*19580*/  FFMA.FTZ R191, R174, R3, -R161 ;  /* 0x00000003aebf7223 */ /* 0x000fe400000108a1 */
[----:B------:R-:W-:Y:S01]  /*19590*/  HGMMA.64x256x16.F32 R24, R184, gdesc[UR4].tnspB, R24, gsb0 ;  /* 0x43e00004b8187df0 */ /* 0x000fe20008000818 */
[----:B------:R-:W-:Y:S08]  /*195a0*/  MUFU.EX2 R188, R188 ;  /* 0x000000bc00bc7308 */ /* 0x000ff00000000800 */
[----:B------:R-:W-:Y:S08]  /*195b0*/  MUFU.EX2 R189, R189 ;  /* 0x000000bd00bd7308 */ /* 0x000ff00000000800 */
[----:B------:R-:W-:Y:S08]  /*195c0*/  MUFU.EX2 R190, R190 ;  /* 0x000000be00be7308 */ /* 0x000ff00000000800 */
[----:B------:R-:W-:Y:S01]  /*195d0*/  MUFU.EX2 R191, R191 ;  /* 0x000000bf00bf7308 */ /* 0x000fe20000000800 */
[----:B------:R-:W-:-:S02]  /*195e0*/  WARPGROUP.DEPBAR.LE gsb0, 0x0 ;  /* 0x00008000000079c5 */ /* 0x000fc40000010000 */
[-CC-:B------:R-:W-:Y:S01]  /*195f0*/  FFMA.FTZ R187, R152, R3.reuse, -R2.reuse ;  /* 0x0000000398bb7223 */ /* 0x180fe20000010802 */
[-CC-:B------:R-:W-:Y:S01]  /*19600*/  FFMA.FTZ R185, R160, R3.reuse, -R2.reuse ;  /* 0x00000003a0b97223 */ /* 0x180fe20000010802 */
[-CC-:B------:R-:W-:Y:S01]  /*19610*/  FFMA.FTZ R160, R164, R3.reuse, -R2.reuse ;  /* 0x00000003a4a07223 */ /* 0x180fe20000010802 */
[-CC-:B------:R-:W-:Y:S01]  /*19620*/  FFMA.FTZ R152, R173, R3.reuse, -R2.reuse ;  /* 0x00000003ad987223 */ /* 0x180fe20000010802 */
[-CC-:B------:R-:W-:Y:S01]  /*19630*/  FFMA.FTZ R184, R176, R3.reuse, -R2.reuse ;  /* 0x00000003b0b87223 */ /* 0x180fe20000010802 */
[-C--:B------:R-:W-:Y:S01]  /*19640*/  FFMA.FTZ R186, R180, R3.reuse, -R2 ;  /* 0x00000003b4ba7223 */ /* 0x080fe20000010802 */
[----:B------:R-:W-:Y:S01]  /*19650*/  FADD.FTZ R2, -R4, R230 ;  /* 0x000000e604027221 */ /* 0x000fe20000010100 */
[----:B------:R-:W0:Y:S01]  /*19660*/  MUFU.EX2 R187, R187 ;  /* 0x000000bb00bb7308 */ /* 0x000e220000000800 */
[----:B------:R1:W-:Y:S01]  /*19670*/  @!P1 SYNCS.ARRIVE.TRANS64.RED.A1T0 RZ, [R159+URZ], RZ ;  /* 0x000000ff9fff99a7 */ /* 0x0003e2000810043f */
[----:B------:R-:W-:Y:S02]  /*19680*/  IMAD.MOV.U32 R230, RZ, RZ, R4 ;  /* 0x000000ffffe67224 */ /* 0x000fe400078e0004 */
[----:B------:R-:W-:-:S04]  /*19690*/  FMUL.FTZ R2, R2, R3 ;  /* 0x0000000302027220 */ /* 0x000fc80000410000 */
[----:B------:R-:W-:Y:S01]  /*196a0*/  MUFU.EX2 R185, R185 ;  /* 0x000000b900b97308 */ /* 0x000fe20000000800 */
[----:B-1----:R-:W-:Y:S01]  /*196b0*/  FFMA.FTZ R159, R167, R3, -R161 ;  /* 0x00000003a79f7223 */ /* 0x002fe200000108a1 */
[----:B------:R1:W-:Y:S06]  /*196c0*/  @!P1 SYNCS.ARRIVE.TRANS64.RED.A1T0 RZ, [R231+URZ], RZ ;  /* 0x000000ffe7ff99a7 */ /* 0x0003ec000810043f */
[----:B------:R-:W2:Y:S01]  /*196d0*/  MUFU.EX2 R2, R2 ;  /* 0x0000000200027308 */ /* 0x000ea20000000800 */
[----:B0-----:R-:W-:Y:S01]  /*196e0*/  FFMA.FTZ R161, R0, R228, R187 ;  /* 0x000000e400a17223 */ /* 0x001fe200000100bb */
[----:B-1----:R-:W-:-:S03]  /*196f0*/  IMAD.MOV.U32 R231, RZ, RZ, R205 ;  /* 0x000000ffffe77224 */ /* 0x002fc600078e00cd */
[C---:B------:R-:W-:Y:S01]  /*19700*/  FADD.FTZ R161, R196.reuse, R161 ;  /* 0x000000a1c4a17221 */ /* 0x040fe20000010000 */
[----:B------:R-:W-:Y:S02]  /*19710*/  F2FP.F16.F32.PACK_AB R196, R196, R187 ;  /* 0x000000bbc4c4723e */ /* 0x000fe400000000ff */
[----:B------:R-:W0:Y:S01]  /*19720*/  MUFU.EX2 R160, R160 ;  /* 0x000000a000a07308 */ /* 0x000e220000000800 */
[----:B------:R-:W-:Y:S01]  /*19730*/  FADD.FTZ R164, R198, R161 ;  /* 0x000000a1c6a47221 */ /* 0x000fe20000010000 */
[C---:B------:R-:W-:Y:S02]  /*19740*/  F2FP.F16.F32.PACK_AB R198, R156.reuse, R198 ;  /* 0x000000c69cc6723e */ /* 0x040fe400000000ff */
[----:B------:R-:W-:Y:S01]  /*19750*/  F2FP.F16.F32.PACK_AB R187, R183, R182 ;  /* 0x000000b6b7bb723e */ /* 0x000fe200000000ff */
[----:B------:R-:W-:-:S03]  /*19760*/  FADD.FTZ R164, R156, R164 ;  /* 0x000000a49ca47221 */ /* 0x000fc60000010000 */
[----:B------:R-:W1:Y:S01]  /*19770*/  MUFU.EX2 R159, R159 ;  /* 0x0000009f009f7308 */ /* 0x000e620000000800 */
[----:B--2---:R-:W-:Y:S01]  /*19780*/  FFMA.FTZ R227, R2, R227, R197 ;  /* 0x000000e302e37223 */ /* 0x004fe200000100c5 */
[----:B------:R-:W-:Y:S01]  /*19790*/  FADD.FTZ R164, R185, R164 ;  /* 0x000000a4b9a47221 */ /* 0x000fe20000010000 */
[C---:B------:R-:W-:Y:S02]  /*197a0*/  F2FP.F16.F32.PACK_AB R197, R154.reuse, R197 ;  /* 0x000000c59ac5723e */ /* 0x040fe400000000ff */
[----:B------:R-:W-:Y:S01]  /*197b0*/  FADD.FTZ R227, R154, R227 ;  /* 0x000000e39ae37221 */ /* 0x000fe20000010000 */
[C---:B------:R-:W-:Y:S01]  /*197c0*/  FADD.FTZ R164, R192.reuse, R164 ;  /* 0x000000a4c0a47221 */ /* 0x040fe20000010000 */
[----:B------:R-:W-:Y:S01]  /*197d0*/  F2FP.F16.F32.PACK_AB R192, R192, R185 ;  /* 0x000000b9c0c0723e */ /* 0x000fe200000000ff */
[----:B------:R-:W2:Y:S01]  /*197e0*/  MUFU.EX2 R152, R152 ;  /* 0x0000009800987308 */ /* 0x000ea20000000800 */
[----:B------:R-:W-:Y:S01]  /*197f0*/  FADD.FTZ R161, R199, R227 ;  /* 0x000000e3c7a17221 */ /* 0x000fe20000010000 */
[----:B0-----:R-:W-:Y:S01]  /*19800*/  FADD.FTZ R164, R160, R164 ;  /* 0x000000a4a0a47221 */ /* 0x001fe20000010000 */
[----:B------:R-:W-:-:S02]  /*19810*/  F2FP.F16.F32.PACK_AB R199, R155, R199 ;  /* 0x000000c79bc7723e */ /* 0x000fc400000000ff */
[----:B------:R-:W-:Y:S01]  /*19820*/  FADD.FTZ R161, R155, R161 ;  /* 0x000000a19ba17221 */ /* 0x000fe20000010000 */
[C---:B------:R-:W-:Y:S01]  /*19830*/  FADD.FTZ R164, R194.reuse, R164 ;  /* 0x000000a4c2a47221 */ /* 0x040fe20000010000 */
[----:B------:R-:W-:Y:S01]  /*19840*/  F2FP.F16.F32.PACK_AB R194, R194, R160 ;  /* 0x000000a0c2c2723e */ /* 0x000fe200000000ff */
[----:B------:R-:W0:Y:S01]  /*19850*/  MUFU.EX2 R184, R184 ;  /* 0x000000b800b87308 */ /* 0x000e220000000800 */
[----:B------:R-:W-:Y:S01]  /*19860*/  FADD.FTZ R165, R193, R161 ;  /* 0x000000a1c1a57221 */ /* 0x000fe20000010000 */
[----:B------:R-:W-:Y:S01]  /*19870*/  FADD.FTZ R164, R188, R164 ;  /* 0x000000a4bca47221 */ /* 0x000fe20000010000 */
[C---:B------:R-:W-:Y:S02]  /*19880*/  F2FP.F16.F32.PACK_AB R188, R23.reuse, R188 ;  /* 0x000000bc17bc723e */ /* 0x040fe400000000ff */
[C---:B------:R-:W-:Y:S01]  /*19890*/  FADD.FTZ R165, R158.reuse, R165 ;  /* 0x000000a59ea57221 */ /* 0x040fe20000010000 */
[----:B------:R-:W-:Y:S01]  /*198a0*/  FADD.FTZ R164, R23, R164 ;  /* 0x000000a417a47221 */ /* 0x000fe20000010000 */
[----:B------:R-:W-:Y:S01]  /*198b0*/  F2FP.F16.F32.PACK_AB R193, R158, R193 ;  /* 0x000000c19ec1723e */ /* 0x000fe200000000ff */
[----:B------:R-:W3:Y:S01]  /*198c0*/  MUFU.EX2 R161, R178 ;  /* 0x000000b200a17308 */ /* 0x000ee20000000800 */
[----:B------:R-:W-:Y:S01]  /*198d0*/  FADD.FTZ R156, R195, R165 ;  /* 0x000000a5c39c7221 */ /* 0x000fe20000010000 */
[----:B------:R-:W-:Y:S01]  /*198e0*/  FADD.FTZ R164, R190, R164 ;  /* 0x000000a4bea47221 */ /* 0x000fe20000010000 */
[----:B-1----:R-:W-:Y:S01]  /*198f0*/  F2FP.F16.F32.PACK_AB R195, R159, R195 ;  /* 0x000000c39fc3723e */ /* 0x002fe200000000ff */
[----:B------:R-:W-:-:S02]  /*19900*/  IMAD.MOV.U32 R23, RZ, RZ, R5 ;  /* 0x000000ffff177224 */ /* 0x000fc400078e0005 */
[----:B------:R-:W-:Y:S01]  /*19910*/  FADD.FTZ R156, R159, R156 ;  /* 0x0000009c9f9c7221 */ /* 0x000fe20000010000 */
[C---:B--2---:R-:W-:Y:S01]  /*19920*/  FADD.FTZ R164, R152.reuse, R164 ;  /* 0x000000a498a47221 */ /* 0x044fe20000010000 */
[----:B------:R-:W-:Y:S01]  /*19930*/  F2FP.F16.F32.PACK_AB R190, R152, R190 ;  /* 0x000000be98be723e */ /* 0x000fe200000000ff */
[----:B------:R-:W1:Y:S01]  /*19940*/  MUFU.EX2 R186, R186 ;  /* 0x000000ba00ba7308 */ /* 0x000e620000000800 */
[----:B------:R-:W-:Y:S01]  /*19950*/  FADD.FTZ R156, R189, R156 ;  /* 0x0000009cbd9c7221 */ /* 0x000fe20000010000 */
[----:B0-----:R-:W-:Y:S01]  /*19960*/  FADD.FTZ R164, R184, R164 ;  /* 0x000000a4b8a47221 */ /* 0x001fe20000010000 */
[C---:B------:R-:W-:Y:S02]  /*19970*/  F2FP.F16.F32.PACK_AB R189, R162.reuse, R189 ;  /* 0x000000bda2bd723e */ /* 0x040fe400000000ff */
[----:B------:R-:W-:Y:S01]  /*19980*/  FADD.FTZ R156, R162, R156 ;  /* 0x0000009ca29c7221 */ /* 0x000fe20000010000 */
[C---:B------:R-:W-:Y:S01]  /*19990*/  FADD.FTZ R164, R153.reuse, R164 ;  /* 0x000000a499a47221 */ /* 0x040fe20000010000 */
[----:B------:R-:W-:-:S02]  /*199a0*/  F2FP.F16.F32.PACK_AB R184, R153, R184 ;  /* 0x000000b899b8723e */ /* 0x000fc400000000ff */
[----:B------:R-:W-:Y:S01]  /*199b0*/  FADD.FTZ R156, R191, R156 ;  /* 0x0000009cbf9c7221 */ /* 0x000fe20000010000 */
[----:B------:R-:W-:Y:S02]  /*199c0*/  F2FP.F16.F32.PACK_AB R191, R163, R191 ;  /* 0x000000bfa3bf723e */ /* 0x000fe400000000ff */
[----:B---3--:R-:W-:Y:S01]  /*199d0*/  F2FP.F16.F32.PACK_AB R185, R179, R161 ;  /* 0x000000a1b3b9723e */ /* 0x008fe200000000ff */
[----:B------:R-:W-:-:S04]  /*199e0*/  FADD.FTZ R156, R163, R156 ;  /* 0x0000009ca39c7221 */ /* 0x000fc80000010000 */
[----:B------:R-:W-:Y:S01]  /*199f0*/  FADD.FTZ R156, R161, R156 ;  /* 0x0000009ca19c7221 */ /* 0x000fe20000010000 */
[----:B-1----:R-:W-:Y:S01]  /*19a00*/  FADD.FTZ R164, R186, R164 ;  /* 0x000000a4baa47221 */ /* 0x002fe20000010000 */
[----:B------:R-:W-:Y:S02]  /*19a10*/  F2FP.F16.F32.PACK_AB R186, R157, R186 ;  /* 0x000000ba9dba723e */ /* 0x000fe400000000ff */
[----:B------:R-:W-:Y:S01]  /*19a20*/  FADD.FTZ R156, R179, R156 ;  /* 0x0000009cb39c7221 */ /* 0x000fe20000010000 */
[----:B------:R-:W-:-:S03]  /*19a30*/  FADD.FTZ R228, R157, R164 ;  /* 0x000000a49de47221 */ /* 0x000fc60000010000 */
[----:B------:R-:W-:-:S04]  /*19a40*/  FADD.FTZ R156, R182, R156 ;  /* 0x0000009cb69c7221 */ /* 0x000fc80000010000 */
[----:B------:R-:W-:Y:S01]  /*19a50*/  FADD.FTZ R227, R183, R156 ;  /* 0x0000009cb7e37221 */ /* 0x000fe20000010000 */
[----:B------:R-:W-:Y:S06]  /*19a60*/  @P2 BRA `(.L_x_1602) ;  /* 0xffffffe000102947 */ /* 0x000fec000383ffff */
[----:B------:R-:W-:Y:S05]  /*19a70*/  BSYNC B1 ;  /* 0x0000000000017941 */ /* 0x000fea0003800000 */
.L_x_1591:
[----:B------:R-:W-:Y:S05]  /*19a80*/  BSYNC B0 ;  /* 0x0000000000007941 */ /* 0x000fea0003800000 */
.L_x_1590:
[----:B------:R-:W2:Y:S01]  /*19a90*/  LDL R23, [R1+0x50] ;  /* 0x0000500001177983 */ /* 0x000ea20000100800 */
[----:B------:R-:W-:Y:S01]  /*19aa0*/  BSSY B0, `(.L_x_1603) ;  /* 0x00002b7000007945 */ /* 0x000fe20003800000 */
[----:B--2---:R-:W-:-:S13]  /*19ab0*/  ISETP.GE.AND P2, PT, R204, R23, PT ;  /* 0x00000017cc00720c */ /* 0x004fda0003f46270 */
[----:B------:R-:W-:Y:S05]  /*19ac0*/  @!P2 BRA `(.L_x_1604) ;  /* 0x0000002800d0a947 */ /* 0x000fea0003800000 */
[----:B------:R-:W2:Y:S04]  /*19ad0*/  LDL R152, [R1+0x54] ;  /* 0x0000540001987983 */ /* 0x000ea80000100800 */
[----:B------:R-:W2:Y:S01]  /*19ae0*/  LDL R23, [R1+0x14] ;  /* 0x0000140001177983 */ /* 0x000ea20000100800 */
[----:B------:R-:W-:Y:S01]  /*19af0*/  IMAD.MOV.U32 R230, RZ, RZ, R5 ;  /* 0x000000ffffe67224 */ /* 0x000fe200078e0005 */
[----:B------:R-:W-:Y:S01]  /*19b00*/  MOV R233, R22 ;  /* 0x0000001600e97202 */ /* 0x000fe20000000f00 */
[----:B------:R-:W-:Y:S02]  /*19b10*/  IMAD.MOV.U32 R237, RZ, RZ, R205 ;  /* 0x000000ffffed7224 */ /* 0x000fe400078e00cd */
[----:B--2---:R-:W-:Y:S01]  /*19b20*/  IMAD R231, R23, 0x80, R152 ;  /* 0x0000008017e77824 */ /* 0x004fe200078e0298 */
[----:B------:R-:W-:-:S03]  /*19b30*/  MOV R23, R4 ;  /* 0x0000000400177202 */ /* 0x000fc60000000f00 */
[----:B------:R-:W-:-:S05]  /*19b40*/  VIADD R231, R231, 0x8 ;  /* 0x00000008e7e77836 */ /* 0x000fca0000000000 */
[----:B------:R-:W-:-:S07]  /*19b50*/  IADD3 R231, R231, R224, -R225 ;  /* 0x000000e0e7e77210 */ /* 0x000fce0007ffe8e1 */
.L_x_1623:
[----:B------:R-:W-:-:S05]  /*19b60*/  VIADD R3, R233, 0x1 ;  /* 0x00000001e9037836 */ /* 0x000fca0000000000 */
[----:B------:R-:W-:-:S04]  /*19b70*/  ISETP.NE.AND P2, PT, R3, 0x2, PT ;  /* 0x000000020300780c */ /* 0x000fc80003f45270 */
[----:B------:R-:W-:Y:S02]  /*19b80*/  SEL R3, R3, RZ, P2 ;  /* 0x000000ff03037207 */ /* 0x000fe40001000000 */
[----:B------:R-:W-:-:S03]  /*19b90*/  SEL R205, RZ, 0x1, P2 ;  /* 0x00000001ffcd7807 */ /* 0x000fc60001000000 */
[----:B------:R-:W-:Y:S01]  /*19ba0*/  IMAD.MOV.U32 R22, RZ, RZ, R3 ;  /* 0x000000ffff167224 */ /* 0x000fe200078e0003 */
[----:B------:R-:W-:Y:S01]  /*19bb0*/  LOP3.LUT R205, R237, R205, RZ, 0x3c, !PT ;  /* 0x000000cdedcd7212 */ /* 0x000fe200078e3cff */
[----:B------:R-:W-:Y:S06]  /*19bc0*/  @!P0 BRA `(.L_x_1605) ;  /* 0x0000000000048947 */ /* 0x000fec0003800000 */
[----:B------:R-:W-:Y:S01]  /*19bd0*/  BPT.TRAP 0x1 ;  /* 0x000000040000795c */ /* 0x000fe20000300000 */
.L_x_1605:
[----:B------:R-:W-:Y:S01]  /*19be0*/  IMAD R232, R3, 0x8, R16 ;  /* 0x0000000803e87824 */ /* 0x000fe200078e0210 */
[----:B------:R-:W-:-:S04]  /*19bf0*/  SHF.L.U32 R4, R205, 0x1f, RZ ;  /* 0x0000001fcd047819 */ /* 0x000fc800000006ff */
[----:B------:R0:W1:Y:S01]  /*19c00*/  SYNCS.PHASECHK.TRANS64.TRYWAIT P2, [R232+URZ+0x30830], R4 ;  /* 0x03083004e80075a7 */ /* 0x000062000804017f */
[----:B------:R-:W-:Y:S05]  /*19c10*/  @!P0 BRA `(.L_x_1606) ;  /* 0x0000000000048947 */ /* 0x000fea0003800000 */
[----:B------:R-:W-:Y:S01]  /*19c20*/  BPT.TRAP 0x1 ;  /* 0x000000040000795c */ /* 0x000fe20000300000 */
.L_x_1606:
[----:B------:R-:W2:Y:S01]  /*19c30*/  LDL R3, [R1+0x18] ;  /* 0x0000180001037983 */ /* 0x000ea20000100800 */
[----:B------:R-:W-:Y:S01]  /*19c40*/  BSSY B1, `(.L_x_1607) ;  /* 0x0000007000017945 */ /* 0x000fe20003800000 */
[----:B--2---:R-:W-:-:S05]  /*19c50*/  LEA R156, R22, R3, 0xb ;  /* 0x00000003169c7211 */ /* 0x004fca00078e58ff */
[C---:B------:R-:W-:Y:S02]  /*19c60*/  VIADD R153, R156.reuse, 0x2 ;  /* 0x000000029c997836 */ /* 0x040fe40000000000 */
[----:B------:R-:W-:Y:S01]  /*19c70*/  VIADD R3, R156, 0x4 ;  /* 0x000000049c037836 */ /* 0x000fe20000000000 */
[----:B-1----:R-:W-:Y:S06]  /*19c80*/  @P2 BRA `(.L_x_1608) ;  /* 0x0000000000082947 */ /* 0x002fec0003800000 */
[----:B------:R-:W1:Y:S02]  /*19c90*/  SYNCS.PHASECHK.TRANS64.TRYWAIT P2, [R232+URZ+0x30830], R4 ;  /* 0x03083004e80075a7 */ /* 0x000e64000804017f */
[----:B-1----:R-:W-:Y:S05]  /*19ca0*/  @!P2 BRA `(.L_x_1609) ;  /* 0x000000ec0090a947 */ /* 0x002fea0003800000 */
.L_x_1608:
[----:B------:R-:W-:Y:S05]  /*19cb0*/  BSYNC B1 ;  /* 0x0000000000017941 */ /* 0x000fea0003800000 */
.L_x_1607:
[----:B01----:R-:W-:Y:S01]  /*19cc0*/  IMAD.MOV.U32 R4, RZ, RZ, R156 ;  /* 0x000000ffff047224 */ /* 0x003fe200078e009c */
[----:B------:R-:W-:Y:S01]  /*19cd0*/  MOV R5, 0x40000040 ;  /* 0x4000004000057802 */ /* 0x000fe20000000f00 */
[----:B------:R-:W-:Y:S01]  /*19ce0*/  VIADD R152, R156, 0x6 ;  /* 0x000000069c987836 */ /* 0x000fe20000000000 */
[----:B------:R-:W-:Y:S01]  /*19cf0*/  R2UR UR12, R216 ;  /* 0x00000000d80c72ca */ /* 0x000fe200000e0000 */
[----:B------:R-:W-:Y:S01]  /*19d00*/  VIADD R154, R156, 0x204 ;  /* 0x000002049c9a7836 */ /* 0x000fe20000000000 */
[----:B------:R-:W-:Y:S01]  /*19d10*/  R2UR UR6, R4 ;  /* 0x00000000040672ca */ /* 0x000fe200000e0000 */
[----:B------:R-:W-:Y:S01]  /*19d20*/  IMAD.MOV.U32 R4, RZ, RZ, R153 ;  /* 0x000000ffff047224 */ /* 0x000fe200078e0099 */
[----:B------:R-:W-:Y:S01]  /*19d30*/  R2UR UR10, R152 ;  /* 0x00000000980a72ca */ /* 0x000fe200000e0000 */
[----:B------:R-:W-:Y:S01]  /*19d40*/  IMAD.MOV.U32 R153, RZ, RZ, 0x40000040 ;  /* 0x40000040ff997424 */ /* 0x000fe200078e00ff */
        /* <DEDUP_REMOVED lines=9> */
[-C--:B------:R-:W-:Y:S01]  /*19de0*/  FMUL.FTZ R24, R24, R0.reuse ;  /* 0x0000000018187220 */ /* 0x080fe20000410000 */
[----:B------:R-:W-:Y:S01]  /*19df0*/  IADD3 R4, R156, 0x200, RZ ;  /* 0x000002009c047810 */ /* 0x000fe20007ffe0ff */
        /* <DEDUP_REMOVED lines=13> */
[----:B------:R-:W-:Y:S01]  /*19ed0*/  MOV R157, UR11 ;  /* 0x0000000b009d7c02 */ /* 0x000fe20008000f00 */
[----:B------:R-:W-:Y:S01]  /*19ee0*/  UMOV UR11, UR5 ;  /* 0x00000005000b7c82 */ /* 0x000fe20008000000 */
[----:B------:R-:W-:Y:S01]  /*19ef0*/  MOV R3, UR10 ;  /* 0x0000000a00037c02 */ /* 0x000fe20008000f00 */
[----:B------:R-:W-:Y:S01]  /*19f00*/  UMOV UR10, UR4 ;  /* 0x00000004000a7c82 */ /* 0x000fe20008000000 */
[----:B------:R-:W-:Y:S01]  /*19f10*/  R2UR UR38, R4 ;  /* 0x00000000042672ca */ /* 0x000fe200000e0000 */
[----:B------:R-:W-:Y:S01]  /*19f20*/  VIADD R4, R156, 0x600 ;  /* 0x000006009c047836 */ /* 0x000fe20000000000 */
        /* <DEDUP_REMOVED lines=14> */
[C---:B------:R-:W-:Y:S01]  /*1a010*/  R2UR UR15, R5.reuse ;  /* 0x00000000050f72ca */ /* 0x040fe200000e0000 */
[-C--:B------:R-:W-:Y:S01]  /*1a020*/  FMUL.FTZ R48, R48, R0.reuse ;  /* 0x0000000030307220 */ /* 0x080fe20000410000 */
[----:B------:R-:W-:Y:S01]  /*1a030*/  R2UR UR27, R5 ;  /* 0x00000000051b72ca */ /* 0x000fe200000e0000 */
[-C--:B------:R-:W-:Y:S01]  /*1a040*/  FMUL.FTZ R49, R49, R0.reuse ;  /* 0x0000000031317220 */ /* 0x080fe20000410000 */
[C---:B------:R-:W-:Y:S01]  /*1a050*/  R2UR UR39, R5.reuse ;  /* 0x00000000052772ca */ /* 0x040fe200000e0000 */
[-C--:B------:R-:W-:Y:S01]  /*1a060*/  FMUL.FTZ R52, R52, R0.reuse ;  /* 0x0000000034347220 */ /* 0x080fe20000410000 */
[----:B------:R-:W-:Y:S01]  /*1a070*/  R2UR UR46, R4 ;  /* 0x00000000042e72ca */ /* 0x000fe200000e0000 */
[----:B------:R-:W-:Y:S01]  /*1a080*/  VIADD R4, R156, 0x606 ;  /* 0x000006069c047836 */ /* 0x000fe20000000000 */
[----:B------:R-:W-:Y:S01]  /*1a090*/  R2UR UR47, R5 ;  /* 0x00000000052f72ca */ /* 0x000fe200000e0000 */
[-C--:B------:R-:W-:Y:S01]  /*1a0a0*/  FMUL.FTZ R53, R53, R0.reuse ;  /* 0x0000000035357220 */ /* 0x080fe20000410000 */
[----:B------:R-:W-:Y:S01]  /*1a0b0*/  R2UR UR59, R5 ;  /* 0x00000000053b72ca */ /* 0x000fe200000e0000 */
[----:B------:R-:W-:Y:S01]  /*1a0c0*/  IMAD.MOV.U32 R5, RZ, RZ, R157 ;  /* 0x000000ffff057224 */ /* 0x000fe200078e009d */
        /* <DEDUP_REMOVED lines=205> */
.L_x_1610:
[----:B------:R-:W-:Y:S01]  /*1ada0*/  SHF.L.U32 R2, R237, 0x1f, RZ ;  /* 0x0000001fed027819 */ /* 0x000fe200000006ff */
[----:B------:R-:W-:-:S04]  /*1adb0*/  IMAD R0, R233, 0x8, R16 ;  /* 0x00000008e9007824 */ /* 0x000fc800078e0210 */
[----:B------:R0:W1:Y:S01]  /*1adc0*/  SYNCS.PHASECHK.TRANS64.TRYWAIT P2, [R0+URZ+0x30850], R2 ;  /* 0x03085002000075a7 */ /* 0x000062000804017f */
[----:B------:R-:W-:Y:S05]  /*1add0*/  @!P0 BRA `(.L_x_1611) ;  /* 0x0000000000048947 */ /* 0x000fea0003800000 */
[----:B------:R-:W-:Y:S01]  /*1ade0*/  BPT.TRAP 0x1 ;  /* 0x000000040000795c */ /* 0x000fe20000300000 */
.L_x_1611:
[----:B------:R-:W-:Y:S04]  /*1adf0*/  BSSY B1, `(.L_x_1612) ;  /* 0x0000004000017945 */ /* 0x000fe80003800000 */
[----:B-1----:R-:W-:Y:S05]  /*1ae00*/  @P2 BRA `(.L_x_1613) ;  /* 0x0000000000082947 */ /* 0x002fea0003800000 */
[----:B------:R-:W1:Y:S02]  /*1ae10*/  SYNCS.PHASECHK.TRANS64.TRYWAIT P2, [R0+URZ+0x30850], R2 ;  /* 0x03085002000075a7 */ /* 0x000e64000804017f */
[----:B-1----:R-:W-:Y:S05]  /*1ae20*/  @!P2 BRA `(.L_x_1614) ;  /* 0x000000dc0044a947 */ /* 0x002fea0003800000 */
.L_x_1613:
[----:B------:R-:W-:Y:S05]  /*1ae30*/  BSYNC B1 ;  /* 0x0000000000017941 */ /* 0x000fea0003800000 */
.L_x_1612:
[----:B01----:R-:W-:Y:S01]  /*1ae40*/  IADD3 R2, R16, 0x400, RZ ;  /* 0x0000040010027810 */ /* 0x003fe20007ffe0ff */
[----:B------:R-:W-:Y:S01]  /*1ae50*/  IMAD.MOV.U32 R3, RZ, RZ, 0x40000040 ;  /* 0x40000040ff037424 */ /* 0x000fe200078e00ff */
[----:B------:R-:W-:Y:S01]  /*1ae60*/  WARPGROUP.ARRIVE ;  /* 0x00000000000079c5 */ /* 0x000fe20000000000 */
[----:B------:R-:W-:Y:S01]  /*1ae70*/  MOV R5, 0x40000040 ;  /* 0x4000004000057802 */ /* 0x000fe20000000f00 */
[----:B------:R-:W-:Y:S01]  /*1ae80*/  ULDC UR4, c[0x0][0x9dc] ;  /* 0x0002770000047ab9 */ /* 0x000fe20000000800 */
[----:B------:R-:W-:Y:S01]  /*1ae90*/  SHF.R.U32.HI R2, RZ, 0x4, R2 ;  /* 0x00000004ff027819 */ /* 0x000fe20000011602 */
[----:B------:R-:W-:Y:S01]  /*1aea0*/  @!P1 VIADD R232, R232, 0x30840 ;  /* 0x00030840e8e89836 */ /* 0x000fe20000000000 */
[----:B------:R-:W-:Y:S02]  /*1aeb0*/  ULDC UR5, c[0x0][0x9e0] ;  /* 0x0002780000057ab9 */ /* 0x000fe40000000800 */
[----:B------:R-:W-:-:S04]  /*1aec0*/  LOP3.LUT R2, R2, 0x3fff, RZ, 0xc0, !PT ;  /* 0x00003fff02027812 */ /* 0x000fc800078ec0ff */
[----:B------:R-:W-:-:S05]  /*1aed0*/  LOP3.LUT R2, R2, 0x2000000, RZ, 0xfc, !PT ;  /* 0x0200000002027812 */ /* 0x000fca00078efcff */
[----:B------:R-:W-:Y:S01]  /*1aee0*/  IMAD R2, R233, 0x800, R2 ;  /* 0x00000800e9027824 */ /* 0x000fe200078e0202 */
[----:B------:R-:W-:Y:S01]  /*1aef0*/  R2UR UR7, R3 ;  /* 0x00000000030772ca */ /* 0x000fe200000e0000 */
[----:B------:R-:W2:Y:S03]  /*1af00*/  LDL R233, [R1+0x14] ;  /* 0x0000140001e97983 */ /* 0x000ea60000100800 */
[----:B------:R-:W-:-:S13]  /*1af10*/  R2UR UR6, R2 ;  /* 0x00000000020672ca */ /* 0x000fda00000e0000 */
[----:B------:R-:W-:Y:S01]  /*1af20*/  HGMMA.64x256x16.F32 R24, R196, gdesc[UR4].tnspB, R24, gsb0 ;  /* 0x43e00004c4187df0 */ /* 0x000fe20008000818 */
[----:B------:R-:W-:Y:S01]  /*1af30*/  VIADD R4, R2, 0x80 ;  /* 0x0000008002047836 */ /* 0x000fe20000000000 */
[----:B------:R-:W-:-:S04]  /*1af40*/  R2UR UR7, R5 ;  /* 0x00000000050772ca */ /* 0x000fc800000e0000 */
[----:B------:R-:W-:Y:S01]  /*1af50*/  R2UR UR6, R4 ;  /* 0x00000000040672ca */ /* 0x000fe200000e0000 */
[C---:B------:R-:W-:Y:S02]  /*1af60*/  VIADD R4, R2.reuse, 0x100 ;  /* 0x0000010002047836 */ /* 0x040fe40000000000 */
[----:B------:R-:W-:Y:S01]  /*1af70*/  IMAD.MOV.U32 R5, RZ, RZ, 0x40000040 ;  /* 0x40000040ff057424 */ /* 0x000fe200078e00ff */
[----:B------:R-:W-:Y:S02]  /*1af80*/  WARPGROUP.DEPBAR.LE gsb0, 0x0 ;  /* 0x00008000000079c5 */ /* 0x000fe40000010000 */
[----:B------:R-:W-:Y:S01]  /*1af90*/  WARPGROUP.ARRIVE ;  /* 0x00000000000079c5 */ /* 0x000fe20000000000 */
[----:B------:R-:W2:Y:S01]  /*1afa0*/  LDL R199, [R1+0x54] ;  /* 0x0000540001c77983 */ /* 0x000ea20000100800 */
[----:B------:R-:W-:Y:S01]  /*1afb0*/  VIADD R2, R2, 0x180 ;  /* 0x0000018002027836 */ /* 0x000fe20000000000 */
[----:B------:R-:W-:Y:S01]  /*1afc0*/  MOV R3, 0x40000040 ;  /* 0x4000004000037802 */ /* 0x000fe20000000f00 */
[----:B------:R-:W-:Y:S01]  /*1afd0*/  ULOP3.LUT UR4, URZ, UR4, URZ, 0x33, !UPT ;  /* 0x000000043f047292 */ /* 0x000fe2000f8e333f */
[----:B------:R-:W-:-:S11]  /*1afe0*/  @!P1 PRMT R232, RZ, 0x654, R232 ;  /* 0x00000654ffe89816 */ /* 0x000fd600000000e8 */
[----:B------:R-:W-:Y:S01]  /*1aff0*/  HGMMA.64x256x16.F32 R24, R192, gdesc[UR4].tnspB, R24, gsb0 ;  /* 0x43e00004c0187df0 */ /* 0x000fe20008000818 */
[----:B------:R-:W-:Y:S01]  /*1b000*/  R2UR UR6, R4 ;  /* 0x00000000040672ca */ /* 0x000fe200000e0000 */
[----:B------:R-:W-:Y:S01]  /*1b010*/  IMAD.SHL.U32 R4, R204, 0x40, RZ ;  /* 0x00000040cc047824 */ /* 0x000fe200078e00ff */
[----:B------:R-:W-:Y:S01]  /*1b020*/  R2UR UR7, R5 ;  /* 0x00000000050772ca */ /* 0x000fe200000e0000 */
[----:B------:R-:W-:Y:S02]  /*1b030*/  WARPGROUP.DEPBAR.LE gsb0, 0x0 ;  /* 0x00008000000079c5 */ /* 0x000fe40000010000 */
[----:B------:R-:W-:-:S15]  /*1b040*/  WARPGROUP.ARRIVE ;  /* 0x00000000000079c5 */ /* 0x000fde0000000000 */
[----:B------:R-:W-:-:S07]  /*1b050*/  NOP ;  /* 0x0000000000007918 */ /* 0x000fce0000000000 */
[----:B------:R-:W-:Y:S01]  /*1b060*/  HGMMA.64x256x16.F32 R24, R188, gdesc[UR4].tnspB, R24, gsb0 ;  /* 0x43e00004bc187df0 */ /* 0x000fe20008000818 */
[----:B------:R-:W-:Y:S02]  /*1b070*/  R2UR UR6, R2 ;  /* 0x00000000020672ca */ /* 0x000fe400000e0000 */
[----:B------:R-:W-:Y:S02]  /*1b080*/  R2UR UR7, R3 ;  /* 0x00000000030772ca */ /* 0x000fe400000e0000 */
[----:B------:R-:W-:-:S05]  /*1b090*/  IADD3 R2, R224, 0x1, -R4 ;  /* 0x00000001e0027810 */ /* 0x000fca0007ffe804 */
[----:B------:R-:W-:Y:S02]  /*1b0a0*/  IMAD.IADD R2, R2, 0x1, -R225 ;  /* 0x0000000102027824 */ /* 0x000fe400078e0ae1 */
[----:B--2---:R-:W-:Y:S01]  /*1b0b0*/  IMAD R5, R233, 0x80, R199 ;  /* 0x00000080e9057824 */ /* 0x004fe200078e02c7 */
[----:B------:R-:W-:Y:S02]  /*1b0c0*/  WARPGROUP.DEPBAR.LE gsb0, 0x0 ;  /* 0x00008000000079c5 */ /* 0x000fe40000010000 */
[----:B------:R-:W-:-:S13]  /*1b0d0*/  WARPGROUP.ARRIVE ;  /* 0x00000000000079c5 */ /* 0x000fda0000000000 */
[----:B------:R-:W-:Y:S03]  /*1b0e0*/  HGMMA.64x256x16.F32 R24, R184, gdesc[UR4].tnspB, R24, gsb0 ;  /* 0x43e00004b8187df0 */ /* 0x000fe60008000818 */
[----:B------:R-:W-:Y:S02]  /*1b0f0*/  WARPGROUP.DEPBAR.LE gsb0, 0x0 ;  /* 0x00008000000079c5 */ /* 0x000fe40000010000 */
[----:B------:R-:W-:Y:S01]  /*1b100*/  IMAD R186, R235, -0x2, R2 ;  /* 0xfffffffeebba7824 */ /* 0x000fe200078e0202 */
[----:B------:R0:W-:Y:S04]  /*1b110*/  @!P1 SYNCS.ARRIVE.TRANS64.RED.A1T0 RZ, [R232+URZ], RZ ;  /* 0x000000ffe8ff99a7 */ /* 0x0001e8000810043f */
[C---:B------:R-:W-:Y:S01]  /*1b120*/  IADD3 R187, R186.reuse, UR5, RZ ;  /* 0x00000005babb7c10 */ /* 0x040fe2000fffe0ff */
[----:B------:R-:W-:-:S04]  /*1b130*/  VIADD R186, R186, UR4 ;  /* 0x00000004baba7c36 */ /* 0x000fc80008000000 */
[C---:B------:R-:W-:Y:S01]  /*1b140*/  IMAD.IADD R185, R5.reuse, 0x1, R187 ;  /* 0x0000000105b97824 */ /* 0x040fe200078e02bb */
[----:B------:R-:W-:Y:S01]  /*1b150*/  IADD3 R184, R5, R186, RZ ;  /* 0x000000ba05b87210 */ /* 0x000fe20007ffe0ff */
[----:B0-----:R-:W-:Y:S06]  /*1b160*/  @!P5 BRA `(.L_x_1615) ;  /* 0x000000000064d947 */ /* 0x001fec0003800000 */
[----:B------:R-:W-:Y:S01]  /*1b170*/  IADD3 R189, R5, R224, -R225 ;  /* 0x000000e005bd7210 */ /* 0x000fe20007ffe8e1 */
[----:B------:R-:W-:Y:S03]  /*1b180*/  BSSY B1, `(.L_x_1616) ;  /* 0x0000013000017945 */ /* 0x000fe60003800000 */
[----:B------:R-:W-:-:S13]  /*1b190*/  ISETP.GT.AND P2, PT, R189, -0x1, PT ;  /* 0xffffffffbd00780c */ /* 0x000fda0003f44270 */
[----:B------:R-:W-:Y:S05]  /*1b1a0*/  @P2 BRA `(.L_x_1617) ;  /* 0x0000000000242947 */ /* 0x000fea0003800000 */
[----:B------:R-:W-:Y:S01]  /*1b1b0*/  ULDC UR4, c[0x0][0x9e4] ;  /* 0x0002790000047ab9 */ /* 0x000fe20000000800 */
[----:B------:R-:W-:Y:S01]  /*1b1c0*/  LOP3.LUT R189, RZ, R189, RZ, 0x33, !PT ;  /* 0x000000bdffbd7212 */ /* 0x000fe200078e33ff */
[----:B------:R-:W-:-:S05]  /*1b1d0*/  IMAD.U32 R188, RZ, RZ, UR4 ;  /* 0x00000004ffbc7e24 */ /* 0x000fca000f8e00ff */
[----:B------:R-:W-:-:S13]  /*1b1e0*/  ISETP.NE.AND P2, PT, R188, 0x1, PT ;  /* 0x00000001bc00780c */ /* 0x000fda0003f45270 */
[----:B------:R-:W0:Y:S02]  /*1b1f0*/  @P2 LDC.64 R2, c[0x0][0x9e8] ;  /* 0x00027a00ff022b82 */ /* 0x000e240000000a00 */
[----:B0-----:R-:W-:-:S05]  /*1b200*/  @P2 IMAD.HI.U32 R2, R189, R2, RZ ;  /* 0x00000002bd022227 */ /* 0x001fca00078e00ff */
[----:B------:R-:W-:-:S04]  /*1b210*/  @P2 SHF.R.U32.HI R189, RZ, R3, R2 ;  /* 0x00000003ffbd2219 */ /* 0x000fc80000011602 */
[----:B------:R-:W-:Y:S01]  /*1b220*/  LOP3.LUT R189, RZ, R189, RZ, 0x33, !PT ;  /* 0x000000bdffbd7212 */ /* 0x000fe200078e33ff */
[----:B------:R-:W-:Y:S06]  /*1b230*/  BRA `(.L_x_1618) ;  /* 0x00000000001c7947 */ /* 0x000fec0003800000 */
.L_x_1617:
[----:B------:R-:W-:Y:S01]  /*1b240*/  ULDC UR4, c[0x0][0x9e4] ;  /* 0x0002790000047ab9 */ /* 0x000fe20000000800 */
[----:B------:R-:W-:Y:S01]  /*1b250*/  IADD3 R189, R5, R224, -R225 ;  /* 0x000000e005bd7210 */ /* 0x000fe20007ffe8e1 */
[----:B------:R-:W-:-:S05]  /*1b260*/  IMAD.U32 R188, RZ, RZ, UR4 ;  /* 0x00000004ffbc7e24 */ /* 0x000fca000f8e00ff */
[----:B------:R-:W-:-:S13]  /*1b270*/  ISETP.NE.AND P2, PT, R188, 0x1, PT ;  /* 0x00000001bc00780c */ /* 0x000fda0003f45270 */
[----:B------:R-:W0:Y:S02]  /*1b280*/  @P2 LDC.64 R2, c[0x0][0x9e8] ;  /* 0x00027a00ff022b82 */ /* 0x000e240000000a00 */
[----:B0-----:R-:W-:-:S05]  /*1b290*/  @P2 IMAD.HI.U32 R2, R189, R2, RZ ;  /* 0x00000002bd022227 */ /* 0x001fca00078e00ff */
[----:B------:R-:W-:-:S07]  /*1b2a0*/  @P2 SHF.R.U32.HI R189, RZ, R3, R2 ;  /* 0x00000003ffbd2219 */ /* 0x000fce0000011602 */
.L_x_1618:
[----:B------:R-:W-:Y:S05]  /*1b2b0*/  BSYNC B1 ;  /* 0x0000000000017941 */ /* 0x000fea0003800000 */
.L_x_1616:
[----:B------:R-:W-:-:S04]  /*1b2c0*/  IMAD R189, R189, R188, -R4 ;  /* 0x000000bcbdbd7224 */ /* 0x000fc800078e0a04 */
[----:B------:R-:W-:-:S05]  /*1b2d0*/  IMAD R189, R235, -0x2, R189 ;  /* 0xfffffffeebbd7824 */ /* 0x000fca00078e02bd */
[----:B------:R-:W-:Y:S02]  /*1b2e0*/  VIMNMX R184, R184, R189, !PT ;  /* 0x000000bdb8b87248 */ /* 0x000fe40007fe0100 */
[----:B------:R-:W-:-:S07]  /*1b2f0*/  VIADDMNMX R185, R189, R188, R185, PT ;  /* 0x000000bcbdb97246 */ /* 0x000fce00038001b9 */
.L_x_1615:
        /* <DEDUP_REMOVED lines=55> */
[----:B------:R-:W-:Y:S01]  /*1b670*/  ULDC UR4, c[0x0][0x9e4] ;  /* 0x0002790000047ab9 */ /* 0x000fe20000000800 */
[----:B------:R-:W-:Y:S01]  /*1b680*/  IADD3 R5, R5, 0x8, RZ ;  /* 0x0000000805057810 */ /* 0x000fe20007ffe0ff */
[----:B------:R-:W-:-:S03]  /*1b690*/  IMAD.U32 R184, RZ, RZ, UR4 ;  /* 0x00000004ffb87e24 */ /* 0x000fc6000f8e00ff */
[----:B------:R-:W-:Y:S02]  /*1b6a0*/  IADD3 R5, R5, R224, -R225 ;  /* 0x000000e005057210 */ /* 0x000fe40007ffe8e1 */
[----:B------:R-:W-:Y:S02]  /*1b6b0*/  ISETP.NE.AND P3, PT, R184, 0x1, PT ;  /* 0x00000001b800780c */ /* 0x000fe40003f65270 */
[----:B------:R-:W-:-:S11]  /*1b6c0*/  LOP3.LUT R5, RZ, R5, RZ, 0x33, !PT ;  /* 0x00000005ff057212 */ /* 0x000fd600078e33ff */
[----:B------:R-:W0:Y:S02]  /*1b6d0*/  @P3 LDC.64 R2, c[0x0][0x9e8] ;  /* 0x00027a00ff023b82 */ /* 0x000e240000000a00 */
[----:B0-----:R-:W-:-:S05]  /*1b6e0*/  @P3 IMAD.HI.U32 R2, R5, R2, RZ ;  /* 0x0000000205023227 */ /* 0x001fca00078e00ff */
[----:B------:R-:W-:-:S04]  /*1b6f0*/  @P3 SHF.R.U32.HI R5, RZ, R3, R2 ;  /* 0x00000003ff053219 */ /* 0x000fc80000011602 */
[----:B------:R-:W-:Y:S01]  /*1b700*/  LOP3.LUT R5, RZ, R5, RZ, 0x33, !PT ;  /* 0x00000005ff057212 */ /* 0x000fe200078e33ff */
[----:B------:R-:W-:Y:S06]  /*1b710*/  BRA `(.L_x_1622) ;  /* 0x00000000001c7947 */ /* 0x000fec0003800000 */
.L_x_1621:
[----:B------:R-:W-:Y:S01]  /*1b720*/  ULDC UR4, c[0x0][0x9e4] ;  /* 0x0002790000047ab9 */ /* 0x000fe20000000800 */
[----:B------:R-:W-:Y:S02]  /*1b730*/  IMAD.MOV.U32 R5, RZ, RZ, R231 ;  /* 0x000000ffff057224 */ /* 0x000fe400078e00e7 */
[----:B------:R-:W-:-:S05]  /*1b740*/  IMAD.U32 R184, RZ, RZ, UR4 ;  /* 0x00000004ffb87e24 */ /* 0x000fca000f8e00ff */
[----:B------:R-:W-:-:S13]  /*1b750*/  ISETP.NE.AND P3, PT, R184, 0x1, PT ;  /* 0x00000001b800780c */ /* 0x000fda0003f65270 */
[----:B------:R-:W0:Y:S02]  /*1b760*/  @P3 LDC.64 R2, c[0x0][0x9e8] ;  /* 0x00027a00ff023b82 */ /* 0x000e240000000a00 */
[----:B0-----:R-:W-:-:S05]  /*1b770*/  @P3 IMAD.HI.U32 R2, R231, R2, RZ ;  /* 0x00000002e7023227 */ /* 0x001fca00078e00ff */
[----:B------:R-:W-:-:S07]  /*1b780*/  @P3 SHF.R.U32.HI R5, RZ, R3, R2 ;  /* 0x00000003ff053219 */ /* 0x000fce0000011602 */
.L_x_1622:
[----:B------:R-:W-:Y:S05]  /*1b790*/  BSYNC B1 ;  /* 0x0000000000017941 */ /* 0x000fea0003800000 */
.L_x_1620:
[----:B------:R-:W-:-:S04]  /*1b7a0*/  IMAD R4, R5, R184, -R4 ;  /* 0x000000b805047224 */ /* 0x000fc800078e0a04 */
[----:B------:R-:W-:-:S05]  /*1b7b0*/  IMAD R4, R235, -0x2, R4 ;  /* 0xfffffffeeb047824 */ /* 0x000fca00078e0204 */
[----:B------:R-:W-:Y:S02]  /*1b7c0*/  VIMNMX R186, R186, R4, !PT ;  /* 0x00000004baba7248 */ /* 0x000fe40007fe0100 */
[----:B------:R-:W-:-:S07]  /*1b7d0*/  VIADDMNMX R187, R4, R184, R187, PT ;  /* 0x000000b804bb7246 */ /* 0x000fce00038001bb */
.L_x_1619:
[----:B------:R-:W-:Y:S01]  /*1b7e0*/  @!P1 VIADD R0, R0, 0x30860 ;  /* 0x0003086000009836 */ /* 0x000fe20000000000 */
[----:B------:R-:W2:Y:S01]  /*1b7f0*/  LDL R232, [R1+0x50] ;  /* 0x0000500001e87983 */ /* 0x000ea20000100800 */
[C---:B------:R-:W-:Y:S01]  /*1b800*/  ISETP.GT.AND P6, PT, R186.reuse, 0x9, P2 ;  /* 0x00000009ba00780c */ /* 0x040fe200017c4270 */
[----:B------:R-:W-:Y:S01]  /*1b810*/  ULDC UR4, c[0x0][0x988] ;  /* 0x0002620000047ab9 */ /* 0x000fe20000000800 */
[----:B------:R-:W-:Y:S01]  /*1b820*/  ISETP.GT.AND P4, PT, R186, 0x1, P2 ;  /* 0x00000001ba00780c */ /* 0x000fe20001784270 */
[----:B------:R-:W-:Y:S01]  /*1b830*/  IMAD.MOV.U32 R237, RZ, RZ, R205 ;  /* 0x000000ffffed7224 */ /* 0x000fe200078e00cd */
[----:B------:R-:W-:Y:S01]  /*1b840*/  @!P1 PRMT R0, RZ, 0x654, R0 ;  /* 0x00000654ff009816 */ /* 0x000fe20000000000 */
[----:B------:R-:W-:Y:S01]  /*1b850*/  IMAD.MOV.U32 R233, RZ, RZ, R22 ;  /* 0x000000ffffe97224 */ /* 0x000fe200078e0016 */
[----:B------:R-:W-:Y:S02]  /*1b860*/  ISETP.LT.OR P6, PT, R187, 0xa, P6 ;  /* 0x0000000abb00780c */ /* 0x000fe400037c1670 */
[----:B------:R0:W-:Y:S01]  /*1b870*/  @!P1 SYNCS.ARRIVE.TRANS64.RED.A1T0 RZ, [R0+URZ], RZ ;  /* 0x000000ff00ff99a7 */ /* 0x0001e2000810043f */
[----:B------:R-:W-:-:S02]  /*1b880*/  MOV R3, UR4 ;  /* 0x0000000400037c02 */ /* 0x000fc40008000f00 */
[----:B------:R-:W-:Y:S02]  /*1b890*/  FSEL R159, R159, -INF , !P6 ;  /* 0xff8000009f9f7808 */ /* 0x000fe40007000000 */
[----:B------:R-:W-:Y:S02]  /*1b8a0*/  ISETP.GT.AND P6, PT, R186, 0x18, P2 ;  /* 0x00000018ba00780c */ /* 0x000fe400017c4270 */
[C---:B------:R-:W-:Y:S02]  /*1b8b0*/  ISETP.LT.OR P4, PT, R187.reuse, 0x2, P4 ;  /* 0x00000002bb00780c */ /* 0x040fe40002781670 */
        /* <DEDUP_REMOVED lines=17> */
[----:B------:R-:W-:Y:S02]  /*1b9d0*/  FSEL R155, R155, -INF , !P4 ;  /* 0xff8000009b9b7808 */ /* 0x000fe40006000000 */
[----:B------:R-:W-:Y:S02]  /*1b9e0*/  FMNMX.FTZ R0, R169, R0, !PT ;  /* 0x00000000a9007209 */ /* 0x000fe40007810000 */
[----:B------:R-:W-:Y:S02]  /*1b9f0*/  FMNMX.FTZ R4, R154, R23, !PT ;  /* 0x000000179a047209 */ /* 0x000fe40007810000 */
[----:B------:R-:W-:-:S02]  /*1ba00*/  FMNMX.FTZ R0, R172, R0, !PT ;  /* 0x00000000ac007209 */ /* 0x000fc40007810000 */
[----:B------:R-:W-:Y:S02]  /*1ba10*/  ISETP.GT.AND P4, PT, R186, 0x10, P2 ;  /* 0x00000010ba00780c */ /* 0x000fe40001784270 */
[----:B------:R-:W-:Y:S02]  /*1ba20*/  FMNMX.FTZ R0, R173, R0, !PT ;  /* 0x00000000ad007209 */ /* 0x000fe40007810000 */
[----:B------:R-:W-:Y:S02]  /*1ba30*/  FMNMX.FTZ R4, R155, R4, !PT ;  /* 0x000000049b047209 */ /* 0x000fe40007810000 */
[----:B------:R-:W-:Y:S02]  /*1ba40*/  FMNMX.FTZ R0, R176, R0, !PT ;  /* 0x00000000b0007209 */ /* 0x000fe40007810000 */
[----:B------:R-:W-:Y:S02]  /*1ba50*/  ISETP.LT.OR P4, PT, R187, 0x11, P4 ;  /* 0x00000011bb00780c */ /* 0x000fe40002781670 */
[----:B------:R-:W-:-:S02]  /*1ba60*/  FMNMX.FTZ R0, R177, R0, !PT ;  /* 0x00000000b1007209 */ /* 0x000fc40007810000 */
[----:B------:R-:W-:Y:S02]  /*1ba70*/  FSEL R162, R162, -INF , !P4 ;  /* 0xff800000a2a27808 */ /* 0x000fe40006000000 */
[----:B------:R-:W-:Y:S02]  /*1ba80*/  FMNMX.FTZ R0, R180, R0, !PT ;  /* 0x00000000b4007209 */ /* 0x000fe40007810000 */
[C---:B------:R-:W-:Y:S02]  /*1ba90*/  ISETP.GT.AND P4, PT, R186.reuse, 0x19, P2 ;  /* 0x00000019ba00780c */ /* 0x040fe40001784270 */
        /* <DEDUP_REMOVED lines=10> */
[----:B------:R-:W-:-:S04]  /*1bb40*/  ISETP.GT.AND P4, PT, R186, 0x30, P2 ;  /* 0x00000030ba00780c */ /* 0x000fc80001784270 */
[----:B------:R-:W-:-:S04]  /*1bb50*/  ISETP.LT.OR P4, PT, R187, 0x31, P4 ;  /* 0x00000031bb00780c */ /* 0x000fc80002781670 */
        /* <DEDUP_REMOVED lines=10> */
[----:B------:R-:W-:Y:S01]  /*1bc00*/  MOV R230, R5 ;  /* 0x0000000500e67202 */ /* 0x000fe20000000f00 */
[-CC-:B------:R-:W-:Y:S01]  /*1bc10*/  FFMA.FTZ R152, R152, R3.reuse, -R0.reuse ;  /* 0x0000000398987223 */ /* 0x180fe20000010800 */
[----:B------:R-:W-:Y:S01]  /*1bc20*/  ISETP.LT.OR P3, PT, R187, 0x9, P3 ;  /* 0x00000009bb00780c */ /* 0x000fe20001f61670 */
[-CC-:B------:R-:W-:Y:S01]  /*1bc30*/  FFMA.FTZ R153, R153, R3.reuse, -R0.reuse ;  /* 0x0000000399997223 */ /* 0x180fe20000010800 */
[-C--:B------:R-:W-:Y:S01]  /*1bc40*/  FMUL.FTZ R2, R2, R3.reuse ;  /* 0x0000000302027220 */ /* 0x080fe20000410000 */
[-CC-:B------:R-:W-:Y:S01]  /*1bc50*/  FFMA.FTZ R156, R156, R3.reuse, -R0.reuse ;  /* 0x000000039c9c7223 */ /* 0x180fe20000010800 */
[----:B------:R-:W-:Y:S01]  /*1bc60*/  FSEL R158, R158, -INF , !P3 ;  /* 0xff8000009e9e7808 */ /* 0x000fe20005800000 */
[-CC-:B------:R-:W-:Y:S01]  /*1bc70*/  FFMA.FTZ R157, R157, R3.reuse, -R0.reuse ;  /* 0x000000039d9d7223 */ /* 0x180fe20000010800 */
[----:B------:R-:W-:Y:S01]  /*1bc80*/  ISETP.GT.AND P3, PT, R186, 0x11, P2 ;  /* 0x00000011ba00780c */ /* 0x000fe20001764270 */
[-CC-:B------:R-:W-:Y:S01]  /*1bc90*/  FFMA.FTZ R160, R160, R3.reuse, -R0.reuse ;  /* 0x00000003a0a07223 */ /* 0x180fe20000010800 */
[----:B------:R-:W-:Y:S01]  /*1bca0*/  FMNMX.FTZ R4, R158, R4, !PT ;  /* 0x000000049e047209 */ /* 0x000fe20007810000 */
[-CC-:B------:R-:W-:Y:S01]  /*1bcb0*/  FFMA.FTZ R161, R161, R3.reuse, -R0.reuse ;  /* 0x00000003a1a17223 */ /* 0x180fe20000010800 */
[----:B------:R-:W-:Y:S01]  /*1bcc0*/  ISETP.LT.OR P3, PT, R187, 0x12, P3 ;  /* 0x00000012bb00780c */ /* 0x000fe20001f61670 */
[-CC-:B------:R-:W-:Y:S01]  /*1bcd0*/  FFMA.FTZ R164, R164, R3.reuse, -R0.reuse ;  /* 0x00000003a4a47223 */ /* 0x180fe20000010800 */
[----:B------:R-:W-:Y:S01]  /*1bce0*/  FMNMX.FTZ R4, R159, R4, !PT ;  /* 0x000000049f047209 */ /* 0x000fe20007810000 */
[-CC-:B------:R-:W-:Y:S01]  /*1bcf0*/  FFMA.FTZ R165, R165, R3.reuse, -R0.reuse ;  /* 0x00000003a5a57223 */ /* 0x180fe20000010800 */
[----:B------:R-:W-:Y:S01]  /*1bd00*/  FSEL R163, R163, -INF , !P3 ;  /* 0xff800000a3a37808 */ /* 0x000fe20005800000 */
[-CC-:B------:R-:W-:Y:S01]  /*1bd10*/  FFMA.FTZ R168, R168, R3.reuse, -R0.reuse ;  /* 0x00000003a8a87223 */ /* 0x180fe20000010800 */
[----:B------:R-:W-:Y:S01]  /*1bd20*/  FMNMX.FTZ R4, R162, R4, !PT ;  /* 0x00000004a2047209 */ /* 0x000fe20007810000 */
        /* <DEDUP_REMOVED lines=12> */
[----:B------:R-:W-:Y:S01]  /*1bdf0*/  FFMA.FTZ R181, R181, R3, -R0 ;  /* 0x00000003b5b57223 */ /* 0x000fe20000010800 */
[----:B------:R-:W-:Y:S01]  /*1be00*/  ISETP.GT.AND P3, PT, R186, 0x29, P2 ;  /* 0x00000029ba00780c */ /* 0x000fe20001764270 */
[----:B------:R-:W-:Y:S01]  /*1be10*/  MUFU.EX2 R152, R152 ;  /* 0x0000009800987308 */ /* 0x000fe20000000800 */
[----:B------:R-:W-:-:S02]  /*1be20*/  FMNMX.FTZ R4, R170, R4, !PT ;  /* 0x00000004aa047209 */ /* 0x000fc40007810000 */
[----:B------:R-:W-:Y:S02]  /*1be30*/  ISETP.LT.OR P3, PT, R187, 0x2a, P3 ;  /* 0x0000002abb00780c */ /* 0x000fe40001f61670 */
[----:B------:R-:W-:Y:S02]  /*1be40*/  FMNMX.FTZ R4, R171, R4, !PT ;  /* 0x00000004ab047209 */ /* 0x000fe40007810000 */
[----:B------:R-:W-:Y:S01]  /*1be50*/  FSEL R175, R175, -INF , !P3 ;  /* 0xff800000afaf7808 */ /* 0x000fe20005800000 */
[----:B------:R-:W0:Y:S01]  /*1be60*/  MUFU.EX2 R0, R2 ;  /* 0x0000000200007308 */ /* 0x000e220000000800 */
[----:B------:R-:W-:Y:S02]  /*1be70*/  ISETP.GT.AND P3, PT, R186, 0x31, P2 ;  /* 0x00000031ba00780c */ /* 0x000fe40001764270 */
[----:B------:R-:W-:Y:S02]  /*1be80*/  FMNMX.FTZ R4, R174, R4, !PT ;  /* 0x00000004ae047209 */ /* 0x000fe40007810000 */
[----:B------:R-:W-:-:S02]  /*1be90*/  ISETP.LT.OR P3, PT, R187, 0x32, P3 ;  /* 0x00000032bb00780c */ /* 0x000fc40001f61670 */
[----:B------:R-:W-:Y:S01]  /*1bea0*/  FMNMX.FTZ R4, R175, R4, !PT ;  /* 0x00000004af047209 */ /* 0x000fe20007810000 */
[----:B------:R-:W1:Y:S01]  /*1beb0*/  MUFU.EX2 R153, R153 ;  /* 0x0000009900997308 */ /* 0x000e620000000800 */
[----:B------:R-:W-:Y:S02]  /*1bec0*/  ISETP.GT.AND P2, PT, R186, 0x39, P2 ;  /* 0x00000039ba00780c */ /* 0x000fe40001744270 */
[----:B------:R-:W-:Y:S02]  /*1bed0*/  FSEL R179, R179, -INF , !P3 ;  /* 0xff800000b3b37808 */ /* 0x000fe40005800000 */
[----:B------:R-:W-:Y:S02]  /*1bee0*/  FMNMX.FTZ R4, R178, R4, !PT ;  /* 0x00000004b2047209 */ /* 0x000fe40007810000 */
[----:B------:R-:W-:Y:S01]  /*1bef0*/  ISETP.LT.OR P2, PT, R187, 0x3a, P2 ;  /* 0x0000003abb00780c */ /* 0x000fe20001741670 */
[----:B------:R-:W3:Y:S01]  /*1bf00*/  MUFU.EX2 R156, R156 ;  /* 0x0000009c009c7308 */ /* 0x000ee20000000800 */
[----:B------:R-:W-:Y:S01]  /*1bf10*/  FMNMX.FTZ R4, R179, R4, !PT ;  /* 0x00000004b3047209 */ /* 0x000fe20007810000 */
[----:B0-----:R-:W-:Y:S01]  /*1bf20*/  FFMA.FTZ R2, R0, R228, R152 ;  /* 0x000000e400027223 */ /* 0x001fe20000010098 */
[----:B------:R-:W-:-:S02]  /*1bf30*/  FSEL R183, R183, -INF , !P2 ;  /* 0xff800000b7b77808 */ /* 0x000fc40005000000 */
[----:B------:R-:W-:-:S03]  /*1bf40*/  FMNMX.FTZ R4, R182, R4, !PT ;  /* 0x00000004b6047209 */ /* 0x000fc60007810000 */
[----:B------:R-:W0:Y:S01]  /*1bf50*/  MUFU.EX2 R157, R157 ;  /* 0x0000009d009d7308 */ /* 0x000e220000000800 */
[C---:B-1----:R-:W-:Y:S01]  /*1bf60*/  F2FP.F16.F32.PACK_AB R196, R153.reuse, R152 ;  /* 0x0000009899c4723e */ /* 0x042fe200000000ff */
[----:B------:R-:W-:Y:S01]  /*1bf70*/  FADD.FTZ R2, R153, R2 ;  /* 0x0000000299027221 */ /* 0x000fe20000010000 */
[----:B------:R-:W-:-:S05]  /*1bf80*/  FMNMX.FTZ R152, R183, R4, !PT ;  /* 0x00000004b7987209 */ /* 0x000fca0007810000 */
[----:B------:R-:W1:Y:S01]  /*1bf90*/  SHFL.BFLY PT, R4, R152, 0x2, 0x1f ;  /* 0x0c401f0098047f89 */ /* 0x000e6200000e0000 */
[----:B------:R-:W4:Y:S01]  /*1bfa0*/  MUFU.EX2 R160, R160 ;  /* 0x000000a000a07308 */ /* 0x000f220000000800 */
[----:B---3--:R-:W-:-:S07]  /*1bfb0*/  FADD.FTZ R2, R156, R2 ;  /* 0x000000029c027221 */ /* 0x008fce0000010000 */
[----:B------:R-:W3:Y:S01]  /*1bfc0*/  MUFU.EX2 R161, R161 ;  /* 0x000000a100a17308 */ /* 0x000ee20000000800 */
[C---:B0-----:R-:W-:Y:S01]  /*1bfd0*/  FADD.FTZ R2, R157.reuse, R2 ;  /* 0x000000029d027221 */ /* 0x041fe20000010000 */
[----:B------:R-:W-:-:S06]  /*1bfe0*/  F2FP.F16.F32.PACK_AB R198, R157, R156 ;  /* 0x0000009c9dc6723e */ /* 0x000fcc00000000ff */
[----:B------:R-:W0:Y:S01]  /*1bff0*/  MUFU.EX2 R164, R164 ;  /* 0x000000a400a47308 */ /* 0x000e220000000800 */
[----:B----4-:R-:W-:Y:S01]  /*1c000*/  FADD.FTZ R2, R160, R2 ;  /* 0x00000002a0027221 */ /* 0x010fe20000010000 */
[----:B-1----:R-:W-:-:S06]  /*1c010*/  FMNMX.FTZ R152, R152, R4, !PT ;  /* 0x0000000498987209 */ /* 0x002fcc0007810000 */
[----:B------:R-:W1:Y:S01]  /*1c020*/  MUFU.EX2 R165, R165 ;  /* 0x000000a500a57308 */ /* 0x000e620000000800 */
[C---:B---3--:R-:W-:Y:S01]  /*1c030*/  FADD.FTZ R2, R161.reuse, R2 ;  /* 0x00000002a1027221 */ /* 0x048fe20000010000 */
[----:B------:R-:W-:Y:S01]  /*1c040*/  F2FP.F16.F32.PACK_AB R192, R161, R160 ;  /* 0x000000a0a1c0723e */ /* 0x000fe200000000ff */
[----:B------:R-:W3:Y:S05]  /*1c050*/  SHFL.BFLY PT, R4, R152, 0x1, 0x1f ;  /* 0x0c201f0098047f89 */ /* 0x000eea00000e0000 */
[----:B------:R-:W-:Y:S01]  /*1c060*/  MUFU.EX2 R168, R168 ;  /* 0x000000a800a87308 */ /* 0x000fe20000000800 */
[----:B0-----:R-:W-:-:S07]  /*1c070*/  FADD.FTZ R2, R164, R2 ;  /* 0x00000002a4027221 */ /* 0x001fce0000010000 */
[----:B------:R-:W0:Y:S01]  /*1c080*/  MUFU.EX2 R169, R169 ;  /* 0x000000a900a97308 */ /* 0x000e220000000800 */
[C---:B-1----:R-:W-:Y:S01]  /*1c090*/  FADD.FTZ R2, R165.reuse, R2 ;  /* 0x00000002a5027221 */ /* 0x042fe20000010000 */
[----:B------:R-:W-:-:S06]  /*1c0a0*/  F2FP.F16.F32.PACK_AB R194, R165, R164 ;  /* 0x000000a4a5c2723e */ /* 0x000fcc00000000ff */
[----:B------:R-:W1:Y:S01]  /*1c0b0*/  MUFU.EX2 R172, R172 ;  /* 0x000000ac00ac7308 */ /* 0x000e620000000800 */
[----:B---3--:R-:W-:-:S04]  /*1c0c0*/  FMNMX.FTZ R4, R152, R4, !PT ;  /* 0x0000000498047209 */ /* 0x008fc80007810000 */
[C---:B------:R-:W-:Y:S01]  /*1c0d0*/  FSETP.NEU.FTZ.AND P2, PT, R4.reuse, -INF , PT ;  /* 0xff8000000400780b */ /* 0x040fe20003f5d000 */
[C---:B------:R-:W-:Y:S02]  /*1c0e0*/  FMUL.FTZ R152, R4.reuse, R3 ;  /* 0x0000000304987220 */ /* 0x040fe40000410000 */
[----:B------:R-:W3:Y:S01]  /*1c0f0*/  MUFU.EX2 R173, R173 ;  /* 0x000000ad00ad7308 */ /* 0x000ee20000000800 */
[----:B0-----:R-:W-:Y:S02]  /*1c100*/  F2FP.F16.F32.PACK_AB R188, R169, R168 ;  /* 0x000000a8a9bc723e */ /* 0x001fe400000000ff */
        /* <DEDUP_REMOVED lines=22> */
[----:B------:R-:W-:Y:S01]  /*1c270*/  FADD.FTZ R23, R169, R23 ;  /* 0x00000017a9177221 */ /* 0x000fe20000010000 */
[----:B------:R-:W-:Y:S01]  /*1c280*/  FFMA.FTZ R152, R183, R3, -R152 ;  /* 0x00000003b7987223 */ /* 0x000fe20000010898 */
[C---:B--2---:R-:W-:Y:S01]  /*1c290*/  ISETP.GT.AND P2, PT, R204.reuse, R232, PT ;  /* 0x000000e8cc00720c */ /* 0x044fe20003f44270 */
[----:B------:R-:W-:Y:S01]  /*1c2a0*/  VIADD R204, R204, 0xffffffff ;  /* 0xffffffffcccc7836 */ /* 0x000fe20000000000 */
[----:B------:R-:W2:Y:S01]  /*1c2b0*/  MUFU.EX2 R155, R155 ;  /* 0x0000009b009b7308 */ /* 0x000ea20000000800 */
[----:B-1----:R-:W-:Y:S01]  /*1c2c0*/  FADD.FTZ R23, R172, R23 ;  /* 0x00000017ac177221 */ /* 0x002fe20000010000 */
[----:B---3--:R-:W-:-:S03]  /*1c2d0*/  F2FP.F16.F32.PACK_AB R190, R173, R172 ;  /* 0x000000acadbe723e */ /* 0x008fc600000000ff */
[----:B------:R-:W-:-:S03]  /*1c2e0*/  FADD.FTZ R23, R173, R23 ;  /* 0x00000017ad177221 */ /* 0x000fc60000010000 */
[----:B------:R-:W1:Y:S01]  /*1c2f0*/  MUFU.EX2 R158, R158 ;  /* 0x0000009e009e7308 */ /* 0x000e620000000800 */
[----:B0-----:R-:W-:-:S07]  /*1c300*/  FFMA.FTZ R227, R2, R227, R154 ;  /* 0x000000e302e37223 */ /* 0x001fce000001009a */
[----:B------:R-:W0:Y:S01]  /*1c310*/  MUFU.EX2 R159, R159 ;  /* 0x0000009f009f7308 */ /* 0x000e220000000800 */
[C---:B--2---:R-:W-:Y:S01]  /*1c320*/  FADD.FTZ R227, R155.reuse, R227 ;  /* 0x000000e39be37221 */ /* 0x044fe20000010000 */
[----:B------:R-:W-:-:S06]  /*1c330*/  F2FP.F16.F32.PACK_AB R197, R155, R154 ;  /* 0x0000009a9bc5723e */ /* 0x000fcc00000000ff */
[----:B------:R-:W2:Y:S01]  /*1c340*/  MUFU.EX2 R162, R162 ;  /* 0x000000a200a27308 */ /* 0x000ea20000000800 */
[----:B-1----:R-:W-:-:S07]  /*1c350*/  FADD.FTZ R227, R158, R227 ;  /* 0x000000e39ee37221 */ /* 0x002fce0000010000 */
        /* <DEDUP_REMOVED lines=26> */
[----:B--2---:R-:W-:-:S07]  /*1c500*/  FADD.FTZ R227, R178, R227 ;  /* 0x000000e3b2e37221 */ /* 0x004fce0000010000 */
[----:B------:R-:W2:Y:S01]  /*1c510*/  MUFU.EX2 R180, R180 ;  /* 0x000000b400b47308 */ /* 0x000ea20000000800 */
[C---:B-1----:R-:W-:Y:S01]  /*1c520*/  FADD.FTZ R23, R177.reuse, R23 ;  /* 0x00000017b1177221 */ /* 0x042fe20000010000 */
[----:B------:R-:W-:-:S06]  /*1c530*/  F2FP.F16.F32.PACK_AB R184, R177, R176 ;  /* 0x000000b0b1b8723e */ /* 0x000fcc00000000ff */
[----:B------:R-:W1:Y:S01]  /*1c540*/  MUFU.EX2 R182, R182 ;  /* 0x000000b600b67308 */ /* 0x000e620000000800 */
[C---:B0-----:R-:W-:Y:S01]  /*1c550*/  FADD.FTZ R227, R179.reuse, R227 ;  /* 0x000000e3b3e37221 */ /* 0x041fe20000010000 */
[----:B------:R-:W-:-:S06]  /*1c560*/  F2FP.F16.F32.PACK_AB R185, R179, R178 ;  /* 0x000000b2b3b9723e */ /* 0x000fcc00000000ff */
[----:B------:R-:W0:Y:S01]  /*1c570*/  MUFU.EX2 R181, R181 ;  /* 0x000000b500b57308 */ /* 0x000e220000000800 */
[----:B--2---:R-:W-:-:S07]  /*1c580*/  FADD.FTZ R23, R180, R23 ;  /* 0x00000017b4177221 */ /* 0x004fce0000010000 */
[----:B------:R-:W2:Y:S01]  /*1c590*/  MUFU.EX2 R152, R152 ;  /* 0x0000009800987308 */ /* 0x000ea20000000800 */
[----:B-1----:R-:W-:Y:S01]  /*1c5a0*/  FADD.FTZ R227, R182, R227 ;  /* 0x000000e3b6e37221 */ /* 0x002fe20000010000 */
[C---:B0-----:R-:W-:Y:S01]  /*1c5b0*/  FADD.FTZ R228, R181.reuse, R23 ;  /* 0x00000017b5e47221 */ /* 0x041fe20000010000 */
[----:B------:R-:W-:Y:S01]  /*1c5c0*/  F2FP.F16.F32.PACK_AB R186, R181, R180 ;  /* 0x000000b4b5ba723e */ /* 0x000fe200000000ff */
[----:B------:R-:W-:Y:S02]  /*1c5d0*/  IMAD.MOV.U32 R23, RZ, RZ, R4 ;  /* 0x000000ffff177224 */ /* 0x000fe400078e0004 */
[C---:B--2---:R-:W-:Y:S01]  /*1c5e0*/  FADD.FTZ R227, R152.reuse, R227 ;  /* 0x000000e398e37221 */ /* 0x044fe20000010000 */
[----:B------:R-:W-:Y:S01]  /*1c5f0*/  F2FP.F16.F32.PACK_AB R187, R152, R182 ;  /* 0x000000b698bb723e */ /* 0x000fe200000000ff */
[----:B------:R-:W-:Y:S06]  /*1c600*/  @P2 BRA `(.L_x_1623) ;  /* 0xffffffd400542947 */ /* 0x000fec000383ffff */
.L_x_1604:
[----:B------:R-:W-:Y:S05]  /*1c610*/  BSYNC B0 ;  /* 0x0000000000007941 */ /* 0x000fea0003800000 */
.L_x_1603:
        /* <DEDUP_REMOVED lines=131> */
.L_x_1624:
[----:B------:R-:W-:Y:S01]  /*1ce50*/  IMAD R11, R22, 0x8, R16 ;  /* 0x00000008160b7824 */ /* 0x000fe200078e0210 */
[----:B------:R-:W-:-:S04]  /*1ce60*/  SHF.L.U32 R2, R205, 0x1f, RZ ;  /* 0x0000001fcd027819 */ /* 0x000fc800000006ff */
[----:B------:R0:W1:Y:S01]  /*1ce70*/  SYNCS.PHASECHK.TRANS64.TRYWAIT P2, [R11+URZ+0x30850], R2 ;  /* 0x030850020b0075a7 */ /* 0x000062000804017f */
[----:B------:R-:W-:Y:S05]  /*1ce80*/  @!P0 BRA `(.L_x_1625) ;  /* 0x0000000000048947 */ /* 0x000fea0003800000 */
[----:B------:R-:W-:Y:S01]  /*1ce90*/  BPT.TRAP 0x1 ;  /* 0x000000040000795c */ /* 0x000fe20000300000 */
.L_x_1625:
[----:B------:R-:W-:Y:S01]  /*1cea0*/  VIADD R16, R16, 0x400 ;  /* 0x0000040010107836 */ /* 0x000fe20000000000 */
[----:B------:R-:W-:Y:S04]  /*1ceb0*/  BSSY B0, `(.L_x_1626) ;  /* 0x0000008000007945 */ /* 0x000fe80003800000 */
[----:B------:R-:W-:-:S04]  /*1cec0*/  SHF.R.U32.HI R16, RZ, 0x4, R16 ;  /* 0x00000004ff107819 */ /* 0x000fc80000011610 */
[----:B------:R-:W-:-:S04]  /*1ced0*/  LOP3.LUT R16, R16, 0x3fff, RZ, 0xc0, !PT ;  /* 0x00003fff10107812 */ /* 0x000fc800078ec0ff */
[----:B------:R-:W-:-:S04]  /*1cee0*/  LOP3.LUT R7, R16, 0x2000000, RZ, 0xfc, !PT ;  /* 0x0200000010077812 */ /* 0x000fc800078efcff */
[----:B------:R-:W-:Y:S01]  /*1cef0*/  LEA R0, R22, R7, 0xb ;  /* 0x0000000716007211 */ /* 0x000fe200078e58ff */
[----:B-1----:R-:W-:Y:S06]  /*1cf00*/  @P2 BRA `(.L_x_1627) ;  /* 0x0000000000082947 */ /* 0x002fec0003800000 */
[----:B------:R-:W1:Y:S02]  /*1cf10*/  SYNCS.PHASECHK.TRANS64.TRYWAIT P0, [R11+URZ+0x30850], R2 ;  /* 0x030850020b0075a7 */ /* 0x000e64000800017f */
[----:B-1----:R-:W-:Y:S05]  /*1cf20*/  @!P0 BRA `(.L_x_1628) ;  /* 0x000000bc00188947 */ /* 0x002fea0003800000 */
.L_x_1627:
[----:B------:R-:W-:Y:S05]  /*1cf30*/  BSYNC B0 ;  /* 0x0000000000007941 */ /* 0x000fea0003800000 */
.L_x_1626:
[----:B------:R-:W-:Y:S01]  /*1cf40*/  IMAD.MOV.U32 R6, RZ, RZ, R0 ;  /* 0x000000ffff067224 */ /* 0x000fe200078e0000 */
[----:B------:R-:W2:Y:S01]  /*1cf50*/  LDL.LU R16, [R1+0x68] ;  /* 0x0000680001107983 */ /* 0x000ea20000300800 */
[----:B------:R-:W-:Y:S01]  /*1cf60*/  IMAD.MOV.U32 R7, RZ, RZ, 0x40000040 ;  /* 0x40000040ff077424 */ /* 0x000fe200078e00ff */
[----:B------:R-:W-:Y:S01]  /*1cf70*/  WARPGROUP.ARRIVE ;  /* 0x00000000000079c5 */ /* 0x000fe20000000000 */
[----:B------:R-:W-:Y:S01]  /*1cf80*/  VIADD R22, R22, 0x1 ;  /* 0x0000000116167836 */ /* 0x000fe20000000000 */
[----:B------:R-:W-:Y:S01]  /*1cf90*/  R2UR UR6, R6 ;  /* 0x00000000060672ca */ /* 0x000fe200000e0000 */
[----:B------:R-:W-:Y:S01]  /*1cfa0*/  VIADD R6, R0, 0x80 ;  /* 0x0000008000067836 */ /* 0x000fe20000000000 */
[----:B------:R-:W-:Y:S01]  /*1cfb0*/  R2UR UR7, R7 ;  /* 0x00000000070772ca */ /* 0x000fe200000e0000 */
[----:B01----:R-:W0:Y:S01]  /*1cfc0*/  SHFL.BFLY PT, R2, R227, 0x2, 0x1f ;  /* 0x0c401f00e3027f89 */ /* 0x003e2200000e0000 */
[----:B------:R-:W-:Y:S01]  /*1cfd0*/  MOV R7, 0x40000040 ;  /* 0x4000004000077802 */ /* 0x000fe20000000f00 */
[----:B------:R-:W-:Y:S01]  /*1cfe0*/  @!P1 VIADD R11, R11, 0x30860 ;  /* 0x000308600b0b9836 */ /* 0x000fe20000000000 */
[----:B------:R-:W-:-:S04]  /*1cff0*/  ISETP.NE.AND P2, PT, R22, 0x2, PT ;  /* 0x000000021600780c */ /* 0x000fc80003f45270 */
[----:B------:R-:W-:Y:S02]  /*1d000*/  @!P1 PRMT R11, RZ, 0x654, R11 ;  /* 0x00000654ff0b9816 */ /* 0x000fe4000000000b */
[----:B------:R-:W-:-:S03]  /*1d010*/  SEL R22, R22, RZ, P2 ;  /* 0x000000ff16167207 */ /* 0x000fc60001000000 */
[----:B------:R-:W-:Y:S01]  /*1d020*/  HGMMA.64x256x16.F32 R24, R196, gdesc[UR4].tnspB, R24, gsb0 ;  /* 0x43e00004c4187df0 */ /* 0x000fe20008000818 */
[----:B------:R-:W-:Y:S01]  /*1d030*/  R2UR UR6, R6 ;  /* 0x00000000060672ca */ /* 0x000fe200000e0000 */
[----:B------:R-:W-:Y:S01]  /*1d040*/  VIADD R6, R0, 0x100 ;  /* 0x0000010000067836 */ /* 0x000fe20000000000 */
[----:B------:R-:W-:Y:S01]  /*1d050*/  R2UR UR7, R7 ;  /* 0x00000000070772ca */ /* 0x000fe200000e0000 */
[----:B------:R-:W-:Y:S02]  /*1d060*/  IMAD.MOV.U32 R7, RZ, RZ, 0x40000040 ;  /* 0x40000040ff077424 */ /* 0x000fe400078e00ff */
[----:B0-----:R-:W-:-:S05]  /*1d070*/  FADD.FTZ R2, R2, R227 ;  /* 0x000000e302027221 */ /* 0x001fca0000010000 */
[----:B------:R-:W0:Y:S02]  /*1d080*/  SHFL.BFLY PT, R9, R2, 0x1, 0x1f ;  /* 0x0c201f0002097f89 */ /* 0x000e2400000e0000 */
[----:B0-----:R-:W-:Y:S01]  /*1d090*/  FADD.FTZ R13, R2, R9 ;  /* 0x00000009020d7221 */ /* 0x001fe20000010000 */
[----:B------:R-:W-:-:S04]  /*1d0a0*/  IMAD.MOV.U32 R2, RZ, RZ, -0x800000 ;  /* 0xff800000ff027424 */ /* 0x000fc800078e00ff */
[----:B------:R-:W-:-:S13]  /*1d0b0*/  FSETP.NE.FTZ.AND P3, PT, R13, RZ, PT ;  /* 0x000000ff0d00720b */ /* 0x000fda0003f75000 */
[----:B------:R-:W0:Y:S01]  /*1d0c0*/  @P3 MUFU.LG2 R10, R13 ;  /* 0x0000000d000a3308 */ /* 0x000e220000000c00 */
[----:B------:R-:W-:Y:S01]  /*1d0d0*/  @P3 FMUL.FTZ R14, R3, 0.69314718246459960938 ;  /* 0x3f317218030e3820 */ /* 0x000fe20000410000 */
[----:B------:R-:W-:Y:S02]  /*1d0e0*/  WARPGROUP.DEPBAR.LE gsb0, 0x0 ;  /* 0x00008000000079c5 */ /* 0x000fe40000010000 */
[----:B------:R-:W-:-:S06]  /*1d0f0*/  WARPGROUP.ARRIVE ;  /* 0x00000000000079c5 */ /* 0x000fcc0000000000 */
[----:B------:R-:W-:Y:S01]  /*1d100*/  HGMMA.64x256x16.F32 R24, R192, gdesc[UR4].tnspB, R24, gsb0 ;  /* 0x43e00004c0187df0 */ /* 0x000fe20008000818 */
[----:B------:R-:W-:Y:S01]  /*1d110*/  R2UR UR6, R6 ;  /* 0x00000000060672ca */ /* 0x000fe200000e0000 */
[----:B------:R-:W-:Y:S01]  /*1d120*/  VIADD R6, R0, 0x180 ;  /* 0x0000018000067836 */ /* 0x000fe20000000000 */
[----:B------:R-:W-:Y:S01]  /*1d130*/  R2UR UR7, R7 ;  /* 0x00000000070772ca */ /* 0x000fe200000e0000 */
[----:B--2---:R-:W-:Y:S01]  /*1d140*/  VIADD R16, R16, 0x1 ;  /* 0x0000000110107836 */ /* 0x004fe20000000000 */
[----:B------:R-:W-:-:S04]  /*1d150*/  MOV R7, 0x40000040 ;  /* 0x4000004000077802 */ /* 0x000fc80000000f00 */
[----:B------:R-:W-:Y:S01]  /*1d160*/  STL [R1+0x68], R16 ;  /* 0x0000681001007387 */ /* 0x000fe20000100800 */
[----:B------:R-:W-:Y:S02]  /*1d170*/  WARPGROUP.DEPBAR.LE gsb0, 0x0 ;  /* 0x00008000000079c5 */ /* 0x000fe40000010000 */
[----:B------:R-:W-:-:S15]  /*1d180*/  WARPGROUP.ARRIVE ;  /* 0x00000000000079c5 */ /* 0x000fde0000000000 */
[----:B------:R-:W-:-:S01]  /*1d190*/  NOP ;  /* 0x0000000000007918 */ /* 0x000fc20000000000 */
[----:B------:R-:W-:Y:S01]  /*1d1a0*/  HGMMA.64x256x16.F32 R24, R188, gdesc[UR4].tnspB, R24, gsb0 ;  /* 0x43e00004bc187df0 */ /* 0x000fe20008000818 */
[----:B------:R-:W-:Y:S02]  /*1d1b0*/  R2UR UR6, R6 ;  /* 0x00000000060672ca */ /* 0x000fe400000e0000 */
[----:B------:R-:W-:Y:S02]  /*1d1c0*/  R2UR UR7, R7 ;  /* 0x00000000070772ca */ /* 0x000fe400000e0000 */
[----:B------:R-:W1:Y:S02]  /*1d1d0*/  SHFL.BFLY PT, R7, R228, 0x2, 0x1f ;  /* 0x0c401f00e4077f89 */ /* 0x000e6400000e0000 */
[----:B-1----:R-:W-:-:S05]  /*1d1e0*/  FADD.FTZ R0, R7, R228 ;  /* 0x000000e407007221 */ /* 0x002fca0000010000 */
[----:B------:R-:W1:Y:S02]  /*1d1f0*/  SHFL.BFLY PT, R7, R0, 0x1, 0x1f ;  /* 0x0c201f0000077f89 */ /* 0x000e6400000e0000 */
[----:B-1----:R-:W-:Y:S01]  /*1d200*/  FADD.FTZ R12, R0, R7 ;  /* 0x00000007000c7221 */ /* 0x002fe20000010000 */
[----:B------:R-:W-:Y:S02]  /*1d210*/  CS2R R6, SRZ ;  /* 0x0000000000067805 */ /* 0x000fe4000001ff00 */
[----:B------:R-:W-:Y:S02]  /*1d220*/  SEL R0, RZ, 0x1, P2 ;  /* 0x00000001ff007807 */ /* 0x000fe40001000000 */
[----:B------:R-:W-:Y:S02]  /*1d230*/  FSETP.NE.FTZ.AND P0, PT, R12, RZ, PT ;  /* 0x000000ff0c00720b */ /* 0x000fe40003f15000 */
[----:B------:R-:W-:Y:S01]  /*1d240*/  @P3 MUFU.RCP R6, R13 ;  /* 0x0000000d00063308 */ /* 0x000fe20000001000 */
[----:B------:R-:W-:-:S02]  /*1d250*/  LOP3.LUT R205, R205, R0, RZ, 0x3c, !PT ;  /* 0x00000000cdcd7212 */ /* 0x000fc400078e3cff */
[----:B------:R-:W-:-:S08]  /*1d260*/  MOV R0, 0xff800000 ;  /* 0xff80000000007802 */ /* 0x000fd00000000f00 */
[----:B------:R-:W1:Y:S01]  /*1d270*/  @P0 MUFU.LG2 R9, R12 ;  /* 0x0000000c00090308 */ /* 0x000e620000000c00 */
[----:B------:R-:W-:Y:S01]  /*1d280*/  @P0 FMUL.FTZ R8, R3, 0.69314718246459960938 ;  /* 0x3f31721803080820 */ /* 0x000fe20000410000 */
[----:B0-----:R-:W-:-:S04]  /*1d290*/  @P3 FMUL.FTZ R3, R10, 0.69314718246459960938 ;  /* 0x3f3172180a033820 */ /* 0x001fc80000410000 */
[----:B------:R-:W-:Y:S02]  /*1d2a0*/  @P3 FFMA.FTZ R0, R14, R4, R3 ;  /* 0x000000040e003223 */ /* 0x000fe40000010003 */
[----:B------:R-:W0:Y:S01]  /*1d2b0*/  @P0 MUFU.RCP R7, R12 ;  /* 0x0000000c00070308 */ /* 0x000e220000001000 */
[----:B-1----:R-:W-:-:S04]  /*1d2c0*/  @P0 FMUL.FTZ R9, R9, 0.69314718246459960938 ;  /* 0x3f31721809090820 */ /* 0x002fc80000410000 */
[----:B------:R-:W-:Y:S01]  /*1d2d0*/  @P0 FFMA.FTZ R2, R8, R5, R9 ;  /* 0x0000000508020223 */ /* 0x000fe20000010009 */
[----:B------:R-:W-:Y:S01]  /*1d2e0*/  PLOP3.LUT P0, PT, PT, PT, PT, 0x8, 0x0 ;  /* 0x000000000000781c */ /* 0x000fe20003f0e170 */
[----:B------:R-:W-:Y:S02]  /*1d2f0*/  WARPGROUP.DEPBAR.LE gsb0, 0x0 ;  /* 0x00008000000079c5 */ /* 0x000fe40000010000 */
[----:B------:R-:W-:-:S06]  /*1d300*/  WARPGROUP.ARRIVE ;  /* 0x00000000000079c5 */ /* 0x000fcc0000000000 */
[----:B------:R-:W-:Y:S03]  /*1d310*/  HGMMA.64x256x16.F32 R24, R184, gdesc[UR4].tnspB, R24, gsb0 ;  /* 0x43e00004b8187df0 */ /* 0x000fe60008000818 */
[----:B------:R-:W-:Y:S02]  /*1d320*/  WARPGROUP.DEPBAR.LE gsb0, 0x0 ;  /* 0x00008000000079c5 */ /* 0x000fe40000010000 */
[-C--:B0-----:R-:W-:Y:S01]  /*1d330*/  FMUL.FTZ R153, R48, R7.reuse ;  /* 0x0000000730997220 */ /* 0x081fe20000410000 */
[-C--:B------:R-:W-:Y:S01]  /*1d340*/  FMUL.FTZ R154, R52, R7.reuse ;  /* 0x00000007349a7220 */ /* 0x080fe20000410000 */
[-C--:B------:R-:W-:Y:S01]  /*1d350*/  FMUL.FTZ R152, R44, R7.reuse ;  /* 0x000000072c987220 */ /* 0x080fe20000410000 */
[-C--:B------:R-:W-:Y:S01]  /*1d360*/  FMUL.FTZ R52, R27, R6.reuse ;  /* 0x000000061b347220 */ /* 0x080fe20000410000 */
[-C--:B------:R-:W-:Y:S01]  /*1d370*/  FMUL.FTZ R48, R31, R6.reuse ;  /* 0x000000061f307220 */ /* 0x080fe20000410000 */
        /* <DEDUP_REMOVED lines=124> */
.L_x_1439:
[----:B------:R-:W0:Y:S08]  /*1db40*/  S2UR UR5, SR_CgaCtaId ;  /* 0x00000000000579c3 */ /* 0x000e300000008800 */
[----:B------:R-:W-:Y:S06]  /*1db50*/  BAR.SYNC.DEFER_BLOCKING 0x5, 0x120 ;  /* 0x0144800000007b1d */ /* 0x000fec0000010000 */
[----:B------:R-:W-:Y:S01]  /*1db60*/  UMOV UR4, 0x400 ;  /* 0x0000040000047882 */ /* 0x000fe20000000000 */
[----:B------:R-:W-:Y:S01]  /*1db70*/  BSSY B0, `(.L_x_1629) ;  /* 0x0000296000007945 */ /* 0x000fe20003800000 */
[----:B0-----:R-:W-:-:S06]  /*1db80*/  ULEA UR4, UR5, UR4, 0x18 ;  /* 0x0000000405047291 */ /* 0x001fcc000f8ec03f */
[----:B------:R-:W-:-:S05]  /*1db90*/  IMAD.U32 R16, RZ, RZ, UR4 ;  /* 0x00000004ff107e24 */ /* 0x000fca000f8e00ff */
[----:B------:R-:W0:Y:S04]  /*1dba0*/  LDS.128 R176, [R16+0x308d0] ;  /* 0x0308d00010b07984 */ /* 0x000e280000000c00 */
[----:B0-----:R0:W-:Y:S04]  /*1dbb0*/  STL.64 [R1+0x10], R176 ;  /* 0x000010b001007387 */ /* 0x0011e80000100a00 */
[----:B------:R0:W-:Y:S01]  /*1dbc0*/  STL.64 [R1+0x18], R178 ;  /* 0x000018b201007387 */ /* 0x0001e20000100a00 */
[----:B------:R-:W-:Y:S06]  /*1dbd0*/  BAR.ARV 0x4, 0x120 ;  /* 0x0104800000007b1d */ /* 0x000fec0000002000 */
[----:B------:R-:W-:Y:S05]  /*1dbe0*/  @P0 BRA `(.L_x_1630) ;  /* 0x0000001c00580947 */ /* 0x000fea0003800000 */
[----:B------:R-:W2:Y:S04]  /*1dbf0*/  LDL R6, [R1+0x98] ;  /* 0x0000980001067983 */ /* 0x000ea80000100800 */
[----:B0-----:R-:W3:Y:S04]  /*1dc00*/  LDL R178, [R1+0x38] ;  /* 0x0000380001b27983 */ /* 0x001ee80000100800 */
[----:B------:R-:W3:Y:S04]  /*1dc10*/  LDL R176, [R1+0x28] ;  /* 0x0000280001b07983 */ /* 0x000ee80000100800 */
[----:B------:R-:W4:Y:S01]  /*1dc20*/  LDL R174, [R1+0x64] ;  /* 0x0000640001ae7983 */ /* 0x000f220000100800 */
[----:B------:R-:W0:Y:S01]  /*1dc30*/  S2R R39, SR_SWINHI ;  /* 0x0000000000277919 */ /* 0x000e220000002f00 */
[----:B------:R-:W-:Y:S01]  /*1dc40*/  F2FP.F16.F32.PACK_AB R24, R25, R24 ;  /* 0x000000181918723e */ /* 0x000fe200000000ff */
[----:B------:R-:W-:Y:S01]  /*1dc50*/  ULDC.64 UR4, c[0x0][0xbd8] ;  /* 0x0002f60000047ab9 */ /* 0x000fe20000000a00 */
[----:B------:R-:W-:-:S02]  /*1dc60*/  MOV R20, R16 ;  /* 0x0000001000147202 */ /* 0x000fc40000000f00 */
[----:B0-----:R-:W-:Y:S02]  /*1dc70*/  MOV R21, R39 ;  /* 0x0000002700157202 */ /* 0x001fe40000000f00 */
        /* <DEDUP_REMOVED lines=36> */
[----:B------:R-:W-:Y:S01]  /*1dec0*/  F2FP.F16.F32.PACK_AB R147, R151, R150 ;  /* 0x000000969793723e */ /* 0x000fe200000000ff */
[----:B------:R-:W-:Y:S01]  /*1ded0*/  IMAD.MOV.U32 R3, RZ, RZ, RZ ;  /* 0x000000ffff037224 */ /* 0x000fe200078e00ff */
[----:B------:R-:W-:Y:S01]  /*1dee0*/  ULDC.64 UR6, c[0x0][0x208] ;  /* 0x0000820000067ab9 */ /* 0x000fe20000000a00 */
[----:B--2---:R-:W-:-:S03]  /*1def0*/  IMAD.WIDE R134, R6, 0x2, R20 ;  /* 0x0000000206867825 */ /* 0x004fc600078e0214 */
[----:B------:R-:W-:-:S04]  /*1df00*/  IADD3 R46, P1, R134, 0x20, RZ ;  /* 0x00000020862e7810 */ /* 0x000fc80007f3e0ff */
[----:B------:R-:W-:Y:S02]  /*1df10*/  LOP3.LUT R173, R46, 0x380, RZ, 0xc0, !PT ;  /* 0x000003802ead7812 */ /* 0x000fe400078ec0ff */
[C---:B------:R-:W-:Y:S02]  /*1df20*/  IADD3 R62, P6, R134.reuse, 0x4020, RZ ;  /* 0x00004020863e7810 */ /* 0x040fe40007fde0ff */
[----:B------:R-:W-:Y:S02]  /*1df30*/  SHF.R.U64 R173, R173, 0x3, RZ ;  /* 0x00000003adad7819 */ /* 0x000fe400000012ff */
[C---:B------:R-:W-:Y:S02]  /*1df40*/  IADD3 R50, P0, R134.reuse, 0x40, RZ ;  /* 0x0000004086327810 */ /* 0x040fe40007f1e0ff */
[----:B------:R-:W-:Y:S02]  /*1df50*/  IADD3 R54, P4, R134, 0x60, RZ ;  /* 0x0000006086367810 */ /* 0x000fe40007f9e0ff */
[----:B------:R-:W-:-:S02]  /*1df60*/  LOP3.LUT R46, R173, R46, RZ, 0x3c, !PT ;  /* 0x0000002ead2e7212 */ /* 0x000fc400078e3cff */
[----:B------:R-:W-:Y:S02]  /*1df70*/  IADD3 R58, P3, R134, 0x4000, RZ ;  /* 0x00004000863a7810 */ /* 0x000fe40007f7e0ff */
[----:B------:R-:W-:Y:S02]  /*1df80*/  LOP3.LUT R173, R62, 0x380, RZ, 0xc0, !PT ;  /* 0x000003803ead7812 */ /* 0x000fe400078ec0ff */
[----:B------:R-:W-:Y:S02]  /*1df90*/  LOP3.LUT R175, R50, 0x380, RZ, 0xc0, !PT ;  /* 0x0000038032af7812 */ /* 0x000fe400078ec0ff */
[----:B------:R-:W-:Y:S02]  /*1dfa0*/  IADD3 R66, P5, R134, 0x4040, RZ ;  /* 0x0000404086427810 */ /* 0x000fe40007fbe0ff */
[----:B------:R-:W-:Y:S01]  /*1dfb0*/  LOP3.LUT R177, R54, 0x380, RZ, 0xc0, !PT ;  /* 0x0000038036b17812 */ /* 0x000fe200078ec0ff */
[----:B------:R-:W-:Y:S01]  /*1dfc0*/  IMAD.X R47, RZ, RZ, R135, P1 ;  /* 0x000000ffff2f7224 */ /* 0x000fe200008e0687 */
[----:B------:R-:W-:-:S02]  /*1dfd0*/  IADD3.X R51, RZ, R135, RZ, P0, !PT ;  /* 0x00000087ff337210 */ /* 0x000fc400007fe4ff */
[----:B------:R-:W-:Y:S02]  /*1dfe0*/  LOP3.LUT R110, R58, 0x380, RZ, 0xc0, !PT ;  /* 0x000003803a6e7812 */ /* 0x000fe400078ec0ff */
[----:B------:R-:W-:Y:S02]  /*1dff0*/  SHF.R.U64 R173, R173, 0x3, RZ ;  /* 0x00000003adad7819 */ /* 0x000fe400000012ff */
[C---:B------:R-:W-:Y:S02]  /*1e000*/  LOP3.LUT R39, R134.reuse, 0x380, RZ, 0xc0, !PT ;  /* 0x0000038086277812 */ /* 0x040fe400078ec0ff */
[C---:B------:R-:W-:Y:S02]  /*1e010*/  IADD3 R104, P0, R134.reuse, 0x8020, RZ ;  /* 0x0000802086687810 */ /* 0x040fe40007f1e0ff */
[----:B------:R-:W-:Y:S01]  /*1e020*/  SHF.R.U64 R175, R175, 0x3, RZ ;  /* 0x00000003afaf7819 */ /* 0x000fe200000012ff */
[----:B------:R-:W-:Y:S01]  /*1e030*/  IMAD.X R59, RZ, RZ, R135, P3 ;  /* 0x000000ffff3b7224 */ /* 0x000fe200018e0687 */
[----:B------:R-:W-:-:S02]  /*1e040*/  IADD3 R102, P2, R134, 0x4060, RZ ;  /* 0x0000406086667810 */ /* 0x000fc40007f5e0ff */
[C---:B------:R-:W-:Y:S02]  /*1e050*/  IADD3 R106, P1, R134.reuse, 0x8000, RZ ;  /* 0x00008000866a7810 */ /* 0x040fe40007f3e0ff */
[----:B------:R-:W-:Y:S02]  /*1e060*/  IADD3.X R67, RZ, R135, RZ, P5, !PT ;  /* 0x00000087ff437210 */ /* 0x000fe40002ffe4ff */
[----:B------:R-:W-:Y:S02]  /*1e070*/  SHF.R.U64 R177, R177, 0x3, RZ ;  /* 0x00000003b1b17819 */ /* 0x000fe400000012ff */
[C---:B------:R-:W-:Y:S02]  /*1e080*/  IADD3 R6, P5, R134.reuse, 0xc020, RZ ;  /* 0x0000c02086067810 */ /* 0x040fe40007fbe0ff */
[----:B------:R-:W-:Y:S02]  /*1e090*/  IADD3 R118, P3, R134, 0x8060, RZ ;  /* 0x0000806086767810 */ /* 0x000fe40007f7e0ff */
[----:B------:R-:W-:-:S02]  /*1e0a0*/  SHF.R.U64 R179, R110, 0x3, RZ ;  /* 0x000000036eb37819 */ /* 0x000fc400000012ff */
[----:B------:R-:W-:Y:S02]  /*1e0b0*/  LOP3.LUT R62, R173, R62, RZ, 0x3c, !PT ;  /* 0x0000003ead3e7212 */ /* 0x000fe400078e3cff */
[----:B------:R-:W-:Y:S02]  /*1e0c0*/  SHF.R.U64 R39, R39, 0x3, RZ ;  /* 0x0000000327277819 */ /* 0x000fe400000012ff */
[----:B------:R-:W-:Y:S02]  /*1e0d0*/  LOP3.LUT R50, R175, R50, RZ, 0x3c, !PT ;  /* 0x00000032af327212 */ /* 0x000fe400078e3cff */
[----:B------:R-:W-:Y:S01]  /*1e0e0*/  LOP3.LUT R173, R104, 0x380, RZ, 0xc0, !PT ;  /* 0x0000038068ad7812 */ /* 0x000fe200078ec0ff */
[--C-:B------:R-:W-:Y:S01]  /*1e0f0*/  IMAD.X R55, RZ, RZ, R135.reuse, P4 ;  /* 0x000000ffff377224 */ /* 0x100fe200020e0687 */
[----:B------:R-:W-:Y:S01]  /*1e100*/  LOP3.LUT R54, R177, R54, RZ, 0x3c, !PT ;  /* 0x00000036b1367212 */ /* 0x000fe200078e3cff */
[--C-:B------:R-:W-:Y:S01]  /*1e110*/  IMAD.X R63, RZ, RZ, R135.reuse, P6 ;  /* 0x000000ffff3f7224 */ /* 0x100fe200030e0687 */
[----:B------:R-:W-:Y:S01]  /*1e120*/  LOP3.LUT R175, R66, 0x380, RZ, 0xc0, !PT ;  /* 0x0000038042af7812 */ /* 0x000fe200078ec0ff */
[--C-:B------:R-:W-:Y:S01]  /*1e130*/  IMAD.X R103, RZ, RZ, R135.reuse, P2 ;  /* 0x000000ffff677224 */ /* 0x100fe200010e0687 */
[----:B------:R-:W-:Y:S01]  /*1e140*/  LOP3.LUT R177, R102, 0x380, RZ, 0xc0, !PT ;  /* 0x0000038066b17812 */ /* 0x000fe200078ec0ff */
[--C-:B------:R-:W-:Y:S01]  /*1e150*/  IMAD.X R107, RZ, RZ, R135.reuse, P1 ;  /* 0x000000ffff6b7224 */ /* 0x100fe200008e0687 */
[----:B------:R-:W-:Y:S01]  /*1e160*/  LOP3.LUT R52, R6, 0x380, RZ, 0xc0, !PT ;  /* 0x0000038006347812 */ /* 0x000fe200078ec0ff */
[----:B------:R-:W-:Y:S01]  /*1e170*/  IMAD.X R119, RZ, RZ, R135, P3 ;  /* 0x000000ffff777224 */ /* 0x000fe200018e0687 */
[----:B------:R-:W-:-:S02]  /*1e180*/  IADD3 R114, P4, R134, 0x8040, RZ ;  /* 0x0000804086727810 */ /* 0x000fc40007f9e0ff */
[C---:B------:R-:W-:Y:S02]  /*1e190*/  IADD3 R122, P6, R134.reuse, 0xc000, RZ ;  /* 0x0000c000867a7810 */ /* 0x040fe40007fde0ff */
[C---:B-----5:R-:W-:Y:S02]  /*1e1a0*/  IADD3 R100, P2, R134.reuse, 0xc040, RZ ;  /* 0x0000c04086647810 */ /* 0x060fe40007f5e0ff */
[----:B------:R-:W-:Y:S02]  /*1e1b0*/  IADD3 R38, P1, R134, 0xc060, RZ ;  /* 0x0000c06086267810 */ /* 0x000fe40007f3e0ff */
[----:B------:R-:W-:Y:S02]  /*1e1c0*/  LOP3.LUT R58, R179, R58, RZ, 0x3c, !PT ;  /* 0x0000003ab33a7212 */ /* 0x000fe400078e3cff */
[----:B------:R-:W-:Y:S02]  /*1e1d0*/  LOP3.LUT R134, R39, R134, RZ, 0x3c, !PT ;  /* 0x0000008627867212 */ /* 0x000fe400078e3cff */
[----:B------:R-:W-:-:S02]  /*1e1e0*/  LOP3.LUT R179, R106, 0x380, RZ, 0xc0, !PT ;  /* 0x000003806ab37812 */ /* 0x000fc400078ec0ff */
[----:B------:R-:W-:Y:S02]  /*1e1f0*/  SHF.R.U64 R173, R173, 0x3, RZ ;  /* 0x00000003adad7819 */ /* 0x000fe400000012ff */
[----:B------:R-:W-:Y:S02]  /*1e200*/  SHF.R.U64 R175, R175, 0x3, RZ ;  /* 0x00000003afaf7819 */ /* 0x000fe400000012ff */
[----:B------:R-:W-:Y:S02]  /*1e210*/  ISETP.NE.U32.AND P3, PT, RZ, UR4, PT ;  /* 0x00000004ff007c0c */ /* 0x000fe4000bf65070 */
[----:B------:R-:W-:Y:S02]  /*1e220*/  SHF.R.U64 R177, R177, 0x3, RZ ;  /* 0x00000003b1b17819 */ /* 0x000fe400000012ff */
[----:B------:R-:W-:Y:S02]  /*1e230*/  SHF.R.U64 R29, R52, 0x3, RZ ;  /* 0x00000003341d7819 */ /* 0x000fe400000012ff */
[----:B------:R-:W-:-:S02]  /*1e240*/  SHF.R.U64 R179, R179, 0x3, RZ ;  /* 0x00000003b3b37819 */ /* 0x000fc400000012ff */
[----:B------:R-:W-:Y:S02]  /*1e250*/  LOP3.LUT R110, R173, R104, RZ, 0x3c, !PT ;  /* 0x00000068ad6e7212 */ /* 0x000fe400078e3cff */
[----:B------:R-:W-:Y:S01]  /*1e260*/  MOV R134, R134 ;  /* 0x0000008600867202 */ /* 0x000fe20000000f00 */
[----:B------:R-:W-:Y:S01]  /*1e270*/  BAR.SYNC.DEFER_BLOCKING 0x1, 0x100 ;  /* 0x0044000000007b1d */ /* 0x000fe20000010000 */
[----:B------:R-:W-:Y:S02]  /*1e280*/  LOP3.LUT R66, R175, R66, RZ, 0x3c, !PT ;  /* 0x00000042af427212 */ /* 0x000fe400078e3cff */
[----:B------:R-:W-:Y:S02]  /*1e290*/  LOP3.LUT R173, R38, 0x380, RZ, 0xc0, !PT ;  /* 0x0000038026ad7812 */ /* 0x000fe400078ec0ff */
[----:B------:R-:W-:Y:S02]  /*1e2a0*/  MOV R47, R46 ;  /* 0x0000002e002f7202 */ /* 0x000fe40000000f00 */
[----:B------:R-:W-:Y:S01]  /*1e2b0*/  ISETP.NE.AND.EX P3, PT, RZ, UR5, PT, P3 ;  /* 0x00000005ff007c0c */ /* 0x000fe2000bf65330 */
[----:B------:R-:W-:Y:S01]  /*1e2c0*/  ULDC.64 UR4, c[0x0][0xbe0] ;  /* 0x0002f80000047ab9 */ /* 0x000fe20000000a00 */
[----:B------:R-:W-:-:S02]  /*1e2d0*/  LOP3.LUT R102, R177, R102, RZ, 0x3c, !PT ;  /* 0x00000066b1667212 */ /* 0x000fc400078e3cff */
[----:B------:R-:W-:Y:S02]  /*1e2e0*/  LOP3.LUT R175, R114, 0x380, RZ, 0xc0, !PT ;  /* 0x0000038072af7812 */ /* 0x000fe400078ec0ff */
[----:B------:R-:W-:Y:S02]  /*1e2f0*/  LOP3.LUT R126, R29, R6, RZ, 0x3c, !PT ;  /* 0x000000061d7e7212 */ /* 0x000fe400078e3cff */
[----:B------:R-:W-:Y:S01]  /*1e300*/  MOV R50, R50 ;  /* 0x0000003200327202 */ /* 0x000fe20000000f00 */
[--C-:B------:R-:W-:Y:S01]  /*1e310*/  IMAD.X R111, RZ, RZ, R135.reuse, P0 ;  /* 0x000000ffff6f7224 */ /* 0x100fe200000e0687 */
[----:B------:R-:W-:Y:S01]  /*1e320*/  IADD3.X R131, RZ, R135, RZ, P2, !PT ;  /* 0x00000087ff837210 */ /* 0x000fe200017fe4ff */
[--C-:B------:R-:W-:Y:S01]  /*1e330*/  IMAD.X R123, RZ, RZ, R135.reuse, P6 ;  /* 0x000000ffff7b7224 */ /* 0x100fe200030e0687 */
[----:B------:R-:W-:Y:S01]  /*1e340*/  LOP3.LUT R177, R118, 0x380, RZ, 0xc0, !PT ;  /* 0x0000038076b17812 */ /* 0x000fe200078ec0ff */
[--C-:B------:R-:W-:Y:S01]  /*1e350*/  IMAD.X R127, RZ, RZ, R135.reuse, P5 ;  /* 0x000000ffff7f7224 */ /* 0x100fe200028e0687 */
[----:B------:R-:W-:Y:S01]  /*1e360*/  MOV R54, R54 ;  /* 0x0000003600367202 */ /* 0x000fe20000000f00 */
[----:B------:R-:W-:Y:S01]  /*1e370*/  IMAD.X R39, RZ, RZ, R135, P1 ;  /* 0x000000ffff277224 */ /* 0x000fe200008e0687 */
[----:B------:R-:W-:Y:S01]  /*1e380*/  F2FP.F16.F32.PACK_AB R6, R53, R154 ;  /* 0x0000009a3506723e */ /* 0x000fe200000000ff */
[----:B------:R-:W-:Y:S01]  /*1e390*/  STSM.16.M88.4 [R134], R24 ;  /* 0x0000001886007844 */ /* 0x000fe20000000200 */
[----:B------:R-:W-:-:S02]  /*1e3a0*/  IADD3.X R115, RZ, R135, RZ, P4, !PT ;  /* 0x00000087ff737210 */ /* 0x000fc400027fe4ff */
[----:B------:R-:W-:Y:S02]  /*1e3b0*/  LOP3.LUT R106, R179, R106, RZ, 0x3c, !PT ;  /* 0x0000006ab36a7212 */ /* 0x000fe400078e3cff */
[----:B------:R-:W-:Y:S01]  /*1e3c0*/  ISETP.NE.U32.AND P2, PT, RZ, UR4, PT ;  /* 0x00000004ff007c0c */ /* 0x000fe2000bf45070 */
[----:B------:R-:W-:Y:S01]  /*1e3d0*/  STSM.16.M88.4 [R47], R32 ;  /* 0x000000202f007844 */ /* 0x000fe20000000200 */
[----:B------:R-:W-:Y:S02]  /*1e3e0*/  LOP3.LUT R179, R122, 0x380, RZ, 0xc0, !PT ;  /* 0x000003807ab37812 */ /* 0x000fe400078ec0ff */
[----:B------:R-:W-:Y:S02]  /*1e3f0*/  LOP3.LUT R135, R100, 0x380, RZ, 0xc0, !PT ;  /* 0x0000038064877812 */ /* 0x000fe400078ec0ff */
[----:B------:R-:W-:Y:S01]  /*1e400*/  SHF.R.U64 R173, R173, 0x3, RZ ;  /* 0x00000003adad7819 */ /* 0x000fe200000012ff */
[----:B------:R-:W-:Y:S01]  /*1e410*/  STSM.16.M88.4 [R50], R40 ;  /* 0x0000002832007844 */ /* 0x000fe20000000200 */
[----:B------:R-:W-:-:S02]  /*1e420*/  SHF.R.U64 R175, R175, 0x3, RZ ;  /* 0x00000003afaf7819 */ /* 0x000fc400000012ff */
[----:B------:R-:W-:Y:S01]  /*1e430*/  SHF.R.U64 R177, R177, 0x3, RZ ;  /* 0x00000003b1b17819 */ /* 0x000fe200000012ff */
[----:B------:R0:W-:Y:S01]  /*1e440*/  STSM.16.M88.4 [R54], R4 ;  /* 0x0000000436007844 */ /* 0x0001e20000000200 */
[----:B------:R-:W-:Y:S02]  /*1e450*/  MOV R58, R58 ;  /* 0x0000003a003a7202 */ /* 0x000fe40000000f00 */
[----:B------:R-:W-:Y:S02]  /*1e460*/  MOV R62, R62 ;  /* 0x0000003e003e7202 */ /* 0x000fe40000000f00 */
[----:B------:R-:W-:Y:S02]  /*1e470*/  ISETP.NE.AND.EX P2, PT, RZ, UR5, PT, P2 ;  /* 0x00000005ff007c0c */ /* 0x000fe4000bf45320 */
[----:B------:R-:W-:Y:S02]  /*1e480*/  SHF.R.U64 R179, R179, 0x3, RZ ;  /* 0x00000003b3b37819 */ /* 0x000fe400000012ff */
[----:B------:R-:W-:-:S02]  /*1e490*/  SHF.R.U64 R135, R135, 0x3, RZ ;  /* 0x0000000387877819 */ /* 0x000fc400000012ff */
[----:B------:R-:W-:Y:S02]  /*1e4a0*/  LOP3.LUT R38, R173, R38, RZ, 0x3c, !PT ;  /* 0x00000026ad267212 */ /* 0x000fe400078e3cff */
[----:B------:R-:W-:Y:S02]  /*1e4b0*/  MOV R66, R66 ;  /* 0x0000004200427202 */ /* 0x000fe40000000f00 */
[----:B------:R-:W-:Y:S02]  /*1e4c0*/  LOP3.LUT R114, R175, R114, RZ, 0x3c, !PT ;  /* 0x00000072af727212 */ /* 0x000fe400078e3cff */
[----:B0-----:R-:W-:Y:S02]  /*1e4d0*/  F2FP.F16.F32.PACK_AB R4, R73, R159 ;  /* 0x0000009f4904723e */ /* 0x001fe400000000ff */
        /* <DEDUP_REMOVED lines=10> */
[----:B------:R0:W-:Y:S01]  /*1e580*/  STSM.16.M88.4 [R62], R12 ;  /* 0x0000000c3e007844 */ /* 0x0001e20000000200 */
[----:B------:R-:W-:Y:S02]  /*1e590*/  MOV R106, R106 ;  /* 0x0000006a006a7202 */ /* 0x000fe40000000f00 */
[----:B------:R-:W-:Y:S01]  /*1e5a0*/  F2FP.F16.F32.PACK_AB R29, R91, R90 ;  /* 0x0000005a5b1d723e */ /* 0x000fe200000000ff */
[----:B------:R1:W-:Y:S01]  /*1e5b0*/  STSM.16.M88.4 [R66], R4 ;  /* 0x0000000442007844 */ /* 0x0003e20000000200 */
[----:B------:R-:W-:Y:S02]  /*1e5c0*/  LOP3.LUT R122, R179, R122, RZ, 0x3c, !PT ;  /* 0x0000007ab37a7212 */ /* 0x000fe400078e3cff */
[----:B------:R-:W-:Y:S02]  /*1e5d0*/  LOP3.LUT R130, R135, R100, RZ, 0x3c, !PT ;  /* 0x0000006487827212 */ /* 0x000fe400078e3cff */
[----:B------:R-:W-:-:S02]  /*1e5e0*/  MOV R110, R110 ;  /* 0x0000006e006e7202 */ /* 0x000fc40000000f00 */
[----:B------:R-:W-:Y:S02]  /*1e5f0*/  MOV R23, R38 ;  /* 0x0000002600177202 */ /* 0x000fe40000000f00 */
[----:B------:R-:W-:Y:S02]  /*1e600*/  F2FP.F16.F32.PACK_AB R32, R97, R165 ;  /* 0x000000a56120723e */ /* 0x000fe400000000ff */
[----:B------:R-:W-:Y:S01]  /*1e610*/  F2FP.F16.F32.PACK_AB R33, R99, R98 ;  /* 0x000000626321723e */ /* 0x000fe200000000ff */
[----:B0-----:R-:W4:Y:S01]  /*1e620*/  LDC.64 R12, c[0x0][0xbd8] ;  /* 0x0002f600ff0c7b82 */ /* 0x001f220000000a00 */
[----:B------:R-:W-:Y:S02]  /*1e630*/  F2FP.F16.F32.PACK_AB R34, R101, R166 ;  /* 0x000000a66522723e */ /* 0x000fe400000000ff */
[----:B------:R-:W-:Y:S02]  /*1e640*/  F2FP.F16.F32.PACK_AB R35, R60, R56 ;  /* 0x000000383c23723e */ /* 0x000fe400000000ff */
[----:B------:R-:W-:-:S02]  /*1e650*/  MOV R114, R114 ;  /* 0x0000007200727202 */ /* 0x000fc40000000f00 */
[----:B------:R-:W-:Y:S02]  /*1e660*/  F2FP.F16.F32.PACK_AB R38, R109, R168 ;  /* 0x000000a86d26723e */ /* 0x000fe400000000ff */
[----:B------:R-:W-:Y:S01]  /*1e670*/  F2FP.F16.F32.PACK_AB R39, R72, R70 ;  /* 0x000000464827723e */ /* 0x000fe200000000ff */
[----:B------:R-:W-:Y:S01]  /*1e680*/  STSM.16.M88.4 [R102], R24 ;  /* 0x0000001866007844 */ /* 0x000fe20000000200 */
[----:B------:R-:W-:Y:S02]  /*1e690*/  MOV R118, R118 ;  /* 0x0000007600767202 */ /* 0x000fe40000000f00 */
[----:B-1----:R-:W-:Y:S02]  /*1e6a0*/  F2FP.F16.F32.PACK_AB R4, R113, R169 ;  /* 0x000000a97104723e */ /* 0x002fe400000000ff */
[----:B------:R-:W-:Y:S02]  /*1e6b0*/  F2FP.F16.F32.PACK_AB R5, R80, R76 ;  /* 0x0000004c5005723e */ /* 0x000fe400000000ff */
[----:B------:R-:W-:-:S02]  /*1e6c0*/  F2FP.F16.F32.PACK_AB R6, R117, R170 ;  /* 0x000000aa7506723e */ /* 0x000fc400000000ff */
[----:B------:R-:W-:Y:S01]  /*1e6d0*/  F2FP.F16.F32.PACK_AB R7, R88, R84 ;  /* 0x000000545807723e */ /* 0x000fe200000000ff */
[----:B------:R-:W-:Y:S01]  /*1e6e0*/  STSM.16.M88.4 [R106], R28 ;  /* 0x0000001c6a007844 */ /* 0x000fe20000000200 */
[----:B------:R-:W-:Y:S02]  /*1e6f0*/  MOV R122, R122 ;  /* 0x0000007a007a7202 */ /* 0x000fe40000000f00 */
[----:B------:R-:W-:Y:S01]  /*1e700*/  MOV R46, R130 ;  /* 0x00000082002e7202 */ /* 0x000fe20000000f00 */
[----:B------:R-:W-:Y:S01]  /*1e710*/  STSM.16.M88.4 [R110], R32 ;  /* 0x000000206e007844 */ /* 0x000fe20000000200 */
[----:B------:R-:W-:Y:S02]  /*1e720*/  F2FP.F16.F32.PACK_AB R8, R121, R171 ;  /* 0x000000ab7908723e */ /* 0x000fe400000000ff */
[----:B------:R-:W-:Y:S02]  /*1e730*/  F2FP.F16.F32.PACK_AB R9, R95, R92 ;  /* 0x0000005c5f09723e */ /* 0x000fe400000000ff */
[----:B------:R-:W-:-:S02]  /*1e740*/  F2FP.F16.F32.PACK_AB R10, R125, R172 ;  /* 0x000000ac7d0a723e */ /* 0x000fc400000000ff */
[----:B------:R-:W-:Y:S01]  /*1e750*/  F2FP.F16.F32.PACK_AB R11, R108, R96 ;  /* 0x000000606c0b723e */ /* 0x000fe200000000ff */
[----:B------:R-:W-:Y:S01]  /*1e760*/  STSM.16.M88.4 [R114], R36 ;  /* 0x0000002472007844 */ /* 0x000fe20000000200 */
[----:B------:R-:W-:Y:S02]  /*1e770*/  MOV R126, R126 ;  /* 0x0000007e007e7202 */ /* 0x000fe40000000f00 */
[----:B------:R-:W-:Y:S02]  /*1e780*/  F2FP.F16.F32.PACK_AB R130, R133, R132 ;  /* 0x000000848582723e */ /* 0x000fe400000000ff */
[----:B------:R-:W-:Y:S01]  /*1e790*/  F2FP.F16.F32.PACK_AB R131, R124, R120 ;  /* 0x000000787c83723e */ /* 0x000fe200000000ff */
[----:B------:R0:W-:Y:S04]  /*1e7a0*/  STSM.16.M88.4 [R118], R4 ;  /* 0x0000000476007844 */ /* 0x0001e80000000200 */
[----:B------:R1:W-:Y:S04]  /*1e7b0*/  STSM.16.M88.4 [R122], R8 ;  /* 0x000000087a007844 */ /* 0x0003e80000000200 */
[----:B------:R-:W-:Y:S04]  /*1e7c0*/  STSM.16.M88.4 [R126], R128 ;  /* 0x000000807e007844 */ /* 0x000fe80000000200 */
[----:B------:R-:W-:Y:S01]  /*1e7d0*/  STSM.16.M88.4 [R46], R136 ;  /* 0x000000882e007844 */ /* 0x000fe20000000200 */
[----:B0-----:R-:W0:Y:S03]  /*1e7e0*/  @P2 LDC.64 R6, c[0x0][0xbe0] ;  /* 0x0002f800ff062b82 */ /* 0x001e260000000a00 */
[----:B------:R2:W-:Y:S01]  /*1e7f0*/  STSM.16.M88.4 [R23], R144 ;  /* 0x0000009017007844 */ /* 0x0005e20000000200 */
[----:B---3--:R-:W-:-:S04]  /*1e800*/  IMAD R5, R176, 0x8, R178 ;  /* 0x00000008b0057824 */ /* 0x008fc800078e02b2 */
[----:B------:R-:W-:Y:S01]  /*1e810*/  IMAD.WIDE R4, R5, 0x2, R20 ;  /* 0x0000000205047825 */ /* 0x000fe200078e0214 */
[----:B------:R-:W-:Y:S01]  /*1e820*/  ULDC UR4, c[0x0][0xa88] ;  /* 0x0002a20000047ab9 */ /* 0x000fe20000000800 */
[----:B------:R-:W-:Y:S01]  /*1e830*/  BAR.SYNC.DEFER_BLOCKING 0x1, 0x100 ;  /* 0x0044000000007b1d */ /* 0x000fe20000010000 */
[----:B-1----:R-:W-:Y:S01]  /*1e840*/  IADD3 R9, P0, R4, 0x1000, RZ ;  /* 0x0000100004097810 */ /* 0x002fe20007f1e0ff */
[----:B----4-:R-:W-:-:S03]  /*1e850*/  IMAD.WIDE R12, R174, 0x4, R12 ;  /* 0x00000004ae0c7825 */ /* 0x010fc600078e020c */
[----:B------:R-:W-:Y:S02]  /*1e860*/  LOP3.LUT R8, R9, 0x380, RZ, 0xc0, !PT ;  /* 0x0000038009087812 */ /* 0x000fe400078ec0ff */
[----:B--2---:R-:W-:Y:S02]  /*1e870*/  MOV R23, UR4 ;  /* 0x0000000400177c02 */ /* 0x004fe40008000f00 */
[----:B------:R-:W-:Y:S01]  /*1e880*/  SHF.R.U64 R8, R8, 0x3, RZ ;  /* 0x0000000308087819 */ /* 0x000fe200000012ff */
[----:B0-----:R-:W-:Y:S01]  /*1e890*/  @P2 IMAD.WIDE R6, R174, 0x4, R6 ;  /* 0x00000004ae062825 */ /* 0x001fe200078e0206 */
[----:B------:R-:W-:Y:S02]  /*1e8a0*/  IADD3 R11, P1, R4, 0x2000, RZ ;  /* 0x00002000040b7810 */ /* 0x000fe40007f3e0ff */
[----:B------:R-:W-:Y:S01]  /*1e8b0*/  LOP3.LUT R8, R8, R9, RZ, 0x3c, !PT ;  /* 0x0000000908087212 */ /* 0x000fe200078e3cff */
[----:B------:R0:W5:Y:S04]  /*1e8c0*/  @P3 LDG.E R3, desc[UR6][R12.64] ;  /* 0x000000060c033981 */ /* 0x000168000c1e1900 */
[----:B------:R0:W5:Y:S01]  /*1e8d0*/  @P2 LDG.E R23, desc[UR6][R6.64] ;  /* 0x0000000606172981 */ /* 0x000162000c1e1900 */
[----:B------:R-:W-:Y:S05]  /*1e8e0*/  @P2 BRA `(.L_x_1631) ;  /* 0x0000000000142947 */ /* 0x000fea0003800000 */
[----:B------:R-:W-:Y:S05]  /*1e8f0*/  @!P3 BRA `(.L_x_1631) ;  /* 0x000000000010b947 */ /* 0x000fea0003800000 */
[----:B------:R-:W-:Y:S02]  /*1e900*/  ULDC.64 UR4, c[0x0][0x208] ;  /* 0x0000820000047ab9 */ /* 0x000fe40000000a00 */
[----:B0-----:R-:W2:Y:S04]  /*1e910*/  LDG.E R6, desc[UR4][R12.64] ;  /* 0x000000040c067981 */ /* 0x001ea8000c1e1900 */
[----:B-----5:R-:W2:Y:S02]  /*1e920*/  LDG.E R23, desc[UR4][R12.64+0x4] ;  /* 0x000004040c177981 */ /* 0x020ea4000c1e1900 */
[----:B--2---:R-:W-:-:S07]  /*1e930*/  IMAD.IADD R23, R23, 0x1, -R6 ;  /* 0x0000000117177824 */ /* 0x004fce00078e0a06 */
.L_x_1631:
[----:B------:R-:W2:Y:S01]  /*1e940*/  LDL R10, [R1+0x54] ;  /* 0x00005400010a7983 */ /* 0x000ea20000100800 */
[----:B------:R-:W-:-:S03]  /*1e950*/  ULDC.64 UR4, c[0x0][0xb70] ;  /* 0x0002dc0000047ab9 */ /* 0x000fc60000000a00 */
[----:B------:R-:W3:Y:S04]  /*1e960*/  LDL.LU R83, [R1+0x60] ;  /* 0x0000600001537983 */ /* 0x000ee80000300800 */
[----:B------:R-:W2:Y:S01]  /*1e970*/  LDL.LU R81, [R1+0x6c] ;  /* 0x00006c0001517983 */ /* 0x000ea20000300800 */
[--C-:B-----5:R-:W-:Y:S01]  /*1e980*/  SHF.R.S32.HI R21, RZ, 0x1f, R3.reuse ;  /* 0x0000001fff157819 */ /* 0x120fe20000011403 */
[----:B------:R-:W-:Y:S01]  /*1e990*/  IMAD.MOV.U32 R20, RZ, RZ, R3 ;  /* 0x000000ffff147224 */ /* 0x000fe200078e0003 */
[----:B------:R-:W-:Y:S01]  /*1e9a0*/  SHF.R.S32.HI R9, RZ, 0x1f, R174 ;  /* 0x0000001fff097819 */ /* 0x000fe200000114ae */
[----:B------:R-:W4:Y:S01]  /*1e9b0*/  LDL R14, [R1+0x78] ;  /* 0x00007800010e7983 */ /* 0x000f220000100800 */
[----:B0-----:R-:W-:Y:S02]  /*1e9c0*/  LOP3.LUT R12, R11, 0x380, RZ, 0xc0, !PT ;  /* 0x000003800b0c7812 */ /* 0x001fe400078ec0ff */
[----:B------:R-:W-:Y:S01]  /*1e9d0*/  SEL R80, R9, RZ, !P3 ;  /* 0x000000ff09507207 */ /* 0x000fe20005800000 */
[----:B------:R-:W4:Y:S01]  /*1e9e0*/  LDL R82, [R1+0x70] ;  /* 0x0000700001527983 */ /* 0x000f220000100800 */
[----:B------:R-:W-:-:S02]  /*1e9f0*/  SEL R79, R174, RZ, !P3 ;  /* 0x000000ffae4f7207 */ /* 0x000fc40005800000 */
[----:B------:R-:W-:Y:S02]  /*1ea00*/  SHF.R.U64 R12, R12, 0x3, RZ ;  /* 0x000000030c0c7819 */ /* 0x000fe400000012ff */
[----:B------:R-:W-:Y:S02]  /*1ea10*/  IADD3 R25, P2, R4, 0x3000, RZ ;  /* 0x0000300004197810 */ /* 0x000fe40007f5e0ff */
[----:B------:R-:W-:Y:S02]  /*1ea20*/  LOP3.LUT R12, R12, R11, RZ, 0x3c, !PT ;  /* 0x0000000b0c0c7212 */ /* 0x000fe400078e3cff */
[----:B------:R-:W-:-:S04]  /*1ea30*/  LOP3.LUT R24, R25, 0x380, RZ, 0xc0, !PT ;  /* 0x0000038019187812 */ /* 0x000fc800078ec0ff */
[----:B------:R-:W-:Y:S02]  /*1ea40*/  SHF.R.U64 R24, R24, 0x3, RZ ;  /* 0x0000000318187819 */ /* 0x000fe400000012ff */
[----:B------:R-:W-:Y:S02]  /*1ea50*/  IADD3 R29, P6, R4, 0x4000, RZ ;  /* 0x00004000041d7810 */ /* 0x000fe40007fde0ff */
[----:B------:R-:W-:Y:S01]  /*1ea60*/  LOP3.LUT R24, R24, R25, RZ, 0x3c, !PT ;  /* 0x0000001918187212 */ /* 0x000fe200078e3cff */
[----:B------:R-:W-:Y:S01]  /*1ea70*/  IMAD.X R25, RZ, RZ, R5, P2 ;  /* 0x000000ffff197224 */ /* 0x000fe200010e0605 */
[C---:B------:R-:W-:Y:S02]  /*1ea80*/  IADD3 R33, P5, R4.reuse, 0x5000, RZ ;  /* 0x0000500004217810 */ /* 0x040fe40007fbe0ff */
[C---:B------:R-:W-:Y:S02]  /*1ea90*/  IADD3 R37, P4, R4.reuse, 0x6000, RZ ;  /* 0x0000600004257810 */ /* 0x040fe40007f9e0ff */
[----:B------:R-:W-:-:S02]  /*1eaa0*/  IADD3 R53, P2, R4, 0xa000, RZ ;  /* 0x0000a00004357810 */ /* 0x000fc40007f5e0ff */
[----:B------:R-:W-:Y:S02]  /*1eab0*/  LOP3.LUT R28, R29, 0x380, RZ, 0xc0, !PT ;  /* 0x000003801d1c7812 */ /* 0x000fe400078ec0ff */
[----:B------:R-:W-:Y:S02]  /*1eac0*/  LOP3.LUT R32, R33, 0x380, RZ, 0xc0, !PT ;  /* 0x0000038021207812 */ /* 0x000fe400078ec0ff */
[----:B------:R-:W-:Y:S02]  /*1ead0*/  LOP3.LUT R36, R37, 0x380, RZ, 0xc0, !PT ;  /* 0x0000038025247812 */ /* 0x000fe400078ec0ff */
[----:B------:R-:W-:Y:S02]  /*1eae0*/  LOP3.LUT R52, R53, 0x380, RZ, 0xc0, !PT ;  /* 0x0000038035347812 */ /* 0x000fe400078ec0ff */
[----:B------:R-:W-:Y:S02]  /*1eaf0*/  SHF.R.U64 R28, R28, 0x3, RZ ;  /* 0x000000031c1c7819 */ /* 0x000fe400000012ff */
[----:B------:R-:W-:-:S02]  /*1eb00*/  SHF.R.U64 R32, R32, 0x3, RZ ;  /* 0x0000000320207819 */ /* 0x000fc400000012ff */
[----:B------:R-:W-:Y:S02]  /*1eb10*/  SHF.R.U64 R36, R36, 0x3, RZ ;  /* 0x0000000324247819 */ /* 0x000fe400000012ff */
[----:B------:R-:W-:Y:S02]  /*1eb20*/  SHF.R.U64 R52, R52, 0x3, RZ ;  /* 0x0000000334347819 */ /* 0x000fe400000012ff */
[----:B------:R-:W-:Y:S02]  /*1eb30*/  LOP3.LUT R28, R28, R29, RZ, 0x3c, !PT ;  /* 0x0000001d1c1c7212 */ /* 0x000fe400078e3cff */
[----:B------:R-:W-:Y:S01]  /*1eb40*/  LOP3.LUT R32, R32, R33, RZ, 0x3c, !PT ;  /* 0x0000002120207212 */ /* 0x000fe200078e3cff */
[--C-:B------:R-:W-:Y:S01]  /*1eb50*/  IMAD.X R33, RZ, RZ, R5.reuse, P5 ;  /* 0x000000ffff217224 */ /* 0x100fe200028e0605 */
[----:B------:R-:W-:Y:S01]  /*1eb60*/  LOP3.LUT R36, R36, R37, RZ, 0x3c, !PT ;  /* 0x0000002524247212 */ /* 0x000fe200078e3cff */
[--C-:B------:R-:W-:Y:S01]  /*1eb70*/  IMAD.X R37, RZ, RZ, R5.reuse, P4 ;  /* 0x000000ffff257224 */ /* 0x100fe200020e0605 */
[----:B------:R-:W-:Y:S01]  /*1eb80*/  LOP3.LUT R52, R52, R53, RZ, 0x3c, !PT ;  /* 0x0000003534347212 */ /* 0x000fe200078e3cff */
[----:B------:R-:W-:Y:S01]  /*1eb90*/  IMAD.X R53, RZ, RZ, R5, P2 ;  /* 0x000000ffff357224 */ /* 0x000fe200010e0605 */
[----:B------:R-:W-:-:S02]  /*1eba0*/  IADD3.X R29, RZ, R5, RZ, P6, !PT ;  /* 0x00000005ff1d7210 */ /* 0x000fc400037fe4ff */
[C---:B------:R-:W-:Y:S02]  /*1ebb0*/  IADD3 R57, P6, R4.reuse, 0xb000, RZ ;  /* 0x0000b00004397810 */ /* 0x040fe40007fde0ff */
[C---:B------:R-:W-:Y:S02]  /*1ebc0*/  IADD3 R61, P5, R4.reuse, 0xc000, RZ ;  /* 0x0000c000043d7810 */ /* 0x040fe40007fbe0ff */
[----:B------:R-:W-:Y:S02]  /*1ebd0*/  IADD3 R65, P4, R4, 0xd000, RZ ;  /* 0x0000d00004417810 */ /* 0x000fe40007f9e0ff */
[----:B------:R-:W-:Y:S02]  /*1ebe0*/  LOP3.LUT R56, R57, 0x380, RZ, 0xc0, !PT ;  /* 0x0000038039387812 */ /* 0x000fe400078ec0ff */
[----:B------:R-:W-:Y:S02]  /*1ebf0*/  LOP3.LUT R60, R61, 0x380, RZ, 0xc0, !PT ;  /* 0x000003803d3c7812 */ /* 0x000fe400078ec0ff */
[----:B------:R-:W-:-:S02]  /*1ec00*/  LOP3.LUT R64, R65, 0x380, RZ, 0xc0, !PT ;  /* 0x0000038041407812 */ /* 0x000fc400078ec0ff */
[----:B------:R-:W-:Y:S02]  /*1ec10*/  SHF.R.U64 R56, R56, 0x3, RZ ;  /* 0x0000000338387819 */ /* 0x000fe400000012ff */
[----:B------:R-:W-:Y:S02]  /*1ec20*/  SHF.R.U64 R60, R60, 0x3, RZ ;  /* 0x000000033c3c7819 */ /* 0x000fe400000012ff */
[----:B------:R-:W-:Y:S02]  /*1ec30*/  SHF.R.U64 R64, R64, 0x3, RZ ;  /* 0x0000000340407819 */ /* 0x000fe400000012ff */
[----:B------:R-:W-:Y:S02]  /*1ec40*/  LOP3.LUT R56, R56, R57, RZ, 0x3c, !PT ;  /* 0x0000003938387212 */ /* 0x000fe400078e3cff */
[----:B------:R-:W-:Y:S01]  /*1ec50*/  LOP3.LUT R60, R60, R61, RZ, 0x3c, !PT ;  /* 0x0000003d3c3c7212 */ /* 0x000fe200078e3cff */
[--C-:B------:R-:W-:Y:S01]  /*1ec60*/  IMAD.X R61, RZ, RZ, R5.reuse, P5 ;  /* 0x000000ffff3d7224 */ /* 0x100fe200028e0605 */
[----:B------:R-:W-:Y:S01]  /*1ec70*/  LOP3.LUT R64, R64, R65, RZ, 0x3c, !PT ;  /* 0x0000004140407212 */ /* 0x000fe200078e3cff */
[----:B------:R-:W-:Y:S01]  /*1ec80*/  IMAD.X R65, RZ, RZ, R5, P4 ;  /* 0x000000ffff417224 */ /* 0x000fe200020e0605 */
[----:B------:R-:W-:Y:S01]  /*1ec90*/  IADD3.X R57, RZ, R5, RZ, P6, !PT ;  /* 0x00000005ff397210 */ /* 0x000fe200037fe4ff */
[----:B------:R-:W-:Y:S01]  /*1eca0*/  ULDC.64 UR6, c[0x0][0x208] ;  /* 0x0000820000067ab9 */ /* 0x000fe20000000a00 */
[--C-:B------:R-:W-:Y:S01]  /*1ecb0*/  SHF.R.S32.HI R77, RZ, 0x1f, R229.reuse ;  /* 0x0000001fff4d7819 */ /* 0x100fe200000114e5 */
[----:B------:R-:W-:Y:S01]  /*1ecc0*/  IMAD.MOV.U32 R76, RZ, RZ, R229 ;  /* 0x000000ffff4c7224 */ /* 0x000fe200078e00e5 */
[----:B------:R-:W-:Y:S01]  /*1ecd0*/  BSSY B1, `(.L_x_1632) ;  /* 0x000007b000017945 */ /* 0x000fe20003800000 */
[----:B---3--:R-:W-:-:S02]  /*1ece0*/  SHF.R.S32.HI R78, RZ, 0x1f, R83 ;  /* 0x0000001fff4e7819 */ /* 0x008fc40000011453 */
[----:B--2---:R-:W-:-:S03]  /*1ecf0*/  LEA R11, R81, R10, 0x7 ;  /* 0x0000000a510b7211 */ /* 0x004fc600078e38ff */
[----:B------:R-:W-:-:S04]  /*1ed00*/  IMAD R6, R78, UR4, RZ ;  /* 0x000000044e067c24 */ /* 0x000fc8000f8e02ff */
[C---:B------:R-:W-:Y:S02]  /*1ed10*/  IMAD R13, R83.reuse, UR5, R6 ;  /* 0x00000005530d7c24 */ /* 0x040fe4000f8e0206 */
[----:B------:R-:W-:Y:S01]  /*1ed20*/  IMAD.WIDE.U32 R6, R83, UR4, R20 ;  /* 0x0000000453067c25 */ /* 0x000fe2000f8e0014 */
[----:B------:R-:W-:-:S03]  /*1ed30*/  ULDC.64 UR4, c[0x0][0xb78] ;  /* 0x0002de0000047ab9 */ /* 0x000fc60000000a00 */
[----:B------:R-:W-:Y:S02]  /*1ed40*/  IMAD.IADD R7, R7, 0x1, R13 ;  /* 0x0000000107077824 */ /* 0x000fe400078e020d */
[----:B------:R-:W-:Y:S02]  /*1ed50*/  IMAD R9, R80, UR4, RZ ;  /* 0x0000000450097c24 */ /* 0x000fe4000f8e02ff */
[----:B------:R-:W-:-:S04]  /*1ed60*/  IMAD.WIDE.U32 R6, R79, UR4, R6 ;  /* 0x000000044f067c25 */ /* 0x000fc8000f8e0006 */
[----:B------:R-:W-:Y:S01]  /*1ed70*/  IMAD R10, R79, UR5, R9 ;  /* 0x000000054f0a7c24 */ /* 0x000fe2000f8e0209 */
[----:B------:R-:W-:Y:S01]  /*1ed80*/  SHF.R.S32.HI R9, RZ, 0x1f, R11 ;  /* 0x0000001fff097819 */ /* 0x000fe2000001140b */
[----:B------:R-:W-:Y:S01]  /*1ed90*/  ULDC.64 UR4, c[0x0][0xb40] ;  /* 0x0002d00000047ab9 */ /* 0x000fe20000000a00 */
[----:B------:R-:W-:-:S04]  /*1eda0*/  IADD3 R6, P3, R11, R6, RZ ;  /* 0x000000060b067210 */ /* 0x000fc80007f7e0ff */
[----:B------:R-:W-:Y:S02]  /*1edb0*/  IADD3.X R9, R9, R7, R10, P3, !PT ;  /* 0x0000000709097210 */ /* 0x000fe40001ffe40a */
[----:B------:R-:W-:-:S04]  /*1edc0*/  LEA R54, P3, R6, UR4, 0x2 ;  /* 0x0000000406367c11 */ /* 0x000fc8000f8610ff */
[----:B------:R-:W-:Y:S01]  /*1edd0*/  LEA.HI.X R55, R6, UR5, R9, 0x2, P3 ;  /* 0x0000000506377c11 */ /* 0x000fe200098f1409 */
[--C-:B------:R-:W-:Y:S01]  /*1ede0*/  IMAD.X R9, RZ, RZ, R5.reuse, P0 ;  /* 0x000000ffff097224 */ /* 0x100fe200000e0605 */
[C---:B------:R-:W-:Y:S01]  /*1edf0*/  IADD3 R45, P0, R4.reuse, 0x8000, RZ ;  /* 0x00008000042d7810 */ /* 0x040fe20007f1e0ff */
[----:B------:R-:W-:Y:S01]  /*1ee00*/  IMAD.X R13, RZ, RZ, R5, P1 ;  /* 0x000000ffff0d7224 */ /* 0x000fe200008e0605 */
[C---:B------:R-:W-:Y:S01]  /*1ee10*/  IADD3 R41, P3, R4.reuse, 0x7000, RZ ;  /* 0x0000700004297810 */ /* 0x040fe20007f7e0ff */
[----:B------:R-:W-:Y:S01]  /*1ee20*/  VIADD R6, R11, 0x8 ;  /* 0x000000080b067836 */ /* 0x000fe20000000000 */
[----:B------:R-:W-:Y:S01]  /*1ee30*/  IADD3 R49, P1, R4, 0x9000, RZ ;  /* 0x0000900004317810 */ /* 0x000fe20007f3e0ff */
[----:B------:R-:W-:Y:S01]  /*1ee40*/  ULDC.64 UR4, c[0x0][0xaa0] ;  /* 0x0002a80000047ab9 */ /* 0x000fe20000000a00 */
[----:B------:R-:W-:Y:S02]  /*1ee50*/  LOP3.LUT R44, R45, 0x380, RZ, 0xc0, !PT ;  /* 0x000003802d2c7812 */ /* 0x000fe400078ec0ff */
[----:B------:R-:W-:-:S02]  /*1ee60*/  LOP3.LUT R40, R41, 0x380, RZ, 0xc0, !PT ;  /* 0x0000038029287812 */ /* 0x000fc400078ec0ff */
[----:B------:R-:W-:Y:S02]  /*1ee70*/  LOP3.LUT R48, R49, 0x380, RZ, 0xc0, !PT ;  /* 0x0000038031307812 */ /* 0x000fe400078ec0ff */
[----:B------:R-:W-:Y:S02]  /*1ee80*/  SHF.R.U64 R44, R44, 0x3, RZ ;  /* 0x000000032c2c7819 */ /* 0x000fe400000012ff */
[----:B------:R-:W-:Y:S02]  /*1ee90*/  SHF.R.U64 R40, R40, 0x3, RZ ;  /* 0x0000000328287819 */ /* 0x000fe400000012ff */
[----:B------:R-:W-:Y:S02]  /*1eea0*/  SHF.R.U64 R48, R48, 0x3, RZ ;  /* 0x0000000330307819 */ /* 0x000fe400000012ff */
[----:B------:R-:W-:Y:S02]  /*1eeb0*/  LOP3.LUT R44, R44, R45, RZ, 0x3c, !PT ;  /* 0x0000002d2c2c7212 */ /* 0x000fe400078e3cff */
[----:B------:R-:W-:Y:S01]  /*1eec0*/  LOP3.LUT R40, R40, R41, RZ, 0x3c, !PT ;  /* 0x0000002928287212 */ /* 0x000fe200078e3cff */
[----:B------:R-:W-:Y:S01]  /*1eed0*/  IMAD.X R41, RZ, RZ, R5, P3 ;  /* 0x000000ffff297224 */ /* 0x000fe200018e0605 */
[----:B------:R-:W-:-:S02]  /*1eee0*/  IADD3.X R45, RZ, R5, RZ, P0, !PT ;  /* 0x00000005ff2d7210 */ /* 0x000fc400007fe4ff */
[----:B----4-:R-:W-:Y:S02]  /*1eef0*/  LOP3.LUT P0, RZ, R14, 0x3, RZ, 0xc0, !PT ;  /* 0x000000030eff7812 */ /* 0x010fe4000780c0ff */
[----:B------:R-:W-:Y:S02]  /*1ef00*/  IADD3 R69, P3, R4, 0xe000, RZ ;  /* 0x0000e00004457810 */ /* 0x000fe40007f7e0ff */
[----:B------:R-:W-:Y:S01]  /*1ef10*/  LOP3.LUT R48, R48, R49, RZ, 0x3c, !PT ;  /* 0x0000003130307212 */ /* 0x000fe200078e3cff */
[----:B------:R-:W-:Y:S01]  /*1ef20*/  IMAD.X R49, RZ, RZ, R5, P1 ;  /* 0x000000ffff317224 */ /* 0x000fe200008e0605 */
[----:B------:R-:W-:Y:S02]  /*1ef30*/  IADD3 R7, P2, R4, 0xf000, RZ ;  /* 0x0000f00004077810 */ /* 0x000fe40007f5e0ff */
[----:B------:R-:W-:Y:S02]  /*1ef40*/  ISETP.GE.OR P1, PT, R11, R23, P0 ;  /* 0x000000170b00720c */ /* 0x000fe40000726670 */
[----:B------:R-:W-:-:S02]  /*1ef50*/  LOP3.LUT R68, R69, 0x380, RZ, 0xc0, !PT ;  /* 0x0000038045447812 */ /* 0x000fc400078ec0ff */
[----:B------:R-:W-:Y:S02]  /*1ef60*/  ISETP.GE.OR P0, PT, R6, R23, P0 ;  /* 0x000000170600720c */ /* 0x000fe40000706670 */
[----:B------:R-:W-:Y:S02]  /*1ef70*/  LOP3.LUT R11, R4, 0x380, RZ, 0xc0, !PT ;  /* 0x00000380040b7812 */ /* 0x000fe400078ec0ff */
[----:B------:R-:W-:Y:S02]  /*1ef80*/  LOP3.LUT R6, R7, 0x380, RZ, 0xc0, !PT ;  /* 0x0000038007067812 */ /* 0x000fe400078ec0ff */
[----:B------:R-:W-:Y:S02]  /*1ef90*/  SHF.R.U64 R68, R68, 0x3, RZ ;  /* 0x0000000344447819 */ /* 0x000fe400000012ff */
[----:B------:R-:W-:Y:S02]  /*1efa0*/  SHF.R.U64 R11, R11, 0x3, RZ ;  /* 0x000000030b0b7819 */ /* 0x000fe400000012ff */
[----:B------:R-:W-:-:S02]  /*1efb0*/  SHF.R.U64 R6, R6, 0x3, RZ ;  /* 0x0000000306067819 */ /* 0x000fc400000012ff */
[----:B------:R-:W-:Y:S01]  /*1efc0*/  LOP3.LUT R68, R68, R69, RZ, 0x3c, !PT ;  /* 0x0000004544447212 */ /* 0x000fe200078e3cff */
[----:B------:R-:W-:Y:S01]  /*1efd0*/  IMAD.X R69, RZ, RZ, R5, P3 ;  /* 0x000000ffff457224 */ /* 0x000fe200018e0605 */
[----:B------:R-:W-:Y:S02]  /*1efe0*/  LOP3.LUT R4, R11, R4, RZ, 0x3c, !PT ;  /* 0x000000040b047212 */ /* 0x000fe400078e3cff */
[----:B------:R-:W-:Y:S02]  /*1eff0*/  IADD3.X R73, RZ, R5, RZ, P2, !PT ;  /* 0x00000005ff497210 */ /* 0x000fe400017fe4ff */
[----:B------:R-:W-:Y:S01]  /*1f000*/  LOP3.LUT R72, R6, R7, RZ, 0x3c, !PT ;  /* 0x0000000706487212 */ /* 0x000fe200078e3cff */
[----:B------:R-:W-:Y:S04]  /*1f010*/  @!P1 STG.E desc[UR6][R54.64], R2 ;  /* 0x0000000236009986 */ /* 0x000fe8000c101906 */
[----:B------:R0:W-:Y:S04]  /*1f020*/  @!P0 STG.E desc[UR6][R54.64+0x20], R0 ;  /* 0x0000200036008986 */ /* 0x0001e8000c101906 */
[----:B------:R-:W5:Y:S04]  /*1f030*/  LD.E.128 R4, desc[UR6][R4.64] ;  /* 0x0000000604047980 */ /* 0x000f68000c101d00 */
[----:B------:R-:W5:Y:S04]  /*1f040*/  LD.E.128 R8, desc[UR6][R8.64] ;  /* 0x0000000608087980 */ /* 0x000f68000c101d00 */
[----:B------:R-:W5:Y:S01]  /*1f050*/  LD.E.128 R12, desc[UR6][R12.64] ;  /* 0x000000060c0c7980 */ /* 0x000f62000c101d00 */
[----:B0-----:R-:W-:-:S03]  /*1f060*/  IMAD R0, R21, UR4, RZ ;  /* 0x0000000415007c24 */ /* 0x001fc6000f8e02ff */
        /* <DEDUP_REMOVED lines=13> */
[C---:B------:R-:W-:Y:S01]  /*1f140*/  IMAD.WIDE.U32 R20, R3.reuse, UR4, R76 ;  /* 0x0000000403147c25 */ /* 0x040fe2000f8e004c */
[----:B------:R-:W-:Y:S01]  /*1f150*/  @!PT LDS RZ, [RZ] ;  /* 0x00000000fffff984 */ /* 0x000fe20000000800 */
[----:B------:R-:W-:Y:S01]  /*1f160*/  @!PT LDS RZ, [RZ] ;  /* 0x00000000fffff984 */ /* 0x000fe20000000800 */
[----:B------:R-:W-:Y:S01]  /*1f170*/  @!PT LDS RZ, [RZ] ;  /* 0x00000000fffff984 */ /* 0x000fe20000000800 */
[----:B------:R-:W-:Y:S01]  /*1f180*/  @!PT LDS RZ, [RZ] ;  /* 0x00000000fffff984 */ /* 0x000fe20000000800 */
[----:B------:R0:W-:Y:S06]  /*1f190*/  MEMBAR.ALL.CTA ;  /* 0x0000000000007992 */ /* 0x0001ec0000008000 */
[----:B0-----:R-:W0:Y:S01]  /*1f1a0*/  FENCE.VIEW.ASYNC.S ;  /* 0x00000000000073c6 */ /* 0x001e220000000000 */
[----:B------:R-:W-:Y:S01]  /*1f1b0*/  IMAD R3, R3, UR5, R0 ;  /* 0x0000000503037c24 */ /* 0x000fe2000f8e0200 */
[----:B------:R-:W-:Y:S01]  /*1f1c0*/  ULDC.64 UR4, c[0x0][0xae0] ;  /* 0x0002b80000047ab9 */ /* 0x000fe20000000a00 */
[----:B------:R-:W-:-:S02]  /*1f1d0*/  IMAD R77, R81, -0x80, R23 ;  /* 0xffffff80514d7824 */ /* 0x000fc400078e0217 */
[----:B------:R-:W-:Y:S02]  /*1f1e0*/  IMAD.IADD R21, R21, 0x1, R3 ;  /* 0x0000000115157824 */ /* 0x000fe400078e0203 */
[----:B------:R-:W-:Y:S01]  /*1f1f0*/  IMAD R0, R78, UR4, RZ ;  /* 0x000000044e007c24 */ /* 0x000fe2000f8e02ff */
[----:B------:R-:W-:Y:S01]  /*1f200*/  ISETP.GE.AND P3, PT, R18, R77, PT ;  /* 0x0000004d1200720c */ /* 0x000fe20003f66270 */
[----:B------:R-:W-:-:S04]  /*1f210*/  IMAD.WIDE.U32 R2, R83, UR4, R20 ;  /* 0x0000000453027c25 */ /* 0x000fc8000f8e0014 */
[----:B------:R-:W-:Y:S01]  /*1f220*/  IMAD R23, R83, UR5, R0 ;  /* 0x0000000553177c24 */ /* 0x000fe2000f8e0200 */
[----:B------:R-:W-:Y:S01]  /*1f230*/  ULDC.64 UR4, c[0x0][0xae8] ;  /* 0x0002ba0000047ab9 */ /* 0x000fe20000000a00 */
[----:B------:R-:W-:Y:S02]  /*1f240*/  VIADD R0, R16, 0x30820 ;  /* 0x0003082010007836 */ /* 0x000fe40000000000 */
[----:B------:R-:W-:Y:S01]  /*1f250*/  VIADD R76, R18, 0x40 ;  /* 0x00000040124c7836 */ /* 0x000fe20000000000 */
[----:B------:R-:W-:Y:S01]  /*1f260*/  IADD3 R3, R3, R23, RZ ;  /* 0x0000001703037210 */ /* 0x000fe20007ffe0ff */
[----:B------:R-:W-:Y:S01]  /*1f270*/  IMAD R20, R80, UR4, RZ ;  /* 0x0000000450147c24 */ /* 0x000fe2000f8e02ff */
[----:B------:R-:W-:Y:S02]  /*1f280*/  PRMT R0, RZ, 0x654, R0 ;  /* 0x00000654ff007816 */ /* 0x000fe40000000000 */
[-C--:B------:R-:W-:Y:S01]  /*1f290*/  ISETP.GE.AND P0, PT, R76, R77.reuse, PT ;  /* 0x0000004d4c00720c */ /* 0x080fe20003f06270 */
[C---:B------:R-:W-:Y:S01]  /*1f2a0*/  IMAD R23, R79.reuse, UR5, R20 ;  /* 0x000000054f177c24 */ /* 0x040fe2000f8e0214 */
[-C--:B------:R-:W-:Y:S01]  /*1f2b0*/  ISETP.GE.AND P1, PT, R234, R77.reuse, PT ;  /* 0x0000004dea00720c */ /* 0x080fe20003f26270 */
[----:B0-----:R0:W-:Y:S01]  /*1f2c0*/  SYNCS.ARRIVE.TRANS64.RED.A1T0 RZ, [R0+URZ], RZ ;  /* 0x000000ff00ff79a7 */ /* 0x0011e2000810043f */
[----:B------:R-:W-:Y:S01]  /*1f2d0*/  ISETP.GE.AND P2, PT, R82, R77, PT ;  /* 0x0000004d5200720c */ /* 0x000fe20003f46270 */
[----:B------:R-:W-:-:S04]  /*1f2e0*/  IMAD.WIDE.U32 R76, R79, UR4, R2 ;  /* 0x000000044f4c7c25 */ /* 0x000fc8000f8e0002 */
[----:B------:R-:W-:Y:S01]  /*1f2f0*/  IMAD.WIDE R20, R81, 0x80, R18 ;  /* 0x0000008051147825 */ /* 0x000fe200078e0212 */
[----:B------:R-:W-:-:S03]  /*1f300*/  IADD3 R81, R77, R23, RZ ;  /* 0x000000174d517210 */ /* 0x000fc60007ffe0ff */
[C---:B------:R-:W-:Y:S02]  /*1f310*/  VIADD R82, R229.reuse, 0xc0 ;  /* 0x000000c0e5527836 */ /* 0x040fe40000000000 */
[----:B------:R-:W-:Y:S01]  /*1f320*/  VIADD R83, R229, 0x80 ;  /* 0x00000080e5537836 */ /* 0x000fe20000000000 */
[----:B0-----:R-:W-:Y:S06]  /*1f330*/  @P3 BRA `(.L_x_1633) ;  /* 0x0000000000503947 */ /* 0x001fec0003800000 */
[----:B------:R-:W-:Y:S01]  /*1f340*/  ULDC.64 UR4, c[0x0][0xad8] ;  /* 0x0002b60000047ab9 */ /* 0x000fe20000000a00 */
[----:B------:R-:W-:Y:S01]  /*1f350*/  IMAD.MOV.U32 R2, RZ, RZ, R76 ;  /* 0x000000ffff027224 */ /* 0x000fe200078e004c */
[----:B------:R-:W-:Y:S01]  /*1f360*/  ULDC.64 UR6, c[0x0][0xa80] ;  /* 0x0002a00000067ab9 */ /* 0x000fe20000000a00 */
[----:B------:R-:W-:Y:S01]  /*1f370*/  IMAD R23, R21, UR4, RZ ;  /* 0x0000000415177c24 */ /* 0x000fe2000f8e02ff */
[----:B------:R-:W-:Y:S01]  /*1f380*/  ULDC.64 UR8, c[0x0][0x208] ;  /* 0x0000820000087ab9 */ /* 0x000fe20000000a00 */
[----:B------:R-:W-:Y:S02]  /*1f390*/  IMAD.MOV.U32 R3, RZ, RZ, R81 ;  /* 0x000000ffff037224 */ /* 0x000fe400078e0051 */
[C---:B------:R-:W-:Y:S02]  /*1f3a0*/  IMAD R23, R20.reuse, UR5, R23 ;  /* 0x0000000514177c24 */ /* 0x040fe4000f8e0217 */
[----:B------:R-:W-:Y:S01]  /*1f3b0*/  IMAD.WIDE.U32 R2, R20, UR4, R2 ;  /* 0x0000000414027c25 */ /* 0x000fe2000f8e0002 */
[----:B------:R-:W-:-:S02]  /*1f3c0*/  ULDC UR4, c[0x0][0xa8c] ;  /* 0x0002a30000047ab9 */ /* 0x000fc40000000800 */
[----:B------:R-:W-:Y:S01]  /*1f3d0*/  ISETP.GE.AND P3, PT, R229, UR4, PT ;  /* 0x00000004e5007c0c */ /* 0x000fe2000bf66270 */
[----:B------:R-:W-:Y:S01]  /*1f3e0*/  IMAD.IADD R3, R3, 0x1, R23 ;  /* 0x0000000103037824 */ /* 0x000fe200078e0217 */
[----:B------:R-:W-:Y:S02]  /*1f3f0*/  LEA R78, P5, R2, UR6, 0x1 ;  /* 0x00000006024e7c11 */ /* 0x000fe4000f8a08ff */
[----:B------:R-:W-:Y:S02]  /*1f400*/  ISETP.GE.AND P4, PT, R226, UR4, PT ;  /* 0x00000004e2007c0c */ /* 0x000fe4000bf86270 */
[----:B------:R-:W-:Y:S02]  /*1f410*/  LEA.HI.X R79, R2, UR7, R3, 0x1, P5 ;  /* 0x00000007024f7c11 */ /* 0x000fe4000a8f0c03 */
[----:B------:R-:W-:Y:S02]  /*1f420*/  ISETP.GE.AND P5, PT, R83, UR4, PT ;  /* 0x0000000453007c0c */ /* 0x000fe4000bfa6270 */
[----:B------:R-:W-:-:S03]  /*1f430*/  ISETP.GE.AND P6, PT, R82, UR4, PT ;  /* 0x0000000452007c0c */ /* 0x000fc6000bfc6270 */
[----:B-----5:R0:W-:Y:S04]  /*1f440*/  @!P3 STG.E.128 desc[UR8][R78.64], R4 ;  /* 0x000000044e00b986 */ /* 0x0201e8000c101d08 */
[----:B------:R0:W-:Y:S04]  /*1f450*/  @!P4 STG.E.128 desc[UR8][R78.64+0x80], R28 ;  /* 0x0000801c4e00c986 */ /* 0x0001e8000c101d08 */
[----:B------:R0:W-:Y:S04]  /*1f460*/  @!P5 STG.E.128 desc[UR8][R78.64+0x100], R44 ;  /* 0x0001002c4e00d986 */ /* 0x0001e8000c101d08 */
[----:B------:R0:W-:Y:S02]  /*1f470*/  @!P6 STG.E.128 desc[UR8][R78.64+0x180], R60 ;  /* 0x0001803c4e00e986 */ /* 0x0001e4000c101d08 */
.L_x_1633:
[----:B------:R-:W-:Y:S05]  /*1f480*/  BSYNC B1 ;  /* 0x0000000000017941 */ /* 0x000fea0003800000 */
.L_x_1632:
[----:B------:R-:W-:Y:S04]  /*1f490*/  BSSY B1, `(.L_x_1634) ;  /* 0x0000018000017945 */ /* 0x000fe80003800000 */
[----:B------:R-:W-:Y:S05]  /*1f4a0*/  @P1 BRA `(.L_x_1635) ;  /* 0x0000000000581947 */ /* 0x000fea0003800000 */
[----:B0----5:R-:W-:Y:S01]  /*1f4b0*/  IADD3 R5, P1, R20, 0x20, RZ ;  /* 0x0000002014057810 */ /* 0x021fe20007f3e0ff */
[----:B------:R-:W-:Y:S01]  /*1f4c0*/  ULDC.64 UR6, c[0x0][0xad8] ;  /* 0x0002b60000067ab9 */ /* 0x000fe20000000a00 */
[----:B------:R-:W-:Y:S01]  /*1f4d0*/  IMAD.MOV.U32 R2, RZ, RZ, R76 ;  /* 0x000000ffff027224 */ /* 0x000fe200078e004c */
[----:B------:R-:W-:Y:S01]  /*1f4e0*/  ULDC UR4, c[0x0][0xa8c] ;  /* 0x0002a30000047ab9 */ /* 0x000fe20000000800 */
[----:B------:R-:W-:Y:S01]  /*1f4f0*/  IADD3.X R0, RZ, R21, RZ, P1, !PT ;  /* 0x00000015ff007210 */ /* 0x000fe20000ffe4ff */
[----:B------:R-:W-:Y:S01]  /*1f500*/  IMAD.MOV.U32 R3, RZ, RZ, R81 ;  /* 0x000000ffff037224 */ /* 0x000fe200078e0051 */
[----:B------:R-:W-:Y:S01]  /*1f510*/  ISETP.GE.AND P3, PT, R229, UR4, PT ;  /* 0x00000004e5007c0c */ /* 0x000fe2000bf66270 */
[----:B------:R-:W-:Y:S01]  /*1f520*/  ULDC.64 UR8, c[0x0][0x208] ;  /* 0x0000820000087ab9 */ /* 0x000fe20000000a00 */
[----:B------:R-:W-:Y:S01]  /*1f530*/  ISETP.GE.AND P4, PT, R226, UR4, PT ;  /* 0x00000004e2007c0c */ /* 0x000fe2000bf86270 */
[----:B------:R-:W-:Y:S01]  /*1f540*/  IMAD R0, R0, UR6, RZ ;  /* 0x0000000600007c24 */ /* 0x000fe2000f8e02ff */
[----:B------:R-:W-:Y:S01]  /*1f550*/  ISETP.GE.AND P5, PT, R83, UR4, PT ;  /* 0x0000000453007c0c */ /* 0x000fe2000bfa6270 */
[----:B------:R-:W-:Y:S01]  /*1f560*/  IMAD.WIDE.U32 R2, R5, UR6, R2 ;  /* 0x0000000605027c25 */ /* 0x000fe2000f8e0002 */
[----:B------:R-:W-:-:S03]  /*1f570*/  ISETP.GE.AND P6, PT, R82, UR4, PT ;  /* 0x0000000452007c0c */ /* 0x000fc6000bfc6270 */
        /* <DEDUP_REMOVED lines=9> */
.L_x_1635:
[----:B------:R-:W-:Y:S05]  /*1f610*/  BSYNC B1 ;  /* 0x0000000000017941 */ /* 0x000fea0003800000 */
.L_x_1634:
[----:B------:R-:W-:Y:S04]  /*1f620*/  BSSY B1, `(.L_x_1636) ;  /* 0x0000018000017945 */ /* 0x000fe80003800000 */
[----:B------:R-:W-:Y:S05]  /*1f630*/  @P0 BRA `(.L_x_1637) ;  /* 0x0000000000580947 */ /* 0x000fea0003800000 */
[----:B01---5:R-:W-:Y:S01]  /*1f640*/  IADD3 R5, P0, R20, 0x40, RZ ;  /* 0x0000004014057810 */ /* 0x023fe20007f1e0ff */
        /* <DEDUP_REMOVED lines=21> */
.L_x_1637:
[----:B------:R-:W-:Y:S05]  /*1f7a0*/  BSYNC B1 ;  /* 0x0000000000017941 */ /* 0x000fea0003800000 */
.L_x_1636:
[----:B------:R-:W-:Y:S05]  /*1f7b0*/  @P2 BRA `(.L_x_1638) ;  /* 0x0000000c00442947 */ /* 0x000fea0003800000 */
[----:B012--5:R-:W-:Y:S01]  /*1f7c0*/  IADD3 R5, P0, R20, 0x60, RZ ;  /* 0x0000006014057810 */ /* 0x027fe20007f1e0ff */
        /* <DEDUP_REMOVED lines=10> */
[----:B------:R-:W-:-:S04]  /*1f870*/  IMAD.WIDE.U32 R2, R5, UR6, R2 ;  /* 0x0000000605027c25 */ /* 0x000fc8000f8e0002 */
[----:B------:R-:W-:Y:S01]  /*1f880*/  IMAD R5, R5, UR7, R20 ;  /* 0x0000000705057c24 */ /* 0x000fe2000f8e0214 */
[----:B------:R-:W-:Y:S02]  /*1f890*/  ULDC.64 UR6, c[0x0][0xa80] ;  /* 0x0002a00000067ab9 */ /* 0x000fe40000000a00 */
        /* <DEDUP_REMOVED lines=11> */
.L_x_1630:
[----:B------:R-:W2:Y:S01]  /*1f950*/  LDL R10, [R1+0x64] ;  /* 0x00006400010a7983 */ /* 0x000ea20000100800 */
[----:B------:R-:W-:Y:S01]  /*1f960*/  ULDC.64 UR4, c[0x0][0xbd8] ;  /* 0x0002f60000047ab9 */ /* 0x000fe20000000a00 */
[----:B------:R-:W2:Y:S01]  /*1f970*/  LDC.64 R2, c[0x0][0xbd8] ;  /* 0x0002f600ff027b82 */ /* 0x000ea20000000a00 */
[----:B------:R-:W-:Y:S01]  /*1f980*/  ISETP.NE.U32.AND P0, PT, RZ, UR4, PT ;  /* 0x00000004ff007c0c */ /* 0x000fe2000bf05070 */
[----:B------:R-:W-:Y:S01]  /*1f990*/  ULDC.64 UR6, c[0x0][0x208] ;  /* 0x0000820000067ab9 */ /* 0x000fe20000000a00 */
[----:B------:R-:W-:Y:S02]  /*1f9a0*/  MOV R7, RZ ;  /* 0x000000ff00077202 */ /* 0x000fe40000000f00 */
[----:B------:R-:W-:Y:S01]  /*1f9b0*/  ISETP.NE.AND.EX P0, PT, RZ, UR5, PT, P0 ;  /* 0x00000005ff007c0c */ /* 0x000fe2000bf05300 */
[----:B------:R-:W-:Y:S02]  /*1f9c0*/  ULDC.64 UR4, c[0x0][0xbe0] ;  /* 0x0002f80000047ab9 */ /* 0x000fe40000000a00 */
[----:B------:R-:W-:-:S04]  /*1f9d0*/  ISETP.NE.U32.AND P1, PT, RZ, UR4, PT ;  /* 0x00000004ff007c0c */ /* 0x000fc8000bf25070 */
[----:B------:R-:W-:Y:S01]  /*1f9e0*/  ISETP.NE.AND.EX P1, PT, RZ, UR5, PT, P1 ;  /* 0x00000005ff007c0c */ /* 0x000fe2000bf25310 */
[----:B------:R-:W1:-:S12]  /*1f9f0*/  S2R R8, SR_TID.X ;  /* 0x0000000000087919 */ /* 0x000e580000002100 */
[----:B------:R-:W3:Y:S01]  /*1fa00*/  @P1 LDC.64 R4, c[0x0][0xbe0] ;  /* 0x0002f800ff041b82 */ /* 0x000ee20000000a00 */
[----:B------:R-:W-:Y:S02]  /*1fa10*/  ULDC UR4, c[0x0][0xa88] ;  /* 0x0002a20000047ab9 */ /* 0x000fe40000000800 */
[----:B------:R-:W-:Y:S02]  /*1fa20*/  IMAD.U32 R0, RZ, RZ, UR4 ;  /* 0x00000004ff007e24 */ /* 0x000fe4000f8e00ff */
[----:B-1----:R-:W-:-:S05]  /*1fa30*/  VIADD R6, R8, 0xffffff80 ;  /* 0xffffff8008067836 */ /* 0x002fca0000000000 */
[----:B------:R-:W-:Y:S01]  /*1fa40*/  ISETP.GT.AND P2, PT, R6, 0x7f, PT ;  /* 0x0000007f0600780c */ /* 0x000fe20003f44270 */
[----:B--2---:R-:W-:-:S04]  /*1fa50*/  IMAD.WIDE R2, R10, 0x4, R2 ;  /* 0x000000040a027825 */ /* 0x004fc800078e0202 */
[----:B---3--:R-:W-:Y:S01]  /*1fa60*/  @P1 IMAD.WIDE R4, R10, 0x4, R4 ;  /* 0x000000040a041825 */ /* 0x008fe200078e0204 */
[----:B------:R1:W5:Y:S04]  /*1fa70*/  @P0 LDG.E R7, desc[UR6][R2.64] ;  /* 0x0000000602070981 */ /* 0x000368000c1e1900 */
[----:B------:R1:W5:Y:S01]  /*1fa80*/  @P1 LDG.E R0, desc[UR6][R4.64] ;  /* 0x0000000604001981 */ /* 0x000362000c1e1900 */
[----:B------:R-:W-:Y:S05]  /*1fa90*/  @P1 BRA `(.L_x_1639) ;  /* 0x0000000000141947 */ /* 0x000fea0003800000 */
[----:B------:R-:W-:Y:S05]  /*1faa0*/  @!P0 BRA `(.L_x_1639) ;  /* 0x0000000000108947 */ /* 0x000fea0003800000 */
[----:B------:R-:W-:Y:S02]  /*1fab0*/  ULDC.64 UR4, c[0x0][0x208] ;  /* 0x0000820000047ab9 */ /* 0x000fe40000000a00 */
[----:B-1----:R-:W2:Y:S04]  /*1fac0*/  LDG.E R5, desc[UR4][R2.64] ;  /* 0x0000000402057981 */ /* 0x002ea8000c1e1900 */
[----:B-----5:R-:W2:Y:S02]  /*1fad0*/  LDG.E R0, desc[UR4][R2.64+0x4] ;  /* 0x0000040402007981 */ /* 0x020ea4000c1e1900 */
[----:B--2---:R-:W-:-:S07]  /*1fae0*/  IMAD.IADD R0, R0, 0x1, -R5 ;  /* 0x0000000100007824 */ /* 0x004fce00078e0a05 */
.L_x_1639:
[----:B------:R-:W2:Y:S04]  /*1faf0*/  LDL R13, [R1+0x60] ;  /* 0x00006000010d7983 */ /* 0x000ea80000100800 */
[----:B------:R3:W5:Y:S01]  /*1fb00*/  LDL R14, [R1+0x6c] ;  /* 0x00006c00010e7983 */ /* 0x0007620000100800 */
[----:B-1----:R-:W-:Y:S01]  /*1fb10*/  SHF.R.S32.HI R2, RZ, 0x1f, R10 ;  /* 0x0000001fff027819 */ /* 0x002fe2000001140a */
[----:B------:R-:W-:Y:S01]  /*1fb20*/  BSSY B1, `(.L_x_1640) ;  /* 0x000001d000017945 */ /* 0x000fe20003800000 */
[----:B------:R-:W-:Y:S02]  /*1fb30*/  SEL R11, R10, RZ, !P0 ;  /* 0x000000ff0a0b7207 */ /* 0x000fe40004000000 */
[----:B------:R-:W-:Y:S02]  /*1fb40*/  SHF.R.S32.HI R12, RZ, 0x1f, R229 ;  /* 0x0000001fff0c7819 */ /* 0x000fe400000114e5 */
[----:B------:R-:W-:-:S02]  /*1fb50*/  SEL R10, R2, RZ, !P0 ;  /* 0x000000ff020a7207 */ /* 0x000fc40004000000 */
[----:B-----5:R-:W-:Y:S02]  /*1fb60*/  SHF.R.S32.HI R6, RZ, 0x1f, R7 ;  /* 0x0000001fff067819 */ /* 0x020fe40000011407 */
[----:B--2---:R-:W-:Y:S01]  /*1fb70*/  SHF.R.S32.HI R9, RZ, 0x1f, R13 ;  /* 0x0000001fff097819 */ /* 0x004fe2000001140d */
[----:B---3--:R-:W-:Y:S06]  /*1fb80*/  @P2 BRA `(.L_x_1641) ;  /* 0x0000000000582947 */ /* 0x008fec0003800000 */
[----:B------:R-:W-:-:S05]  /*1fb90*/  LEA R2, R14, R8, 0x7 ;  /* 0x000000080e027211 */ /* 0x000fca00078e38ff */
        /* <DEDUP_REMOVED lines=11> */
[----:B------:R-:W-:Y:S02]  /*1fc50*/  IMAD R4, R10, UR4, RZ ;  /* 0x000000040a047c24 */ /* 0x000fe4000f8e02ff */
[----:B------:R-:W-:Y:S02]  /*1fc60*/  IMAD.IADD R3, R3, 0x1, R5 ;  /* 0x0000000103037824 */ /* 0x000fe400078e0205 */
        /* <DEDUP_REMOVED lines=8> */
.L_x_1641:
[----:B------:R-:W-:Y:S05]  /*1fcf0*/  BSYNC B1 ;  /* 0x0000000000017941 */ /* 0x000fea0003800000 */
.L_x_1640:
[----:B------:R-:W-:Y:S01]  /*1fd00*/  ULDC.64 UR4, c[0x0][0xaa0] ;  /* 0x0002a80000047ab9 */ /* 0x000fe20000000a00 */
[----:B------:R-:W-:Y:S01]  /*1fd10*/  IMAD.MOV.U32 R2, RZ, RZ, R229 ;  /* 0x000000ffff027224 */ /* 0x000fe200078e00e5 */
[----:B------:R-:W-:Y:S01]  /*1fd20*/  BSSY B1, `(.L_x_1642) ;  /* 0x000002f000017945 */ /* 0x000fe20003800000 */
[----:B-1----:R-:W-:Y:S02]  /*1fd30*/  IMAD.MOV.U32 R3, RZ, RZ, R12 ;  /* 0x000000ffff037224 */ /* 0x002fe400078e000c */
[----:B------:R-:W-:Y:S02]  /*1fd40*/  IMAD R4, R6, UR4, RZ ;  /* 0x0000000406047c24 */ /* 0x000fe4000f8e02ff */
[----:B------:R-:W-:-:S04]  /*1fd50*/  IMAD.WIDE.U32 R2, R7, UR4, R2 ;  /* 0x0000000407027c25 */ /* 0x000fc8000f8e0002 */
[----:B------:R-:W-:Y:S01]  /*1fd60*/  IMAD R7, R7, UR5, R4 ;  /* 0x0000000507077c24 */ /* 0x000fe2000f8e0204 */
[----:B------:R-:W-:Y:S01]  /*1fd70*/  ULDC.64 UR4, c[0x0][0xae0] ;  /* 0x0002b80000047ab9 */ /* 0x000fe20000000a00 */
[----:B------:R-:W-:Y:S02]  /*1fd80*/  VIADD R15, R229, 0x80 ;  /* 0x00000080e50f7836 */ /* 0x000fe40000000000 */
[----:B------:R-:W-:Y:S02]  /*1fd90*/  IMAD R4, R9, UR4, RZ ;  /* 0x0000000409047c24 */ /* 0x000fe4000f8e02ff */
[----:B------:R-:W-:Y:S02]  /*1fda0*/  IMAD.IADD R3, R3, 0x1, R7 ;  /* 0x0000000103037824 */ /* 0x000fe400078e0207 */
[C---:B------:R-:W-:Y:S02]  /*1fdb0*/  IMAD R5, R13.reuse, UR5, R4 ;  /* 0x000000050d057c24 */ /* 0x040fe4000f8e0204 */
[----:B------:R-:W-:Y:S01]  /*1fdc0*/  IMAD.WIDE.U32 R2, R13, UR4, R2 ;  /* 0x000000040d027c25 */ /* 0x000fe2000f8e0002 */
[----:B------:R-:W-:-:S03]  /*1fdd0*/  ULDC.64 UR4, c[0x0][0xae8] ;  /* 0x0002ba0000047ab9 */ /* 0x000fc60000000a00 */
[----:B------:R-:W-:Y:S01]  /*1fde0*/  IMAD R13, R14, -0x80, R0 ;  /* 0xffffff800e0d7824 */ /* 0x000fe200078e0200 */
[----:B------:R-:W-:Y:S01]  /*1fdf0*/  IADD3 R0, R18, 0x40, RZ ;  /* 0x0000004012007810 */ /* 0x000fe20007ffe0ff */
[----:B------:R-:W-:-:S03]  /*1fe00*/  IMAD.IADD R3, R3, 0x1, R5 ;  /* 0x0000000103037824 */ /* 0x000fc600078e0205 */
[-C--:B------:R-:W-:Y:S01]  /*1fe10*/  ISETP.GE.AND P2, PT, R18, R13.reuse, PT ;  /* 0x0000000d1200720c */ /* 0x080fe20003f46270 */
[C---:B------:R-:W-:Y:S01]  /*1fe20*/  IMAD.WIDE.U32 R4, R11.reuse, UR4, R2 ;  /* 0x000000040b047c25 */ /* 0x040fe2000f8e0002 */
[-C--:B------:R-:W-:Y:S02]  /*1fe30*/  ISETP.GE.AND P0, PT, R0, R13.reuse, PT ;  /* 0x0000000d0000720c */ /* 0x080fe40003f06270 */
[----:B------:R-:W-:Y:S01]  /*1fe40*/  ISETP.GE.AND P1, PT, R234, R13, PT ;  /* 0x0000000dea00720c */ /* 0x000fe20003f26270 */
[----:B------:R-:W-:Y:S02]  /*1fe50*/  IMAD R0, R10, UR4, RZ ;  /* 0x000000040a007c24 */ /* 0x000fe4000f8e02ff */
[----:B------:R-:W-:Y:S02]  /*1fe60*/  IMAD.MOV.U32 R2, RZ, RZ, R18 ;  /* 0x000000ffff027224 */ /* 0x000fe400078e0012 */
[----:B------:R-:W-:Y:S02]  /*1fe70*/  IMAD.MOV.U32 R3, RZ, RZ, R19 ;  /* 0x000000ffff037224 */ /* 0x000fe400078e0013 */
[----:B------:R-:W-:-:S02]  /*1fe80*/  IMAD R9, R11, UR5, R0 ;  /* 0x000000050b097c24 */ /* 0x000fc4000f8e0200 */
[----:B------:R-:W-:Y:S01]  /*1fe90*/  IMAD.WIDE R6, R14, 0x80, R2 ;  /* 0x000000800e067825 */ /* 0x000fe200078e0202 */
[----:B------:R-:W-:-:S03]  /*1fea0*/  IADD3 R14, R229, 0xc0, RZ ;  /* 0x000000c0e50e7810 */ /* 0x000fc60007ffe0ff */
[----:B------:R-:W-:Y:S01]  /*1feb0*/  IMAD.IADD R11, R5, 0x1, R9 ;  /* 0x00000001050b7824 */ /* 0x000fe200078e0209 */
[----:B------:R-:W-:Y:S06]  /*1fec0*/  @P2 BRA `(.L_x_1643) ;  /* 0x0000000000502947 */ /* 0x000fec0003800000 */
[----:B------:R-:W-:Y:S01]  /*1fed0*/  ULDC.64 UR6, c[0x0][0xad8] ;  /* 0x0002b60000067ab9 */ /* 0x000fe20000000a00 */
[----:B------:R-:W-:Y:S01]  /*1fee0*/  MOV R3, R11 ;  /* 0x0000000b00037202 */ /* 0x000fe20000000f00 */
[----:B------:R-:W-:Y:S01]  /*1fef0*/  IMAD R9, R7, UR6, RZ ;  /* 0x0000000607097c24 */ /* 0x000fe2000f8e02ff */
[----:B------:R-:W-:Y:S01]  /*1ff00*/  ULDC UR4, c[0x0][0xa8c] ;  /* 0x0002a30000047ab9 */ /* 0x000fe20000000800 */
[----:B------:R-:W-:Y:S01]  /*1ff10*/  IMAD.MOV.U32 R2, RZ, RZ, R4 ;  /* 0x000000ffff027224 */ /* 0x000fe200078e0004 */
[----:B------:R-:W-:Y:S01]  /*1ff20*/  ISETP.GE.AND P3, PT, R229, UR4, PT ;  /* 0x00000004e5007c0c */ /* 0x000fe2000bf66270 */
[----:B------:R-:W-:Y:S01]  /*1ff30*/  IMAD R9, R6, UR7, R9 ;  /* 0x0000000706097c24 */ /* 0x000fe2000f8e0209 */
        /* <DEDUP_REMOVED lines=13> */
.L_x_1643:
[----:B------:R-:W-:Y:S05]  /*20010*/  BSYNC B1 ;  /* 0x0000000000017941 */ /* 0x000fea0003800000 */
.L_x_1642:
[----:B------:R-:W2:Y:S01]  /*20020*/  LDL R0, [R1+0x70] ;  /* 0x0000700001007983 */ /* 0x000ea20000100800 */
[----:B------:R-:W-:Y:S01]  /*20030*/  BSSY B1, `(.L_x_1644) ;  /* 0x0000019000017945 */ /* 0x000fe20003800000 */
[----:B--2---:R-:W-:-:S03]  /*20040*/  ISETP.GE.AND P2, PT, R0, R13, PT ;  /* 0x0000000d0000720c */ /* 0x004fc60003f46270 */
[----:B------:R-:W-:Y:S10]  /*20050*/  @P1 BRA `(.L_x_1645) ;  /* 0x0000000000581947 */ /* 0x000ff40003800000 */
[----:B-1----:R-:W-:Y:S01]  /*20060*/  IADD3 R9, P1, R6, 0x20, RZ ;  /* 0x0000002006097810 */ /* 0x002fe20007f3e0ff */
        /* <DEDUP_REMOVED lines=21> */
.L_x_1645:
[----:B------:R-:W-:Y:S05]  /*201c0*/  BSYNC B1 ;  /* 0x0000000000017941 */ /* 0x000fea0003800000 */
.L_x_1644:
[----:B------:R-:W-:Y:S04]  /*201d0*/  BSSY B1, `(.L_x_1646) ;  /* 0x0000018000017945 */ /* 0x000fe80003800000 */
[----:B------:R-:W-:Y:S05]  /*201e0*/  @P0 BRA `(.L_x_1647) ;  /* 0x0000000000580947 */ /* 0x000fea0003800000 */
[----:B-12---:R-:W-:Y:S01]  /*201f0*/  IADD3 R9, P0, R6, 0x40, RZ ;  /* 0x0000004006097810 */ /* 0x006fe20007f1e0ff */
        /* <DEDUP_REMOVED lines=21> */
.L_x_1647:
[----:B------:R-:W-:Y:S05]  /*20350*/  BSYNC B1 ;  /* 0x0000000000017941 */ /* 0x000fea0003800000 */
.L_x_1646:
[----:B------:R-:W-:Y:S05]  /*20360*/  @P2 BRA `(.L_x_1638) ;  /* 0x0000000000582947 */ /* 0x000fea0003800000 */
[----:B------:R-:W-:Y:S01]  /*20370*/  IADD3 R5, P0, R6, 0x60, RZ ;  /* 0x0000006006057810 */ /* 0x000fe20007f1e0ff */
        /* <DEDUP_REMOVED lines=21> */
.L_x_1638:
[----:B------:R-:W-:Y:S05]  /*204d0*/  BSYNC B0 ;  /* 0x0000000000007941 */ /* 0x000fea0003800000 */
.L_x_1629:
[----:B------:R-:W3:Y:S01]  /*204e0*/  LDL R0, [R1+0x1c] ;  /* 0x00001c0001007983 */ /* 0x000ee20000100800 */
[----:B------:R-:W-:Y:S02]  /*204f0*/  ULDC UR4, c[0x0][0xc14] ;  /* 0x0003050000047ab9 */ /* 0x000fe40000000800 */
[----:B---3--:R-:W-:-:S13]  /*20500*/  ISETP.GE.AND P0, PT, R0, UR4, PT ;  /* 0x0000000400007c0c */ /* 0x008fda000bf06270 */
[----:B------:R-:W-:Y:S05]  /*20510*/  @!P0 BRA `(.L_x_1648) ;  /* 0xfffffe0c00c48947 */ /* 0x000fea000383ffff */
[----:B------:R-:W-:Y:S05]  /*20520*/  BRA `(.L_x_1336) ;  /* 0x0000006c008c7947 */ /* 0x000fea0003800000 */
.L_x_1334:
[----:B------:R-:W-:-:S08]  /*20530*/  NOP ;  /* 0x0000000000007918 */ /* 0x000fd00000000000 */
[----:B0-----:R-:W0:-:S00]  /*20540*/  USETMAXREG.DEALLOC.CTAPOOL 0x18 ;  /* 0x00000018000079c8 */ /* 0x001e0000080e0500 */
[----:B0-----:R-:W-:-:S06]  /*20550*/  LOP3.LUT R0, R0, 0x3, RZ, 0xc0, !PT ;  /* 0x0000000300007812 */ /* 0x001fcc00078ec0ff */
[----:B------:R-:W0:Y:S02]  /*20560*/  SHFL.IDX PT, R0, R0, RZ, 0x1f ;  /* 0x00001fff00007589 */ /* 0x000e2400000e0000 */
[----:B0-----:R-:W-:-:S13]  /*20570*/  ISETP.NE.AND P0, PT, R0, RZ, PT ;  /* 0x000000ff0000720c */ /* 0x001fda0003f05270 */
[----:B------:R-:W-:Y:S05]  /*20580*/  @P0 BRA `(.L_x_1336) ;  /* 0x0000006c00740947 */ /* 0x000fea0003800000 */
        /* <DEDUP_REMOVED lines=15> */
[----:B------:R-:W-:Y:S02]  /*20680*/  ISETP.GE.U32.AND P0, PT, R7, 0x2, PT ;  /* 0x000000020700780c */ /* 0x000fe40003f06070 */
        /* <DEDUP_REMOVED lines=16> */
[----:B-1----:R-:W-:Y:S01]  /*20790*/  SEL R3, R6, RZ, P0 ;  /* 0x000000ff06037207 */ /* 0x002fe20000000000 */
[----:B------:R-:W-:Y:S01]  /*207a0*/  IMAD.MOV.U32 R6, RZ, RZ, RZ ;  /* 0x000000ffff067224 */ /* 0x000fe200078e00ff */
        /* <DEDUP_REMOVED lines=18> */
[----:B------:R-:W-:Y:S01]  /*208d0*/  MOV R6, RZ ;  /* 0x000000ff00067202 */ /* 0x000fe20000000f00 */
[----:B------:R-:W-:Y:S01]  /*208e0*/  ULDC UR5, c[0x0][0xc14] ;  /* 0x0003050000057ab9 */ /* 0x000fe20000000800 */
[----:B------:R-:W-:Y:S01]  /*208f0*/  ULDC UR7, c[0x0][0xc14] ;  /* 0x0003050000077ab9 */ /* 0x000fe20000000800 */
[----:B------:R-:W-:-:S05]  /*20900*/  ULDC UR4, c[0x0][0xc10] ;  /* 0x0003040000047ab9 */ /* 0x000fca0000000800 */
.L_x_1653:
[----:B------:R-:W-:Y:S02]  /*20910*/  VIADD R6, R6, 0x1f ;  /* 0x0000001f06067836 */ /* 0x000fe40000000000 */
[----:B------:R-:W-:-:S03]  /*20920*/  IMAD.U32 R19, RZ, RZ, UR7 ;  /* 0x00000007ff137e24 */ /* 0x000fc6000f8e00ff */
[----:B------:R-:W-:-:S13]  /*20930*/  ISETP.GE.AND P0, PT, R6, UR5, PT ;  /* 0x0000000506007c0c */ /* 0x000fda000bf06270 */
[----:B------:R-:W-:Y:S05]  /*20940*/  @P0 BRA `(.L_x_1650) ;  /* 0x0000000400cc0947 */ /* 0x000fea0003800000 */
[----:B------:R-:W0:Y:S01]  /*20950*/  S2R R2, SR_TID.X ;  /* 0x0000000000027919 */ /* 0x000e220000002100 */
[----:B------:R-:W-:Y:S01]  /*20960*/  BSSY B0, `(.L_x_1651) ;  /* 0x000000b000007945 */ /* 0x000fe20003800000 */
[----:B------:R-:W-:Y:S02]  /*20970*/  MOV R10, RZ ;  /* 0x000000ff000a7202 */ /* 0x000fe40000000f00 */
[----:B0-----:R-:W-:-:S04]  /*20980*/  LOP3.LUT R8, R2, 0x1f, RZ, 0xc0, !PT ;  /* 0x0000001f02087812 */ /* 0x001fc800078ec0ff */
[C---:B------:R-:W-:Y:S01]  /*20990*/  ISETP.NE.AND P1, PT, R8.reuse, 0x1f, PT ;  /* 0x0000001f0800780c */ /* 0x040fe20003f25270 */
[----:B------:R-:W-:-:S05]  /*209a0*/  IMAD.IADD R7, R8, 0x1, R6 ;  /* 0x0000000108077824 */ /* 0x000fca00078e0206 */
[----:B------:R-:W-:-:S13]  /*209b0*/  ISETP.GE.OR P0, PT, R7, UR5, !P1 ;  /* 0x0000000507007c0c */ /* 0x000fda000cf06670 */
[----:B------:R-:W-:Y:S05]  /*209c0*/  @P0 BRA `(.L_x_1652) ;  /* 0x0000000000100947 */ /* 0x000fea0003800000 */
[----:B------:R-:W0:Y:S01]  /*209d0*/  LDC.64 R2, c[0x0][0xc58] ;  /* 0x00031600ff027b82 */ /* 0x000e220000000a00 */
[----:B------:R-:W-:Y:S01]  /*209e0*/  ULDC.64 UR8, c[0x0][0x208] ;  /* 0x0000820000087ab9 */ /* 0x000fe20000000a00 */
[----:B0-----:R-:W-:-:S05]  /*209f0*/  IMAD.WIDE R2, R7, 0x4, R2 ;  /* 0x0000000407027825 */ /* 0x001fca00078e0202 */
[----:B------:R0:W5:Y:S02]  /*20a00*/  LDG.E R10, desc[UR8][R2.64] ;  /* 0x00000008020a7981 */ /* 0x000164000c1e1900 */
.L_x_1652:
[----:B------:R-:W-:Y:S05]  /*20a10*/  BSYNC B0 ;  /* 0x0000000000007941 */ /* 0x000fea0003800000 */
.L_x_1651:
        /* <DEDUP_REMOVED lines=25> */
.L_x_1649:
[----:B------:R-:W-:Y:S01]  /*20bb0*/  IMAD.IADD R7, R5, 0x1, -R2 ;  /* 0x0000000105077824 */ /* 0x000fe200078e0a02 */
[----:B------:R-:W-:-:S03]  /*20bc0*/  ULDC.64 UR8, c[0x0][0x208] ;  /* 0x0000820000087ab9 */ /* 0x000fc60000000a00 */
[----:B------:R-:W-:-:S05]  /*20bd0*/  IMAD R2, R4, UR4, R7 ;  /* 0x0000000404027c24 */ /* 0x000fca000f8e0207 */
[----:B------:R-:W-:Y:S02]  /*20be0*/  ISETP.GT.AND P0, PT, R2, UR6, PT ;  /* 0x0000000602007c0c */ /* 0x000fe4000bf04270 */
[----:B------:R-:W0:Y:S11]  /*20bf0*/  LDC.64 R2, c[0x0][0xc68] ;  /* 0x00031a00ff027b82 */ /* 0x000e360000000a00 */
[----:B------:R-:W-:-:S04]  /*20c00*/  VOTE.ANY R9, PT, !P0 ;  /* 0x0000000000097806 */ /* 0x000fc800040e0100 */
[----:B------:R-:W1:Y:S02]  /*20c10*/  POPC R5, R9 ;  /* 0x0000000900057309 */ /* 0x000e640000000000 */
[----:B-1----:R-:W-:-:S05]  /*20c20*/  IADD3 R19, R5, R6, RZ ;  /* 0x0000000605137210 */ /* 0x002fca0007ffe0ff */
        /* <DEDUP_REMOVED lines=13> */
.L_x_1654:
[----:B-1----:R-:W-:Y:S01]  /*20d00*/  IMAD.MOV R2, RZ, RZ, -R3 ;  /* 0x000000ffff027224 */ /* 0x002fe200078e0a03 */
[----:B--2---:R-:W-:Y:S01]  /*20d10*/  IABS R4, R6 ;  /* 0x0000000600047213 */ /* 0x004fe20000000000 */
[----:B---3--:R-:W-:Y:S02]  /*20d20*/  IMAD R16, R16, UR4, R7 ;  /* 0x0000000410107c24 */ /* 0x008fe4000f8e0207 */
[----:B------:R-:W-:Y:S01]  /*20d30*/  IMAD R5, R2, R11, RZ ;  /* 0x0000000b02057224 */ /* 0x000fe200078e02ff */
[----:B------:R-:W-:Y:S01]  /*20d40*/  MOV R2, RZ ;  /* 0x000000ff00027202 */ /* 0x000fe20000000f00 */
[----:B------:R-:W-:-:S04]  /*20d50*/  IMAD.MOV R4, RZ, RZ, -R4 ;  /* 0x000000ffff047224 */ /* 0x000fc800078e0a04 */
        /* <DEDUP_REMOVED lines=10> */
[----:B------:R-:W-:Y:S02]  /*20e00*/  @P0 IADD3 R9, R9, 0x1, RZ ;  /* 0x0000000109090810 */ /* 0x000fe40007ffe0ff */
[----:B------:R-:W-:-:S13]  /*20e10*/  ISETP.GE.AND P0, PT, R2, RZ, PT ;  /* 0x000000ff0200720c */ /* 0x000fda0003f06270 */
[----:B------:R-:W-:Y:S01]  /*20e20*/  @!P0 IMAD.MOV R9, RZ, RZ, -R9 ;  /* 0x000000ffff098224 */ /* 0x000fe200078e0a09 */
[----:B------:R-:W-:-:S13]  /*20e30*/  ISETP.NE.AND P0, PT, R6, RZ, PT ;  /* 0x000000ff0600720c */ /* 0x000fda0003f05270 */
[----:B------:R-:W-:-:S05]  /*20e40*/  @!P0 LOP3.LUT R9, RZ, R6, RZ, 0x33, !PT ;  /* 0x00000006ff098212 */ /* 0x000fca00078e33ff */
[----:B------:R-:W-:Y:S01]  /*20e50*/  IMAD R4, R8, R9, RZ ;  /* 0x0000000908047224 */ /* 0x000fe200078e02ff */
[----:B------:R-:W-:-:S03]  /*20e60*/  IADD3 R9, -R9, RZ, RZ ;  /* 0x000000ff09097210 */ /* 0x000fc60007ffe1ff */
[----:B------:R-:W-:Y:S02]  /*20e70*/  IMAD.MOV R3, RZ, RZ, -R4 ;  /* 0x000000ffff037224 */ /* 0x000fe400078e0a04 */
[----:B------:R-:W-:-:S03]  /*20e80*/  IMAD R5, R6, R9, R5 ;  /* 0x0000000906057224 */ /* 0x000fc600078e0205 */
[----:B------:R-:W-:Y:S02]  /*20e90*/  VIADDMNMX R8, R3, UR4, R8, PT ;  /* 0x0000000403087c46 */ /* 0x000fe4000b800108 */
[----:B------:R-:W-:Y:S02]  /*20ea0*/  IADD3 R4, R5, R4, RZ ;  /* 0x0000000405047210 */ /* 0x000fe40007ffe0ff */
        /* <DEDUP_REMOVED lines=15> */
[----:B------:R-:W-:Y:S01]  /*20fa0*/  @!P0 IMAD.IADD R2, R2, 0x1, -R7 ;  /* 0x0000000102028824 */ /* 0x000fe200078e0a07 */
[----:B------:R-:W-:-:S04]  /*20fb0*/  @!P0 IADD3 R3, R3, 0x1, RZ ;  /* 0x0000000103038810 */ /* 0x000fc80007ffe0ff */
        /* <DEDUP_REMOVED lines=12> */
.L_x_1650:
[----:B------:R-:W-:Y:S01]  /*21080*/  IMAD.MOV.U32 R17, RZ, RZ, RZ ;  /* 0x000000ffff117224 */ /* 0x000fe200078e00ff */
[----:B------:R-:W-:Y:S01]  /*21090*/  MOV R16, UR6 ;  /* 0x0000000600107c02 */ /* 0x000fe20008000f00 */
[----:B------:R-:W-:-:S07]  /*210a0*/  IMAD.MOV.U32 R18, RZ, RZ, RZ ;  /* 0x000000ffff127224 */ /* 0x000fce00078e00ff */
.L_x_1655:
        /* <DEDUP_REMOVED lines=16> */
[----:B------:R-:W-:Y:S01]  /*211b0*/  ULDC.64 UR36, c[0x0][0x198] ;  /* 0x0000660000247ab9 */ /* 0x000fe20000000a00 */
[----:B------:R-:W-:Y:S02]  /*211c0*/  ULDC UR38, c[0x0][0xc] ;  /* 0x0000030000267ab9 */ /* 0x000fe40000000800 */
[----:B------:R1:W-:Y:S04]  /*211d0*/  STL [R1+0x10], R0 ;  /* 0x0000100001007387 */ /* 0x0003e80000100800 */
[----:B------:R1:W-:Y:S04]  /*211e0*/  STL [R1+0xc], RZ ;  /* 0x00000cff01007387 */ /* 0x0003e80000100800 */
[----:B------:R1:W-:Y:S04]  /*211f0*/  STL [R1], RZ ;  /* 0x000000ff01007387 */ /* 0x0003e80000100800 */
[----:B------:R1:W-:Y:S02]  /*21200*/  STL [R1+0x8], R0 ;  /* 0x0000080001007387 */ /* 0x0003e40000100800 */
.L_x_1759:
[----:B------:R-:W-:Y:S05]  /*21210*/  YIELD ;  /* 0x0000000000007946 */ /* 0x000fea0003800000 */
[----:B------:R-:W-:Y:S01]  /*21220*/  ULDC.64 UR4, c[0x0][0xa28] ;  /* 0x00028a0000047ab9 */ /* 0x000fe20000000a00 */
[----:B------:R-:W-:Y:S01]  /*21230*/  MOV R9, RZ ;  /* 0x000000ff00097202 */ /* 0x000fe20000000f00 */
[----:B------:R-:W-:Y:S01]  /*21240*/  ULDC.64 UR6, c[0x0][0x208] ;  /* 0x0000820000067ab9 */ /* 0x000fe20000000a00 */
[----:B------:R-:W-:Y:S01]  /*21250*/  ISETP.NE.U32.AND P0, PT, RZ, UR4, PT ;  /* 0x00000004ff007c0c */ /* 0x000fe2000bf05070 */
[----:B-1----:R-:W-:Y:S01]  /*21260*/  IMAD.MOV.U32 R0, RZ, RZ, RZ ;  /* 0x000000ffff007224 */ /* 0x002fe200078e00ff */
[----:B------:R-:W-:Y:S01]  /*21270*/  ULDC.64 UR8, c[0x0][0xa08] ;  /* 0x0002820000087ab9 */ /* 0x000fe20000000a00 */
[----:B------:R-:W-:Y:S01]  /*21280*/  ULDC.64 UR10, c[0x0][0xa10] ;  /* 0x00028400000a7ab9 */ /* 0x000fe20000000a00 */
        /* <DEDUP_REMOVED lines=14> */
[----:B------:R-:W1:Y:S01]  /*21370*/  @P0 LDC.64 R4, c[0x0][0xa18] ;  /* 0x00028600ff040b82 */ /* 0x000e620000000a00 */
[----:B------:R-:W-:-:S04]  /*21380*/  ISETP.NE.U32.AND P1, PT, RZ, UR8, PT ;  /* 0x00000008ff007c0c */ /* 0x000fc8000bf25070 */
[----:B------:R-:W-:Y:S02]  /*21390*/  ISETP.NE.AND.EX P3, PT, RZ, UR9, PT, P1 ;  /* 0x00000009ff007c0c */ /* 0x000fe4000bf65310 */
[----:B------:R-:W-:-:S04]  /*213a0*/  ISETP.NE.U32.AND P1, PT, RZ, UR10, PT ;  /* 0x0000000aff007c0c */ /* 0x000fc8000bf25070 */
[----:B------:R-:W-:Y:S01]  /*213b0*/  ISETP.NE.AND.EX P1, PT, RZ, UR11, PT, P1 ;  /* 0x0000000bff007c0c */ /* 0x000fe2000bf25310 */
[----:B-1----:R-:W-:Y:S01]  /*213c0*/  @P0 IMAD.WIDE R4, R19, 0x4, R4 ;  /* 0x0000000413040825 */ /* 0x002fe200078e0204 */
[----:B--2---:R1:W-:Y:S03]  /*213d0*/  STL [R1+0x28], R0 ;  /* 0x0000280001007387 */ /* 0x0043e60000100800 */
[----:B-1----:R-:W-:Y:S01]  /*213e0*/  IMAD.U32 R0, RZ, RZ, UR4 ;  /* 0x00000004ff007e24 */ /* 0x002fe2000f8e00ff */
[----:B------:R-:W-:Y:S02]  /*213f0*/  ULDC.64 UR4, c[0x0][0x3f8] ;  /* 0x0000fe0000047ab9 */ /* 0x000fe40000000a00 */
[----:B------:R-:W-:-:S03]  /*21400*/  UISETP.NE.U32.AND UP0, UPT, UR4, URZ, UPT ;  /* 0x0000003f0400728c */ /* 0x000fc6000bf05070 */
[----:B------:R-:W-:Y:S01]  /*21410*/  ULDC UR4, c[0x0][0x404] ;  /* 0x0001010000047ab9 */ /* 0x000fe20000000800 */
[----:B------:R-:W-:Y:S01]  /*21420*/  UISETP.NE.AND.EX UP0, UPT, UR5, URZ, UPT, UP0 ;  /* 0x0000003f0500728c */ /* 0x000fe2000bf05300 */
[----:B------:R1:W5:Y:S01]  /*21430*/  @P0 LDG.E R0, desc[UR6][R4.64] ;  /* 0x0000000604000981 */ /* 0x000362000c1e1900 */
[----:B------:R-:W-:Y:S01]  /*21440*/  ULDC UR6, c[0x0][0x338] ;  /* 0x0000ce0000067ab9 */ /* 0x000fe20000000800 */
[----:B------:R-:W-:Y:S01]  /*21450*/  ULDC UR5, c[0x0][0x2e0] ;  /* 0x0000b80000057ab9 */ /* 0x000fe20000000800 */
[----:B------:R-:W-:Y:S01]  /*21460*/  USEL UR4, UR4, 0x1, UP0 ;  /* 0x0000000104047887 */ /* 0x000fe20008000000 */
[----:B------:R-:W-:-:S03]  /*21470*/  IMAD.U32 R10, RZ, RZ, UR6 ;  /* 0x00000006ff0a7e24 */ /* 0x000fc6000f8e00ff */
[----:B------:R-:W-:-:S06]  /*21480*/  UIMAD UR4, UR4, UR5, URZ ;  /* 0x00000005040472a4 */ /* 0x000fcc000f8e023f */
[----:B-1----:R-:W-:Y:S01]  /*21490*/  MOV R4, UR4 ;  /* 0x0000000400047c02 */ /* 0x002fe20008000f00 */
[----:B------:R-:W-:Y:S06]  /*214a0*/  @P0 BRA `(.L_x_1657) ;  /* 0x0000000000140947 */ /* 0x000fec0003800000 */
[----:B------:R-:W-:Y:S05]  /*214b0*/  @!P2 BRA `(.L_x_1657) ;  /* 0x000000000010a947 */ /* 0x000fea0003800000 */
[----:B------:R-:W-:Y:S02]  /*214c0*/  ULDC.64 UR4, c[0x0][0x208] ;  /* 0x0000820000047ab9 */ /* 0x000fe40000000a00 */
[----:B------:R-:W2:Y:S04]  /*214d0*/  LDG.E R5, desc[UR4][R2.64] ;  /* 0x0000000402057981 */ /* 0x000ea8000c1e1900 */
[----:B-----5:R-:W2:Y:S02]  /*214e0*/  LDG.E R0, desc[UR4][R2.64+0x4] ;  /* 0x0000040402007981 */ /* 0x020ea4000c1e1900 */
[----:B--2---:R-:W-:-:S07]  /*214f0*/  IMAD.IADD R0, R0, 0x1, -R5 ;  /* 0x0000000100007824 */ /* 0x004fce00078e0a05 */
.L_x_1657:
[----:B------:R-:W1:Y:S01]  /*21500*/  LDC.64 R6, c[0x0][0xa08] ;  /* 0x00028200ff067b82 */ /* 0x000e620000000a00 */
[----:B------:R-:W-:Y:S01]  /*21510*/  IMAD.MOV.U32 R8, RZ, RZ, RZ ;  /* 0x000000ffff087224 */ /* 0x000fe200078e00ff */
[----:B------:R-:W-:-:S06]  /*21520*/  ULDC.64 UR4, c[0x0][0x208] ;  /* 0x0000820000047ab9 */ /* 0x000fcc0000000a00 */
[----:B------:R-:W2:Y:S01]  /*21530*/  LDC.64 R2, c[0x0][0xa10] ;  /* 0x00028400ff027b82 */ /* 0x000ea20000000a00 */
[----:B-1----:R-:W-:-:S05]  /*21540*/  IMAD.WIDE R6, R19, 0x4, R6 ;  /* 0x0000000413067825 */ /* 0x002fca00078e0206 */
[----:B------:R-:W3:Y:S01]  /*21550*/  @P3 LDG.E R8, desc[UR4][R6.64] ;  /* 0x0000000406083981 */ /* 0x000ee2000c1e1900 */
[----:B------:R-:W-:Y:S02]  /*21560*/  IMAD.MOV.U32 R5, RZ, RZ, RZ ;  /* 0x000000ffff057224 */ /* 0x000fe400078e00ff */
[----:B--2---:R-:W-:-:S05]  /*21570*/  IMAD.WIDE R2, R19, 0x4, R2 ;  /* 0x0000000413027825 */ /* 0x004fca00078e0202 */
[----:B------:R1:W5:Y:S01]  /*21580*/  @P1 LDG.E R5, desc[UR4][R2.64] ;  /* 0x0000000402051981 */ /* 0x000362000c1e1900 */
[----:B------:R-:W-:Y:S02]  /*21590*/  ULDC.64 UR4, c[0x0][0xa20] ;  /* 0x0002880000047ab9 */ /* 0x000fe40000000a00 */
[----:B------:R-:W-:-:S04]  /*215a0*/  ISETP.NE.U32.AND P0, PT, RZ, UR4, PT ;  /* 0x00000004ff007c0c */ /* 0x000fc8000bf05070 */
[----:B------:R-:W-:Y:S02]  /*215b0*/  ISETP.NE.AND.EX P0, PT, RZ, UR5, PT, P0 ;  /* 0x00000005ff007c0c */ /* 0x000fe4000bf05300 */
[----:B---3-5:R-:W-:-:S05]  /*215c0*/  IADD3 R8, R8, R9, RZ ;  /* 0x0000000908087210 */ /* 0x028fca0007ffe0ff */
[----:B------:R1:W-:Y:S06]  /*215d0*/  STL [R1+0x4], R8 ;  /* 0x0000040801007387 */ /* 0x0003ec0000100800 */
[----:B------:R-:W-:Y:S05]  /*215e0*/  @!P0 BRA `(.L_x_1658) ;  /* 0x0000000000148947 */ /* 0x000fea0003800000 */
[----:B------:R-:W2:Y:S01]  /*215f0*/  LDC.64 R6, c[0x0][0xa20] ;  /* 0x00028800ff067b82 */ /* 0x000ea20000000a00 */
[----:B------:R-:W-:Y:S01]  /*21600*/  ULDC.64 UR4, c[0x0][0x208] ;  /* 0x0000820000047ab9 */ /* 0x000fe20000000a00 */
[----:B--2---:R-:W-:-:S05]  /*21610*/  IMAD.WIDE R6, R19, 0x4, R6 ;  /* 0x0000000413067825 */ /* 0x004fca00078e0206 */
[----:B------:R2:W5:Y:S01]  /*21620*/  LDG.E R4, desc[UR4][R6.64] ;  /* 0x0000000406047981 */ /* 0x000562000c1e1900 */
[----:B------:R-:W-:Y:S05]  /*21630*/  BRA `(.L_x_1659) ;  /* 0x0000000000147947 */ /* 0x000fea0003800000 */
.L_x_1658:
[----:B------:R-:W-:Y:S05]  /*21640*/  @!P3 BRA `(.L_x_1659) ;  /* 0x000000000010b947 */ /* 0x000fea0003800000 */
[----:B------:R-:W-:Y:S02]  /*21650*/  ULDC.64 UR4, c[0x0][0x208] ;  /* 0x0000820000047ab9 */ /* 0x000fe40000000a00 */
[----:B------:R-:W2:Y:S04]  /*21660*/  LDG.E R4, desc[UR4][R6.64] ;  /* 0x0000000406047981 */ /* 0x000ea8000c1e1900 */
[----:B------:R-:W2:Y:S02]  /*21670*/  LDG.E R6, desc[UR4][R6.64+0x4] ;  /* 0x0000040406067981 */ /* 0x000ea4000c1e1900 */
[----:B--2---:R-:W-:-:S07]  /*21680*/  IMAD.IADD R4, R6, 0x1, -R4 ;  /* 0x0000000106047824 */ /* 0x004fce00078e0a04 */
.L_x_1659:
[----:B------:R-:W-:Y:S02]  /*21690*/  ULDC.64 UR4, c[0x0][0x208] ;  /* 0x0000820000047ab9 */ /* 0x000fe40000000a00 */
[----:B--2---:R-:W2:Y:S04]  /*216a0*/  @P1 LDG.E R6, desc[UR4][R2.64] ;  /* 0x0000000402061981 */ /* 0x004ea8000c1e1900 */
[----:B-1----:R-:W2:Y:S01]  /*216b0*/  @P1 LDG.E R2, desc[UR4][R2.64+0x4] ;  /* 0x0000040402021981 */ /* 0x002ea2000c1e1900 */
[----:B-----5:R-:W-:Y:S01]  /*216c0*/  IMAD.IADD R9, R4, 0x1, -R9 ;  /* 0x0000000104097824 */ /* 0x020fe200078e0a09 */
[----:B------:R-:W-:Y:S01]  /*216d0*/  LEA R4, R17, 0x80, 0x7 ;  /* 0x0000008011047811 */ /* 0x000fe200078e38ff */
[----:B--2---:R-:W-:-:S05]  /*216e0*/  @P1 IMAD.IADD R10, R2, 0x1, -R6 ;  /* 0x00000001020a1824 */ /* 0x004fca00078e0a06 */
[----:B------:R-:W-:-:S04]  /*216f0*/  IADD3 R8, R9, R10, RZ ;  /* 0x0000000a09087210 */ /* 0x000fc80007ffe0ff */
[C---:B------:R-:W-:Y:S01]  /*21700*/  IADD3 R4, R8.reuse, R4, -R0 ;  /* 0x0000000408047210 */ /* 0x040fe20007ffe800 */
[----:B------:R-:W-:-:S05]  /*21710*/  VIADD R20, R8, 0x3f ;  /* 0x0000003f08147836 */ /* 0x000fca0000000000 */
[----:B------:R-:W-:-:S04]  /*21720*/  SHF.R.S32.HI R2, RZ, 0x1f, R20 ;  /* 0x0000001fff027819 */ /* 0x000fc80000011414 */
[----:B------:R-:W-:Y:S02]  /*21730*/  LEA.HI R20, R2, R20, RZ, 0x6 ;  /* 0x0000001402147211 */ /* 0x000fe400078f30ff */
[----:B------:R-:W1:Y:S02]  /*21740*/  LDC.64 R2, c[0x0][0x9e0] ;  /* 0x00027800ff027b82 */ /* 0x000e640000000a00 */
[----:B------:R-:W-:Y:S02]  /*21750*/  SHF.R.S32.HI R20, RZ, 0x6, R20 ;  /* 0x00000006ff147819 */ /* 0x000fe40000011414 */
[----:B-1----:R-:W-:Y:S01]  /*21760*/  ISETP.GE.AND P2, PT, R3, 0x1, PT ;  /* 0x000000010300780c */ /* 0x002fe20003f46270 */
[----:B------:R-:W-:-:S12]  /*21770*/  IMAD.IADD R2, R4, 0x1, R2 ;  /* 0x0000000104027824 */ /* 0x000fd800078e0202 */
[----:B------:R-:W-:Y:S05]  /*21780*/  @!P2 BRA `(.L_x_1660) ;  /* 0x000000000048a947 */ /* 0x000fea0003800000 */
[C---:B------:R-:W-:Y:S01]  /*21790*/  ISETP.GT.AND P0, PT, R4.reuse, RZ, PT ;  /* 0x000000ff0400720c */ /* 0x040fe20003f04270 */
[----:B------:R-:W-:Y:S01]  /*217a0*/  BSSY B0, `(.L_x_1661) ;  /* 0x000000e000007945 */ /* 0x000fe20003800000 */
[----:B------:R-:W-:-:S11]  /*217b0*/  VIADD R11, R4, 0xffffffff ;  /* 0xffffffff040b7836 */ /* 0x000fd60000000000 */
[----:B------:R-:W-:Y:S05]  /*217c0*/  @P0 BRA `(.L_x_1662) ;  /* 0x00000000001c0947 */ /* 0x000fea0003800000 */
[----:B------:R-:W-:Y:S02]  /*217d0*/  ISETP.NE.AND P0, PT, R3, 0x1, PT ;  /* 0x000000010300780c */ /* 0x000fe40003f05270 */
[----:B------:R-:W-:-:S11]  /*217e0*/  IADD3 R11, -R4, RZ, RZ ;  /* 0x000000ff040b7210 */ /* 0x000fd60007ffe1ff */
[----:B------:R-:W1:Y:S02]  /*217f0*/  @P0 LDC.64 R6, c[0x0][0x9e8] ;  /* 0x00027a00ff060b82 */ /* 0x000e640000000a00 */
[----:B-1----:R-:W-:-:S05]  /*21800*/  @P0 IMAD.HI.U32 R6, R11, R6, RZ ;  /* 0x000000060b060227 */ /* 0x002fca00078e00ff */
[----:B------:R-:W-:-:S04]  /*21810*/  @P0 SHF.R.U32.HI R11, RZ, R7, R6 ;  /* 0x00000007ff0b0219 */ /* 0x000fc80000011606 */
[----:B------:R-:W-:Y:S01]  /*21820*/  LOP3.LUT R11, RZ, R11, RZ, 0x33, !PT ;  /* 0x0000000bff0b7212 */ /* 0x000fe200078e33ff */
[----:B------:R-:W-:Y:S06]  /*21830*/  BRA `(.L_x_1663) ;  /* 0x0000000000107947 */ /* 0x000fec0003800000 */
.L_x_1662:
[----:B------:R-:W-:-:S13]  /*21840*/  ISETP.NE.AND P0, PT, R3, 0x1, PT ;  /* 0x000000010300780c */ /* 0x000fda0003f05270 */
[----:B------:R-:W1:Y:S02]  /*21850*/  @P0 LDC.64 R6, c[0x0][0x9e8] ;  /* 0x00027a00ff060b82 */ /* 0x000e640000000a00 */
[----:B-1----:R-:W-:-:S05]  /*21860*/  @P0 IMAD.HI.U32 R6, R11, R6, RZ ;  /* 0x000000060b060227 */ /* 0x002fca00078e00ff */
[----:B------:R-:W-:-:S07]  /*21870*/  @P0 SHF.R.U32.HI R11, RZ, R7, R6 ;  /* 0x00000007ff0b0219 */ /* 0x000fce0000011606 */
.L_x_1663:
[----:B------:R-:W-:Y:S05]  /*21880*/  BSYNC B0 ;  /* 0x0000000000007941 */ /* 0x000fea0003800000 */
.L_x_1661:
[----:B------:R-:W-:-:S05]  /*21890*/  IMAD R11, R11, R3, R3 ;  /* 0x000000030b0b7224 */ /* 0x000fca00078e0203 */
[----:B------:R-:W-:-:S07]  /*218a0*/  VIMNMX R2, R2, R11, PT ;  /* 0x0000000b02027248 */ /* 0x000fce0003fe0100 */
.L_x_1660:
[----:B------:R-:W-:Y:S01]  /*218b0*/  IMAD R0, R17, 0x80, -R0 ;  /* 0x0000008011007824 */ /* 0x000fe200078e0a00 */
[----:B------:R-:W-:-:S03]  /*218c0*/  ULDC UR4, c[0x0][0x9dc] ;  /* 0x0002770000047ab9 */ /* 0x000fc60000000800 */
        /* <DEDUP_REMOVED lines=13> */
.L_x_1666:
[----:B------:R-:W-:Y:S02]  /*219a0*/  ISETP.NE.AND P0, PT, R3, 0x1, PT ;  /* 0x000000010300780c */ /* 0x000fe40003f05270 */
[----:B------:R-:W-:-:S11]  /*219b0*/  MOV R11, R0 ;  /* 0x00000000000b7202 */ /* 0x000fd60000000f00 */
[----:B------:R-:W1:Y:S02]  /*219c0*/  @P0 LDC.64 R6, c[0x0][0x9e8] ;  /* 0x00027a00ff060b82 */ /* 0x000e640000000a00 */
[----:B-1----:R-:W-:-:S05]  /*219d0*/  @P0 IMAD.HI.U32 R6, R0, R6, RZ ;  /* 0x0000000600060227 */ /* 0x002fca00078e00ff */
[----:B------:R-:W-:-:S07]  /*219e0*/  @P0 SHF.R.U32.HI R11, RZ, R7, R6 ;  /* 0x00000007ff0b0219 */ /* 0x000fce0000011606 */
.L_x_1667:
[----:B------:R-:W-:Y:S05]  /*219f0*/  BSYNC B0 ;  /* 0x0000000000007941 */ /* 0x000fea0003800000 */
.L_x_1665:
[----:B------:R-:W-:-:S05]  /*21a00*/  IMAD R3, R11, R3, RZ ;  /* 0x000000030b037224 */ /* 0x000fca00078e02ff */
[----:B------:R-:W-:-:S07]  /*21a10*/  VIMNMX R8, R8, R3, !PT ;  /* 0x0000000308087248 */ /* 0x000fce0007fe0100 */
.L_x_1664:
[----:B------:R-:W-:Y:S01]  /*21a20*/  VIADD R2, R2, 0x3f ;  /* 0x0000003f02027836 */ /* 0x000fe20000000000 */
[----:B------:R-:W-:Y:S01]  /*21a30*/  BSSY B0, `(.L_x_1668) ;  /* 0x0000103000007945 */ /* 0x000fe20003800000 */
[----:B------:R-:W-:-:S03]  /*21a40*/  PLOP3.LUT P2, PT, PT, PT, PT, 0x80, 0x0 ;  /* 0x000000000000781c */ /* 0x000fc60003f4f070 */
[----:B------:R-:W-:-:S04]  /*21a50*/  SHF.R.S32.HI R3, RZ, 0x1f, R2 ;  /* 0x0000001fff037819 */ /* 0x000fc80000011402 */
[----:B------:R-:W-:Y:S02]  /*21a60*/  LEA.HI R3, R3, R2, RZ, 0x6 ;  /* 0x0000000203037211 */ /* 0x000fe400078f30ff */
[----:B------:R-:W-:Y:S02]  /*21a70*/  SHF.R.S32.HI R2, RZ, 0x1f, R8 ;  /* 0x0000001fff027819 */ /* 0x000fe40000011408 */
[----:B------:R-:W-:Y:S02]  /*21a80*/  SHF.R.S32.HI R3, RZ, 0x6, R3 ;  /* 0x00000006ff037819 */ /* 0x000fe40000011403 */
[----:B------:R-:W-:Y:S02]  /*21a90*/  LEA.HI R2, R2, R8, RZ, 0x6 ;  /* 0x0000000802027211 */ /* 0x000fe400078f30ff */
[----:B------:R-:W-:Y:S02]  /*21aa0*/  VIMNMX R3, R20, R3, PT ;  /* 0x0000000314037248 */ /* 0x000fe40003fe0100 */
[----:B------:R-:W-:-:S03]  /*21ab0*/  SHF.R.S32.HI R2, RZ, 0x6, R2 ;  /* 0x00000006ff027819 */ /* 0x000fc60000011402 */
[----:B------:R-:W-:Y:S01]  /*21ac0*/  IMAD R3, R3, 0x40, -R9 ;  /* 0x0000004003037824 */ /* 0x000fe200078e0a09 */
[----:B------:R-:W-:-:S04]  /*21ad0*/  VIMNMX R2, RZ, R2, !PT ;  /* 0x00000002ff027248 */ /* 0x000fc80007fe0100 */
[----:B------:R-:W-:Y:S01]  /*21ae0*/  VIMNMX R3, R3, R10, PT ;  /* 0x0000000a03037248 */ /* 0x000fe20003fe0100 */
[----:B------:R-:W-:-:S05]  /*21af0*/  IMAD R2, R2, 0x40, -R9 ;  /* 0x0000004002027824 */ /* 0x000fca00078e0a09 */
[----:B------:R-:W-:-:S04]  /*21b00*/  VIMNMX R2, RZ, R2, !PT ;  /* 0x00000002ff027248 */ /* 0x000fc80007fe0100 */
[----:B------:R-:W-:Y:S02]  /*21b10*/  ISETP.GT.AND P0, PT, R3, R2, PT ;  /* 0x000000020300720c */ /* 0x000fe40003f04270 */
[----:B------:R-:W-:-:S05]  /*21b20*/  SHF.R.U32.HI R2, RZ, 0x6, R2 ;  /* 0x00000006ff027819 */ /* 0x000fca0000011602 */
[----:B------:R-:W-:-:S06]  /*21b30*/  IMAD.MOV.U32 R7, RZ, RZ, R2 ;  /* 0x000000ffff077224 */ /* 0x000fcc00078e0002 */
[----:B------:R-:W-:-:S04]  /*21b40*/  @P0 IADD3 R3, R3, 0x3f, RZ ;  /* 0x0000003f03030810 */ /* 0x000fc80007ffe0ff */
[----:B------:R-:W-:-:S04]  /*21b50*/  @P0 SHF.R.S32.HI R6, RZ, 0x1f, R3 ;  /* 0x0000001fff060819 */ /* 0x000fc80000011403 */
[----:B------:R-:W-:-:S04]  /*21b60*/  @P0 LEA.HI R6, R6, R3, RZ, 0x6 ;  /* 0x0000000306060211 */ /* 0x000fc800078f30ff */
[----:B------:R-:W-:-:S04]  /*21b70*/  @P0 SHF.R.S32.HI R7, RZ, 0x6, R6 ;  /* 0x00000006ff070819 */ /* 0x000fc80000011406 */
[----:B------:R-:W-:-:S13]  /*21b80*/  ISETP.GT.AND P0, PT, R7, R2, PT ;  /* 0x000000020700720c */ /* 0x000fda0003f04270 */
[----:B------:R-:W-:Y:S05]  /*21b90*/  @!P0 BRA `(.L_x_1669) ;  /* 0x0000000c00b08947 */ /* 0x000fea0003800000 */
[----:B------:R-:W1:Y:S01]  /*21ba0*/  LDC R3, c[0x0][0x428] ;  /* 0x00010a00ff037b82 */ /* 0x000e620000000800 */
[----:B------:R-:W-:Y:S01]  /*21bb0*/  UMOV UR4, 0xffffffff ;  /* 0xffffffff00047882 */ /* 0x000fe20000000000 */
[----:B-1----:R-:W-:Y:S01]  /*21bc0*/  ISETP.NE.AND P0, PT, R3, 0x1, PT ;  /* 0x000000010300780c */ /* 0x002fe20003f05270 */
[----:B------:R-:W-:-:S12]  /*21bd0*/  IMAD.MOV.U32 R3, RZ, RZ, R18 ;  /* 0x000000ffff037224 */ /* 0x000fd800078e0012 */
[----:B------:R-:W1:Y:S08]  /*21be0*/  @P0 LDC R8, c[0x0][0x42c] ;  /* 0x00010b00ff080b82 */ /* 0x000e700000000800 */
[----:B------:R-:W2:Y:S01]  /*21bf0*/  @P0 LDC R6, c[0x0][0x430] ;  /* 0x00010c00ff060b82 */ /* 0x000ea20000000800 */
[----:B-1----:R-:W-:-:S05]  /*21c00*/  @P0 IMAD.HI.U32 R8, R18, R8, RZ ;  /* 0x0000000812080227 */ /* 0x002fca00078e00ff */
[----:B--2---:R-:W-:Y:S02]  /*21c10*/  @P0 SHF.R.U32.HI R3, RZ, R6, R8 ;  /* 0x00000006ff030219 */ /* 0x004fe40000011608 */
[----:B------:R-:W-:Y:S01]  /*21c20*/  SEL R6, R19, RZ, !P1 ;  /* 0x000000ff13067207 */ /* 0x000fe20004800000 */
[----:B------:R-:W-:Y:S06]  /*21c30*/  BRA.DIV UR4, `(.L_x_1670) ;  /* 0x0000006e04e87947 */ /* 0x000fec000b800000 */
.L_x_1874:
[----:B------:R-:W-:-:S03]  /*21c40*/  UMOV UR4, 0xffffffff ;  /* 0xffffffff00047882 */ /* 0x000fc60000000000 */
[----:B------:R-:W-:Y:S05]  /*21c50*/  BRA.DIV UR4, `(.L_x_1671) ;  /* 0x0000007204147947 */ /* 0x000fea000b800000 */
[----:B------:R-:W-:-:S13]  /*21c60*/  ELECT P6, URZ, PT ;  /* 0x00000000003f782f */ /* 0x000fda00038c0000 */
.L_x_1877:
[----:B------:R-:W2:Y:S01]  /*21c70*/  LDL R8, [R1+0x24] ;  /* 0x0000240001087983 */ /* 0x000ea20000100800 */
[----:B------:R-:W-:Y:S01]  /*21c80*/  BSSY B1, `(.L_x_1672) ;  /* 0x000000b000017945 */ /* 0x000fe20003800000 */
[----:B------:R-:W1:Y:S01]  /*21c90*/  S2R R12, SR_CgaCtaId ;  /* 0x00000000000c7919 */ /* 0x000e620000008800 */
[----:B--2---:R-:W-:-:S05]  /*21ca0*/  VIADD R8, R8, 0x1 ;  /* 0x0000000108087836 */ /* 0x004fca0000000000 */
[----:B------:R-:W-:-:S04]  /*21cb0*/  LEA.HI R9, R8, R8, RZ, 0x1 ;  /* 0x0000000808097211 */ /* 0x000fc800078f08ff */
[----:B------:R-:W-:-:S04]  /*21cc0*/  LOP3.LUT R9, R9, 0xfffffffe, RZ, 0xc0, !PT ;  /* 0xfffffffe09097812 */ /* 0x000fc800078ec0ff */
[----:B------:R-:W-:Y:S02]  /*21cd0*/  IADD3 R8, R8, -R9, RZ ;  /* 0x8000000908087210 */ /* 0x000fe40007ffe0ff */
[----:B------:R-:W-:Y:S02]  /*21ce0*/  MOV R9, 0x400 ;  /* 0x0000040000097802 */ /* 0x000fe40000000f00 */
[----:B------:R-:W-:Y:S02]  /*21cf0*/  SHF.L.U32 R8, R8, 0x1f, RZ ;  /* 0x0000001f08087819 */ /* 0x000fe400000006ff */
[----:B-1----:R-:W-:-:S04]  /*21d00*/  LEA R12, R12, R9, 0x18 ;  /* 0x000000090c0c7211 */ /* 0x002fc800078ec0ff */
[----:B------:R-:W1:Y:S02]  /*21d10*/  SYNCS.PHASECHK.TRANS64.TRYWAIT P0, [R12+URZ+0x30820], R8 ;  /* 0x030820080c0075a7 */ /* 0x000e64000800017f */
[----:B-1----:R-:W-:Y:S05]  /*21d20*/  @!P0 BRA `(.L_x_1673) ;  /* 0x0000007000008947 */ /* 0x002fea0003800000 */
.L_x_1878:
[----:B------:R-:W-:Y:S05]  /*21d30*/  BSYNC B1 ;  /* 0x0000000000017941 */ /* 0x000fea0003800000 */
.L_x_1672:
[----:B------:R-:W-:Y:S04]  /*21d40*/  BSSY B1, `(.L_x_1674) ;  /* 0x000005d000017945 */ /* 0x000fe80003800000 */
[----:B------:R-:W-:Y:S05]  /*21d50*/  @!P6 BRA `(.L_x_1675) ;  /* 0x00000004006ce947 */ /* 0x000fea0003800000 */
[----:B------:R-:W1:Y:S04]  /*21d60*/  LDL R10, [R1+0xc] ;  /* 0x00000c00010a7983 */ /* 0x000e680000100800 */
[----:B------:R-:W2:Y:S01]  /*21d70*/  LDL R9, [R1+0x10] ;  /* 0x0000100001097983 */ /* 0x000ea20000100800 */
[----:B-1----:R-:W-:Y:S01]  /*21d80*/  IMAD R8, R10, 0x8, R12 ;  /* 0x000000080a087824 */ /* 0x002fe200078e020c */
[----:B--2---:R-:W-:-:S04]  /*21d90*/  SHF.L.U32 R10, R9, 0x1f, RZ ;  /* 0x0000001f090a7819 */ /* 0x004fc800000006ff */
[----:B------:R-:W1:Y:S02]  /*21da0*/  SYNCS.PHASECHK.TRANS64.TRYWAIT P0, [R8+URZ+0x308a0], R10 ;  /* 0x0308a00a080075a7 */ /* 0x000e64000800017f */
[----:B-1----:R-:W-:Y:S05]  /*21db0*/  @!P0 BRA `(.L_x_1676) ;  /* 0x0000006c00f08947 */ /* 0x002fea0003800000 */
.L_x_1879:
[----:B------:R-:W2:Y:S02]  /*21dc0*/  S2R R9, SR_TID.X ;  /* 0x0000000000097919 */ /* 0x000ea40000002100 */
[----:B--2---:R-:W-:-:S04]  /*21dd0*/  LOP3.LUT R9, R9, 0x7f, RZ, 0xc0, !PT ;  /* 0x0000007f09097812 */ /* 0x004fc800078ec0ff */
[----:B------:R-:W-:-:S13]  /*21de0*/  ISETP.NE.AND P1, PT, R9, RZ, PT ;  /* 0x000000ff0900720c */ /* 0x000fda0003f25270 */
[----:B------:R-:W-:Y:S05]  /*21df0*/  @P1 BRA `(.L_x_1677) ;  /* 0x00000000001c1947 */ /* 0x000fea0003800000 */
[----:B------:R-:W2:Y:S02]  /*21e00*/  S2R R9, SR_TID.X ;  /* 0x0000000000097919 */ /* 0x000ea40000002100 */
[----:B--2---:R-:W-:-:S04]  /*21e10*/  LOP3.LUT R9, R9, 0x1f, RZ, 0xc0, !PT ;  /* 0x0000001f09097812 */ /* 0x004fc800078ec0ff */
[----:B------:R-:W-:Y:S01]  /*21e20*/  ISETP.NE.AND P0, PT, R9, RZ, PT ;  /* 0x000000ff0900720c */ /* 0x000fe20003f05270 */
[----:B------:R-:W-:-:S04]  /*21e30*/  IMAD.MOV.U32 R9, RZ, RZ, 0x8000 ;  /* 0x00008000ff097424 */ /* 0x000fc800078e00ff */
[----:B------:R2:W-:Y:S08]  /*21e40*/  SYNCS.ARRIVE.TRANS64 RZ, [R8+URZ+0x30890], R9 ;  /* 0x0308900908ff79a7 */ /* 0x0005f0000800003f */
[----:B------:R-:W-:Y:S05]  /*21e50*/  @!P0 BRA `(.L_x_1677) ;  /* 0x0000000000048947 */ /* 0x000fea0003800000 */
[----:B------:R-:W-:Y:S01]  /*21e60*/  BPT.TRAP 0x1 ;  /* 0x000000040000795c */ /* 0x000fe20000300000 */
.L_x_1677:
[----:B--2---:R-:W2:Y:S01]  /*21e70*/  LDL R9, [R1+0xc] ;  /* 0x00000c0001097983 */ /* 0x004ea20000100800 */
[----:B------:R-:W-:Y:S01]  /*21e80*/  R2UR UR9, R8 ;  /* 0x00000000080972ca */ /* 0x000fe200000e0000 */
[----:B------:R-:W-:Y:S01]  /*21e90*/  UIADD3 UR4, UP0, UR36, 0x570, URZ ;  /* 0x0000057024047890 */ /* 0x000fe2000ff1e03f */
[----:B------:R-:W-:Y:S01]  /*21ea0*/  R2UR UR12, R3 ;  /* 0x00000000030c72ca */ /* 0x000fe200000e0000 */
[----:B------:R-:W-:Y:S01]  /*21eb0*/  UMOV UR10, URZ ;  /* 0x0000003f000a7c82 */ /* 0x000fe20008000000 */
[----:B------:R-:W-:Y:S01]  /*21ec0*/  R2UR UR13, R6 ;  /* 0x00000000060d72ca */ /* 0x000fe200000e0000 */
[----:B------:R-:W-:Y:S01]  /*21ed0*/  UIADD3.X UR5, URZ, UR37, URZ, UP0, !UPT ;  /* 0x000000253f057290 */ /* 0x000fe200087fe43f */
[----:B------:R-:W-:Y:S01]  /*21ee0*/  UMOV UR6, 0x0 ;  /* 0x0000000000067882 */ /* 0x000fe20000000000 */
[----:B------:R-:W-:Y:S01]  /*21ef0*/  UMOV UR7, 0x12f00000 ;  /* 0x12f0000000077882 */ /* 0x000fe20000000000 */
[----:B------:R-:W-:-:S05]  /*21f00*/  UMOV UR17, 0x40 ;  /* 0x0000004000117882 */ /* 0x000fca0000000000 */
[----:B------:R-:W-:Y:S01]  /*21f10*/  UIADD3 UR9, UR9, 0x30890, URZ ;  /* 0x0003089009097890 */ /* 0x000fe2000fffe03f */
[----:B--2---:R-:W-:-:S05]  /*21f20*/  IMAD R9, R9, 0x8000, R12 ;  /* 0x0000800009097824 */ /* 0x004fca00078e020c */
[----:B------:R-:W-:Y:S02]  /*21f30*/  R2UR UR14, R9 ;  /* 0x00000000090e72ca */ /* 0x000fe400000e0000 */
[----:B------:R-:W-:-:S05]  /*21f40*/  LEA R9, R7, R5, 0x6 ;  /* 0x0000000507097211 */ /* 0x000fca00078e30ff */
[----:B------:R-:W-:-:S05]  /*21f50*/  VIADD R9, R9, 0xffffffc0 ;  /* 0xffffffc009097836 */ /* 0x000fca0000000000 */
[----:B------:R-:W-:Y:S01]  /*21f60*/  R2UR UR11, R9 ;  /* 0x00000000090b72ca */ /* 0x000fe200000e0000 */
[----:B------:R-:W-:Y:S02]  /*21f70*/  UIADD3 UR8, UR14, 0x20400, URZ ;  /* 0x000204000e087890 */ /* 0x000fe4000fffe03f */
[----:B------:R-:W-:Y:S02]  /*21f80*/  UIADD3 UR15, UR14, 0x22400, URZ ;  /* 0x000224000e0f7890 */ /* 0x000fe4000fffe03f */
[----:B------:R-:W-:Y:S02]  /*21f90*/  UIADD3 UR16, UR14, 0x24400, URZ ;  /* 0x000244000e107890 */ /* 0x000fe4000fffe03f */
[----:B------:R-:W-:-:S06]  /*21fa0*/  UIADD3 UR14, UR14, 0x26400, URZ ;  /* 0x000264000e0e7890 */ /* 0x000fcc000fffe03f */
        /* <DEDUP_REMOVED lines=11> */
[----:B------:R2:W-:Y:S01]  /*22060*/  UTMALDG.4D [UR8], [UR4], desc[UR6] ;  /* 0x00000608040075b4 */ /* 0x0005e20008019000 */
[----:B------:R-:W3:Y:S02]  /*22070*/  SYNCS.PHASECHK.TRANS64.TRYWAIT P0, [R8+URZ+0x308c0], R10 ;  /* 0x0308c00a080075a7 */ /* 0x000ee4000800017f */
[----:B--23--:R-:W-:Y:S05]  /*22080*/  @!P0 BRA `(.L_x_1678) ;  /* 0x0000006c00508947 */ /* 0x00cfea0003800000 */
.L_x_1880:
[----:B------:R-:W1:Y:S02]  /*22090*/  LDL R11, [R1+0xc] ;  /* 0x00000c00010b7983 */ /* 0x000e640000100800 */
[----:B-12---:R-:W-:Y:S01]  /*220a0*/  IMAD.SHL.U32 R10, R11, 0x4000, RZ ;  /* 0x000040000b0a7824 */ /* 0x006fe200078e00ff */
[----:B------:R-:W-:Y:S06]  /*220b0*/  @P1 BRA `(.L_x_1679) ;  /* 0x00000000001c1947 */ /* 0x000fec0003800000 */
[----:B------:R-:W1:Y:S02]  /*220c0*/  S2R R11, SR_TID.X ;  /* 0x00000000000b7919 */ /* 0x000e640000002100 */
[----:B-1----:R-:W-:-:S04]  /*220d0*/  LOP3.LUT R11, R11, 0x1f, RZ, 0xc0, !PT ;  /* 0x0000001f0b0b7812 */ /* 0x002fc800078ec0ff */
[----:B------:R-:W-:Y:S01]  /*220e0*/  ISETP.NE.AND P0, PT, R11, RZ, PT ;  /* 0x000000ff0b00720c */ /* 0x000fe20003f05270 */
[----:B------:R-:W-:-:S04]  /*220f0*/  IMAD.MOV.U32 R11, RZ, RZ, 0x8000 ;  /* 0x00008000ff0b7424 */ /* 0x000fc800078e00ff */
[----:B------:R1:W-:Y:S08]  /*22100*/  SYNCS.ARRIVE.TRANS64 RZ, [R8+URZ+0x308b0], R11 ;  /* 0x0308b00b08ff79a7 */ /* 0x0003f0000800003f */
[----:B------:R-:W-:Y:S05]  /*22110*/  @!P0 BRA `(.L_x_1679) ;  /* 0x0000000000048947 */ /* 0x000fea0003800000 */
[----:B------:R-:W-:Y:S01]  /*22120*/  BPT.TRAP 0x1 ;  /* 0x000000040000795c */ /* 0x000fe20000300000 */
.L_x_1679:
[----:B------:R-:W-:Y:S01]  /*22130*/  LEA R10, R10, R12, 0x1 ;  /* 0x0000000c0a0a7211 */ /* 0x000fe200078e08ff */
        /* <DEDUP_REMOVED lines=9> */
[----:B------:R-:W-:Y:S01]  /*221d0*/  R2UR UR13, R6 ;  /* 0x00000000060d72ca */ /* 0x000fe200000e0000 */
[----:B------:R-:W-:-:S04]  /*221e0*/  UMOV UR17, 0x40 ;  /* 0x0000004000117882 */ /* 0x000fc80000000000 */
        /* <DEDUP_REMOVED lines=18> */
.L_x_1675:
[----:B------:R-:W-:Y:S05]  /*22310*/  BSYNC B1 ;  /* 0x0000000000017941 */ /* 0x000fea0003800000 */
.L_x_1674:
[----:B-1----:R-:W2:Y:S04]  /*22320*/  LDL.LU R8, [R1+0xc] ;  /* 0x00000c0001087983 */ /* 0x002ea80000300800 */
[----:B------:R-:W3:Y:S01]  /*22330*/  LDL.LU R10, [R1+0x10] ;  /* 0x00001000010a7983 */ /* 0x000ee20000300800 */
[----:B------:R-:W-:Y:S01]  /*22340*/  VIADD R7, R7, 0xfffffffe ;  /* 0xfffffffe07077836 */ /* 0x000fe20000000000 */
[----:B------:R-:W-:Y:S01]  /*22350*/  PLOP3.LUT P2, PT, PT, PT, PT, 0x8, 0x0 ;  /* 0x000000000000781c */ /* 0x000fe20003f4e170 */
[----:B--2---:R-:W-:-:S05]  /*22360*/  VIADD R8, R8, 0x1 ;  /* 0x0000000108087836 */ /* 0x004fca0000000000 */
[----:B------:R-:W-:-:S04]  /*22370*/  ISETP.NE.AND P0, PT, R8, 0x2, PT ;  /* 0x000000020800780c */ /* 0x000fc80003f05270 */
[----:B------:R-:W-:Y:S02]  /*22380*/  SEL R9, RZ, 0x1, P0 ;  /* 0x00000001ff097807 */ /* 0x000fe40000000000 */
[----:B------:R-:W-:Y:S02]  /*22390*/  SEL R8, R8, RZ, P0 ;  /* 0x000000ff08087207 */ /* 0x000fe40000000000 */
[----:B---3--:R-:W-:Y:S02]  /*223a0*/  LOP3.LUT R10, R10, R9, RZ, 0x3c, !PT ;  /* 0x000000090a0a7212 */ /* 0x008fe400078e3cff */
[----:B------:R-:W-:-:S03]  /*223b0*/  ISETP.GE.AND P0, PT, R7, R2, PT ;  /* 0x000000020700720c */ /* 0x000fc60003f06270 */
[----:B------:R1:W-:Y:S04]  /*223c0*/  STL [R1+0x10], R10 ;  /* 0x0000100a01007387 */ /* 0x0003e80000100800 */
[----:B------:R1:W-:Y:S06]  /*223d0*/  STL [R1+0xc], R8 ;  /* 0x00000c0801007387 */ /* 0x0003ec0000100800 */
[----:B------:R-:W-:Y:S05]  /*223e0*/  @!P0 BRA `(.L_x_1669) ;  /* 0x00000004009c8947 */ /* 0x000fea0003800000 */
.L_x_1686:
[----:B------:R-:W-:Y:S05]  /*223f0*/  YIELD ;  /* 0x0000000000007946 */ /* 0x000fea0003800000 */
[----:B------:R-:W-:Y:S04]  /*22400*/  BSSY B1, `(.L_x_1680) ;  /* 0x0000059000017945 */ /* 0x000fe80003800000 */
[----:B--2---:R-:W-:Y:S05]  /*22410*/  @!P6 BRA `(.L_x_1681) ;  /* 0x00000004005ce947 */ /* 0x004fea0003800000 */
[----:B-1----:R-:W2:Y:S04]  /*22420*/  LDL R8, [R1+0xc] ;  /* 0x00000c0001087983 */ /* 0x002ea80000100800 */
[----:B------:R-:W3:Y:S01]  /*22430*/  LDL R9, [R1+0x10] ;  /* 0x0000100001097983 */ /* 0x000ee20000100800 */
[----:B--2---:R-:W-:Y:S01]  /*22440*/  IMAD R8, R8, 0x8, R12 ;  /* 0x0000000808087824 */ /* 0x004fe200078e020c */
[----:B---3--:R-:W-:-:S04]  /*22450*/  SHF.L.U32 R9, R9, 0x1f, RZ ;  /* 0x0000001f09097819 */ /* 0x008fc800000006ff */
[----:B------:R-:W1:Y:S02]  /*22460*/  SYNCS.PHASECHK.TRANS64.TRYWAIT P0, [R8+URZ+0x308a0], R9 ;  /* 0x0308a009080075a7 */ /* 0x000e64000800017f */
[----:B-1----:R-:W-:Y:S05]  /*22470*/  @!P0 BRA `(.L_x_1682) ;  /* 0x0000006800688947 */ /* 0x002fea0003800000 */
.L_x_1881:
[----:B------:R-:W2:Y:S02]  /*22480*/  S2R R10, SR_TID.X ;  /* 0x00000000000a7919 */ /* 0x000ea40000002100 */
[----:B--2---:R-:W-:-:S04]  /*22490*/  LOP3.LUT R10, R10, 0x7f, RZ, 0xc0, !PT ;  /* 0x0000007f0a0a7812 */ /* 0x004fc800078ec0ff */
[----:B------:R-:W-:-:S13]  /*224a0*/  ISETP.NE.AND P0, PT, R10, RZ, PT ;  /* 0x000000ff0a00720c */ /* 0x000fda0003f05270 */
[----:B------:R-:W-:Y:S05]  /*224b0*/  @P0 BRA `(.L_x_1683) ;  /* 0x00000000001c0947 */ /* 0x000fea0003800000 */
[----:B------:R-:W2:Y:S02]  /*224c0*/  S2R R10, SR_TID.X ;  /* 0x00000000000a7919 */ /* 0x000ea40000002100 */
[----:B--2---:R-:W-:-:S04]  /*224d0*/  LOP3.LUT R10, R10, 0x1f, RZ, 0xc0, !PT ;  /* 0x0000001f0a0a7812 */ /* 0x004fc800078ec0ff */
[----:B------:R-:W-:Y:S02]  /*224e0*/  ISETP.NE.AND P1, PT, R10, RZ, PT ;  /* 0x000000ff0a00720c */ /* 0x000fe40003f25270 */
[----:B------:R-:W-:-:S04]  /*224f0*/  MOV R10, 0x8000 ;  /* 0x00008000000a7802 */ /* 0x000fc80000000f00 */
[----:B------:R2:W-:Y:S07]  /*22500*/  SYNCS.ARRIVE.TRANS64 RZ, [R8+URZ+0x30890], R10 ;  /* 0x0308900a08ff79a7 */ /* 0x0005ee000800003f */
[----:B------:R-:W-:Y:S05]  /*22510*/  @!P1 BRA `(.L_x_1683) ;  /* 0x0000000000049947 */ /* 0x000fea0003800000 */
[----:B------:R-:W-:Y:S01]  /*22520*/  BPT.TRAP 0x1 ;  /* 0x000000040000795c */ /* 0x000fe20000300000 */
.L_x_1683:
[----:B--2---:R-:W2:Y:S01]  /*22530*/  LDL R10, [R1+0xc] ;  /* 0x00000c00010a7983 */ /* 0x004ea20000100800 */
[----:B------:R-:W-:Y:S01]  /*22540*/  R2UR UR9, R8 ;  /* 0x00000000080972ca */ /* 0x000fe200000e0000 */
[----:B------:R-:W-:Y:S01]  /*22550*/  IMAD R11, R7, 0x40, R5 ;  /* 0x00000040070b7824 */ /* 0x000fe200078e0205 */
        /* <DEDUP_REMOVED lines=8> */
[----:B------:R-:W-:-:S03]  /*225e0*/  UMOV UR17, 0x40 ;  /* 0x0000004000117882 */ /* 0x000fc60000000000 */
        /* <DEDUP_REMOVED lines=21> */
.L_x_1882:
[----:B------:R-:W-:Y:S05]  /*22740*/  @P0 BRA `(.L_x_1685) ;  /* 0x00000000001c0947 */ /* 0x000fea0003800000 */
[----:B0-----:R-:W0:Y:S01]  /*22750*/  S2R R13, SR_TID.X ;  /* 0x00000000000d7919 */ /* 0x001e220000002100 */
[----:B-12---:R-:W-:-:S04]  /*22760*/  IMAD.MOV.U32 R9, RZ, RZ, 0x8000 ;  /* 0x00008000ff097424 */ /* 0x006fc800078e00ff */
[----:B------:R3:W-:Y:S01]  /*22770*/  SYNCS.ARRIVE.TRANS64 RZ, [R8+URZ+0x308b0], R9 ;  /* 0x0308b00908ff79a7 */ /* 0x0007e2000800003f */
[----:B0-----:R-:W-:-:S04]  /*22780*/  LOP3.LUT R13, R13, 0x1f, RZ, 0xc0, !PT ;  /* 0x0000001f0d0d7812 */ /* 0x001fc800078ec0ff */
[----:B------:R-:W-:-:S13]  /*22790*/  ISETP.NE.AND P1, PT, R13, RZ, PT ;  /* 0x000000ff0d00720c */ /* 0x000fda0003f25270 */
[----:B---3--:R-:W-:Y:S05]  /*227a0*/  @!P1 BRA `(.L_x_1685) ;  /* 0x0000000000049947 */ /* 0x008fea0003800000 */
[----:B------:R-:W-:Y:S01]  /*227b0*/  BPT.TRAP 0x1 ;  /* 0x000000040000795c */ /* 0x000fe20000300000 */
.L_x_1685:
        /* <DEDUP_REMOVED lines=17> */
[----:B---3--:R-:W-:Y:S01]  /*228d0*/  UMOV UR8, UR14 ;  /* 0x0000000e00087c82 */ /* 0x008fe20008000000 */
[----:B------:R-:W-:Y:S01]  /*228e0*/  UMOV UR10, UR17 ;  /* 0x00000011000a7c82 */ /* 0x000fe20008000000 */
[----:B------:R-:W-:Y:S01]  /*228f0*/  UMOV UR14, 0x80 ;  /* 0x00000080000e7882 */ /* 0x000fe20000000000 */
[----:B------:R3:W-:Y:S02]  /*22900*/  UTMALDG.4D [UR8], [UR4], desc[UR6] ;  /* 0x00000608040075b4 */ /* 0x0007e40008019000 */
[----:B---3--:R-:W-:Y:S01]  /*22910*/  UMOV UR8, UR15 ;  /* 0x0000000f00087c82 */ /* 0x008fe20008000000 */
[----:B------:R-:W-:Y:S01]  /*22920*/  UMOV UR10, UR14 ;  /* 0x0000000e000a7c82 */ /* 0x000fe20008000000 */
[----:B------:R-:W-:Y:S01]  /*22930*/  UMOV UR14, 0xc0 ;  /* 0x000000c0000e7882 */ /* 0x000fe20000000000 */
[----:B------:R3:W-:Y:S02]  /*22940*/  UTMALDG.4D [UR8], [UR4], desc[UR6] ;  /* 0x00000608040075b4 */ /* 0x0007e40008019000 */
[----:B---3--:R-:W-:Y:S01]  /*22950*/  UMOV UR8, UR16 ;  /* 0x0000001000087c82 */ /* 0x008fe20008000000 */
[----:B------:R-:W-:-:S02]  /*22960*/  UMOV UR10, UR14 ;  /* 0x0000000e000a7c82 */ /* 0x000fc40008000000 */
[----:B------:R3:W-:Y:S02]  /*22970*/  UTMALDG.4D [UR8], [UR4], desc[UR6] ;  /* 0x00000608040075b4 */ /* 0x0007e40008019000 */
[----:B---3--:R-:W-:Y:S01]  /*22980*/  NOP ;  /* 0x0000000000007918 */ /* 0x008fe20000000000 */
.L_x_1681:
[----:B------:R-:W-:Y:S05]  /*22990*/  BSYNC B1 ;  /* 0x0000000000017941 */ /* 0x000fea0003800000 */
.L_x_1680:
[----:B-12---:R-:W2:Y:S04]  /*229a0*/  LDL.LU R8, [R1+0xc] ;  /* 0x00000c0001087983 */ /* 0x006ea80000300800 */
[----:B------:R-:W3:Y:S01]  /*229b0*/  LDL.LU R10, [R1+0x10] ;  /* 0x00001000010a7983 */ /* 0x000ee20000300800 */
[----:B--2---:R-:W-:-:S04]  /*229c0*/  IADD3 R8, R8, 0x1, RZ ;  /* 0x0000000108087810 */ /* 0x004fc80007ffe0ff */
[----:B------:R-:W-:-:S04]  /*229d0*/  ISETP.NE.AND P0, PT, R8, 0x2, PT ;  /* 0x000000020800780c */ /* 0x000fc80003f05270 */
[----:B------:R-:W-:Y:S02]  /*229e0*/  SEL R9, RZ, 0x1, P0 ;  /* 0x00000001ff097807 */ /* 0x000fe40000000000 */
[----:B------:R-:W-:Y:S02]  /*229f0*/  SEL R8, R8, RZ, P0 ;  /* 0x000000ff08087207 */ /* 0x000fe40000000000 */
[----:B---3--:R-:W-:Y:S02]  /*22a00*/  LOP3.LUT R10, R10, R9, RZ, 0x3c, !PT ;  /* 0x000000090a0a7212 */ /* 0x008fe400078e3cff */
[C---:B------:R-:W-:Y:S01]  /*22a10*/  ISETP.GT.AND P0, PT, R7.reuse, R2, PT ;  /* 0x000000020700720c */ /* 0x040fe20003f04270 */
[----:B------:R-:W-:Y:S02]  /*22a20*/  VIADD R7, R7, 0xffffffff ;  /* 0xffffffff07077836 */ /* 0x000fe40000000000 */
[----:B------:R2:W-:Y:S04]  /*22a30*/  STL [R1+0x10], R10 ;  /* 0x0000100a01007387 */ /* 0x0005e80000100800 */
[----:B------:R2:W-:Y:S06]  /*22a40*/  STL [R1+0xc], R8 ;  /* 0x00000c0801007387 */ /* 0x0005ec0000100800 */
[----:B------:R-:W-:Y:S05]  /*22a50*/  @P0 BRA `(.L_x_1686) ;  /* 0xfffffff800640947 */ /* 0x000fea000383ffff */
.L_x_1669:
[----:B------:R-:W-:Y:S05]  /*22a60*/  BSYNC B0 ;  /* 0x0000000000007941 */ /* 0x000fea0003800000 */
.L_x_1668:
[----:B------:R-:W3:Y:S01]  /*22a70*/  LDC.64 R2, c[0x0][0x9e0] ;  /* 0x00027800ff027b82 */ /* 0x000ee20000000a00 */
[----:B------:R-:W-:Y:S07]  /*22a80*/  @!P2 WARPSYNC.ALL ;  /* 0x000000000000a948 */ /* 0x000fee0003800000 */
[----:B------:R-:W-:Y:S01]  /*22a90*/  @!P2 BAR.SYNC.DEFER_BLOCKING 0xc, 0x120 ;  /* 0x030480000000ab1d */ /* 0x000fe20000010000 */
[----:B---3--:R-:W-:Y:S01]  /*22aa0*/  ISETP.GE.AND P0, PT, R3, 0x1, PT ;  /* 0x000000010300780c */ /* 0x008fe20003f06270 */
        /* <DEDUP_REMOVED lines=8> */
[----:B------:R-:W3:Y:S02]  /*22b30*/  @P1 LDC.64 R6, c[0x0][0x9e8] ;  /* 0x00027a00ff061b82 */ /* 0x000ee40000000a00 */
[----:B---3--:R-:W-:-:S05]  /*22b40*/  @P1 IMAD.HI.U32 R6, R4, R6, RZ ;  /* 0x0000000604061227 */ /* 0x008fca00078e00ff */
[----:B------:R-:W-:-:S04]  /*22b50*/  @P1 SHF.R.U32.HI R4, RZ, R7, R6 ;  /* 0x00000007ff041219 */ /* 0x000fc80000011606 */
[----:B------:R-:W-:Y:S01]  /*22b60*/  LOP3.LUT R6, RZ, R4, RZ, 0x33, !PT ;  /* 0x00000004ff067212 */ /* 0x000fe200078e33ff */
[----:B------:R-:W-:Y:S06]  /*22b70*/  BRA `(.L_x_1690) ;  /* 0x0000000000107947 */ /* 0x000fec0003800000 */
.L_x_1689:
[----:B------:R-:W-:-:S13]  /*22b80*/  ISETP.NE.AND P1, PT, R3, 0x1, PT ;  /* 0x000000010300780c */ /* 0x000fda0003f25270 */
[----:B------:R-:W3:Y:S02]  /*22b90*/  @P1 LDC.64 R4, c[0x0][0x9e8] ;  /* 0x00027a00ff041b82 */ /* 0x000ee40000000a00 */
[----:B---3--:R-:W-:-:S05]  /*22ba0*/  @P1 IMAD.HI.U32 R4, R6, R4, RZ ;  /* 0x0000000406041227 */ /* 0x008fca00078e00ff */
[----:B------:R-:W-:-:S07]  /*22bb0*/  @P1 SHF.R.U32.HI R6, RZ, R5, R4 ;  /* 0x00000005ff061219 */ /* 0x000fce0000011604 */
.L_x_1690:
[----:B------:R-:W-:Y:S05]  /*22bc0*/  BSYNC B0 ;  /* 0x0000000000007941 */ /* 0x000fea0003800000 */
.L_x_1688:
[----:B------:R-:W-:-:S05]  /*22bd0*/  IMAD R5, R6, R3, R3 ;  /* 0x0000000306057224 */ /* 0x000fca00078e0203 */
[----:B------:R-:W-:-:S07]  /*22be0*/  VIMNMX R2, R2, R5, PT ;  /* 0x0000000502027248 */ /* 0x000fce0003fe0100 */
.L_x_1687:
[----:B------:R-:W-:Y:S01]  /*22bf0*/  VIADD R2, R2, 0x3f ;  /* 0x0000003f02027836 */ /* 0x000fe20000000000 */
[----:B------:R-:W-:-:S04]  /*22c00*/  ULDC UR4, c[0x0][0x9dc] ;  /* 0x0002770000047ab9 */ /* 0x000fc80000000800 */
[----:B------:R-:W-:-:S04]  /*22c10*/  SHF.R.S32.HI R5, RZ, 0x1f, R2 ;  /* 0x0000001fff057819 */ /* 0x000fc80000011402 */
[----:B------:R-:W-:Y:S01]  /*22c20*/  LEA.HI R5, R5, R2, RZ, 0x6 ;  /* 0x0000000205057211 */ /* 0x000fe200078f30ff */
[----:B------:R-:W-:-:S03]  /*22c30*/  VIADD R2, R0, -UR4 ;  /* 0x8000000400027c36 */ /* 0x000fc60008000000 */
[----:B------:R-:W-:-:S04]  /*22c40*/  SHF.R.S32.HI R5, RZ, 0x6, R5 ;  /* 0x00000006ff057819 */ /* 0x000fc80000011405 */
[----:B------:R-:W-:-:S05]  /*22c50*/  VIMNMX R6, R20, R5, PT ;  /* 0x0000000514067248 */ /* 0x000fca0003fe0100 */
[----:B------:R3:W-:Y:S01]  /*22c60*/  STL [R1+0x20], R6 ;  /* 0x0000200601007387 */ /* 0x0007e20000100800 */
[----:B------:R-:W-:Y:S05]  /*22c70*/  @!P0 BRA `(.L_x_1691) ;  /* 0x0000000000448947 */ /* 0x000fea0003800000 */
[----:B------:R-:W-:Y:S01]  /*22c80*/  ISETP.GT.AND P0, PT, R0, -0x1, PT ;  /* 0xffffffff0000780c */ /* 0x000fe20003f04270 */
[----:B------:R-:W-:-:S12]  /*22c90*/  BSSY B0, `(.L_x_1692) ;  /* 0x000000d000007945 */ /* 0x000fd80003800000 */
[----:B------:R-:W-:Y:S05]  /*22ca0*/  @P0 BRA `(.L_x_1693) ;  /* 0x00000000001c0947 */ /* 0x000fea0003800000 */
[----:B------:R-:W-:Y:S02]  /*22cb0*/  ISETP.NE.AND P0, PT, R3, 0x1, PT ;  /* 0x000000010300780c */ /* 0x000fe40003f05270 */
[----:B------:R-:W-:-:S11]  /*22cc0*/  LOP3.LUT R7, RZ, R0, RZ, 0x33, !PT ;  /* 0x00000000ff077212 */ /* 0x000fd600078e33ff */
[----:B------:R-:W4:Y:S02]  /*22cd0*/  @P0 LDC.64 R4, c[0x0][0x9e8] ;  /* 0x00027a00ff040b82 */ /* 0x000f240000000a00 */
[----:B----4-:R-:W-:-:S05]  /*22ce0*/  @P0 IMAD.HI.U32 R4, R7, R4, RZ ;  /* 0x0000000407040227 */ /* 0x010fca00078e00ff */
[----:B------:R-:W-:-:S04]  /*22cf0*/  @P0 SHF.R.U32.HI R7, RZ, R5, R4 ;  /* 0x00000005ff070219 */ /* 0x000fc80000011604 */
[----:B------:R-:W-:Y:S01]  /*22d00*/  LOP3.LUT R0, RZ, R7, RZ, 0x33, !PT ;  /* 0x00000007ff007212 */ /* 0x000fe200078e33ff */
[----:B------:R-:W-:Y:S06]  /*22d10*/  BRA `(.L_x_1694) ;  /* 0x0000000000107947 */ /* 0x000fec0003800000 */
.L_x_1693:
[----:B------:R-:W-:-:S13]  /*22d20*/  ISETP.NE.AND P0, PT, R3, 0x1, PT ;  /* 0x000000010300780c */ /* 0x000fda0003f05270 */
[----:B------:R-:W4:Y:S02]  /*22d30*/  @P0 LDC.64 R4, c[0x0][0x9e8] ;  /* 0x00027a00ff040b82 */ /* 0x000f240000000a00 */
[----:B----4-:R-:W-:-:S05]  /*22d40*/  @P0 IMAD.HI.U32 R4, R0, R4, RZ ;  /* 0x0000000400040227 */ /* 0x010fca00078e00ff */
[----:B------:R-:W-:-:S07]  /*22d50*/  @P0 SHF.R.U32.HI R0, RZ, R5, R4 ;  /* 0x00000005ff000219 */ /* 0x000fce0000011604 */
.L_x_1694:
[----:B------:R-:W-:Y:S05]  /*22d60*/  BSYNC B0 ;  /* 0x0000000000007941 */ /* 0x000fea0003800000 */
.L_x_1692:
[----:B------:R-:W-:-:S05]  /*22d70*/  IMAD R3, R0, R3, RZ ;  /* 0x0000000300037224 */ /* 0x000fca00078e02ff */
[----:B------:R-:W-:-:S07]  /*22d80*/  VIMNMX R2, R2, R3, !PT ;  /* 0x0000000302027248 */ /* 0x000fce0007fe0100 */
.L_x_1691:
[----:B------:R-:W-:Y:S01]  /*22d90*/  SHF.R.S32.HI R3, RZ, 0x1f, R2 ;  /* 0x0000001fff037819 */ /* 0x000fe20000011402 */
[----:B------:R-:W-:Y:S03]  /*22da0*/  BSSY B6, `(.L_x_1695) ;  /* 0x000035d000067945 */ /* 0x000fe60003800000 */
[----:B------:R-:W-:-:S04]  /*22db0*/  LEA.HI R3, R3, R2, RZ, 0x6 ;  /* 0x0000000203037211 */ /* 0x000fc800078f30ff */
[----:B------:R-:W-:-:S04]  /*22dc0*/  SHF.R.S32.HI R3, RZ, 0x6, R3 ;  /* 0x00000006ff037819 */ /* 0x000fc80000011403 */
[----:B------:R-:W-:-:S04]  /*22dd0*/  VIMNMX R0, RZ, R3, !PT ;  /* 0x00000003ff007248 */ /* 0x000fc80007fe0100 */
[----:B------:R-:W-:Y:S01]  /*22de0*/  ISETP.GT.AND P0, PT, R6, R0, PT ;  /* 0x000000000600720c */ /* 0x000fe20003f04270 */
[----:B------:R4:W-:-:S12]  /*22df0*/  STL [R1+0x1c], R0 ;  /* 0x00001c0001007387 */ /* 0x0009d80000100800 */
[----:B----4-:R-:W-:Y:S05]  /*22e00*/  @P0 BRA `(.L_x_1696) ;  /* 0x0000000000480947 */ /* 0x010fea0003800000 */
[----:B------:R-:W4:Y:S02]  /*22e10*/  S2R R0, SR_TID.X ;  /* 0x0000000000007919 */ /* 0x000f240000002100 */
[----:B----4-:R-:W-:-:S04]  /*22e20*/  LOP3.LUT R0, R0, 0x1f, RZ, 0xc0, !PT ;  /* 0x0000001f00007812 */ /* 0x010fc800078ec0ff */
[----:B------:R-:W-:-:S13]  /*22e30*/  ISETP.NE.AND P1, PT, R0, RZ, PT ;  /* 0x000000ff0000720c */ /* 0x000fda0003f25270 */
[----:B------:R-:W-:Y:S05]  /*22e40*/  @P1 BRA `(.L_x_1697) ;  /* 0x0000003400481947 */ /* 0x000fea0003800000 */
[----:B------:R-:W4:Y:S01]  /*22e50*/  S2R R7, SR_LANEID ;  /* 0x0000000000077919 */ /* 0x000f220000000000 */
[----:B------:R-:W-:Y:S01]  /*22e60*/  VOTEU.ANY UR4, UPT, PT ;  /* 0x0000000000047886 */ /* 0x000fe200038e0100 */
[----:B------:R-:W5:Y:S01]  /*22e70*/  LDC.64 R2, c[0x0][0xc38] ;  /* 0x00030e00ff027b82 */ /* 0x000f620000000a00 */
[----:B------:R-:W4:Y:S01]  /*22e80*/  FLO.U32 R0, UR4 ;  /* 0x0000000400007d00 */ /* 0x000f2200080e0000 */
[----:B------:R-:W-:-:S07]  /*22e90*/  ULDC.64 UR6, c[0x0][0x208] ;  /* 0x0000820000067ab9 */ /* 0x000fce0000000a00 */
[----:B------:R-:W5:Y:S01]  /*22ea0*/  POPC R5, UR4 ;  /* 0x0000000400057d09 */ /* 0x000f620008000000 */
[----:B----4-:R-:W-:-:S13]  /*22eb0*/  ISETP.EQ.U32.AND P0, PT, R0, R7, PT ;  /* 0x000000070000720c */ /* 0x010fda0003f02070 */
[----:B-----5:R-:W4:Y:S01]  /*22ec0*/  @P0 ATOMG.E.ADD.STRONG.GPU PT, R3, desc[UR6][R2.64], R5 ;  /* 0x00000005020309a8 */ /* 0x020f2200081ee1c6 */
[----:B------:R-:W5:Y:S02]  /*22ed0*/  S2R R4, SR_LTMASK ;  /* 0x0000000000047919 */ /* 0x000f640000003900 */
[----:B-----5:R-:W-:-:S04]  /*22ee0*/  LOP3.LUT R4, R4, UR4, RZ, 0xc0, !PT ;  /* 0x0000000404047c12 */ /* 0x020fc8000f8ec0ff */
[----:B------:R-:W5:Y:S01]  /*22ef0*/  POPC R7, R4 ;  /* 0x0000000400077309 */ /* 0x000f620000000000 */
[----:B----4-:R-:W5:Y:S02]  /*22f00*/  SHFL.IDX PT, R0, R3, R0, 0x1f ;  /* 0x00001f0003007589 */ /* 0x010f6400000e0000 */
[----:B-----5:R-:W-:Y:S01]  /*22f10*/  IADD3 R16, R0, UR38, R7 ;  /* 0x0000002600107c10 */ /* 0x020fe2000fffe007 */
[----:B------:R-:W-:Y:S06]  /*22f20*/  BRA `(.L_x_1697) ;  /* 0x0000003400107947 */ /* 0x000fec0003800000 */
.L_x_1696:
[----:B------:R-:W4:Y:S01]  /*22f30*/  S2R R3, SR_CgaCtaId ;  /* 0x0000000000037919 */ /* 0x000f220000008800 */
[----:B------:R-:W-:-:S04]  /*22f40*/  MOV R0, 0x400 ;  /* 0x0000040000007802 */ /* 0x000fc80000000f00 */
[----:B----4-:R-:W-:-:S05]  /*22f50*/  LEA R2, R3, R0, 0x18 ;  /* 0x0000000003027211 */ /* 0x010fca00078ec0ff */
[----:B------:R4:W-:Y:S01]  /*22f60*/  STL [R1+0x14], R2 ;  /* 0x0000140201007387 */ /* 0x0009e20000100800 */
[----:B------:R-:W-:-:S05]  /*22f70*/  VIADD R0, R2, 0x20400 ;  /* 0x0002040002007836 */ /* 0x000fca0000000000 */
[----:B------:R-:W-:-:S13]  /*22f80*/  LOP3.LUT P0, RZ, R0, 0x3ff, RZ, 0xc0, !PT ;  /* 0x000003ff00ff7812 */ /* 0x000fda000780c0ff */
[----:B----4-:R-:W-:Y:S05]  /*22f90*/  @!P0 BRA `(.L_x_1698) ;  /* 0x0000000000408947 */ /* 0x010fea0003800000 */
[----:B------:R-:W-:Y:S01]  /*22fa0*/  MOV R2, 0x0 ;  /* 0x0000000000027802 */ /* 0x000fe20000000f00 */
[----:B------:R-:W-:Y:S01]  /*22fb0*/  ULDC.64 UR6, c[0x4][0xa8] ;  /* 0x01002a0000067ab9 */ /* 0x000fe20000000a00 */
[----:B------:R-:W-:Y:S01]  /*22fc0*/  ULDC.64 UR8, c[0x4][0xb0] ;  /* 0x01002c0000087ab9 */ /* 0x000fe20000000a00 */
[----:B------:R-:W-:Y:S01]  /*22fd0*/  ULDC.64 UR4, c[0x4][0x30] ;  /* 0x01000c0000047ab9 */ /* 0x000fe20000000a00 */
[----:B------:R-:W-:Y:S01]  /*22fe0*/  MOV R4, UR6 ;  /* 0x0000000600047c02 */ /* 0x000fe20008000f00 */
[----:B------:R-:W-:Y:S01]  /*22ff0*/  IMAD.U32 R5, RZ, RZ, UR7 ;  /* 0x00000007ff057e24 */ /* 0x000fe2000f8e00ff */
[----:B------:R-:W4:Y:S01]  /*23000*/  LDC.64 R2, c[0x4][R2] ;  /* 0x0100000002027b82 */ /* 0x000f220000000a00 */
[----:B---3--:R-:W-:Y:S01]  /*23010*/  IMAD.U32 R6, RZ, RZ, UR8 ;  /* 0x00000008ff067e24 */ /* 0x008fe2000f8e00ff */
[----:B-12---:R-:W-:Y:S01]  /*23020*/  MOV R10, UR4 ;  /* 0x00000004000a7c02 */ /* 0x006fe20008000f00 */
[----:B------:R-:W-:Y:S01]  /*23030*/  IMAD.U32 R7, RZ, RZ, UR9 ;  /* 0x00000009ff077e24 */ /* 0x000fe2000f8e00ff */
[----:B0-----:R-:W-:Y:S01]  /*23040*/  MOV R13, RZ ;  /* 0x000000ff000d7202 */ /* 0x001fe20000000f00 */
[----:B------:R-:W-:-:S02]  /*23050*/  IMAD.U32 R11, RZ, RZ, UR5 ;  /* 0x00000005ff0b7e24 */ /* 0x000fc4000f8e00ff */
[----:B------:R-:W-:Y:S02]  /*23060*/  IMAD.MOV.U32 R8, RZ, RZ, 0x70 ;  /* 0x00000070ff087424 */ /* 0x000fe400078e00ff */
[----:B------:R-:W-:-:S07]  /*23070*/  IMAD.MOV.U32 R12, RZ, RZ, 0x1 ;  /* 0x00000001ff0c7424 */ /* 0x000fce00078e00ff */
[----:B------:R-:W-:-:S07]  /*23080*/  LEPC R20, `(.L_x_1698) ;  /* 0x000000001014794e */ /* 0x000fce0000000000 */
[----:B----4-:R-:W-:Y:S05]  /*23090*/  CALL.ABS.NOINC R2 ;  /* 0x0000000002007343 */ /* 0x010fea0003c00000 */
.L_x_1698:
[----:B------:R-:W4:Y:S02]  /*230a0*/  LDL R2, [R1+0x14] ;  /* 0x0000140001027983 */ /* 0x000f240000100800 */
[----:B----4-:R-:W-:-:S05]  /*230b0*/  VIADD R0, R2, 0x400 ;  /* 0x0000040002007836 */ /* 0x010fca0000000000 */
[----:B------:R-:W-:-:S13]  /*230c0*/  LOP3.LUT P0, RZ, R0, 0x3ff, RZ, 0xc0, !PT ;  /* 0x000003ff00ff7812 */ /* 0x000fda000780c0ff */
[----:B------:R-:W-:Y:S05]  /*230d0*/  @!P0 BRA `(.L_x_1699) ;  /* 0x0000000000808947 */ /* 0x000fea0003800000 */
[----:B------:R-:W-:Y:S01]  /*230e0*/  MOV R0, 0x0 ;  /* 0x0000000000007802 */ /* 0x000fe20000000f00 */
[----:B------:R-:W-:Y:S01]  /*230f0*/  ULDC.64 UR6, c[0x4][0xa8] ;  /* 0x01002a0000067ab9 */ /* 0x000fe20000000a00 */
[----:B------:R-:W-:Y:S01]  /*23100*/  ULDC.64 UR8, c[0x4][0xb0] ;  /* 0x01002c0000087ab9 */ /* 0x000fe20000000a00 */
[----:B------:R-:W-:Y:S01]  /*23110*/  ULDC.64 UR4, c[0x4][0x38] ;  /* 0x01000e0000047ab9 */ /* 0x000fe20000000a00 */
[----:B------:R4:W4:Y:S01]  /*23120*/  LDC.64 R2, c[0x4][R0] ;  /* 0x0100000000027b82 */ /* 0x0009220000000a00 */
[----:B------:R-:W-:Y:S01]  /*23130*/  IMAD.U32 R4, RZ, RZ, UR6 ;  /* 0x00000006ff047e24 */ /* 0x000fe2000f8e00ff */
[----:B---3--:R-:W-:Y:S01]  /*23140*/  MOV R6, UR8 ;  /* 0x0000000800067c02 */ /* 0x008fe20008000f00 */
[----:B------:R-:W-:Y:S01]  /*23150*/  IMAD.U32 R5, RZ, RZ, UR7 ;  /* 0x00000007ff057e24 */ /* 0x000fe2000f8e00ff */
[----:B-12---:R-:W-:Y:S01]  /*23160*/  MOV R8, 0x70 ;  /* 0x0000007000087802 */ /* 0x006fe20000000f00 */
[----:B------:R-:W-:Y:S02]  /*23170*/  IMAD.U32 R7, RZ, RZ, UR9 ;  /* 0x00000009ff077e24 */ /* 0x000fe4000f8e00ff */
[----:B------:R-:W-:-:S02]  /*23180*/  IMAD.U32 R10, RZ, RZ, UR4 ;  /* 0x00000004ff0a7e24 */ /* 0x000fc4000f8e00ff */
[----:B------:R-:W-:Y:S02]  /*23190*/  IMAD.U32 R11, RZ, RZ, UR5 ;  /* 0x00000005ff0b7e24 */ /* 0x000fe4000f8e00ff */
[----:B------:R-:W-:Y:S02]  /*231a0*/  IMAD.MOV.U32 R12, RZ, RZ, 0x1 ;  /* 0x00000001ff0c7424 */ /* 0x000fe400078e00ff */
[----:B0-----:R-:W-:-:S07]  /*231b0*/  IMAD.MOV.U32 R13, RZ, RZ, RZ ;  /* 0x000000ffff0d7224 */ /* 0x001fce00078e00ff */
[----:B------:R-:W-:-:S07]  /*231c0*/  LEPC R20, `(.L_x_1700) ;  /* 0x000000001014794e */ /* 0x000fce0000000000 */
[----:B----4-:R-:W-:Y:S05]  /*231d0*/  CALL.ABS.NOINC R2 ;  /* 0x0000000002007343 */ /* 0x010fea0003c00000 */
.L_x_1700:
[----:B------:R-:W-:Y:S01]  /*231e0*/  MOV R2, 0x0 ;  /* 0x0000000000027802 */ /* 0x000fe20000000f00 */
[----:B------:R-:W-:Y:S01]  /*231f0*/  ULDC.64 UR4, c[0x4][0xa8] ;  /* 0x01002a0000047ab9 */ /* 0x000fe20000000a00 */
[----:B------:R-:W-:Y:S01]  /*23200*/  ULDC.64 UR6, c[0x4][0xb0] ;  /* 0x01002c0000067ab9 */ /* 0x000fe20000000a00 */
[----:B------:R-:W-:Y:S01]  /*23210*/  ULDC.64 UR8, c[0x4][0x40] ;  /* 0x0100100000087ab9 */ /* 0x000fe20000000a00 */
[----:B------:R-:W-:Y:S01]  /*23220*/  IMAD.U32 R4, RZ, RZ, UR4 ;  /* 0x00000004ff047e24 */ /* 0x000fe2000f8e00ff */
[----:B------:R-:W-:Y:S01]  /*23230*/  MOV R5, UR5 ;  /* 0x0000000500057c02 */ /* 0x000fe20008000f00 */
[----:B------:R-:W0:Y:S01]  /*23240*/  LDC.64 R2, c[0x4][R2] ;  /* 0x0100000002027b82 */ /* 0x000e220000000a00 */
[----:B------:R-:W-:Y:S01]  /*23250*/  IMAD.U32 R6, RZ, RZ, UR6 ;  /* 0x00000006ff067e24 */ /* 0x000fe2000f8e00ff */
[----:B------:R-:W-:Y:S01]  /*23260*/  MOV R11, UR9 ;  /* 0x00000009000b7c02 */ /* 0x000fe20008000f00 */
[----:B------:R-:W-:Y:S02]  /*23270*/  IMAD.U32 R7, RZ, RZ, UR7 ;  /* 0x00000007ff077e24 */ /* 0x000fe4000f8e00ff */
[----:B------:R-:W-:-:S02]  /*23280*/  IMAD.U32 R10, RZ, RZ, UR8 ;  /* 0x00000008ff0a7e24 */ /* 0x000fc4000f8e00ff */
[----:B------:R-:W-:Y:S02]  /*23290*/  IMAD.MOV.U32 R8, RZ, RZ, 0x70 ;  /* 0x00000070ff087424 */ /* 0x000fe400078e00ff */
[----:B------:R-:W-:Y:S02]  /*232a0*/  IMAD.MOV.U32 R12, RZ, RZ, 0x1 ;  /* 0x00000001ff0c7424 */ /* 0x000fe400078e00ff */
[----:B------:R-:W-:-:S07]  /*232b0*/  IMAD.MOV.U32 R13, RZ, RZ, RZ ;  /* 0x000000ffff0d7224 */ /* 0x000fce00078e00ff */
[----:B------:R-:W-:-:S07]  /*232c0*/  LEPC R20, `(.L_x_1699) ;  /* 0x000000001014794e */ /* 0x000fce0000000000 */
[----:B0-----:R-:W-:Y:S05]  /*232d0*/  CALL.ABS.NOINC R2 ;  /* 0x0000000002007343 */ /* 0x001fea0003c00000 */
.L_x_1699:
[----:B------:R-:W4:Y:S01]  /*232e0*/  LDL.LU R4, [R1+0x28] ;  /* 0x0000280001047983 */ /* 0x000f220000300800 */
[----:B------:R-:W0:Y:S01]  /*232f0*/  LDC R0, c[0x0][0x428] ;  /* 0x00010a00ff007b82 */ /* 0x000e220000000800 */
[----:B------:R-:W-:Y:S01]  /*23300*/  ULDC.64 UR4, c[0x0][0x9f8] ;  /* 0x00027e0000047ab9 */ /* 0x000fe20000000a00 */
[----:B------:R-:W-:Y:S01]  /*23310*/  IMAD.MOV.U32 R5, RZ, RZ, R19 ;  /* 0x000000ffff057224 */ /* 0x000fe200078e0013 */
[----:B------:R-:W-:Y:S01]  /*23320*/  ULDC.64 UR6, c[0x0][0x208] ;  /* 0x0000820000067ab9 */ /* 0x000fe20000000a00 */
[----:B0-----:R-:W-:Y:S02]  /*23330*/  ISETP.NE.AND P0, PT, R0, 0x1, PT ;  /* 0x000000010000780c */ /* 0x001fe40003f05270 */
[----:B------:R-:W-:-:S11]  /*23340*/  MOV R0, R18 ;  /* 0x0000001200007202 */ /* 0x000fd60000000f00 */
[----:B------:R-:W0:Y:S08]  /*23350*/  @P0 LDC R3, c[0x0][0x42c] ;  /* 0x00010b00ff030b82 */ /* 0x000e300000000800 */
[----:B------:R-:W1:Y:S01]  /*23360*/  @P0 LDC R2, c[0x0][0x430] ;  /* 0x00010c00ff020b82 */ /* 0x000e620000000800 */
[----:B0-----:R-:W-:-:S05]  /*23370*/  @P0 IMAD.HI.U32 R3, R18, R3, RZ ;  /* 0x0000000312030227 */ /* 0x001fca00078e00ff */
[----:B-1----:R-:W-:Y:S02]  /*23380*/  @P0 SHF.R.U32.HI R0, RZ, R2, R3 ;  /* 0x00000002ff000219 */ /* 0x002fe40000011603 */
[----:B------:R-:W-:-:S04]  /*23390*/  ISETP.NE.U32.AND P0, PT, RZ, UR4, PT ;  /* 0x00000004ff007c0c */ /* 0x000fc8000bf05070 */
[----:B------:R-:W-:Y:S01]  /*233a0*/  ISETP.NE.AND.EX P0, PT, RZ, UR5, PT, P0 ;  /* 0x00000005ff007c0c */ /* 0x000fe2000bf05300 */
[----:B------:R-:W-:-:S12]  /*233b0*/  ULDC.64 UR4, c[0x0][0xa00] ;  /* 0x0002800000047ab9 */ /* 0x000fd80000000a00 */
[----:B---3--:R-:W0:Y:S02]  /*233c0*/  @P0 LDC.64 R6, c[0x0][0x9f8] ;  /* 0x00027e00ff060b82 */ /* 0x008e240000000a00 */
[----:B0-----:R-:W-:-:S05]  /*233d0*/  @P0 IMAD.WIDE R6, R19, 0x4, R6 ;  /* 0x0000000413060825 */ /* 0x001fca00078e0206 */
[----:B------:R0:W5:Y:S01]  /*233e0*/  @P0 LDG.E R5, desc[UR6][R6.64] ;  /* 0x0000000606050981 */ /* 0x000162000c1e1900 */
[----:B------:R-:W-:-:S04]  /*233f0*/  ISETP.NE.U32.AND P0, PT, RZ, UR4, PT ;  /* 0x00000004ff007c0c */ /* 0x000fc8000bf05070 */
[----:B------:R-:W-:-:S04]  /*23400*/  ISETP.NE.AND.EX P0, PT, RZ, UR5, PT, P0 ;  /* 0x00000005ff007c0c */ /* 0x000fc8000bf05300 */
[----:B------:R-:W-:Y:S01]  /*23410*/  SEL R3, R19, RZ, !P0 ;  /* 0x000000ff13037207 */ /* 0x000fe20004000000 */
[----:B----4-:R-:W-:Y:S02]  /*23420*/  IMAD R2, R17, 0x80, R4 ;  /* 0x0000008011027824 */ /* 0x010fe400078e0204 */
[----:B------:R-:W1:Y:S02]  /*23430*/  S2R R4, SR_TID.X ;  /* 0x0000000000047919 */ /* 0x000e640000002100 */
[----:B-1----:R-:W-:-:S04]  /*23440*/  LOP3.LUT R4, R4, 0x1f, RZ, 0xc0, !PT ;  /* 0x0000001f04047812 */ /* 0x002fc800078ec0ff */
[----:B------:R-:W-:-:S04]  /*23450*/  ISETP.NE.AND P6, PT, R4, RZ, PT ;  /* 0x000000ff0400720c */ /* 0x000fc80003fc5270 */
[----:B------:R-:W-:-:S09]  /*23460*/  PLOP3.LUT P1, PT, P6, PT, PT, 0x8, 0x0 ;  /* 0x000000000000781c */ /* 0x000fd2000372e170 */
[----:B------:R-:W-:-:S05]  /*23470*/  VOTEU.ALL UP1, P6 ;  /* 0x00000000003f7886 */ /* 0x000fca0003020000 */
[----:B------:R-:W-:-:S04]  /*23480*/  @!UP1 UIADD3 UR8, UP0, UR36, 0x270, URZ ;  /* 0x0000027024089890 */ /* 0x000fc8000ff1e03f */
[----:B------:R-:W-:-:S03]  /*23490*/  @!UP1 UIADD3.X UR9, URZ, UR37, URZ, UP0, !UPT ;  /* 0x000000253f099290 */ /* 0x000fc600087fe43f */
[----:B0-----:R-:W-:-:S09]  /*234a0*/  VOTEU.ALL UP0, P6 ;  /* 0x00000000003f7886 */ /* 0x001fd20003000000 */
.L_x_1701:
        /* <DEDUP_REMOVED lines=16> */
.L_x_1702:
        /* <DEDUP_REMOVED lines=15> */
.L_x_1703:
        /* <DEDUP_REMOVED lines=15> */
.L_x_1704:
        /* <DEDUP_REMOVED lines=9> */
[----:B------:R-:W3:Y:S01]  /*23820*/  LDL R4, [R1+0x20] ;  /* 0x0000200001047983 */ /* 0x000ee20000100800 */
[----:B--2---:R-:W0:Y:S01]  /*23830*/  LDC.64 R8, c[0x0][0x3f8] ;  /* 0x0000fe00ff087b82 */ /* 0x004e220000000a00 */
[----:B------:R-:W-:Y:S02]  /*23840*/  ULDC.64 UR4, c[0x0][0xa08] ;  /* 0x0002820000047ab9 */ /* 0x000fe40000000a00 */
[----:B0-----:R-:W-:Y:S01]  /*23850*/  LOP3.LUT P0, RZ, R8, UR4, RZ, 0xfc, !PT ;  /* 0x0000000408ff7c12 */ /* 0x001fe2000f80fcff */
[----:B------:R-:W-:-:S03]  /*23860*/  UMOV UR4, 0xffffffff ;  /* 0xffffffff00047882 */ /* 0x000fc60000000000 */
[----:B------:R-:W-:-:S04]  /*23870*/  LOP3.LUT P0, RZ, R9, UR5, RZ, 0xfc, P0 ;  /* 0x0000000509ff7c12 */ /* 0x000fc8000800fcff */
[----:B-----5:R-:W-:Y:S01]  /*23880*/  SEL R6, R5, RZ, !P0 ;  /* 0x000000ff05067207 */ /* 0x020fe20004000000 */
[----:B---3--:R-:W-:Y:S01]  /*23890*/  VIADD R4, R4, 0xffffffff ;  /* 0xffffffff04047836 */ /* 0x008fe20000000000 */
[----:B------:R-:W-:Y:S07]  /*238a0*/  BRA.DIV UR4, `(.L_x_1705) ;  /* 0x0000005604847947 */ /* 0x000fee000b800000 */
.L_x_1885:
[----:B------:R-:W-:Y:S01]  /*238b0*/  UMOV UR4, 0xffffffff ;  /* 0xffffffff00047882 */ /* 0x000fe20000000000 */
[----:B------:R-:W-:Y:S02]  /*238c0*/  SHF.R.S32.HI R17, RZ, 0x1f, R5 ;  /* 0x0000001fff117819 */ /* 0x000fe40000011405 */
[----:B------:R-:W-:Y:S05]  /*238d0*/  BRA.DIV UR4, `(.L_x_1706) ;  /* 0x0000005604ac7947 */ /* 0x000fea000b800000 */
[----:B------:R-:W-:-:S13]  /*238e0*/  ELECT P6, URZ, PT ;  /* 0x00000000003f782f */ /* 0x000fda00038c0000 */
.L_x_1888:
[----:B------:R-:W-:Y:S05]  /*238f0*/  @!P6 BRA `(.L_x_1707) ;  /* 0x000000040038e947 */ /* 0x000fea0003800000 */
[----:B------:R-:W-:-:S04]  /*23900*/  ISETP.NE.U32.AND P0, PT, R8, RZ, PT ;  /* 0x000000ff0800720c */ /* 0x000fc80003f05070 */
[----:B------:R-:W-:-:S13]  /*23910*/  ISETP.NE.AND.EX P0, PT, R9, RZ, PT, P0 ;  /* 0x000000ff0900720c */ /* 0x000fda0003f05300 */
        /* <DEDUP_REMOVED lines=16> */
[----:B------:R-:W-:-:S04]  /*23a20*/  LEA R10, P0, R6, R8, 0x2 ;  /* 0x00000008060a7211 */ /* 0x000fc800078010ff */
[----:B------:R-:W-:-:S05]  /*23a30*/  LEA.HI.X R11, R6, R9, R7, 0x2, P0 ;  /* 0x00000009060b7211 */ /* 0x000fca00000f1407 */
[----:B------:R0:W5:Y:S04]  /*23a40*/  LDG.E R6, desc[UR6][R10.64] ;  /* 0x000000060a067981 */ /* 0x000168000c1e1900 */
.L_x_1708:
        /* <DEDUP_REMOVED lines=9> */
.L_x_1889:
        /* <DEDUP_REMOVED lines=11> */
.L_x_1710:
[----:B------:R-:W2:Y:S01]  /*23b90*/  LDL R11, [R1] ;  /* 0x00000000010b7983 */ /* 0x000ea20000100800 */
[----:B------:R-:W-:-:S03]  /*23ba0*/  MOV R12, 0x400 ;  /* 0x00000400000c7802 */ /* 0x000fc60000000f00 */
[----:B0-----:R-:W3:Y:S01]  /*23bb0*/  LDL R10, [R1+0x4] ;  /* 0x00000400010a7983 */ /* 0x001ee20000100800 */
[----:B------:R-:W0:Y:S01]  /*23bc0*/  S2R R13, SR_CgaCtaId ;  /* 0x00000000000d7919 */ /* 0x000e220000008800 */
        /* <DEDUP_REMOVED lines=33> */
.L_x_1707:
[----:B------:R-:W2:Y:S01]  /*23de0*/  LDL.LU R12, [R1+0x24] ;  /* 0x00002400010c7983 */ /* 0x000ea20000300800 */
[----:B------:R-:W-:Y:S01]  /*23df0*/  MOV R10, 0x400 ;  /* 0x00000400000a7802 */ /* 0x000fe20000000f00 */
[----:B------:R-:W-:Y:S05]  /*23e00*/  WARPSYNC.ALL ;  /* 0x0000000000007948 */ /* 0x000fea0003800000 */
[----:B------:R-:W0:Y:S01]  /*23e10*/  S2R R11, SR_CgaCtaId ;  /* 0x00000000000b7919 */ /* 0x000e220000008800 */
        /* <DEDUP_REMOVED lines=46> */
[----:B------:R-:W-:-:S04]  /*24100*/  LOP3.LUT R2, R2, 0xfffffffe, RZ, 0xc0, !PT ;  /* 0xfffffffe02027812 */ /* 0x000fc800078ec0ff */
[----:B------:R-:W-:-:S04]  /*24110*/  IADD3 R2, R12, -R2, RZ ;  /* 0x800000020c027210 */ /* 0x000fc80007ffe0ff */
[----:B------:R-:W-:-:S04]  /*24120*/  SHF.L.U32 R2, R2, 0x1f, RZ ;  /* 0x0000001f02027819 */ /* 0x000fc800000006ff */
[----:B------:R-:W1:Y:S02]  /*24130*/  SYNCS.PHASECHK.TRANS64.TRYWAIT P0, [R10+URZ+0x30820], R2 ;  /* 0x030820020a0075a7 */ /* 0x000e64000800017f */
[----:B01----:R-:W-:Y:S05]  /*24140*/  @!P0 BRA `(.L_x_1712) ;  /* 0x0000004c00c48947 */ /* 0x003fea0003800000 */
.L_x_1890:
[----:B------:R-:W-:Y:S05]  /*24150*/  BSYNC B0 ;  /* 0x0000000000007941 */ /* 0x000fea0003800000 */
.L_x_1711:
[----:B0-----:R-:W2:Y:S04]  /*24160*/  LDL R3, [R1+0x20] ;  /* 0x0000200001037983 */ /* 0x001ea80000100800 */
[----:B------:R-:W3:Y:S01]  /*24170*/  LDL R10, [R1+0x1c] ;  /* 0x00001c00010a7983 */ /* 0x000ee20000100800 */
[----:B------:R-:W-:Y:S01]  /*24180*/  BSSY B0, `(.L_x_1713) ;  /* 0x00001c6000007945 */ /* 0x000fe20003800000 */
[----:B--2---:R-:W-:-:S05]  /*24190*/  VIADD R7, R3, 0xfffffffe ;  /* 0xfffffffe03077836 */ /* 0x004fca0000000000 */
[----:B---3--:R-:W-:-:S13]  /*241a0*/  ISETP.GE.AND P0, PT, R7, R10, PT ;  /* 0x0000000a0700720c */ /* 0x008fda0003f06270 */
[----:B------:R-:W-:Y:S05]  /*241b0*/  @!P0 BRA `(.L_x_1714) ;  /* 0x0000001c00088947 */ /* 0x000fea0003800000 */
[----:B------:R-:W-:Y:S01]  /*241c0*/  IMAD.MOV R13, RZ, RZ, -R3 ;  /* 0x000000ffff0d7224 */ /* 0x000fe200078e0a03 */
[----:B------:R-:W-:Y:S01]  /*241d0*/  LOP3.LUT R2, RZ, R10, RZ, 0x33, !PT ;  /* 0x0000000aff027212 */ /* 0x000fe200078e33ff */
[----:B------:R-:W-:Y:S03]  /*241e0*/  BSSY B1, `(.L_x_1715) ;  /* 0x000009c000017945 */ /* 0x000fe60003800000 */
        /* <DEDUP_REMOVED lines=29> */
[----:B------:R-:W-:Y:S01]  /*243c0*/  IMAD.WIDE.U32 R10, R5, UR4, R2 ;  /* 0x00000004050a7c25 */ /* 0x000fe2000f8e0002 */
[----:B------:R-:W-:-:S03]  /*243d0*/  IADD3 R2, -R2, RZ, RZ ;  /* 0x000000ff02027210 */ /* 0x000fc60007ffe1ff */
[----:B------:R-:W-:Y:S01]  /*243e0*/  IMAD.IADD R15, R15, 0x1, R11 ;  /* 0x000000010f0f7824 */ /* 0x000fe200078e020b */
[----:B------:R-:W-:Y:S01]  /*243f0*/  LEA R8, P0, R10, R8, 0x2 ;  /* 0x000000080a087211 */ /* 0x000fe200078010ff */
[----:B------:R-:W-:-:S03]  /*24400*/  IMAD R7, R18, R2, R7 ;  /* 0x0000000212077224 */ /* 0x000fc600078e0207 */
[----:B------:R-:W-:-:S05]  /*24410*/  LEA.HI.X R9, R10, R9, R15, 0x2, P0 ;  /* 0x000000090a097211 */ /* 0x000fca00000f140f */
[----:B------:R0:W5:Y:S04]  /*24420*/  LDG.E R2, desc[UR6][R8.64] ;  /* 0x0000000608027981 */ /* 0x000168000c1e1900 */
.L_x_1719:
[----:B0-----:R-:W0:Y:S01]  /*24430*/  S2R R8, SR_CgaCtaId ;  /* 0x0000000000087919 */ /* 0x001e220000008800 */
[----:B------:R-:W-:-:S04]  /*24440*/  MOV R3, 0x400 ;  /* 0x0000040000037802 */ /* 0x000fc80000000f00 */
[----:B0-----:R-:W-:Y:S02]  /*24450*/  LEA R3, R8, R3, 0x18 ;  /* 0x0000000308037211 */ /* 0x001fe400078ec0ff */
[----:B------:R-:W-:-:S03]  /*24460*/  SHF.L.U32 R8, R14, 0x1f, RZ ;  /* 0x0000001f0e087819 */ /* 0x000fc600000006ff */
[----:B------:R-:W-:-:S04]  /*24470*/  IMAD R3, R12, 0x8, R3 ;  /* 0x000000080c037824 */ /* 0x000fc800078e0203 */
[----:B------:R-:W0:Y:S02]  /*24480*/  SYNCS.PHASECHK.TRANS64.TRYWAIT P0, [R3+URZ+0x30840], R8 ;  /* 0x03084008030075a7 */ /* 0x000e24000800017f */
[----:B0-----:R-:W-:Y:S05]  /*24490*/  @!P0 BRA `(.L_x_1720) ;  /* 0x0000004c00108947 */ /* 0x001fea0003800000 */
.L_x_1891:
        /* <DEDUP_REMOVED lines=11> */
.L_x_1721:
        /* <DEDUP_REMOVED lines=42> */
.L_x_1892:
        /* <DEDUP_REMOVED lines=13> */
.L_x_1723:
        /* <DEDUP_REMOVED lines=13> */
[----:B------:R-:W-:Y:S01]  /*24990*/  IMAD.MOV.U32 R6, RZ, RZ, R2 ;  /* 0x000000ffff067224 */ /* 0x000fe200078e0002 */
[----:B------:R-:W-:-:S02]  /*249a0*/  MOV R4, R7 ;  /* 0x0000000700047202 */ /* 0x000fc40000000f00 */
[----:B--2---:R-:W-:-:S05]  /*249b0*/  MOV R9, R3 ;  /* 0x0000000300097202 */ /* 0x004fca0000000f00 */
        /* <DEDUP_REMOVED lines=25> */
.L_x_1718:
[----:B------:R-:W-:Y:S05]  /*24b50*/  BSYNC B2 ;  /* 0x0000000000027941 */ /* 0x000fea0003800000 */
.L_x_1717:
[----:B------:R-:W2:Y:S04]  /*24b60*/  LDL R2, [R1+0x20] ;  /* 0x0000200001027983 */ /* 0x000ea80000100800 */
[----:B------:R0:W-:Y:S04]  /*24b70*/  STL [R1], R12 ;  /* 0x0000000c01007387 */ /* 0x0001e80000100800 */
[----:B------:R0:W-:Y:S02]  /*24b80*/  STL [R1+0x8], R14 ;  /* 0x0000080e01007387 */ /* 0x0001e40000100800 */
[----:B0-2---:R-:W-:-:S07]  /*24b90*/  VIADD R7, R2, 0xfffffffd ;  /* 0xfffffffd02077836 */ /* 0x005fce0000000000 */
.L_x_1716:
[----:B------:R-:W-:Y:S05]  /*24ba0*/  BSYNC B1 ;  /* 0x0000000000017941 */ /* 0x000fea0003800000 */
.L_x_1715:
[----:B------:R-:W2:Y:S01]  /*24bb0*/  LDL.LU R2, [R1+0x20] ;  /* 0x0000200001027983 */ /* 0x000ea20000300800 */
[----:B------:R-:W-:Y:S01]  /*24bc0*/  VIADD R13, R13, 0xfffffffe ;  /* 0xfffffffe0d0d7836 */ /* 0x000fe20000000000 */
[----:B--2---:R-:W-:-:S04]  /*24bd0*/  LOP3.LUT R2, RZ, R2, RZ, 0x33, !PT ;  /* 0x00000002ff027212 */ /* 0x004fc800078e33ff */
[----:B------:R-:W-:-:S13]  /*24be0*/  ISETP.NE.AND P0, PT, R13, R2, PT ;  /* 0x000000020d00720c */ /* 0x000fda0003f05270 */
[----:B------:R-:W-:Y:S05]  /*24bf0*/  @!P0 BRA `(.L_x_1714) ;  /* 0x0000001000788947 */ /* 0x000fea0003800000 */
[----:B------:R-:W-:-:S07]  /*24c00*/  IMAD.MOV.U32 R13, RZ, RZ, R6 ;  /* 0x000000ffff0d7224 */ /* 0x000fce00078e0006 */
.L_x_1738:
[----:B------:R-:W2:Y:S04]  /*24c10*/  LDL R3, [R1] ;  /* 0x0000000001037983 */ /* 0x000ea80000100800 */
[----:B------:R-:W3:Y:S01]  /*24c20*/  LDL R2, [R1+0x8] ;  /* 0x0000080001027983 */ /* 0x000ee20000100800 */
[----:B------:R-:W-:Y:S05]  /*24c30*/  YIELD ;  /* 0x0000000000007946 */ /* 0x000fea0003800000 */
[----:B------:R-:W-:Y:S01]  /*24c40*/  BSSY B1, `(.L_x_1724) ;  /* 0x0000089000017945 */ /* 0x000fe20003800000 */
[----:B--2---:R-:W-:-:S04]  /*24c50*/  IADD3 R8, R3, 0x1, RZ ;  /* 0x0000000103087810 */ /* 0x004fc80007ffe0ff */
        /* <DEDUP_REMOVED lines=19> */
[--C-:B------:R-:W-:Y:S01]  /*24d90*/  SHF.R.S32.HI R3, RZ, 0x1f, R2.reuse ;  /* 0x0000001fff037819 */ /* 0x100fe20000011402 */
[----:B------:R-:W-:Y:S02]  /*24da0*/  IMAD.MOV R12, RZ, RZ, -R2 ;  /* 0x000000ffff0c7224 */ /* 0x000fe400078e0a02 */
[C---:B------:R-:W-:Y:S02]  /*24db0*/  IMAD R10, R5.reuse, UR7, R10 ;  /* 0x00000007050a7c24 */ /* 0x040fe4000f8e020a */
[----:B------:R-:W-:-:S04]  /*24dc0*/  IMAD.WIDE.U32 R2, R5, UR6, R2 ;  /* 0x0000000605027c25 */ /* 0x000fc8000f8e0002 */
[----:B------:R-:W-:Y:S01]  /*24dd0*/  IMAD R12, R11, R12, R7 ;  /* 0x0000000c0b0c7224 */ /* 0x000fe200078e0207 */
[----:B------:R-:W-:Y:S02]  /*24de0*/  IADD3 R3, R10, R3, RZ ;  /* 0x000000030a037210 */ /* 0x000fe40007ffe0ff */
[----:B------:R-:W-:-:S04]  /*24df0*/  LEA R10, P0, R2, UR4, 0x2 ;  /* 0x00000004020a7c11 */ /* 0x000fc8000f8010ff */
[----:B------:R-:W-:-:S05]  /*24e00*/  LEA.HI.X R11, R2, UR5, R3, 0x2, P0 ;  /* 0x00000005020b7c11 */ /* 0x000fca00080f1403 */
[----:B------:R0:W5:Y:S04]  /*24e10*/  LDG.E R13, desc[UR8][R10.64] ;  /* 0x000000080a0d7981 */ /* 0x000168000c1e1900 */
.L_x_1726:
[----:B------:R-:W1:Y:S01]  /*24e20*/  S2R R3, SR_CgaCtaId ;  /* 0x0000000000037919 */ /* 0x000e620000008800 */
[----:B------:R-:W-:-:S04]  /*24e30*/  MOV R2, 0x400 ;  /* 0x0000040000027802 */ /* 0x000fc80000000f00 */
[----:B-1----:R-:W-:Y:S02]  /*24e40*/  LEA R2, R3, R2, 0x18 ;  /* 0x0000000203027211 */ /* 0x002fe400078ec0ff */
[----:B------:R-:W-:-:S03]  /*24e50*/  SHF.L.U32 R3, R9, 0x1f, RZ ;  /* 0x0000001f09037819 */ /* 0x000fc600000006ff */
[----:B------:R-:W-:-:S04]  /*24e60*/  IMAD R2, R8, 0x8, R2 ;  /* 0x0000000808027824 */ /* 0x000fc800078e0202 */
[----:B------:R-:W1:Y:S02]  /*24e70*/  SYNCS.PHASECHK.TRANS64.TRYWAIT P0, [R2+URZ+0x30840], R3 ;  /* 0x03084003020075a7 */ /* 0x000e64000800017f */
[----:B-1----:R-:W-:Y:S05]  /*24e80*/  @!P0 BRA `(.L_x_1727) ;  /* 0x0000004000bc8947 */ /* 0x002fea0003800000 */
.L_x_1893:
        /* <DEDUP_REMOVED lines=11> */
.L_x_1728:
        /* <DEDUP_REMOVED lines=42> */
.L_x_1894:
        /* <DEDUP_REMOVED lines=8> */
.L_x_1730:
        /* <DEDUP_REMOVED lines=15> */
[----:B------:R-:W-:Y:S01]  /*25350*/  MOV R4, R12 ;  /* 0x0000000c00047202 */ /* 0x000fe20000000f00 */
        /* <DEDUP_REMOVED lines=23> */
.L_x_1725:
[----:B------:R-:W-:Y:S05]  /*254d0*/  BSYNC B1 ;  /* 0x0000000000017941 */ /* 0x000fea0003800000 */
.L_x_1724:
        /* <DEDUP_REMOVED lines=11> */
[----:B------:R-:W-:Y:S02]  /*25590*/  MOV R10, R11 ;  /* 0x0000000b000a7202 */ /* 0x000fe40000000f00 */
        /* <DEDUP_REMOVED lines=19> */
[----:B------:R-:W-:-:S06]  /*256d0*/  LEA.HI.X R13, R2, UR5, R3, 0x2, P0 ;  /* 0x00000005020d7c11 */ /* 0x000fcc00080f1403 */
[----:B------:R1:W5:Y:S03]  /*256e0*/  LDG.E R13, desc[UR8][R12.64] ;  /* 0x000000080c0d7981 */ /* 0x000366000c1e1900 */
.L_x_1733:
[----:B------:R-:W2:Y:S01]  /*256f0*/  S2R R3, SR_CgaCtaId ;  /* 0x0000000000037919 */ /* 0x000ea20000008800 */
[----:B------:R-:W-:-:S04]  /*25700*/  MOV R2, 0x400 ;  /* 0x0000040000027802 */ /* 0x000fc80000000f00 */
[----:B--2---:R-:W-:Y:S02]  /*25710*/  LEA R2, R3, R2, 0x18 ;  /* 0x0000000203027211 */ /* 0x004fe400078ec0ff */
[----:B------:R-:W-:Y:S02]  /*25720*/  SHF.L.U32 R3, R14, 0x1f, RZ ;  /* 0x0000001f0e037819 */ /* 0x000fe400000006ff */
[----:B------:R-:W-:-:S04]  /*25730*/  LEA R2, R15, R2, 0x3 ;  /* 0x000000020f027211 */ /* 0x000fc800078e18ff */
[----:B------:R-:W2:Y:S02]  /*25740*/  SYNCS.PHASECHK.TRANS64.TRYWAIT P0, [R2+URZ+0x30840], R3 ;  /* 0x03084003020075a7 */ /* 0x000ea4000800017f */
[----:B--2---:R-:W-:Y:S05]  /*25750*/  @!P0 BRA `(.L_x_1734) ;  /* 0x0000003800b08947 */ /* 0x004fea0003800000 */
.L_x_1895:
        /* <DEDUP_REMOVED lines=11> */
.L_x_1735:
        /* <DEDUP_REMOVED lines=18> */
[----:B------:R-:W-:Y:S02]  /*25930*/  R2UR UR9, R2 ;  /* 0x00000000020972ca */ /* 0x000fe400000e0000 */
[----:B------:R-:W-:Y:S02]  /*25940*/  LEA R2, R14, R15, 0xf ;  /* 0x0000000f0e027211 */ /* 0x000fe400078e78ff */
[----:B----4-:R-:W-:Y:S02]  /*25950*/  R2UR UR5, R12 ;  /* 0x000000000c0572ca */ /* 0x010fe400000e0000 */
[----:B------:R-:W-:-:S07]  /*25960*/  R2UR UR14, R2 ;  /* 0x00000000020e72ca */ /* 0x000fce00000e0000 */
[----:B------:R-:W-:-:S04]  /*25970*/  UIADD3 UR9, UR9, 0x30, URZ ;  /* 0x0000003009097890 */ /* 0x000fc8000fffe03f */
[----:B------:R-:W-:Y:S02]  /*25980*/  ULEA UR11, UR11, UR5, 0x6 ;  /* 0x000000050b0b7291 */ /* 0x000fe4000f8e303f */
[----:B------:R-:W-:Y:S02]  /*25990*/  UIADD3 UR8, UR14, 0x20400, URZ ;  /* 0x000204000e087890 */ /* 0x000fe4000fffe03f */
[----:B------:R-:W-:Y:S02]  /*259a0*/  UIADD3.X UR5, URZ, UR37, URZ, UP0, !UPT ;  /* 0x000000253f057290 */ /* 0x000fe400087fe43f */
[----:B------:R-:W-:Y:S02]  /*259b0*/  UIADD3 UR15, UR14, 0x22400, URZ ;  /* 0x000224000e0f7890 */ /* 0x000fe4000fffe03f */
[----:B------:R-:W-:Y:S02]  /*259c0*/  UIADD3 UR16, UR14, 0x24400, URZ ;  /* 0x000244000e107890 */ /* 0x000fe4000fffe03f */
        /* <DEDUP_REMOVED lines=14> */
.L_x_1896:
        /* <DEDUP_REMOVED lines=8> */
.L_x_1737:
        /* <DEDUP_REMOVED lines=20> */
[----:B------:R-:W-:Y:S01]  /*25c70*/  MOV R4, R10 ;  /* 0x0000000a00047202 */ /* 0x000fe20000000f00 */
        /* <DEDUP_REMOVED lines=17> */
.L_x_1732:
[----:B------:R-:W-:Y:S05]  /*25d90*/  BSYNC B1 ;  /* 0x0000000000017941 */ /* 0x000fea0003800000 */
.L_x_1731:
[----:B------:R-:W2:Y:S01]  /*25da0*/  LDL R2, [R1+0x1c] ;  /* 0x00001c0001027983 */ /* 0x000ea20000100800 */
[----:B------:R-:W-:Y:S01]  /*25db0*/  VIADD R7, R7, 0xfffffffe ;  /* 0xfffffffe07077836 */ /* 0x000fe20000000000 */
[----:B--2---:R-:W-:-:S13]  /*25dc0*/  ISETP.GT.AND P0, PT, R11, R2, PT ;  /* 0x000000020b00720c */ /* 0x004fda0003f04270 */
[----:B------:R-:W-:Y:S05]  /*25dd0*/  @P0 BRA `(.L_x_1738) ;  /* 0xffffffec008c0947 */ /* 0x000fea000383ffff */
.L_x_1714:
[----:B------:R-:W-:Y:S05]  /*25de0*/  BSYNC B0 ;  /* 0x0000000000007941 */ /* 0x000fea0003800000 */
.L_x_1713:
        /* <DEDUP_REMOVED lines=14> */
[----:B-1----:R-:W-:-:S06]  /*25ed0*/  LOP3.LUT R8, R8, UR4, RZ, 0xc0, !PT ;  /* 0x0000000408087c12 */ /* 0x002fcc000f8ec0ff */
[----:B------:R-:W1:Y:S01]  /*25ee0*/  POPC R8, R8 ;  /* 0x0000000800087309 */ /* 0x000e620000000000 */
[----:B--2---:R-:W1:Y:S02]  /*25ef0*/  SHFL.IDX PT, R5, R2, R5, 0x1f ;  /* 0x00001f0502057589 */ /* 0x004e6400000e0000 */
[----:B-1----:R-:W-:-:S07]  /*25f00*/  IADD3 R16, R5, UR38, R8 ;  /* 0x0000002605107c10 */ /* 0x002fce000fffe008 */
.L_x_1740:
[----:B------:R-:W-:Y:S05]  /*25f10*/  BSYNC B0 ;  /* 0x0000000000007941 */ /* 0x000fea0003800000 */
.L_x_1739:
        /* <DEDUP_REMOVED lines=11> */
.L_x_1897:
        /* <DEDUP_REMOVED lines=11> */
.L_x_1744:
        /* <DEDUP_REMOVED lines=37> */
.L_x_1742:
[----:B------:R-:W-:Y:S05]  /*262d0*/  BSYNC B0 ;  /* 0x0000000000007941 */ /* 0x000fea0003800000 */
.L_x_1741:
        /* <DEDUP_REMOVED lines=9> */
.L_x_1697:
[----:B------:R-:W-:Y:S05]  /*26370*/  BSYNC B6 ;  /* 0x0000000000067941 */ /* 0x000fea0003800000 */
.L_x_1695:
[----:B------:R-:W-:-:S03]  /*26380*/  UMOV UR4, 0xffffffff ;  /* 0xffffffff00047882 */ /* 0x000fc60000000000 */
[----:B------:R-:W-:Y:S05]  /*26390*/  BRA.DIV UR4, `(.L_x_1745) ;  /* 0x0000002e04dc7947 */ /* 0x000fea000b800000 */
[----:B------:R4:W0:Y:S04]  /*263a0*/  SHFL.IDX PT, R4, R16, RZ, 0x1f ;  /* 0x00001fff10047589 */ /* 0x00082800000e0000 */
[----:B------:R-:W0:Y:S02]  /*263b0*/  SHFL.IDX PT, R16, R16, 0x1, 0x1f ;  /* 0x00201f0010107f89 */ /* 0x000e2400000e0000 */
.L_x_1901:
[----:B-1----:R-:W2:Y:S01]  /*263c0*/  S2R R0, SR_TID.X ;  /* 0x0000000000007919 */ /* 0x002ea20000002100 */
[----:B------:R-:W-:Y:S01]  /*263d0*/  ULDC UR4, c[0x0][0xc14] ;  /* 0x0003050000047ab9 */ /* 0x000fe20000000800 */
[----:B------:R-:W-:Y:S01]  /*263e0*/  BSSY B0, `(.L_x_1746) ;  /* 0x000000c000007945 */ /* 0x000fe20003800000 */
[----:B------:R-:W-:Y:S01]  /*263f0*/  IMAD.MOV.U32 R3, RZ, RZ, RZ ;  /* 0x000000ffff037224 */ /* 0x000fe200078e00ff */
[----:B--2---:R-:W-:Y:S02]  /*26400*/  LOP3.LUT R8, R0, 0x1f, RZ, 0xc0, !PT ;  /* 0x0000001f00087812 */ /* 0x004fe400078ec0ff */
[----:B------:R-:W-:Y:S02]  /*26410*/  MOV R0, UR4 ;  /* 0x0000000400007c02 */ /* 0x000fe40008000f00 */
[C---:B------:R-:W-:Y:S01]  /*26420*/  ISETP.NE.AND P0, PT, R8.reuse, 0x1f, PT ;  /* 0x0000001f0800780c */ /* 0x040fe20003f05270 */
[----:B------:R-:W-:-:S05]  /*26430*/  IMAD.IADD R5, R8, 0x1, R19 ;  /* 0x0000000108057824 */ /* 0x000fca00078e0213 */
[----:B------:R-:W-:-:S13]  /*26440*/  ISETP.GE.OR P0, PT, R5, R0, !P0 ;  /* 0x000000000500720c */ /* 0x000fda0004706670 */
[----:B------:R-:W-:Y:S05]  /*26450*/  @P0 BRA `(.L_x_1747) ;  /* 0x0000000000100947 */ /* 0x000fea0003800000 */
[----:B------:R-:W1:Y:S01]  /*26460*/  LDC.64 R2, c[0x0][0xc58] ;  /* 0x00031600ff027b82 */ /* 0x000e620000000a00 */
[----:B------:R-:W-:Y:S01]  /*26470*/  ULDC.64 UR4, c[0x0][0x208] ;  /* 0x0000820000047ab9 */ /* 0x000fe20000000a00 */
[----:B-1----:R-:W-:-:S06]  /*26480*/  IMAD.WIDE R2, R5, 0x4, R2 ;  /* 0x0000000405027825 */ /* 0x002fcc00078e0202 */
[----:B------:R1:W5:Y:S02]  /*26490*/  LDG.E R3, desc[UR4][R2.64] ;  /* 0x0000000402037981 */ /* 0x000364000c1e1900 */
.L_x_1747:
[----:B------:R-:W-:Y:S05]  /*264a0*/  BSYNC B0 ;  /* 0x0000000000007941 */ /* 0x000fea0003800000 */
.L_x_1746:
        /* <DEDUP_REMOVED lines=12> */
[----:B------:R-:W3:Y:S02]  /*26570*/  SHFL.UP PT, R14, R5, 0x4, RZ ;  /* 0x04800000050e7989 */ /* 0x000ee400000e00ff */
[----:B---3--:R-:W-:Y:S02]  /*26580*/  SEL R6, R14, RZ, P0 ;  /* 0x000000ff0e067207 */ /* 0x008fe40000000000 */
[----:B------:R-:W-:Y:S02]  /*26590*/  ISETP.GE.U32.AND P0, PT, R8, 0x10, PT ;  /* 0x000000100800780c */ /* 0x000fe40003f06070 */
[----:B------:R-:W-:-:S05]  /*265a0*/  IADD3 R6, R5, R6, RZ ;  /* 0x0000000605067210 */ /* 0x000fca0007ffe0ff */
[----:B------:R-:W0:Y:S02]  /*265b0*/  SHFL.UP PT, R14, R6, 0x8, RZ ;  /* 0x05000000060e7989 */ /* 0x000e2400000e00ff */
[----:B0-----:R-:W-:-:S05]  /*265c0*/  SEL R7, R14, RZ, P1 ;  /* 0x000000ff0e077207 */ /* 0x001fca0000800000 */
[----:B------:R-:W-:-:S05]  /*265d0*/  IMAD.IADD R7, R6, 0x1, R7 ;  /* 0x0000000106077824 */ /* 0x000fca00078e0207 */
[----:B------:R-:W1:Y:S02]  /*265e0*/  SHFL.UP PT, R14, R7, 0x10, RZ ;  /* 0x06000000070e7989 */ /* 0x000e6400000e00ff */
[----:B-1----:R-:W-:-:S05]  /*265f0*/  SEL R2, R14, RZ, P0 ;  /* 0x000000ff0e027207 */ /* 0x002fca0000000000 */
[----:B------:R-:W-:-:S05]  /*26600*/  IMAD.IADD R2, R7, 0x1, R2 ;  /* 0x0000000107027824 */ /* 0x000fca00078e0202 */
[----:B------:R0:W1:Y:S02]  /*26610*/  SHFL.IDX PT, R14, R2, 0x1f, 0x1f ;  /* 0x03e01f00020e7f89 */ /* 0x00006400000e0000 */
.L_x_1909:
[----:B------:R-:W-:Y:S02]  /*26620*/  ULDC UR4, c[0x0][0xc10] ;  /* 0x0003040000047ab9 */ /* 0x000fe40000000800 */
[----:B------:R-:W-:-:S04]  /*26630*/  IMAD.U32 R5, RZ, RZ, UR4 ;  /* 0x00000004ff057e24 */ /* 0x000fc8000f8e00ff */
[----:B-1----:R-:W-:-:S05]  /*26640*/  IMAD R7, R14, R5, RZ ;  /* 0x000000050e077224 */ /* 0x002fca00078e02ff */
[----:B----4-:R-:W-:-:S04]  /*26650*/  IADD3 R16, R16, R7, RZ ;  /* 0x0000000710107210 */ /* 0x010fc80007ffe0ff */
[----:B------:R-:W-:-:S13]  /*26660*/  ISETP.GT.AND P0, PT, R16, R4, PT ;  /* 0x000000041000720c */ /* 0x000fda0003f04270 */
[----:B------:R-:W-:Y:S05]  /*26670*/  @P0 BRA `(.L_x_1749) ;  /* 0x0000000000b80947 */ /* 0x000fea0003800000 */
[----:B------:R-:W1:Y:S02]  /*26680*/  LDC R0, c[0x0][0xc14] ;  /* 0x00030500ff007b82 */ /* 0x000e640000000800 */
.L_x_1754:
        /* <DEDUP_REMOVED lines=15> */
.L_x_1752:
[----:B------:R-:W-:Y:S05]  /*26780*/  BSYNC B0 ;  /* 0x0000000000007941 */ /* 0x000fea0003800000 */
.L_x_1751:
[----:B------:R-:W-:-:S03]  /*26790*/  UMOV UR4, 0xffffffff ;  /* 0xffffffff00047882 */ /* 0x000fc60000000000 */
[----:B------:R-:W-:Y:S05]  /*267a0*/  BRA.DIV UR4, `(.L_x_1753) ;  /* 0x0000002e04f47947 */ /* 0x000fea000b800000 */
[----:B-----5:R-:W1:Y:S01]  /*267b0*/  SHFL.UP PT, R14, R3, 0x1, RZ ;  /* 0x04200000030e7989 */ /* 0x020e6200000e00ff */
[C---:B------:R-:W-:Y:S02]  /*267c0*/  ISETP.NE.AND P0, PT, R8.reuse, RZ, PT ;  /* 0x000000ff0800720c */ /* 0x040fe40003f05270 */
[----:B------:R-:W-:Y:S02]  /*267d0*/  ISETP.GE.U32.AND P1, PT, R8, 0x2, PT ;  /* 0x000000020800780c */ /* 0x000fe40003f26070 */
        /* <DEDUP_REMOVED lines=8> */
[----:B-1----:R-:W-:Y:S02]  /*26860*/  SEL R6, R14, RZ, P0 ;  /* 0x000000ff0e067207 */ /* 0x002fe40000000000 */
[----:B------:R-:W-:-:S03]  /*26870*/  ISETP.GE.U32.AND P0, PT, R8, 0x10, PT ;  /* 0x000000100800780c */ /* 0x000fc60003f06070 */
[----:B------:R-:W-:-:S05]  /*26880*/  IMAD.IADD R6, R5, 0x1, R6 ;  /* 0x0000000105067824 */ /* 0x000fca00078e0206 */
[----:B------:R-:W1:Y:S02]  /*26890*/  SHFL.UP PT, R14, R6, 0x8, RZ ;  /* 0x05000000060e7989 */ /* 0x000e6400000e00ff */
[----:B-1----:R-:W-:-:S05]  /*268a0*/  SEL R7, R14, RZ, P1 ;  /* 0x000000ff0e077207 */ /* 0x002fca0000800000 */
[----:B------:R-:W-:-:S05]  /*268b0*/  IMAD.IADD R7, R6, 0x1, R7 ;  /* 0x0000000106077824 */ /* 0x000fca00078e0207 */
[----:B------:R-:W0:Y:S02]  /*268c0*/  SHFL.UP PT, R14, R7, 0x10, RZ ;  /* 0x06000000070e7989 */ /* 0x000e2400000e00ff */
[----:B0-----:R-:W-:-:S04]  /*268d0*/  SEL R2, R14, RZ, P0 ;  /* 0x000000ff0e027207 */ /* 0x001fc80000000000 */
[----:B------:R-:W-:-:S05]  /*268e0*/  IADD3 R2, R7, R2, RZ ;  /* 0x0000000207027210 */ /* 0x000fca0007ffe0ff */
[----:B------:R0:W1:Y:S02]  /*268f0*/  SHFL.IDX PT, R14, R2, 0x1f, 0x1f ;  /* 0x03e01f00020e7f89 */ /* 0x00006400000e0000 */
.L_x_1917:
[----:B------:R-:W-:Y:S02]  /*26900*/  ULDC UR4, c[0x0][0xc10] ;  /* 0x0003040000047ab9 */ /* 0x000fe40000000800 */
[----:B------:R-:W-:-:S04]  /*26910*/  IMAD.U32 R5, RZ, RZ, UR4 ;  /* 0x00000004ff057e24 */ /* 0x000fc8000f8e00ff */
[----:B-1----:R-:W-:-:S04]  /*26920*/  IMAD R7, R14, R5, RZ ;  /* 0x000000050e077224 */ /* 0x002fc800078e02ff */
[----:B------:R-:W-:-:S05]  /*26930*/  IMAD.IADD R16, R7, 0x1, R16 ;  /* 0x0000000107107824 */ /* 0x000fca00078e0210 */
[----:B------:R-:W-:-:S13]  /*26940*/  ISETP.GT.AND P0, PT, R16, R4, PT ;  /* 0x000000041000720c */ /* 0x000fda0003f04270 */
[----:B------:R-:W-:Y:S05]  /*26950*/  @!P0 BRA `(.L_x_1754) ;  /* 0xfffffffc004c8947 */ /* 0x000fea000383ffff */
.L_x_1749:
        /* <DEDUP_REMOVED lines=8> */
.L_x_1921:
[----:B------:R-:W-:Y:S02]  /*269e0*/  ISETP.NE.AND P0, PT, R6, RZ, PT ;  /* 0x000000ff0600720c */ /* 0x000fe40003f05270 */
[----:B------:R-:W-:-:S11]  /*269f0*/  MOV R6, RZ ;  /* 0x000000ff00067202 */ /* 0x000fd60000000f00 */
[----:B------:R-:W-:Y:S05]  /*26a00*/  @!P0 BRA `(.L_x_1756) ;  /* 0x0000000000108947 */ /* 0x000fea0003800000 */
[----:B------:R-:W-:Y:S01]  /*26a10*/  UMOV UR4, 0xffffffff ;  /* 0xffffffff00047882 */ /* 0x000fe20000000000 */
[----:B------:R-:W-:Y:S02]  /*26a20*/  VIADD R12, R7, 0xffffffff ;  /* 0xffffffff070c7836 */ /* 0x000fe40000000000 */
[----:B------:R-:W-:Y:S05]  /*26a30*/  BRA.DIV UR4, `(.L_x_1757) ;  /* 0x0000003204687947 */ /* 0x000fea000b800000 */
[----:B------:R3:W4:Y:S02]  /*26a40*/  SHFL.IDX PT, R6, R2, R12, 0x1f ;  /* 0x00001f0c02067589 */ /* 0x00072400000e0000 */
.L_x_1756:
[----:B01-3--:R-:W0:Y:S01]  /*26a50*/  LDC.64 R2, c[0x0][0xc68] ;  /* 0x00031a00ff027b82 */ /* 0x00be220000000a00 */
[----:B------:R-:W-:Y:S01]  /*26a60*/  IMAD.IADD R19, R7, 0x1, R19 ;  /* 0x0000000107137824 */ /* 0x000fe200078e0213 */
[----:B------:R-:W-:-:S03]  /*26a70*/  ULDC.64 UR4, c[0x0][0x208] ;  /* 0x0000820000047ab9 */ /* 0x000fc60000000a00 */
[----:B0-----:R-:W-:-:S05]  /*26a80*/  IMAD.WIDE R2, R19, 0x4, R2 ;  /* 0x0000000413027825 */ /* 0x001fca00078e0202 */
[----:B------:R-:W2:Y:S01]  /*26a90*/  LDG.E R9, desc[UR4][R2.64] ;  /* 0x0000000402097981 */ /* 0x000ea2000c1e1900 */
[----:B----4-:R-:W-:Y:S02]  /*26aa0*/  IMAD R16, R6, R5, R16 ;  /* 0x0000000506107224 */ /* 0x010fe400078e0210 */
[----:B--2---:R-:W-:-:S05]  /*26ab0*/  IMAD R7, R17, R9, RZ ;  /* 0x0000000911077224 */ /* 0x004fca00078e02ff */
[----:B------:R-:W-:-:S04]  /*26ac0*/  IABS R8, R7 ;  /* 0x0000000700087213 */ /* 0x000fc80000000000 */
[----:B------:R-:W0:Y:S08]  /*26ad0*/  I2F.RP R11, R8 ;  /* 0x00000008000b7306 */ /* 0x000e300000209400 */
[----:B0-----:R-:W0:Y:S02]  /*26ae0*/  MUFU.RCP R11, R11 ;  /* 0x0000000b000b7308 */ /* 0x001e240000001000 */
[----:B0-----:R-:W-:-:S06]  /*26af0*/  IADD3 R12, R11, 0xffffffe, RZ ;  /* 0x0ffffffe0b0c7810 */ /* 0x001fcc0007ffe0ff */
[----:B------:R-:W0:Y:S02]  /*26b00*/  F2I.FTZ.U32.TRUNC.NTZ R3, R12 ;  /* 0x0000000c00037305 */ /* 0x000e24000021f000 */
[----:B0-----:R-:W-:-:S04]  /*26b10*/  IMAD.MOV R2, RZ, RZ, -R3 ;  /* 0x000000ffff027224 */ /* 0x001fc800078e0a03 */
[----:B------:R-:W-:Y:S02]  /*26b20*/  IMAD R10, R2, R8, RZ ;  /* 0x00000008020a7224 */ /* 0x000fe400078e02ff */
[----:B------:R-:W-:-:S04]  /*26b30*/  IMAD.MOV.U32 R2, RZ, RZ, RZ ;  /* 0x000000ffff027224 */ /* 0x000fc800078e00ff */
[----:B------:R-:W-:Y:S01]  /*26b40*/  IMAD.HI.U32 R10, R3, R10, R2 ;  /* 0x0000000a030a7227 */ /* 0x000fe200078e0002 */
[----:B------:R-:W-:Y:S02]  /*26b50*/  IADD3 R2, R4, -R16, RZ ;  /* 0x8000001004027210 */ /* 0x000fe40007ffe0ff */
[----:B------:R-:W-:Y:S02]  /*26b60*/  IABS R4, R7 ;  /* 0x0000000700047213 */ /* 0x000fe40000000000 */
[----:B------:R-:W-:-:S03]  /*26b70*/  IABS R3, R2 ;  /* 0x0000000200037213 */ /* 0x000fc60000000000 */
        /* <DEDUP_REMOVED lines=9> */
[----:B------:R-:W-:-:S03]  /*26c10*/  ISETP.GE.AND P0, PT, R3, RZ, PT ;  /* 0x000000ff0300720c */ /* 0x000fc60003f06270 */
[----:B------:R-:W-:-:S10]  /*26c20*/  IMAD.MOV.U32 R4, RZ, RZ, R10 ;  /* 0x000000ffff047224 */ /* 0x000fd400078e000a */
[----:B------:R-:W-:Y:S02]  /*26c30*/  @!P0 IADD3 R4, -R4, RZ, RZ ;  /* 0x000000ff04048210 */ /* 0x000fe40007ffe1ff */
[----:B------:R-:W-:-:S13]  /*26c40*/  ISETP.NE.AND P0, PT, R7, RZ, PT ;  /* 0x000000ff0700720c */ /* 0x000fda0003f05270 */
[----:B------:R-:W-:-:S05]  /*26c50*/  @!P0 LOP3.LUT R4, RZ, R7, RZ, 0x33, !PT ;  /* 0x00000007ff048212 */ /* 0x000fca00078e33ff */
[----:B------:R-:W-:Y:S01]  /*26c60*/  IMAD R6, R9, R4, RZ ;  /* 0x0000000409067224 */ /* 0x000fe200078e02ff */
[----:B------:R-:W-:-:S03]  /*26c70*/  IADD3 R4, -R4, RZ, RZ ;  /* 0x000000ff04047210 */ /* 0x000fc60007ffe1ff */
[----:B------:R-:W-:Y:S02]  /*26c80*/  IMAD.MOV R8, RZ, RZ, -R6 ;  /* 0x000000ffff087224 */ /* 0x000fe400078e0a06 */
[----:B------:R-:W-:-:S03]  /*26c90*/  IMAD R7, R7, R4, R2 ;  /* 0x0000000407077224 */ /* 0x000fc600078e0202 */
[----:B------:R-:W-:-:S04]  /*26ca0*/  VIADDMNMX R9, R8, R5, R9, PT ;  /* 0x0000000508097246 */ /* 0x000fc80003800109 */
[-C--:B------:R-:W-:Y:S02]  /*26cb0*/  IABS R5, R9.reuse ;  /* 0x0000000900057213 */ /* 0x080fe40000000000 */
[----:B------:R-:W-:Y:S02]  /*26cc0*/  IABS R4, R9 ;  /* 0x0000000900047213 */ /* 0x000fe40000000000 */
[----:B------:R-:W0:Y:S02]  /*26cd0*/  I2F.RP R8, R5 ;  /* 0x0000000500087306 */ /* 0x000e240000209400 */
[----:B------:R-:W-:-:S06]  /*26ce0*/  IADD3 R4, RZ, -R4, RZ ;  /* 0x80000004ff047210 */ /* 0x000fcc0007ffe0ff */
[----:B0-----:R-:W0:Y:S02]  /*26cf0*/  MUFU.RCP R8, R8 ;  /* 0x0000000800087308 */ /* 0x001e240000001000 */
[----:B0-----:R-:W-:-:S06]  /*26d00*/  VIADD R10, R8, 0xffffffe ;  /* 0x0ffffffe080a7836 */ /* 0x001fcc0000000000 */
[----:B------:R-:W0:Y:S02]  /*26d10*/  F2I.FTZ.U32.TRUNC.NTZ R3, R10 ;  /* 0x0000000a00037305 */ /* 0x000e24000021f000 */
[----:B0-----:R-:W-:-:S04]  /*26d20*/  IMAD.MOV R2, RZ, RZ, -R3 ;  /* 0x000000ffff027224 */ /* 0x001fc800078e0a03 */
[----:B------:R-:W-:Y:S02]  /*26d30*/  IMAD R11, R2, R5, RZ ;  /* 0x00000005020b7224 */ /* 0x000fe400078e02ff */
[----:B------:R-:W-:-:S04]  /*26d40*/  IMAD.MOV.U32 R2, RZ, RZ, RZ ;  /* 0x000000ffff027224 */ /* 0x000fc800078e00ff */
[----:B------:R-:W-:Y:S01]  /*26d50*/  IMAD.HI.U32 R2, R3, R11, R2 ;  /* 0x0000000b03027227 */ /* 0x000fe200078e0002 */
[----:B------:R-:W-:-:S05]  /*26d60*/  IABS R3, R7 ;  /* 0x0000000700037213 */ /* 0x000fca0000000000 */
[----:B------:R-:W-:-:S04]  /*26d70*/  IMAD.HI.U32 R2, R2, R3, RZ ;  /* 0x0000000302027227 */ /* 0x000fc800078e00ff */
[----:B------:R-:W-:Y:S01]  /*26d80*/  IMAD R4, R2, R4, R3 ;  /* 0x0000000402047224 */ /* 0x000fe200078e0203 */
[C---:B------:R-:W-:Y:S01]  /*26d90*/  LOP3.LUT R3, R7.reuse, R9, RZ, 0x3c, !PT ;  /* 0x0000000907037212 */ /* 0x040fe200078e3cff */
[----:B------:R-:W-:-:S03]  /*26da0*/  IMAD.IADD R7, R7, 0x1, R6 ;  /* 0x0000000107077824 */ /* 0x000fc600078e0206 */
[----:B------:R-:W-:-:S13]  /*26db0*/  ISETP.GT.U32.AND P0, PT, R5, R4, PT ;  /* 0x000000040500720c */ /* 0x000fda0003f04070 */
[----:B------:R-:W-:Y:S02]  /*26dc0*/  @!P0 IMAD.IADD R4, R4, 0x1, -R5 ;  /* 0x0000000104048824 */ /* 0x000fe400078e0a05 */
[----:B------:R-:W-:-:S03]  /*26dd0*/  @!P0 VIADD R2, R2, 0x1 ;  /* 0x0000000102028836 */ /* 0x000fc60000000000 */
[----:B------:R-:W-:-:S13]  /*26de0*/  ISETP.GE.U32.AND P0, PT, R4, R5, PT ;  /* 0x000000050400720c */ /* 0x000fda0003f06070 */
[----:B------:R-:W-:Y:S02]  /*26df0*/  @P0 IADD3 R2, R2, 0x1, RZ ;  /* 0x0000000102020810 */ /* 0x000fe40007ffe0ff */
[----:B------:R-:W-:-:S13]  /*26e00*/  ISETP.GE.AND P0, PT, R3, RZ, PT ;  /* 0x000000ff0300720c */ /* 0x000fda0003f06270 */
[----:B------:R-:W-:Y:S01]  /*26e10*/  @!P0 IMAD.MOV R2, RZ, RZ, -R2 ;  /* 0x000000ffff028224 */ /* 0x000fe200078e0a02 */
[----:B------:R-:W-:-:S13]  /*26e20*/  ISETP.NE.AND P0, PT, R9, RZ, PT ;  /* 0x000000ff0900720c */ /* 0x000fda0003f05270 */
[----:B------:R-:W-:Y:S02]  /*26e30*/  @!P0 LOP3.LUT R2, RZ, R9, RZ, 0x33, !PT ;  /* 0x00000009ff028212 */ /* 0x000fe400078e33ff */
[----:B------:R-:W-:-:S05]  /*26e40*/  IADD3 R9, -R9, RZ, RZ ;  /* 0x000000ff09097210 */ /* 0x000fca0007ffe1ff */
[----:B------:R-:W-:Y:S01]  /*26e50*/  IMAD R18, R2, R9, R7 ;  /* 0x0000000902127224 */ /* 0x000fe200078e0207 */
[----:B------:R-:W-:-:S05]  /*26e60*/  LOP3.LUT R2, RZ, R2, RZ, 0x33, !PT ;  /* 0x00000002ff027212 */ /* 0x000fca00078e33ff */
[----:B------:R-:W-:Y:S01]  /*26e70*/  IMAD.IADD R17, R17, 0x1, R2 ;  /* 0x0000000111117824 */ /* 0x000fe200078e0202 */
[----:B------:R-:W-:Y:S06]  /*26e80*/  BRA `(.L_x_1758) ;  /* 0x00000000001c7947 */ /* 0x000fec0003800000 */
.L_x_1750:
[----:B------:R-:W-:Y:S01]  /*26e90*/  UMOV UR4, URZ ;  /* 0x0000003f00047c82 */ /* 0x000fe20008000000 */
[----:B------:R-:W-:Y:S01]  /*26ea0*/  UMOV UR5, URZ ;  /* 0x0000003f00057c82 */ /* 0x000fe20008000000 */
[----:B------:R-:W-:Y:S01]  /*26eb0*/  ULDC UR6, c[0x0][0xc14] ;  /* 0x0003050000067ab9 */ /* 0x000fe20000000800 */
[----:B------:R-:W-:Y:S01]  /*26ec0*/  IMAD.MOV.U32 R16, RZ, RZ, R4 ;  /* 0x000000ffff107224 */ /* 0x000fe200078e0004 */
[----:B------:R-:W-:Y:S01]  /*26ed0*/  MOV R17, UR4 ;  /* 0x0000000400117c02 */ /* 0x000fe20008000f00 */
[----:B------:R-:W-:Y:S02]  /*26ee0*/  IMAD.U32 R18, RZ, RZ, UR5 ;  /* 0x00000005ff127e24 */ /* 0x000fe4000f8e00ff */
[----:B------:R-:W-:-:S07]  /*26ef0*/  IMAD.U32 R19, RZ, RZ, UR6 ;  /* 0x00000006ff137e24 */ /* 0x000fce000f8e00ff */
.L_x_1758:
        /* <DEDUP_REMOVED lines=12> */
.L_x_1656:
[----:B-1----:R-:W3:Y:S01]  /*26fc0*/  LDL.LU R0, [R1+0x24] ;  /* 0x0000240001007983 */ /* 0x002ee20000300800 */
[----:B------:R-:W-:Y:S01]  /*26fd0*/  BSSY B0, `(.L_x_1760) ;  /* 0x000000b000007945 */ /* 0x000fe20003800000 */
[----:B------:R-:W1:Y:S01]  /*26fe0*/  S2R R5, SR_CgaCtaId ;  /* 0x0000000000057919 */ /* 0x000e620000008800 */
[----:B---3--:R-:W-:-:S04]  /*26ff0*/  IADD3 R0, R0, 0x1, RZ ;  /* 0x0000000100007810 */ /* 0x008fc80007ffe0ff */
        /* <DEDUP_REMOVED lines=8> */
.L_x_1924:
[----:B------:R-:W-:Y:S05]  /*27080*/  BSYNC B0 ;  /* 0x0000000000007941 */ /* 0x000fea0003800000 */
.L_x_1760:
[----:B------:R-:W-:-:S03]  /*27090*/  UMOV UR4, 0xffffffff ;  /* 0xffffffff00047882 */ /* 0x000fc60000000000 */
[----:B------:R-:W-:Y:S05]  /*270a0*/  BRA.DIV UR4, `(.L_x_1762) ;  /* 0x0000002e04087947 */ /* 0x000fea000b800000 */
[----:B------:R-:W2:Y:S02]  /*270b0*/  S2R R2, SR_TID.X ;  /* 0x0000000000027919 */ /* 0x000ea40000002100 */
[----:B--2---:R-:W-:-:S04]  /*270c0*/  SHF.R.U32.HI R2, RZ, 0x5, R2 ;  /* 0x00000005ff027819 */ /* 0x004fc80000011602 */
[----:B------:R-:W-:-:S05]  /*270d0*/  LOP3.LUT R2, R2, 0x3, RZ, 0xc0, !PT ;  /* 0x0000000302027812 */ /* 0x000fca00078ec0ff */
[----:B------:R2:W3:Y:S02]  /*270e0*/  SHFL.IDX PT, R14, R2, RZ, 0x1f ;  /* 0x00001fff020e7589 */ /* 0x0004e400000e0000 */
.L_x_1927:
[----:B---3--:R-:W-:-:S13]  /*270f0*/  ISETP.NE.AND P0, PT, R14, RZ, PT ;  /* 0x000000ff0e00720c */ /* 0x008fda0003f05270 */
[----:B------:R-:W-:Y:S05]  /*27100*/  @P0 BRA `(.L_x_1336) ;  /* 0x0000000000940947 */ /* 0x000fea0003800000 */
[----:B------:R-:W-:-:S03]  /*27110*/  UMOV UR4, 0xffffffff ;  /* 0xffffffff00047882 */ /* 0x000fc60000000000 */
[----:B------:R-:W-:Y:S05]  /*27120*/  BRA.DIV UR4, `(.L_x_1763) ;  /* 0x0000002e041c7947 */ /* 0x000fea000b800000 */
[----:B------:R-:W-:-:S13]  /*27130*/  ELECT P6, URZ, PT ;  /* 0x00000000003f782f */ /* 0x000fda00038c0000 */
.L_x_1930:
[----:B------:R-:W-:Y:S05]  /*27140*/  @!P6 BRA `(.L_x_1336) ;  /* 0x000000000084e947 */ /* 0x000fea0003800000 */
[----:B--2---:R-:W2:Y:S02]  /*27150*/  LDL.LU R2, [R1+0x2c] ;  /* 0x00002c0001027983 */ /* 0x004ea40000300800 */
[----:B--2---:R-:W-:-:S04]  /*27160*/  LOP3.LUT R2, R2, 0x2, RZ, 0xfc, !PT ;  /* 0x0000000202027812 */ /* 0x004fc800078efcff */
[----:B------:R-:W-:-:S13]  /*27170*/  ISETP.NE.AND P2, PT, R2, 0x3, PT ;  /* 0x000000030200780c */ /* 0x000fda0003f45270 */
[----:B------:R-:W-:Y:S05]  /*27180*/  @!P2 BRA `(.L_x_1764) ;  /* 0x000000000004a947 */ /* 0x000fea0003800000 */
[----:B------:R-:W-:Y:S01]  /*27190*/  BPT.TRAP 0x1 ;  /* 0x000000040000795c */ /* 0x000fe20000300000 */
.L_x_1764:
[----:B-1----:R-:W2:Y:S04]  /*271a0*/  LDL R3, [R1] ;  /* 0x0000000001037983 */ /* 0x002ea80000100800 */
[----:B------:R-:W3:Y:S01]  /*271b0*/  LDL.LU R7, [R1+0x8] ;  /* 0x0000080001077983 */ /* 0x000ee20000300800 */
[----:B------:R-:W-:-:S05]  /*271c0*/  VIADD R2, R0, 0x30840 ;  /* 0x0003084000027836 */ /* 0x000fca0000000000 */
[C---:B--2---:R-:W-:Y:S01]  /*271d0*/  LEA R6, R3.reuse, R2, 0x3 ;  /* 0x0000000203067211 */ /* 0x044fe200078e18ff */
        /* <DEDUP_REMOVED lines=10> */
.L_x_1931:
[----:B------:R-:W2:Y:S02]  /*27280*/  SYNCS.PHASECHK.TRANS64.TRYWAIT P0, [R7+URZ], R2 ;  /* 0x00000002070075a7 */ /* 0x000ea4000800017f */
[----:B--2---:R-:W-:Y:S05]  /*27290*/  @!P0 BRA `(.L_x_1766) ;  /* 0x0000002800f48947 */ /* 0x004fea0003800000 */
.L_x_1932:
[----:B------:R-:W-:Y:S05]  /*272a0*/  @!P2 BRA `(.L_x_1767) ;  /* 0x000000000004a947 */ /* 0x000fea0003800000 */
[----:B------:R-:W-:Y:S01]  /*272b0*/  BPT.TRAP 0x1 ;  /* 0x000000040000795c */ /* 0x000fe20000300000 */
.L_x_1767:
[----:B------:R-:W3:Y:S01]  /*272c0*/  LDL.LU R4, [R1] ;  /* 0x0000000001047983 */ /* 0x000ee20000300800 */
[----:B------:R-:W-:-:S05]  /*272d0*/  IADD3 R0, R0, 0x30860, RZ ;  /* 0x0003086000007810 */ /* 0x000fca0007ffe0ff */
[----:B---3--:R-:W-:-:S04]  /*272e0*/  IMAD R4, R4, 0x8, R0 ;  /* 0x0000000804047824 */ /* 0x008fc800078e0200 */
[----:B------:R-:W3:Y:S02]  /*272f0*/  SYNCS.PHASECHK.TRANS64.TRYWAIT P0, [R4+URZ], R5 ;  /* 0x00000005040075a7 */ /* 0x000ee4000800017f */
[----:B---3--:R-:W-:Y:S05]  /*27300*/  @!P0 BRA `(.L_x_1768) ;  /* 0x0000002800ec8947 */ /* 0x008fea0003800000 */
.L_x_1933:
[----:B------:R-:W-:-:S07]  /*27310*/  IMAD R3, R3, 0x8, R0 ;  /* 0x0000000803037824 */ /* 0x000fce00078e0200 */
.L_x_1769:
[----:B----4-:R4:W0:Y:S02]  /*27320*/  SYNCS.PHASECHK.TRANS64.TRYWAIT P0, [R3+URZ], R2 ;  /* 0x00000002030075a7 */ /* 0x010824000800017f */
[----:B0-----:R-:W-:Y:S05]  /*27330*/  @!P0 NANOSLEEP.SYNCS 0x989680 ;  /* 0x009896800000895d */ /* 0x001fea0003900000 */
[----:B------:R-:W0:Y:S02]  /*27340*/  @!P0 SYNCS.PHASECHK.TRANS64 P0, [R3+URZ], R2 ;  /* 0x00000002030085a7 */ /* 0x000e24000800007f */
[----:B0-----:R-:W-:Y:S05]  /*27350*/  @!P0 BRA `(.L_x_1769) ;  /* 0xfffffffc00f08947 */ /* 0x001fea000383ffff */
.L_x_1336:
[----:B------:R-:W-:Y:S05]  /*27360*/  BSYNC B7 ;  /* 0x0000000000077941 */ /* 0x000fea0003800000 */
.L_x_1333:
[----:B------:R-:W-:Y:S05]  /*27370*/  EXIT ;  /* 0x000000000000794d */ /* 0x000fea0003800000 */
.L_x_1362:
[----:B0-----:R0:W1:Y:S02]  /*27380*/  SYNCS.PHASECHK.TRANS64.TRYWAIT P5, [R98+URZ+0x30890], R109 ;  /* 0x0308906d620075a7 */ /* 0x00106400080a017f */
[----:B-1----:R-:W-:Y:S05]  /*27390*/  @!P5 NANOSLEEP.SYNCS 0x989680 ;  /* 0x009896800000d95d */ /* 0x002fea0003900000 */
[----:B------:R-:W1:Y:S02]  /*273a0*/  @!P5 SYNCS.PHASECHK.TRANS64 P5, [R98+URZ+0x30890], R109 ;  /* 0x0308906d6200d5a7 */ /* 0x000e6400080a007f */
[----:B-1----:R-:W-:Y:S05]  /*273b0*/  @!P5 BRA `(.L_x_1362) ;  /* 0xfffffffc00f0d947 */ /* 0x002fea000383ffff */
[----:B------:R-:W-:Y:S05]  /*273c0*/  BRA `(.L_x_1770) ;  /* 0xfffffdc000a47947 */ /* 0x000fea000383ffff */
.L_x_1400:
[----:B0-----:R0:W1:Y:S02]  /*273d0*/  SYNCS.PHASECHK.TRANS64.TRYWAIT P5, [R98+URZ+0x30890], R109 ;  /* 0x0308906d620075a7 */ /* 0x00106400080a017f */
[----:B-1----:R-:W-:Y:S05]  /*273e0*/  @!P5 NANOSLEEP.SYNCS 0x989680 ;  /* 0x009896800000d95d */ /* 0x002fea0003900000 */
[----:B------:R-:W1:Y:S02]  /*273f0*/  @!P5 SYNCS.PHASECHK.TRANS64 P5, [R98+URZ+0x30890], R109 ;  /* 0x0308906d6200d5a7 */ /* 0x000e6400080a007f */
[----:B-1----:R-:W-:Y:S05]  /*27400*/  @!P5 BRA `(.L_x_1400) ;  /* 0xfffffffc00f0d947 */ /* 0x002fea000383ffff */
[----:B------:R-:W-:Y:S05]  /*27410*/  BRA `(.L_x_1771) ;  /* 0xfffffde400547947 */ /* 0x000fea000383ffff */
.L_x_1417:
[----:B0-----:R0:W1:Y:S02]  /*27420*/  SYNCS.PHASECHK.TRANS64.TRYWAIT P0, [R98+URZ+0x30890], R109 ;  /* 0x0308906d620075a7 */ /* 0x001064000800017f */
[----:B-1----:R-:W-:Y:S05]  /*27430*/  @!P0 NANOSLEEP.SYNCS 0x989680 ;  /* 0x009896800000895d */ /* 0x002fea0003900000 */
[----:B------:R-:W1:Y:S02]  /*27440*/  @!P0 SYNCS.PHASECHK.TRANS64 P0, [R98+URZ+0x30890], R109 ;  /* 0x0308906d620085a7 */ /* 0x000e64000800007f */
[----:B-1----:R-:W-:Y:S05]  /*27450*/  @!P0 BRA `(.L_x_1417) ;  /* 0xfffffffc00f08947 */ /* 0x002fea000383ffff */
[----:B------:R-:W-:Y:S05]  /*27460*/  BRA `(.L_x_1772) ;  /* 0xfffffe04009c7947 */ /* 0x000fea000383ffff */
.L_x_1423:
[----:B-1----:R1:W2:Y:S02]  /*27470*/  SYNCS.PHASECHK.TRANS64.TRYWAIT P1, [R98+URZ+0x308b0], R109 ;  /* 0x0308b06d620075a7 */ /* 0x0022a4000802017f */
[----:B--2---:R-:W-:Y:S05]  /*27480*/  @!P1 NANOSLEEP.SYNCS 0x989680 ;  /* 0x009896800000995d */ /* 0x004fea0003900000 */
[----:B------:R-:W2:Y:S02]  /*27490*/  @!P1 SYNCS.PHASECHK.TRANS64 P1, [R98+URZ+0x308b0], R109 ;  /* 0x0308b06d620095a7 */ /* 0x000ea4000802007f */
[----:B--2---:R-:W-:Y:S05]  /*274a0*/  @!P1 BRA `(.L_x_1423) ;  /* 0xfffffffc00f09947 */ /* 0x004fea000383ffff */
[----:B------:R-:W-:Y:S05]  /*274b0*/  BRA `(.L_x_1773) ;  /* 0xfffffe0800807947 */ /* 0x000fea000383ffff */
.L_x_1459:
[----:B------:R-:W-:Y:S01]  /*274c0*/  BSSY B1, `(.L_x_1774) ;  /* 0x0000008000017945 */ /* 0x000fe20003800000 */
[----:B------:R-:W-:Y:S01]  /*274d0*/  MOV R13, R5 ;  /* 0x00000005000d7202 */ /* 0x000fe20000000f00 */
[----:B------:R-:W-:Y:S01]  /*274e0*/  IMAD.MOV.U32 R12, RZ, RZ, RZ ;  /* 0x000000ffff0c7224 */ /* 0x000fe200078e00ff */
[----:B------:R-:W-:Y:S01]  /*274f0*/  MOV R15, 0xffffffff ;  /* 0xffffffff000f7802 */ /* 0x000fe20000000f00 */
[----:B------:R-:W-:-:S07]  /*27500*/  IMAD.MOV.U32 R11, RZ, RZ, 0x181f ;  /* 0x0000181fff0b7424 */ /* 0x000fce00078e00ff */
[----:B-----5:R-:W-:Y:S05]  /*27510*/  WARPSYNC.COLLECTIVE R15, `(.L_x_1775) ;  /* 0x000000000f087348 */ /* 0x020fea0003c00000 */
[----:B------:R0:W1:Y:S02]  /*27520*/  SHFL.IDX P6, R14, R13, R12, R11 ;  /* 0x0000000c0d0e7389 */ /* 0x00006400000c000b */
[----:B01---5:R-:W-:Y:S01]  /*27530*/  ENDCOLLECTIVE ;  /* 0x000000000000791b */ /* 0x023fe20003800000 */
.L_x_1775:
[----:B------:R-:W-:Y:S05]  /*27540*/  BSYNC B1 ;  /* 0x0000000000017941 */ /* 0x000fea0003800000 */
.L_x_1774:
[----:B------:R-:W-:Y:S05]  /*27550*/  BRA `(.L_x_1776) ;  /* 0xfffffe30007c7947 */ /* 0x000fea000383ffff */
.L_x_1460:
[----:B------:R-:W-:Y:S01]  /*27560*/  BSSY B1, `(.L_x_1777) ;  /* 0x0000008000017945 */ /* 0x000fe20003800000 */
[----:B------:R-:W-:Y:S01]  /*27570*/  IMAD.MOV.U32 R13, RZ, RZ, R4 ;  /* 0x000000ffff0d7224 */ /* 0x000fe200078e0004 */
[----:B------:R-:W-:Y:S01]  /*27580*/  MOV R11, 0x181f ;  /* 0x0000181f000b7802 */ /* 0x000fe20000000f00 */
[----:B------:R-:W-:Y:S02]  /*27590*/  IMAD.MOV.U32 R12, RZ, RZ, RZ ;  /* 0x000000ffff0c7224 */ /* 0x000fe400078e00ff */
[----:B------:R-:W-:-:S07]  /*275a0*/  IMAD.MOV.U32 R15, RZ, RZ, -0x1 ;  /* 0xffffffffff0f7424 */ /* 0x000fce00078e00ff */
[----:B-----5:R-:W-:Y:S05]  /*275b0*/  WARPSYNC.COLLECTIVE R15, `(.L_x_1778) ;  /* 0x000000000f087348 */ /* 0x020fea0003c00000 */
[----:B------:R0:W1:Y:S02]  /*275c0*/  SHFL.IDX P6, R14, R13, R12, R11 ;  /* 0x0000000c0d0e7389 */ /* 0x00006400000c000b */
[----:B01---5:R-:W-:Y:S01]  /*275d0*/  ENDCOLLECTIVE ;  /* 0x000000000000791b */ /* 0x023fe20003800000 */
.L_x_1778:
[----:B------:R-:W-:Y:S05]  /*275e0*/  BSYNC B1 ;  /* 0x0000000000017941 */ /* 0x000fea0003800000 */
.L_x_1777:
[----:B------:R-:W-:Y:S05]  /*275f0*/  BRA `(.L_x_1779) ;  /* 0xfffffe30005c7947 */ /* 0x000fea000383ffff */
.L_x_1461:
[----:B------:R-:W-:Y:S01]  /*27600*/  BSSY B1, `(.L_x_1780) ;  /* 0x0000008000017945 */ /* 0x000fe20003800000 */
[----:B------:R-:W-:Y:S01]  /*27610*/  IMAD.MOV.U32 R13, RZ, RZ, R3 ;  /* 0x000000ffff0d7224 */ /* 0x000fe200078e0003 */
[----:B------:R-:W-:Y:S01]  /*27620*/  MOV R12, RZ ;  /* 0x000000ff000c7202 */ /* 0x000fe20000000f00 */
[----:B------:R-:W-:Y:S02]  /*27630*/  IMAD.MOV.U32 R11, RZ, RZ, 0x181f ;  /* 0x0000181fff0b7424 */ /* 0x000fe400078e00ff */
[----:B------:R-:W-:-:S07]  /*27640*/  IMAD.MOV.U32 R15, RZ, RZ, -0x1 ;  /* 0xffffffffff0f7424 */ /* 0x000fce00078e00ff */
[----:B-----5:R-:W-:Y:S05]  /*27650*/  WARPSYNC.COLLECTIVE R15, `(.L_x_1781) ;  /* 0x000000000f087348 */ /* 0x020fea0003c00000 */
[----:B------:R0:W1:Y:S02]  /*27660*/  SHFL.IDX P6, R14, R13, R12, R11 ;  /* 0x0000000c0d0e7389 */ /* 0x00006400000c000b */
[----:B01---5:R-:W-:Y:S01]  /*27670*/  ENDCOLLECTIVE ;  /* 0x000000000000791b */ /* 0x023fe20003800000 */
.L_x_1781:
[----:B------:R-:W-:Y:S05]  /*27680*/  BSYNC B1 ;  /* 0x0000000000017941 */ /* 0x000fea0003800000 */
.L_x_1780:
[----:B------:R-:W-:Y:S05]  /*27690*/  BRA `(.L_x_1782) ;  /* 0xfffffe30003c7947 */ /* 0x000fea000383ffff */
.L_x_1462:
        /* <DEDUP_REMOVED lines=8> */
.L_x_1784:
[----:B------:R-:W-:Y:S05]  /*27720*/  BSYNC B1 ;  /* 0x0000000000017941 */ /* 0x000fea0003800000 */
.L_x_1783:
[----:B------:R-:W-:Y:S05]  /*27730*/  BRA `(.L_x_1785) ;  /* 0xfffffe30001c7947 */ /* 0x000fea000383ffff */
.L_x_1463:
[----:B------:R-:W-:Y:S01]  /*27740*/  BSSY B1, `(.L_x_1786) ;  /* 0x0000008000017945 */ /* 0x000fe20003800000 */
[----:B------:R-:W-:Y:S01]  /*27750*/  IMAD.MOV.U32 R13, RZ, RZ, R5 ;  /* 0x000000ffff0d7224 */ /* 0x000fe200078e0005 */
[----:B------:R-:W-:Y:S01]  /*27760*/  MOV R11, 0x181f ;  /* 0x0000181f000b7802 */ /* 0x000fe20000000f00 */
[----:B------:R-:W-:Y:S02]  /*27770*/  IMAD.MOV.U32 R12, RZ, RZ, 0x1 ;  /* 0x00000001ff0c7424 */ /* 0x000fe400078e00ff */
[----:B------:R-:W-:-:S07]  /*27780*/  IMAD.MOV.U32 R15, RZ, RZ, -0x1 ;  /* 0xffffffffff0f7424 */ /* 0x000fce00078e00ff */
[----:B-----5:R-:W-:Y:S05]  /*27790*/  WARPSYNC.COLLECTIVE R15, `(.L_x_1787) ;  /* 0x000000000f087348 */ /* 0x020fea0003c00000 */
[----:B------:R0:W1:Y:S02]  /*277a0*/  SHFL.IDX P6, R14, R13, R12, R11 ;  /* 0x0000000c0d0e7389 */ /* 0x00006400000c000b */
[----:B01---5:R-:W-:Y:S01]  /*277b0*/  ENDCOLLECTIVE ;  /* 0x000000000000791b */ /* 0x023fe20003800000 */
.L_x_1787:
[----:B------:R-:W-:Y:S05]  /*277c0*/  BSYNC B1 ;  /* 0x0000000000017941 */ /* 0x000fea0003800000 */
.L_x_1786:
[----:B------:R-:W-:Y:S05]  /*277d0*/  BRA `(.L_x_1788) ;  /* 0xfffffe2c00fc7947 */ /* 0x000fea000383ffff */
.L_x_1464:
        /* <DEDUP_REMOVED lines=8> */
.L_x_1790:
[----:B------:R-:W-:Y:S05]  /*27860*/  BSYNC B1 ;  /* 0x0000000000017941 */ /* 0x000fea0003800000 */
.L_x_1789:
[----:B------:R-:W-:Y:S05]  /*27870*/  BRA `(.L_x_1791) ;  /* 0xfffffe2c00dc7947 */ /* 0x000fea000383ffff */
.L_x_1465:
[----:B------:R-:W-:Y:S01]  /*27880*/  BSSY B1, `(.L_x_1792) ;  /* 0x0000008000017945 */ /* 0x000fe20003800000 */
[----:B------:R-:W-:Y:S01]  /*27890*/  MOV R13, R3 ;  /* 0x00000003000d7202 */ /* 0x000fe20000000f00 */
[----:B------:R-:W-:Y:S01]  /*278a0*/  IMAD.MOV.U32 R12, RZ, RZ, 0x1 ;  /* 0x00000001ff0c7424 */ /* 0x000fe200078e00ff */
[----:B------:R-:W-:Y:S01]  /*278b0*/  MOV R15, 0xffffffff ;  /* 0xffffffff000f7802 */ /* 0x000fe20000000f00 */
[----:B------:R-:W-:-:S07]  /*278c0*/  IMAD.MOV.U32 R11, RZ, RZ, 0x181f ;  /* 0x0000181fff0b7424 */ /* 0x000fce00078e00ff */
[----:B-----5:R-:W-:Y:S05]  /*278d0*/  WARPSYNC.COLLECTIVE R15, `(.L_x_1793) ;  /* 0x000000000f087348 */ /* 0x020fea0003c00000 */
[----:B------:R0:W1:Y:S02]  /*278e0*/  SHFL.IDX P6, R14, R13, R12, R11 ;  /* 0x0000000c0d0e7389 */ /* 0x00006400000c000b */
[----:B01---5:R-:W-:Y:S01]  /*278f0*/  ENDCOLLECTIVE ;  /* 0x000000000000791b */ /* 0x023fe20003800000 */
.L_x_1793:
[----:B------:R-:W-:Y:S05]  /*27900*/  BSYNC B1 ;  /* 0x0000000000017941 */ /* 0x000fea0003800000 */
.L_x_1792:
[----:B------:R-:W-:Y:S05]  /*27910*/  BRA `(.L_x_1794) ;  /* 0xfffffe2c00bc7947 */ /* 0x000fea000383ffff */
.L_x_1466:
        /* <DEDUP_REMOVED lines=8> */
.L_x_1796:
[----:B------:R-:W-:Y:S05]  /*279a0*/  BSYNC B1 ;  /* 0x0000000000017941 */ /* 0x000fea0003800000 */
.L_x_1795:
[----:B------:R-:W-:Y:S05]  /*279b0*/  BRA `(.L_x_1797) ;  /* 0xfffffe2c009c7947 */ /* 0x000fea000383ffff */
.L_x_1467:
        /* <DEDUP_REMOVED lines=8> */
.L_x_1799:
[----:B------:R-:W-:Y:S05]  /*27a40*/  BSYNC B1 ;  /* 0x0000000000017941 */ /* 0x000fea0003800000 */
.L_x_1798:
[----:B------:R-:W-:Y:S05]  /*27a50*/  BRA `(.L_x_1800) ;  /* 0xfffffe2c007c7947 */ /* 0x000fea000383ffff */
.L_x_1468:
        /* <DEDUP_REMOVED lines=8> */
.L_x_1802:
[----:B------:R-:W-:Y:S05]  /*27ae0*/  BSYNC B1 ;  /* 0x0000000000017941 */ /* 0x000fea0003800000 */
.L_x_1801:
[----:B------:R-:W-:Y:S05]  /*27af0*/  BRA `(.L_x_1803) ;  /* 0xfffffe2c005c7947 */ /* 0x000fea000383ffff */
.L_x_1469:
        /* <DEDUP_REMOVED lines=8> */
.L_x_1805:
[----:B------:R-:W-:Y:S05]  /*27b80*/  BSYNC B1 ;  /* 0x0000000000017941 */ /* 0x000fea0003800000 */
.L_x_1804:
[----:B------:R-:W-:Y:S05]  /*27b90*/  BRA `(.L_x_1806) ;  /* 0xfffffe2c003c7947 */ /* 0x000fea000383ffff */
.L_x_1470:
        /* <DEDUP_REMOVED lines=8> */
.L_x_1808:
[----:B------:R-:W-:Y:S05]  /*27c20*/  BSYNC B1 ;  /* 0x0000000000017941 */ /* 0x000fea0003800000 */
.L_x_1807:
[----:B------:R-:W-:Y:S05]  /*27c30*/  BRA `(.L_x_1809) ;  /* 0xfffffe2c001c7947 */ /* 0x000fea000383ffff */
.L_x_1471:
        /* <DEDUP_REMOVED lines=8> */
.L_x_1811:
[----:B------:R-:W-:Y:S05]  /*27cc0*/  BSYNC B1 ;  /* 0x0000000000017941 */ /* 0x000fea0003800000 */
.L_x_1810:
[----:B------:R-:W-:Y:S05]  /*27cd0*/  BRA `(.L_x_1812) ;  /* 0xfffffe2800fc7947 */ /* 0x000fea000383ffff */
.L_x_1472:
        /* <DEDUP_REMOVED lines=8> */
.L_x_1814:
[----:B------:R-:W-:Y:S05]  /*27d60*/  BSYNC B1 ;  /* 0x0000000000017941 */ /* 0x000fea0003800000 */
.L_x_1813:
[----:B------:R-:W-:Y:S05]  /*27d70*/  BRA `(.L_x_1815) ;  /* 0xfffffe2800e07947 */ /* 0x000fea000383ffff */
.L_x_1473:
        /* <DEDUP_REMOVED lines=8> */
.L_x_1817:
[----:B------:R-:W-:Y:S05]  /*27e00*/  BSYNC B1 ;  /* 0x0000000000017941 */ /* 0x000fea0003800000 */
.L_x_1816:
[----:B------:R-:W-:Y:S05]  /*27e10*/  BRA `(.L_x_1818) ;  /* 0xfffffe2800c47947 */ /* 0x000fea000383ffff */
.L_x_1474:
        /* <DEDUP_REMOVED lines=8> */
.L_x_1820:
[----:B------:R-:W-:Y:S05]  /*27ea0*/  BSYNC B1 ;  /* 0x0000000000017941 */ /* 0x000fea0003800000 */
.L_x_1819:
[----:B------:R-:W-:Y:S05]  /*27eb0*/  BRA `(.L_x_1821) ;  /* 0xfffffe2800a87947 */ /* 0x000fea000383ffff */
.L_x_1476:
[----:B0-----:R0:W1:Y:S02]  /*27ec0*/  SYNCS.PHASECHK.TRANS64.TRYWAIT P4, [R16+URZ+0x30800], R5 ;  /* 0x03080005100075a7 */ /* 0x001064000808017f */
[----:B-1----:R-:W-:Y:S05]  /*27ed0*/  @!P4 NANOSLEEP.SYNCS 0x989680 ;  /* 0x009896800000c95d */ /* 0x002fea0003900000 */
[----:B------:R-:W1:Y:S02]  /*27ee0*/  @!P4 SYNCS.PHASECHK.TRANS64 P4, [R16+URZ+0x30800], R5 ;  /* 0x030800051000c5a7 */ /* 0x000e64000808007f */
[----:B-1----:R-:W-:Y:S05]  /*27ef0*/  @!P4 BRA `(.L_x_1476) ;  /* 0xfffffffc00f0c947 */ /* 0x002fea000383ffff */
[----:B------:R-:W-:Y:S05]  /*27f00*/  BRA `(.L_x_1822) ;  /* 0xfffffe2c000c7947 */ /* 0x000fea000383ffff */
.L_x_1516:
[----:B------:R-:W-:Y:S01]  /*27f10*/  BSSY B1, `(.L_x_1823) ;  /* 0x0000008000017945 */ /* 0x000fe20003800000 */
[----:B------:R-:W-:Y:S01]  /*27f20*/  IMAD.MOV.U32 R13, RZ, RZ, R9 ;  /* 0x000000ffff0d7224 */ /* 0x000fe200078e0009 */
[----:B------:R-:W-:Y:S01]  /*27f30*/  MOV R11, 0x181f ;  /* 0x0000181f000b7802 */ /* 0x000fe20000000f00 */
[----:B------:R-:W-:Y:S02]  /*27f40*/  IMAD.MOV.U32 R12, RZ, RZ, RZ ;  /* 0x000000ffff0c7224 */ /* 0x000fe400078e00ff */
[----:B------:R-:W-:-:S07]  /*27f50*/  IMAD.MOV.U32 R15, RZ, RZ, -0x1 ;  /* 0xffffffffff0f7424 */ /* 0x000fce00078e00ff */
[----:B------:R-:W-:Y:S05]  /*27f60*/  WARPSYNC.COLLECTIVE R15, `(.L_x_1824) ;  /* 0x000000000f087348 */ /* 0x000fea0003c00000 */
[----:B------:R0:W1:Y:S02]  /*27f70*/  SHFL.IDX P6, R14, R13, R12, R11 ;  /* 0x0000000c0d0e7389 */ /* 0x00006400000c000b */
[----:B01----:R-:W-:Y:S01]  /*27f80*/  ENDCOLLECTIVE ;  /* 0x000000000000791b */ /* 0x003fe20003800000 */
.L_x_1824:
[----:B------:R-:W-:Y:S05]  /*27f90*/  BSYNC B1 ;  /* 0x0000000000017941 */ /* 0x000fea0003800000 */
.L_x_1823:
[----:B------:R-:W-:Y:S05]  /*27fa0*/  BRA `(.L_x_1825) ;  /* 0xfffffe6c00047947 */ /* 0x000fea000383ffff */
.L_x_1517:
[----:B------:R-:W-:Y:S01]  /*27fb0*/  BSSY B1, `(.L_x_1826) ;  /* 0x0000008000017945 */ /* 0x000fe20003800000 */
[----:B------:R-:W-:Y:S01]  /*27fc0*/  IMAD.MOV.U32 R13, RZ, RZ, R8 ;  /* 0x000000ffff0d7224 */ /* 0x000fe200078e0008 */
[----:B------:R-:W-:Y:S01]  /*27fd0*/  MOV R12, RZ ;  /* 0x000000ff000c7202 */ /* 0x000fe20000000f00 */
[----:B------:R-:W-:Y:S02]  /*27fe0*/  IMAD.MOV.U32 R11, RZ, RZ, 0x181f ;  /* 0x0000181fff0b7424 */ /* 0x000fe400078e00ff */
[----:B------:R-:W-:-:S07]  /*27ff0*/  IMAD.MOV.U32 R15, RZ, RZ, -0x1 ;  /* 0xffffffffff0f7424 */ /* 0x000fce00078e00ff */
[----:B------:R-:W-:Y:S05]  /*28000*/  WARPSYNC.COLLECTIVE R15, `(.L_x_1827) ;  /* 0x000000000f087348 */ /* 0x000fea0003c00000 */
[----:B------:R0:W1:Y:S02]  /*28010*/  SHFL.IDX P6, R14, R13, R12, R11 ;  /* 0x0000000c0d0e7389 */ /* 0x00006400000c000b */
[----:B01----:R-:W-:Y:S01]  /*28020*/  ENDCOLLECTIVE ;  /* 0x000000000000791b */ /* 0x003fe20003800000 */
.L_x_1827:
[----:B------:R-:W-:Y:S05]  /*28030*/  BSYNC B1 ;  /* 0x0000000000017941 */ /* 0x000fea0003800000 */
.L_x_1826:
[----:B------:R-:W-:Y:S05]  /*28040*/  BRA `(.L_x_1828) ;  /* 0xfffffe6800e47947 */ /* 0x000fea000383ffff */
.L_x_1518:
[----:B------:R-:W-:Y:S01]  /*28050*/  BSSY B1, `(.L_x_1829) ;  /* 0x0000008000017945 */ /* 0x000fe20003800000 */
[----:B------:R-:W-:Y:S01]  /*28060*/  MOV R13, R3 ;  /* 0x00000003000d7202 */ /* 0x000fe20000000f00 */
[----:B------:R-:W-:Y:S01]  /*28070*/  IMAD.MOV.U32 R12, RZ, RZ, RZ ;  /* 0x000000ffff0c7224 */ /* 0x000fe200078e00ff */
[----:B------:R-:W-:Y:S01]  /*28080*/  MOV R15, 0xffffffff ;  /* 0xffffffff000f7802 */ /* 0x000fe20000000f00 */
[----:B------:R-:W-:-:S07]  /*28090*/  IMAD.MOV.U32 R11, RZ, RZ, 0x181f ;  /* 0x0000181fff0b7424 */ /* 0x000fce00078e00ff */
[----:B------:R-:W-:Y:S05]  /*280a0*/  WARPSYNC.COLLECTIVE R15, `(.L_x_1830) ;  /* 0x000000000f087348 */ /* 0x000fea0003c00000 */
[----:B------:R0:W1:Y:S02]  /*280b0*/  SHFL.IDX P6, R14, R13, R12, R11 ;  /* 0x0000000c0d0e7389 */ /* 0x00006400000c000b */
[----:B01----:R-:W-:Y:S01]  /*280c0*/  ENDCOLLECTIVE ;  /* 0x000000000000791b */ /* 0x003fe20003800000 */
.L_x_1830:
[----:B------:R-:W-:Y:S05]  /*280d0*/  BSYNC B1 ;  /* 0x0000000000017941 */ /* 0x000fea0003800000 */
.L_x_1829:
[----:B------:R-:W-:Y:S05]  /*280e0*/  BRA `(.L_x_1831) ;  /* 0xfffffe6800c47947 */ /* 0x000fea000383ffff */
.L_x_1519:
        /* <DEDUP_REMOVED lines=8> */
.L_x_1833:
[----:B------:R-:W-:Y:S05]  /*28170*/  BSYNC B1 ;  /* 0x0000000000017941 */ /* 0x000fea0003800000 */
.L_x_1832:
[----:B------:R-:W-:Y:S05]  /*28180*/  BRA `(.L_x_1834) ;  /* 0xfffffe6800a47947 */ /* 0x000fea000383ffff */
.L_x_1520:
[----:B------:R-:W-:Y:S01]  /*28190*/  BSSY B1, `(.L_x_1835) ;  /* 0x0000008000017945 */ /* 0x000fe20003800000 */
[----:B------:R-:W-:Y:S01]  /*281a0*/  IMAD.MOV.U32 R13, RZ, RZ, R9 ;  /* 0x000000ffff0d7224 */ /* 0x000fe200078e0009 */
[----:B------:R-:W-:Y:S01]  /*281b0*/  MOV R12, 0x1 ;  /* 0x00000001000c7802 */ /* 0x000fe20000000f00 */
[----:B------:R-:W-:Y:S02]  /*281c0*/  IMAD.MOV.U32 R11, RZ, RZ, 0x181f ;  /* 0x0000181fff0b7424 */ /* 0x000fe400078e00ff */
[----:B------:R-:W-:-:S07]  /*281d0*/  IMAD.MOV.U32 R15, RZ, RZ, -0x1 ;  /* 0xffffffffff0f7424 */ /* 0x000fce00078e00ff */
[----:B------:R-:W-:Y:S05]  /*281e0*/  WARPSYNC.COLLECTIVE R15, `(.L_x_1836) ;  /* 0x000000000f087348 */ /* 0x000fea0003c00000 */
[----:B------:R0:W1:Y:S02]  /*281f0*/  SHFL.IDX P6, R14, R13, R12, R11 ;  /* 0x0000000c0d0e7389 */ /* 0x00006400000c000b */
[----:B01----:R-:W-:Y:S01]  /*28200*/  ENDCOLLECTIVE ;  /* 0x000000000000791b */ /* 0x003fe20003800000 */
.L_x_1836:
[----:B------:R-:W-:Y:S05]  /*28210*/  BSYNC B1 ;  /* 0x0000000000017941 */ /* 0x000fea0003800000 */
.L_x_1835:
[----:B------:R-:W-:Y:S05]  /*28220*/  BRA `(.L_x_1837) ;  /* 0xfffffe6800847947 */ /* 0x000fea000383ffff */
.L_x_1521:
[----:B------:R-:W-:Y:S01]  /*28230*/  BSSY B1, `(.L_x_1838) ;  /* 0x0000008000017945 */ /* 0x000fe20003800000 */
[----:B------:R-:W-:Y:S01]  /*28240*/  MOV R13, R8 ;  /* 0x00000008000d7202 */ /* 0x000fe20000000f00 */
[----:B------:R-:W-:Y:S01]  /*28250*/  IMAD.MOV.U32 R12, RZ, RZ, 0x1 ;  /* 0x00000001ff0c7424 */ /* 0x000fe200078e00ff */
[----:B------:R-:W-:Y:S01]  /*28260*/  MOV R15, 0xffffffff ;  /* 0xffffffff000f7802 */ /* 0x000fe20000000f00 */
[----:B------:R-:W-:-:S07]  /*28270*/  IMAD.MOV.U32 R11, RZ, RZ, 0x181f ;  /* 0x0000181fff0b7424 */ /* 0x000fce00078e00ff */
[----:B------:R-:W-:Y:S05]  /*28280*/  WARPSYNC.COLLECTIVE R15, `(.L_x_1839) ;  /* 0x000000000f087348 */ /* 0x000fea0003c00000 */
[----:B------:R0:W1:Y:S02]  /*28290*/  SHFL.IDX P6, R14, R13, R12, R11 ;  /* 0x0000000c0d0e7389 */ /* 0x00006400000c000b */
[----:B01----:R-:W-:Y:S01]  /*282a0*/  ENDCOLLECTIVE ;  /* 0x000000000000791b */ /* 0x003fe20003800000 */
.L_x_1839:
[----:B------:R-:W-:Y:S05]  /*282b0*/  BSYNC B1 ;  /* 0x0000000000017941 */ /* 0x000fea0003800000 */
.L_x_1838:
[----:B------:R-:W-:Y:S05]  /*282c0*/  BRA `(.L_x_1840) ;  /* 0xfffffe6800647947 */ /* 0x000fea000383ffff */
.L_x_1522:
        /* <DEDUP_REMOVED lines=8> */
.L_x_1842:
[----:B------:R-:W-:Y:S05]  /*28350*/  BSYNC B1 ;  /* 0x0000000000017941 */ /* 0x000fea0003800000 */
.L_x_1841:
[----:B------:R-:W-:Y:S05]  /*28360*/  BRA `(.L_x_1843) ;  /* 0xfffffe6800447947 */ /* 0x000fea000383ffff */
.L_x_1523:
        /* <DEDUP_REMOVED lines=8> */
.L_x_1845:
[----:B------:R-:W-:Y:S05]  /*283f0*/  BSYNC B1 ;  /* 0x0000000000017941 */ /* 0x000fea0003800000 */
.L_x_1844:
[----:B------:R-:W-:Y:S05]  /*28400*/  BRA `(.L_x_1846) ;  /* 0xfffffe6800247947 */ /* 0x000fea000383ffff */
.L_x_1524:
        /* <DEDUP_REMOVED lines=8> */
.L_x_1848:
[----:B------:R-:W-:Y:S05]  /*28490*/  BSYNC B1 ;  /* 0x0000000000017941 */ /* 0x000fea0003800000 */
.L_x_1847:
[----:B------:R-:W-:Y:S05]  /*284a0*/  BRA `(.L_x_1849) ;  /* 0xfffffe6800047947 */ /* 0x000fea000383ffff */
.L_x_1525:
        /* <DEDUP_REMOVED lines=8> */
.L_x_1851:
[----:B------:R-:W-:Y:S05]  /*28530*/  BSYNC B1 ;  /* 0x0000000000017941 */ /* 0x000fea0003800000 */
.L_x_1850:
[----:B------:R-:W-:Y:S05]  /*28540*/  BRA `(.L_x_1852) ;  /* 0xfffffe6400e47947 */ /* 0x000fea000383ffff */
.L_x_1526:
        /* <DEDUP_REMOVED lines=8> */
.L_x_1854:
[----:B------:R-:W-:Y:S05]  /*285d0*/  BSYNC B1 ;  /* 0x0000000000017941 */ /* 0x000fea0003800000 */
.L_x_1853:
[----:B------:R-:W-:Y:S05]  /*285e0*/  BRA `(.L_x_1855) ;  /* 0xfffffe6400c47947 */ /* 0x000fea000383ffff */
.L_x_1527:
        /* <DEDUP_REMOVED lines=8> */
.L_x_1857:
[----:B------:R-:W-:Y:S05]  /*28670*/  BSYNC B1 ;  /* 0x0000000000017941 */ /* 0x000fea0003800000 */
.L_x_1856:
[----:B------:R-:W-:Y:S05]  /*28680*/  BRA `(.L_x_1858) ;  /* 0xfffffe6400a47947 */ /* 0x000fea000383ffff */
.L_x_1528:
        /* <DEDUP_REMOVED lines=8> */
.L_x_1860:
[----:B------:R-:W-:Y:S05]  /*28710*/  BSYNC B1 ;  /* 0x0000000000017941 */ /* 0x000fea0003800000 */
.L_x_1859:
[----:B------:R-:W-:Y:S05]  /*28720*/  BRA `(.L_x_1861) ;  /* 0xfffffe6400847947 */ /* 0x000fea000383ffff */
.L_x_1529:
        /* <DEDUP_REMOVED lines=8> */
.L_x_1863:
[----:B------:R-:W-:Y:S05]  /*287b0*/  BSYNC B1 ;  /* 0x0000000000017941 */ /* 0x000fea0003800000 */
.L_x_1862:
[----:B------:R-:W-:Y:S05]  /*287c0*/  BRA `(.L_x_1864) ;  /* 0xfffffe6400687947 */ /* 0x000fea000383ffff */
.L_x_1530:
        /* <DEDUP_REMOVED lines=8> */
.L_x_1866:
[----:B------:R-:W-:Y:S05]  /*28850*/  BSYNC B1 ;  /* 0x0000000000017941 */ /* 0x000fea0003800000 */
.L_x_1865:
[----:B------:R-:W-:Y:S05]  /*28860*/  BRA `(.L_x_1867) ;  /* 0xfffffe64004c7947 */ /* 0x000fea000383ffff */
.L_x_1531:
        /* <DEDUP_REMOVED lines=8> */
.L_x_1869:
[----:B------:R-:W-:Y:S05]  /*288f0*/  BSYNC B1 ;  /* 0x0000000000017941 */ /* 0x000fea0003800000 */
.L_x_1868:
[----:B------:R-:W-:Y:S05]  /*28900*/  BRA `(.L_x_1870) ;  /* 0xfffffe6400347947 */ /* 0x000fea000383ffff */
.L_x_1533:
[----:B0-----:R0:W1:Y:S02]  /*28910*/  SYNCS.PHASECHK.TRANS64.TRYWAIT P4, [R16+URZ+0x30800], R9 ;  /* 0x03080009100075a7 */ /* 0x001064000808017f */
[----:B-1----:R-:W-:Y:S05]  /*28920*/  @!P4 NANOSLEEP.SYNCS 0x989680 ;  /* 0x009896800000c95d */ /* 0x002fea0003900000 */
[----:B------:R-:W1:Y:S02]  /*28930*/  @!P4 SYNCS.PHASECHK.TRANS64 P4, [R16+URZ+0x30800], R9 ;  /* 0x030800091000c5a7 */ /* 0x000e64000808007f */
[----:B-1----:R-:W-:Y:S05]  /*28940*/  @!P4 BRA `(.L_x_1533) ;  /* 0xfffffffc00f0c947 */ /* 0x002fea000383ffff */
[----:B------:R-:W-:Y:S05]  /*28950*/  BRA `(.L_x_1871) ;  /* 0xfffffe6400987947 */ /* 0x000fea000383ffff */
.L_x_1551:
[----:B-1----:R1:W2:Y:S02]  /*28960*/  SYNCS.PHASECHK.TRANS64.TRYWAIT P2, [R5+URZ+0x30830], R0 ;  /* 0x03083000050075a7 */ /* 0x0022a4000804017f */
[----:B--2---:R-:W-:Y:S05]  /*28970*/  @!P2 NANOSLEEP.SYNCS 0x989680 ;  /* 0x009896800000a95d */ /* 0x004fea0003900000 */
[----:B------:R-:W2:Y:S02]  /*28980*/  @!P2 SYNCS.PHASECHK.TRANS64 P2, [R5+URZ+0x30830], R0 ;  /* 0x030830000500a5a7 */ /* 0x000ea4000804007f */
[----:B--2---:R-:W-:Y:S05]  /*28990*/  @!P2 BRA `(.L_x_1551) ;  /* 0xfffffffc00f0a947 */ /* 0x004fea000383ffff */
[----:B------:R-:W-:Y:S05]  /*289a0*/  BRA `(.L_x_1550) ;  /* 0xfffffe9800c47947 */ /* 0x000fea000383ffff */
.L_x_1571:
[----:B0-----:R0:W2:Y:S02]  /*289b0*/  SYNCS.PHASECHK.TRANS64.TRYWAIT P3, [R232+URZ+0x30830], R152 ;  /* 0x03083098e80075a7 */ /* 0x0010a4000806017f */
[----:B--2---:R-:W-:Y:S05]  /*289c0*/  @!P3 NANOSLEEP.SYNCS 0x989680 ;  /* 0x009896800000b95d */ /* 0x004fea0003900000 */
[----:B------:R-:W2:Y:S02]  /*289d0*/  @!P3 SYNCS.PHASECHK.TRANS64 P3, [R232+URZ+0x30830], R152 ;  /* 0x03083098e800b5a7 */ /* 0x000ea4000806007f */
[----:B--2---:R-:W-:Y:S05]  /*289e0*/  @!P3 BRA `(.L_x_1571) ;  /* 0xfffffffc00f0b947 */ /* 0x004fea000383ffff */
[----:B------:R-:W-:Y:S05]  /*289f0*/  BRA `(.L_x_1570) ;  /* 0xfffffec400247947 */ /* 0x000fea000383ffff */
.L_x_1576:
[----:B-1----:R1:W2:Y:S02]  /*28a00*/  SYNCS.PHASECHK.TRANS64.TRYWAIT P3, [R0+URZ+0x30850], R2 ;  /* 0x03085002000075a7 */ /* 0x0022a4000806017f */
[----:B--2---:R-:W-:Y:S05]  /*28a10*/  @!P3 NANOSLEEP.SYNCS 0x989680 ;  /* 0x009896800000b95d */ /* 0x004fea0003900000 */
[----:B------:R-:W2:Y:S02]  /*28a20*/  @!P3 SYNCS.PHASECHK.TRANS64 P3, [R0+URZ+0x30850], R2 ;  /* 0x030850020000b5a7 */ /* 0x000ea4000806007f */
[----:B--2---:R-:W-:Y:S05]  /*28a30*/  @!P3 BRA `(.L_x_1576) ;  /* 0xfffffffc00f0b947 */ /* 0x004fea000383ffff */
[----:B------:R-:W-:Y:S05]  /*28a40*/  BRA `(.L_x_1575) ;  /* 0xfffffed400707947 */ /* 0x000fea000383ffff */
.L_x_1596:
[----:B-1----:R1:W2:Y:S02]  /*28a50*/  SYNCS.PHASECHK.TRANS64.TRYWAIT P2, [R4+URZ+0x30830], R5 ;  /* 0x03083005040075a7 */ /* 0x0022a4000804017f */
[----:B--2---:R-:W-:Y:S05]  /*28a60*/  @!P2 NANOSLEEP.SYNCS 0x989680 ;  /* 0x009896800000a95d */ /* 0x004fea0003900000 */
[----:B------:R-:W2:Y:S02]  /*28a70*/  @!P2 SYNCS.PHASECHK.TRANS64 P2, [R4+URZ+0x30830], R5 ;  /* 0x030830050400a5a7 */ /* 0x000ea4000804007f */
[----:B--2---:R-:W-:Y:S05]  /*28a80*/  @!P2 BRA `(.L_x_1596) ;  /* 0xfffffffc00f0a947 */ /* 0x004fea000383ffff */
[----:B------:R-:W-:Y:S05]  /*28a90*/  BRA `(.L_x_1595) ;  /* 0xfffffef000547947 */ /* 0x000fea000383ffff */
.L_x_1601:
[----:B-1----:R1:W2:Y:S02]  /*28aa0*/  SYNCS.PHASECHK.TRANS64.TRYWAIT P2, [R231+URZ+0x30850], R0 ;  /* 0x03085000e70075a7 */ /* 0x0022a4000804017f */
[----:B--2---:R-:W-:Y:S05]  /*28ab0*/  @!P2 NANOSLEEP.SYNCS 0x989680 ;  /* 0x009896800000a95d */ /* 0x004fea0003900000 */
[----:B------:R-:W2:Y:S02]  /*28ac0*/  @!P2 SYNCS.PHASECHK.TRANS64 P2, [R231+URZ+0x30850], R0 ;  /* 0x03085000e700a5a7 */ /* 0x000ea4000804007f */
[----:B--2---:R-:W-:Y:S05]  /*28ad0*/  @!P2 BRA `(.L_x_1601) ;  /* 0xfffffffc00f0a947 */ /* 0x004fea000383ffff */
[----:B------:R-:W-:Y:S05]  /*28ae0*/  BRA `(.L_x_1600) ;  /* 0xffffff00009c7947 */ /* 0x000fea000383ffff */
.L_x_1609:
[----:B-1----:R1:W2:Y:S02]  /*28af0*/  SYNCS.PHASECHK.TRANS64.TRYWAIT P2, [R232+URZ+0x30830], R4 ;  /* 0x03083004e80075a7 */ /* 0x0022a4000804017f */
[----:B--2---:R-:W-:Y:S05]  /*28b00*/  @!P2 NANOSLEEP.SYNCS 0x989680 ;  /* 0x009896800000a95d */ /* 0x004fea0003900000 */
[----:B------:R-:W2:Y:S02]  /*28b10*/  @!P2 SYNCS.PHASECHK.TRANS64 P2, [R232+URZ+0x30830], R4 ;  /* 0x03083004e800a5a7 */ /* 0x000ea4000804007f */
[----:B--2---:R-:W-:Y:S05]  /*28b20*/  @!P2 BRA `(.L_x_1609) ;  /* 0xfffffffc00f0a947 */ /* 0x004fea000383ffff */
[----:B------:R-:W-:Y:S05]  /*28b30*/  BRA `(.L_x_1608) ;  /* 0xffffff10005c7947 */ /* 0x000fea000383ffff */
.L_x_1614:
[----:B-1----:R1:W2:Y:S02]  /*28b40*/  SYNCS.PHASECHK.TRANS64.TRYWAIT P2, [R0+URZ+0x30850], R2 ;  /* 0x03085002000075a7 */ /* 0x0022a4000804017f */
[----:B--2---:R-:W-:Y:S05]  /*28b50*/  @!P2 NANOSLEEP.SYNCS 0x989680 ;  /* 0x009896800000a95d */ /* 0x004fea0003900000 */
[----:B------:R-:W2:Y:S02]  /*28b60*/  @!P2 SYNCS.PHASECHK.TRANS64 P2, [R0+URZ+0x30850], R2 ;  /* 0x030850020000a5a7 */ /* 0x000ea4000804007f */
[----:B--2---:R-:W-:Y:S05]  /*28b70*/  @!P2 BRA `(.L_x_1614) ;  /* 0xfffffffc00f0a947 */ /* 0x004fea000383ffff */
[----:B------:R-:W-:Y:S05]  /*28b80*/  BRA `(.L_x_1613) ;  /* 0xffffff2000a87947 */ /* 0x000fea000383ffff */
.L_x_1628:
[----:B-1----:R1:W2:Y:S02]  /*28b90*/  SYNCS.PHASECHK.TRANS64.TRYWAIT P0, [R11+URZ+0x30850], R2 ;  /* 0x030850020b0075a7 */ /* 0x0022a4000800017f */
[----:B--2---:R-:W-:Y:S05]  /*28ba0*/  @!P0 NANOSLEEP.SYNCS 0x989680 ;  /* 0x009896800000895d */ /* 0x004fea0003900000 */
[----:B------:R-:W2:Y:S02]  /*28bb0*/  @!P0 SYNCS.PHASECHK.TRANS64 P0, [R11+URZ+0x30850], R2 ;  /* 0x030850020b0085a7 */ /* 0x000ea4000800007f */
[----:B--2---:R-:W-:Y:S05]  /*28bc0*/  @!P0 BRA `(.L_x_1628) ;  /* 0xfffffffc00f08947 */ /* 0x004fea000383ffff */
[----:B------:R-:W-:Y:S05]  /*28bd0*/  BRA `(.L_x_1627) ;  /* 0xffffff4000d47947 */ /* 0x000fea000383ffff */
.L_x_1670:
[----:B------:R-:W1:Y:S01]  /*28be0*/  S2R R11, SR_TID.X ;  /* 0x00000000000b7919 */ /* 0x000e620000002100 */
[----:B------:R-:W-:Y:S01]  /*28bf0*/  BSSY B1, `(.L_x_1872) ;  /* 0x000000a000017945 */ /* 0x000fe20003800000 */
[----:B------:R-:W-:Y:S01]  /*28c00*/  MOV R12, RZ ;  /* 0x000000ff000c7202 */ /* 0x000fe20000000f00 */
[----:B------:R-:W-:Y:S01]  /*28c10*/  IMAD.MOV.U32 R15, RZ, RZ, -0x1 ;  /* 0xffffffffff0f7424 */ /* 0x000fe200078e00ff */
[----:B-1----:R-:W-:-:S04]  /*28c20*/  SHF.R.U32.HI R11, RZ, 0x5, R11 ;  /* 0x00000005ff0b7819 */ /* 0x002fc8000001160b */
[----:B------:R-:W-:-:S05]  /*28c30*/  LOP3.LUT R11, R11, 0x3, RZ, 0xc0, !PT ;  /* 0x000000030b0b7812 */ /* 0x000fca00078ec0ff */
[----:B0-----:R-:W-:Y:S02]  /*28c40*/  IMAD.MOV.U32 R13, RZ, RZ, R11 ;  /* 0x000000ffff0d7224 */ /* 0x001fe400078e000b */
[----:B------:R-:W-:-:S07]  /*28c50*/  IMAD.MOV.U32 R11, RZ, RZ, 0x1f ;  /* 0x0000001fff0b7424 */ /* 0x000fce00078e00ff */
[----:B------:R-:W-:Y:S05]  /*28c60*/  WARPSYNC.COLLECTIVE R15, `(.L_x_1873) ;  /* 0x000000000f087348 */ /* 0x000fea0003c00000 */
[----:B------:R0:W1:Y:S02]  /*28c70*/  SHFL.IDX P6, R14, R13, R12, R11 ;  /* 0x0000000c0d0e7389 */ /* 0x00006400000c000b */
[----:B01----:R-:W-:Y:S01]  /*28c80*/  ENDCOLLECTIVE ;  /* 0x000000000000791b */ /* 0x003fe20003800000 */
.L_x_1873:
[----:B------:R-:W-:Y:S05]  /*28c90*/  BSYNC B1 ;  /* 0x0000000000017941 */ /* 0x000fea0003800000 */
.L_x_1872:
[----:B------:R-:W-:Y:S05]  /*28ca0*/  BRA `(.L_x_1874) ;  /* 0xffffff8c00e47947 */ /* 0x000fea000383ffff */
.L_x_1671:
[----:B------:R-:W-:Y:S01]  /*28cb0*/  BSSY B1, `(.L_x_1875) ;  /* 0x0000006000017945 */ /* 0x000fe20003800000 */
[----:B------:R-:W-:-:S07]  /*28cc0*/  MOV R15, 0xffffffff ;  /* 0xffffffff000f7802 */ /* 0x000fce0000000f00 */
[----:B0-----:R-:W-:Y:S05]  /*28cd0*/  WARPSYNC.COLLECTIVE R15, `(.L_x_1876) ;  /* 0x000000000f0c7348 */ /* 0x001fea0003c00000 */
[----:B------:R-:W-:Y:S02]  /*28ce0*/  ELECT P6, UR62, PT ;  /* 0x00000000003e782f */ /* 0x000fe400038c0000 */
[----:B------:R-:W-:Y:S01]  /*28cf0*/  MOV R14, UR62 ;  /* 0x0000003e000e7c02 */ /* 0x000fe20008000f00 */
[----:B0-----:R-:W-:Y:S10]  /*28d00*/  ENDCOLLECTIVE ;  /* 0x000000000000791b */ /* 0x001ff40003800000 */
.L_x_1876:
[----:B------:R-:W-:Y:S05]  /*28d10*/  BSYNC B1 ;  /* 0x0000000000017941 */ /* 0x000fea0003800000 */
.L_x_1875:
[----:B------:R-:W-:Y:S05]  /*28d20*/  BRA `(.L_x_1877) ;  /* 0xffffff8c00d07947 */ /* 0x000fea000383ffff */
.L_x_1673:
[----:B-1----:R1:W2:Y:S02]  /*28d30*/  SYNCS.PHASECHK.TRANS64.TRYWAIT P0, [R12+URZ+0x30820], R8 ;  /* 0x030820080c0075a7 */ /* 0x0022a4000800017f */
[----:B--2---:R-:W-:Y:S05]  /*28d40*/  @!P0 NANOSLEEP.SYNCS 0x989680 ;  /* 0x009896800000895d */ /* 0x004fea0003900000 */
[----:B------:R-:W2:Y:S02]  /*28d50*/  @!P0 SYNCS.PHASECHK.TRANS64 P0, [R12+URZ+0x30820], R8 ;  /* 0x030820080c0085a7 */ /* 0x000ea4000800007f */
[----:B--2---:R-:W-:Y:S05]  /*28d60*/  @!P0 BRA `(.L_x_1673) ;  /* 0xfffffffc00f08947 */ /* 0x004fea000383ffff */
[----:B------:R-:W-:Y:S05]  /*28d70*/  BRA `(.L_x_1878) ;  /* 0xffffff8c00ec7947 */ /* 0x000fea000383ffff */
.L_x_1676:
[----:B-1----:R1:W2:Y:S02]  /*28d80*/  SYNCS.PHASECHK.TRANS64.TRYWAIT P0, [R8+URZ+0x308a0], R10 ;  /* 0x0308a00a080075a7 */ /* 0x0022a4000800017f */
[----:B--2---:R-:W-:Y:S05]  /*28d90*/  @!P0 NANOSLEEP.SYNCS 0x989680 ;  /* 0x009896800000895d */ /* 0x004fea0003900000 */
[----:B------:R-:W2:Y:S02]  /*28da0*/  @!P0 SYNCS.PHASECHK.TRANS64 P0, [R8+URZ+0x308a0], R10 ;  /* 0x0308a00a080085a7 */ /* 0x000ea4000800007f */
[----:B--2---:R-:W-:Y:S05]  /*28db0*/  @!P0 BRA `(.L_x_1676) ;  /* 0xfffffffc00f08947 */ /* 0x004fea000383ffff */
[----:B------:R-:W-:Y:S05]  /*28dc0*/  BRA `(.L_x_1879) ;  /* 0xffffff8c00fc7947 */ /* 0x000fea000383ffff */
.L_x_1678:
[----:B--2---:R2:W3:Y:S02]  /*28dd0*/  SYNCS.PHASECHK.TRANS64.TRYWAIT P0, [R8+URZ+0x308c0], R10 ;  /* 0x0308c00a080075a7 */ /* 0x0044e4000800017f */
[----:B---3--:R-:W-:Y:S05]  /*28de0*/  @!P0 NANOSLEEP.SYNCS 0x989680 ;  /* 0x009896800000895d */ /* 0x008fea0003900000 */
[----:B------:R-:W3:Y:S02]  /*28df0*/  @!P0 SYNCS.PHASECHK.TRANS64 P0, [R8+URZ+0x308c0], R10 ;  /* 0x0308c00a080085a7 */ /* 0x000ee4000800007f */
[----:B---3--:R-:W-:Y:S05]  /*28e00*/  @!P0 BRA `(.L_x_1678) ;  /* 0xfffffffc00f08947 */ /* 0x008fea000383ffff */
[----:B------:R-:W-:Y:S05]  /*28e10*/  BRA `(.L_x_1880) ;  /* 0xffffff90009c7947 */ /* 0x000fea000383ffff */
.L_x_1682:
[----:B-1----:R1:W2:Y:S02]  /*28e20*/  SYNCS.PHASECHK.TRANS64.TRYWAIT P0, [R8+URZ+0x308a0], R9 ;  /* 0x0308a009080075a7 */ /* 0x0022a4000800017f */
[----:B--2---:R-:W-:Y:S05]  /*28e30*/  @!P0 NANOSLEEP.SYNCS 0x989680 ;  /* 0x009896800000895d */ /* 0x004fea0003900000 */
[----:B------:R-:W2:Y:S02]  /*28e40*/  @!P0 SYNCS.PHASECHK.TRANS64 P0, [R8+URZ+0x308a0], R9 ;  /* 0x0308a009080085a7 */ /* 0x000ea4000800007f */
[----:B--2---:R-:W-:Y:S05]  /*28e50*/  @!P0 BRA `(.L_x_1682) ;  /* 0xfffffffc00f08947 */ /* 0x004fea000383ffff */
[----:B------:R-:W-:Y:S05]  /*28e60*/  BRA `(.L_x_1881) ;  /* 0xffffff9400847947 */ /* 0x000fea000383ffff */
.L_x_1684:
[----:B--2---:R2:W3:Y:S02]  /*28e70*/  SYNCS.PHASECHK.TRANS64.TRYWAIT P1, [R8+URZ+0x308c0], R9 ;  /* 0x0308c009080075a7 */ /* 0x0044e4000802017f */
[----:B---3--:R-:W-:Y:S05]  /*28e80*/  @!P1 NANOSLEEP.SYNCS 0x989680 ;  /* 0x009896800000995d */ /* 0x008fea0003900000 */
[----:B------:R-:W3:Y:S02]  /*28e90*/  @!P1 SYNCS.PHASECHK.TRANS64 P1, [R8+URZ+0x308c0], R9 ;  /* 0x0308c009080095a7 */ /* 0x000ee4000802007f */
[----:B---3--:R-:W-:Y:S05]  /*28ea0*/  @!P1 BRA `(.L_x_1684) ;  /* 0xfffffffc00f09947 */ /* 0x008fea000383ffff */
[----:B------:R-:W-:Y:S05]  /*28eb0*/  BRA `(.L_x_1882) ;  /* 0xffffff9800207947 */ /* 0x000fea000383ffff */
.L_x_1705:
[----:B------:R-:W0:Y:S01]  /*28ec0*/  S2R R7, SR_TID.X ;  /* 0x0000000000077919 */ /* 0x000e220000002100 */
[----:B------:R-:W-:Y:S01]  /*28ed0*/  BSSY B0, `(.L_x_1883) ;  /* 0x000000a000007945 */ /* 0x000fe20003800000 */
[----:B------:R-:W-:Y:S01]  /*28ee0*/  IMAD.MOV.U32 R12, RZ, RZ, RZ ;  /* 0x000000ffff0c7224 */ /* 0x000fe200078e00ff */
[----:B------:R-:W-:Y:S01]  /*28ef0*/  MOV R11, 0x1f ;  /* 0x0000001f000b7802 */ /* 0x000fe20000000f00 */
[----:B------:R-:W-:Y:S01]  /*28f00*/  IMAD.MOV.U32 R15, RZ, RZ, -0x1 ;  /* 0xffffffffff0f7424 */ /* 0x000fe200078e00ff */
[----:B0-----:R-:W-:-:S04]  /*28f10*/  SHF.R.U32.HI R7, RZ, 0x5, R7 ;  /* 0x00000005ff077819 */ /* 0x001fc80000011607 */
[----:B------:R-:W-:-:S05]  /*28f20*/  LOP3.LUT R7, R7, 0x3, RZ, 0xc0, !PT ;  /* 0x0000000307077812 */ /* 0x000fca00078ec0ff */
[----:B------:R-:W-:-:S07]  /*28f30*/  IMAD.MOV.U32 R13, RZ, RZ, R7 ;  /* 0x000000ffff0d7224 */ /* 0x000fce00078e0007 */
[----:B------:R-:W-:Y:S05]  /*28f40*/  WARPSYNC.COLLECTIVE R15, `(.L_x_1884) ;  /* 0x000000000f087348 */ /* 0x000fea0003c00000 */
[----:B------:R0:W1:Y:S02]  /*28f50*/  SHFL.IDX P6, R14, R13, R12, R11 ;  /* 0x0000000c0d0e7389 */ /* 0x00006400000c000b */
[----:B01----:R-:W-:Y:S01]  /*28f60*/  ENDCOLLECTIVE ;  /* 0x000000000000791b */ /* 0x003fe20003800000 */
.L_x_1884:
[----:B------:R-:W-:Y:S05]  /*28f70*/  BSYNC B0 ;  /* 0x0000000000007941 */ /* 0x000fea0003800000 */
.L_x_1883:
[----:B------:R-:W-:Y:S05]  /*28f80*/  BRA `(.L_x_1885) ;  /* 0xffffffa800487947 */ /* 0x000fea000383ffff */
.L_x_1706:
[----:B------:R-:W-:Y:S01]  /*28f90*/  BSSY B0, `(.L_x_1886) ;  /* 0x0000006000007945 */ /* 0x000fe20003800000 */
[----:B------:R-:W-:-:S07]  /*28fa0*/  IMAD.MOV.U32 R15, RZ, RZ, -0x1 ;  /* 0xffffffffff0f7424 */ /* 0x000fce00078e00ff */
[----:B------:R-:W-:Y:S05]  /*28fb0*/  WARPSYNC.COLLECTIVE R15, `(.L_x_1887) ;  /* 0x000000000f0c7348 */ /* 0x000fea0003c00000 */
[----:B------:R-:W-:Y:S02]  /*28fc0*/  ELECT P6, UR62, PT ;  /* 0x00000000003e782f */ /* 0x000fe400038c0000 */
[----:B------:R-:W-:Y:S01]  /*28fd0*/  MOV R14, UR62 ;  /* 0x0000003e000e7c02 */ /* 0x000fe20008000f00 */
[----:B------:R-:W-:Y:S10]  /*28fe0*/  ENDCOLLECTIVE ;  /* 0x000000000000791b */ /* 0x000ff40003800000 */
.L_x_1887:
[----:B------:R-:W-:Y:S05]  /*28ff0*/  BSYNC B0 ;  /* 0x0000000000007941 */ /* 0x000fea0003800000 */
.L_x_1886:
[----:B------:R-:W-:Y:S05]  /*29000*/  BRA `(.L_x_1888) ;  /* 0xffffffa800387947 */ /* 0x000fea000383ffff */
.L_x_1709:
[----:B0-----:R0:W1:Y:S02]  /*29010*/  SYNCS.PHASECHK.TRANS64.TRYWAIT P0, [R7+URZ+0x30840], R10 ;  /* 0x0308400a070075a7 */ /* 0x001064000800017f */
[----:B-1----:R-:W-:Y:S05]  /*29020*/  @!P0 NANOSLEEP.SYNCS 0x989680 ;  /* 0x009896800000895d */ /* 0x002fea0003900000 */
[----:B------:R-:W1:Y:S02]  /*29030*/  @!P0 SYNCS.PHASECHK.TRANS64 P0, [R7+URZ+0x30840], R10 ;  /* 0x0308400a070085a7 */ /* 0x000e64000800007f */
[----:B-1----:R-:W-:Y:S05]  /*29040*/  @!P0 BRA `(.L_x_1709) ;  /* 0xfffffffc00f08947 */ /* 0x002fea000383ffff */
[----:B------:R-:W-:Y:S05]  /*29050*/  BRA `(.L_x_1889) ;  /* 0xffffffa800a07947 */ /* 0x000fea000383ffff */
.L_x_1712:
        /* <DEDUP_REMOVED lines=8> */
.L_x_1720:
[----:B0-----:R0:W1:Y:S02]  /*290e0*/  SYNCS.PHASECHK.TRANS64.TRYWAIT P0, [R3+URZ+0x30840], R8 ;  /* 0x03084008030075a7 */ /* 0x001064000800017f */
[----:B-1----:R-:W-:Y:S05]  /*290f0*/  @!P0 NANOSLEEP.SYNCS 0x989680 ;  /* 0x009896800000895d */ /* 0x002fea0003900000 */
[----:B------:R-:W1:Y:S02]  /*29100*/  @!P0 SYNCS.PHASECHK.TRANS64 P0, [R3+URZ+0x30840], R8 ;  /* 0x03084008030085a7 */ /* 0x000e64000800007f */
[----:B-1----:R-:W-:Y:S05]  /*29110*/  @!P0 BRA `(.L_x_1720) ;  /* 0xfffffffc00f08947 */ /* 0x002fea000383ffff */
[----:B------:R-:W-:Y:S05]  /*29120*/  BRA `(.L_x_1891) ;  /* 0xffffffb000dc7947 */ /* 0x000fea000383ffff */
.L_x_1722:
[----:B0-----:R0:W1:Y:S02]  /*29130*/  SYNCS.PHASECHK.TRANS64.TRYWAIT P0, [R8+URZ+0x60], R3 ;  /* 0x00006003080075a7 */ /* 0x001064000800017f */
[----:B-1----:R-:W-:Y:S05]  /*29140*/  @!P0 NANOSLEEP.SYNCS 0x989680 ;  /* 0x009896800000895d */ /* 0x002fea0003900000 */
[----:B------:R-:W1:Y:S02]  /*29150*/  @!P0 SYNCS.PHASECHK.TRANS64 P0, [R8+URZ+0x60], R3 ;  /* 0x00006003080085a7 */ /* 0x000e64000800007f */
[----:B-1----:R-:W-:Y:S05]  /*29160*/  @!P0 BRA `(.L_x_1722) ;  /* 0xfffffffc00f08947 */ /* 0x002fea000383ffff */
[----:B------:R-:W-:Y:S05]  /*29170*/  BRA `(.L_x_1892) ;  /* 0xffffffb4009c7947 */ /* 0x000fea000383ffff */
.L_x_1727:
[----:B-1----:R1:W2:Y:S02]  /*29180*/  SYNCS.PHASECHK.TRANS64.TRYWAIT P0, [R2+URZ+0x30840], R3 ;  /* 0x03084003020075a7 */ /* 0x0022a4000800017f */
[----:B--2---:R-:W-:Y:S05]  /*29190*/  @!P0 NANOSLEEP.SYNCS 0x989680 ;  /* 0x009896800000895d */ /* 0x004fea0003900000 */
[----:B------:R-:W2:Y:S02]  /*291a0*/  @!P0 SYNCS.PHASECHK.TRANS64 P0, [R2+URZ+0x30840], R3 ;  /* 0x03084003020085a7 */ /* 0x000ea4000800007f */
[----:B--2---:R-:W-:Y:S05]  /*291b0*/  @!P0 BRA `(.L_x_1727) ;  /* 0xfffffffc00f08947 */ /* 0x004fea000383ffff */
[----:B------:R-:W-:Y:S05]  /*291c0*/  BRA `(.L_x_1893) ;  /* 0xffffffbc00307947 */ /* 0x000fea000383ffff */
.L_x_1729:
[----:B0-----:R0:W1:Y:S02]  /*291d0*/  SYNCS.PHASECHK.TRANS64.TRYWAIT P1, [R3+URZ+0x60], R2 ;  /* 0x00006002030075a7 */ /* 0x001064000802017f */
[----:B-1----:R-:W-:Y:S05]  /*291e0*/  @!P1 NANOSLEEP.SYNCS 0x989680 ;  /* 0x009896800000995d */ /* 0x002fea0003900000 */
[----:B------:R-:W1:Y:S02]  /*291f0*/  @!P1 SYNCS.PHASECHK.TRANS64 P1, [R3+URZ+0x60], R2 ;  /* 0x00006002030095a7 */ /* 0x000e64000802007f */
[----:B-1----:R-:W-:Y:S05]  /*29200*/  @!P1 BRA `(.L_x_1729) ;  /* 0xfffffffc00f09947 */ /* 0x002fea000383ffff */
[----:B------:R-:W-:Y:S05]  /*29210*/  BRA `(.L_x_1894) ;  /* 0xffffffbc00f07947 */ /* 0x000fea000383ffff */
.L_x_1734:
[----:B--2---:R2:W3:Y:S02]  /*29220*/  SYNCS.PHASECHK.TRANS64.TRYWAIT P0, [R2+URZ+0x30840], R3 ;  /* 0x03084003020075a7 */ /* 0x0044e4000800017f */
[----:B---3--:R-:W-:Y:S05]  /*29230*/  @!P0 NANOSLEEP.SYNCS 0x989680 ;  /* 0x009896800000895d */ /* 0x008fea0003900000 */
[----:B------:R-:W3:Y:S02]  /*29240*/  @!P0 SYNCS.PHASECHK.TRANS64 P0, [R2+URZ+0x30840], R3 ;  /* 0x03084003020085a7 */ /* 0x000ee4000800007f */
[----:B---3--:R-:W-:Y:S05]  /*29250*/  @!P0 BRA `(.L_x_1734) ;  /* 0xfffffffc00f08947 */ /* 0x008fea000383ffff */
[----:B------:R-:W-:Y:S05]  /*29260*/  BRA `(.L_x_1895) ;  /* 0xffffffc4003c7947 */ /* 0x000fea000383ffff */
.L_x_1736:
[----:B0-----:R0:W1:Y:S02]  /*29270*/  SYNCS.PHASECHK.TRANS64.TRYWAIT P1, [R3+URZ+0x60], R9 ;  /* 0x00006009030075a7 */ /* 0x001064000802017f */
[----:B-1----:R-:W-:Y:S05]  /*29280*/  @!P1 NANOSLEEP.SYNCS 0x989680 ;  /* 0x009896800000995d */ /* 0x002fea0003900000 */
[----:B------:R-:W1:Y:S02]  /*29290*/  @!P1 SYNCS.PHASECHK.TRANS64 P1, [R3+URZ+0x60], R9 ;  /* 0x00006009030095a7 */ /* 0x000e64000802007f */
[----:B-1----:R-:W-:Y:S05]  /*292a0*/  @!P1 BRA `(.L_x_1736) ;  /* 0xfffffffc00f09947 */ /* 0x002fea000383ffff */
[----:B------:R-:W-:Y:S05]  /*292b0*/  BRA `(.L_x_1896) ;  /* 0xffffffc400fc7947 */ /* 0x000fea000383ffff */
.L_x_1743:
[----:B-1----:R1:W2:Y:S02]  /*292c0*/  SYNCS.PHASECHK.TRANS64.TRYWAIT P0, [R3+URZ+0x30860], R2 ;  /* 0x03086002030075a7 */ /* 0x0022a4000800017f */
[----:B--2---:R-:W-:Y:S05]  /*292d0*/  @!P0 NANOSLEEP.SYNCS 0x989680 ;  /* 0x009896800000895d */ /* 0x004fea0003900000 */
[----:B------:R-:W2:Y:S02]  /*292e0*/  @!P0 SYNCS.PHASECHK.TRANS64 P0, [R3+URZ+0x30860], R2 ;  /* 0x03086002030085a7 */ /* 0x000ea4000800007f */
[----:B--2---:R-:W-:Y:S05]  /*292f0*/  @!P0 BRA `(.L_x_1743) ;  /* 0xfffffffc00f08947 */ /* 0x004fea000383ffff */
[----:B------:R-:W-:Y:S05]  /*29300*/  BRA `(.L_x_1897) ;  /* 0xffffffcc00307947 */ /* 0x000fea000383ffff */
.L_x_1745:
[----:B------:R-:W-:Y:S01]  /*29310*/  BSSY B0, `(.L_x_1898) ;  /* 0x0000008000007945 */ /* 0x000fe20003800000 */
[----:B0-----:R-:W-:Y:S01]  /*29320*/  MOV R13, R16 ;  /* 0x00000010000d7202 */ /* 0x001fe20000000f00 */
[----:B------:R-:W-:Y:S01]  /*29330*/  IMAD.MOV.U32 R12, RZ, RZ, RZ ;  /* 0x000000ffff0c7224 */ /* 0x000fe200078e00ff */
[----:B------:R-:W-:Y:S01]  /*29340*/  MOV R15, 0xffffffff ;  /* 0xffffffff000f7802 */ /* 0x000fe20000000f00 */
[----:B------:R-:W-:-:S07]  /*29350*/  IMAD.MOV.U32 R11, RZ, RZ, 0x1f ;  /* 0x0000001fff0b7424 */ /* 0x000fce00078e00ff */
[----:B-123--:R-:W-:Y:S05]  /*29360*/  WARPSYNC.COLLECTIVE R15, `(.L_x_1899) ;  /* 0x000000000f087348 */ /* 0x00efea0003c00000 */
[----:B------:R0:W4:Y:S02]  /*29370*/  SHFL.IDX P6, R14, R13, R12, R11 ;  /* 0x0000000c0d0e7389 */ /* 0x00012400000c000b */
[----:B01234-:R-:W-:Y:S01]  /*29380*/  ENDCOLLECTIVE ;  /* 0x000000000000791b */ /* 0x01ffe20003800000 */
.L_x_1899:
[----:B------:R-:W-:Y:S05]  /*29390*/  BSYNC B0 ;  /* 0x0000000000007941 */ /* 0x000fea0003800000 */
.L_x_1898:
[----:B------:R-:W-:Y:S01]  /*293a0*/  IMAD.MOV.U32 R13, RZ, RZ, R16 ;  /* 0x000000ffff0d7224 */ /* 0x000fe200078e0010 */
[----:B------:R-:W-:Y:S01]  /*293b0*/  MOV R12, 0x1 ;  /* 0x00000001000c7802 */ /* 0x000fe20000000f00 */
[----:B------:R-:W-:Y:S02]  /*293c0*/  IMAD.MOV.U32 R11, RZ, RZ, 0x1f ;  /* 0x0000001fff0b7424 */ /* 0x000fe400078e00ff */
[----:B------:R-:W-:Y:S02]  /*293d0*/  IMAD.MOV.U32 R15, RZ, RZ, -0x1 ;  /* 0xffffffffff0f7424 */ /* 0x000fe400078e00ff */
[----:B------:R-:W-:-:S07]  /*293e0*/  IMAD.MOV.U32 R4, RZ, RZ, R14 ;  /* 0x000000ffff047224 */ /* 0x000fce00078e000e */
[----:B------:R-:W-:Y:S05]  /*293f0*/  WARPSYNC.COLLECTIVE R15, `(.L_x_1900) ;  /* 0x000000000f087348 */ /* 0x000fea0003c00000 */
[----:B------:R0:W1:Y:S02]  /*29400*/  SHFL.IDX P6, R14, R13, R12, R11 ;  /* 0x0000000c0d0e7389 */ /* 0x00006400000c000b */
[----:B01----:R-:W-:Y:S01]  /*29410*/  ENDCOLLECTIVE ;  /* 0x000000000000791b */ /* 0x003fe20003800000 */
.L_x_1900:
[----:B------:R-:W-:Y:S01]  /*29420*/  MOV R16, R14 ;  /* 0x0000000e00107202 */ /* 0x000fe20000000f00 */
[----:B------:R-:W-:Y:S06]  /*29430*/  BRA `(.L_x_1901) ;  /* 0xffffffcc00e07947 */ /* 0x000fec000383ffff */
.L_x_1748:
[----:B------:R-:W-:Y:S01]  /*29440*/  BSSY B0, `(.L_x_1902) ;  /* 0x0000008000007945 */ /* 0x000fe20003800000 */
[----:B0----5:R-:W-:Y:S01]  /*29450*/  IMAD.MOV.U32 R13, RZ, RZ, R3 ;  /* 0x000000ffff0d7224 */ /* 0x021fe200078e0003 */
[----:B------:R-:W-:Y:S01]  /*29460*/  MOV R11, RZ ;  /* 0x000000ff000b7202 */ /* 0x000fe20000000f00 */
[----:B------:R-:W-:Y:S02]  /*29470*/  IMAD.MOV.U32 R12, RZ, RZ, 0x1 ;  /* 0x00000001ff0c7424 */ /* 0x000fe400078e00ff */
[----:B------:R-:W-:-:S07]  /*29480*/  IMAD.MOV.U32 R15, RZ, RZ, -0x1 ;  /* 0xffffffffff0f7424 */ /* 0x000fce00078e00ff */
[----:B-1-34-:R-:W-:Y:S05]  /*29490*/  WARPSYNC.COLLECTIVE R15, `(.L_x_1903) ;  /* 0x000000000f087348 */ /* 0x01afea0003c00000 */
[----:B------:R0:W2:Y:S02]  /*294a0*/  SHFL.UP P6, R14, R13, R12, R11 ;  /* 0x0400000c0d0e7389 */ /* 0x0000a400000c000b */
[----:B01234-:R-:W-:Y:S01]  /*294b0*/  ENDCOLLECTIVE ;  /* 0x000000000000791b */ /* 0x01ffe20003800000 */
.L_x_1903:
[----:B------:R-:W-:Y:S05]  /*294c0*/  BSYNC B0 ;  /* 0x0000000000007941 */ /* 0x000fea0003800000 */
.L_x_1902:
[----:B------:R-:W-:Y:S01]  /*294d0*/  ISETP.NE.AND P0, PT, R8, RZ, PT ;  /* 0x000000ff0800720c */ /* 0x000fe20003f05270 */
[----:B------:R-:W-:Y:S01]  /*294e0*/  IMAD.MOV.U32 R11, RZ, RZ, RZ ;  /* 0x000000ffff0b7224 */ /* 0x000fe200078e00ff */
[----:B------:R-:W-:Y:S01]  /*294f0*/  MOV R12, 0x2 ;  /* 0x00000002000c7802 */ /* 0x000fe20000000f00 */
[----:B------:R-:W-:Y:S01]  /*29500*/  IMAD.MOV.U32 R15, RZ, RZ, -0x1 ;  /* 0xffffffffff0f7424 */ /* 0x000fe200078e00ff */
[----:B------:R-:W-:Y:S02]  /*29510*/  SEL R14, R14, RZ, P0 ;  /* 0x000000ff0e0e7207 */ /* 0x000fe40000000000 */
[----:B------:R-:W-:-:S03]  /*29520*/  ISETP.GE.U32.AND P0, PT, R8, 0x2, PT ;  /* 0x000000020800780c */ /* 0x000fc60003f06070 */
[----:B------:R-:W-:-:S10]  /*29530*/  IMAD.IADD R13, R3, 0x1, R14 ;  /* 0x00000001030d7824 */ /* 0x000fd400078e020e */
[----:B------:R-:W-:Y:S05]  /*29540*/  WARPSYNC.COLLECTIVE R15, `(.L_x_1904) ;  /* 0x000000000f087348 */ /* 0x000fea0003c00000 */
[----:B------:R0:W1:Y:S02]  /*29550*/  SHFL.UP P6, R14, R13, R12, R11 ;  /* 0x0400000c0d0e7389 */ /* 0x00006400000c000b */
[----:B01----:R-:W-:Y:S01]  /*29560*/  ENDCOLLECTIVE ;  /* 0x000000000000791b */ /* 0x003fe20003800000 */
.L_x_1904:
        /* <DEDUP_REMOVED lines=8> */
.L_x_1905:
        /* <DEDUP_REMOVED lines=8> */
.L_x_1906:
        /* <DEDUP_REMOVED lines=8> */
.L_x_1907:
[----:B------:R-:W-:Y:S01]  /*296f0*/  IMAD.MOV.U32 R12, RZ, RZ, 0x1f ;  /* 0x0000001fff0c7424 */ /* 0x000fe200078e00ff */
[----:B------:R-:W-:Y:S02]  /*29700*/  MOV R11, 0x1f ;  /* 0x0000001f000b7802 */ /* 0x000fe40000000f00 */
[----:B------:R-:W-:-:S04]  /*29710*/  SEL R2, R14, RZ, P0 ;  /* 0x000000ff0e027207 */ /* 0x000fc80000000000 */
[----:B------:R-:W-:-:S05]  /*29720*/  IADD3 R2, R7, R2, RZ ;  /* 0x0000000207027210 */ /* 0x000fca0007ffe0ff */
[----:B------:R-:W-:-:S07]  /*29730*/  IMAD.MOV.U32 R13, RZ, RZ, R2 ;  /* 0x000000ffff0d7224 */ /* 0x000fce00078e0002 */
[----:B------:R-:W-:Y:S05]  /*29740*/  WARPSYNC.COLLECTIVE R15, `(.L_x_1908) ;  /* 0x000000000f087348 */ /* 0x000fea0003c00000 */
[----:B------:R0:W1:Y:S02]  /*29750*/  SHFL.IDX P6, R14, R13, R12, R11 ;  /* 0x0000000c0d0e7389 */ /* 0x00006400000c000b */
[----:B01----:R-:W-:Y:S01]  /*29760*/  ENDCOLLECTIVE ;  /* 0x000000000000791b */ /* 0x003fe20003800000 */
.L_x_1908:
[----:B------:R-:W-:Y:S05]  /*29770*/  BRA `(.L_x_1909) ;  /* 0xffffffcc00a87947 */ /* 0x000fea000383ffff */
.L_x_1753:
[----:B------:R-:W-:Y:S01]  /*29780*/  BSSY B0, `(.L_x_1910) ;  /* 0x0000008000007945 */ /* 0x000fe20003800000 */
[----:B-----5:R-:W-:Y:S01]  /*29790*/  IMAD.MOV.U32 R13, RZ, RZ, R3 ;  /* 0x000000ffff0d7224 */ /* 0x020fe200078e0003 */
[----:B------:R-:W-:Y:S01]  /*297a0*/  MOV R11, RZ ;  /* 0x000000ff000b7202 */ /* 0x000fe20000000f00 */
[----:B------:R-:W-:Y:S02]  /*297b0*/  IMAD.MOV.U32 R12, RZ, RZ, 0x1 ;  /* 0x00000001ff0c7424 */ /* 0x000fe400078e00ff */
[----:B------:R-:W-:-:S07]  /*297c0*/  IMAD.MOV.U32 R15, RZ, RZ, -0x1 ;  /* 0xffffffffff0f7424 */ /* 0x000fce00078e00ff */
[----:B0-----:R-:W-:Y:S05]  /*297d0*/  WARPSYNC.COLLECTIVE R15, `(.L_x_1911) ;  /* 0x000000000f087348 */ /* 0x001fea0003c00000 */
[----:B------:R1:W2:Y:S02]  /*297e0*/  SHFL.UP P6, R14, R13, R12, R11 ;  /* 0x0400000c0d0e7389 */ /* 0x0002a400000c000b */
[----:B012---:R-:W-:Y:S01]  /*297f0*/  ENDCOLLECTIVE ;  /* 0x000000000000791b */ /* 0x007fe20003800000 */
.L_x_1911:
[----:B------:R-:W-:Y:S05]  /*29800*/  BSYNC B0 ;  /* 0x0000000000007941 */ /* 0x000fea0003800000 */
.L_x_1910:
        /* <DEDUP_REMOVED lines=10> */
.L_x_1912:
        /* <DEDUP_REMOVED lines=8> */
.L_x_1913:
        /* <DEDUP_REMOVED lines=8> */
.L_x_1914:
        /* <DEDUP_REMOVED lines=8> */
.L_x_1915:
        /* <DEDUP_REMOVED lines=8> */
.L_x_1916:
[----:B------:R-:W-:Y:S05]  /*29ab0*/  BRA `(.L_x_1917) ;  /* 0xffffffcc00907947 */ /* 0x000fea000383ffff */
.L_x_1755:
[----:B------:R-:W-:Y:S01]  /*29ac0*/  BSSY B0, `(.L_x_1918) ;  /* 0x0000006000007945 */ /* 0x000fe20003800000 */
[----:B------:R-:W-:Y:S01]  /*29ad0*/  PLOP3.LUT P6, PT, P6, PT, PT, 0x8, 0x0 ;  /* 0x000000000000781c */ /* 0x000fe200037ce170 */
[----:B------:R-:W-:-:S12]  /*29ae0*/  IMAD.MOV.U32 R15, RZ, RZ, -0x1 ;  /* 0xffffffffff0f7424 */ /* 0x000fd800078e00ff */
[----:B0-----:R-:W-:Y:S05]  /*29af0*/  WARPSYNC.COLLECTIVE R15, `(.L_x_1919) ;  /* 0x000000000f087348 */ /* 0x001fea0003c00000 */
[----:B------:R-:W-:Y:S01]  /*29b00*/  VOTE.ANY R14, PT, P6 ;  /* 0x00000000000e7806 */ /* 0x000fe200030e0100 */
[----:B0-----:R-:W-:Y:S06]  /*29b10*/  ENDCOLLECTIVE ;  /* 0x000000000000791b */ /* 0x001fec0003800000 */
.L_x_1919:
[----:B------:R-:W-:Y:S05]  /*29b20*/  BSYNC B0 ;  /* 0x0000000000007941 */ /* 0x000fea0003800000 */
.L_x_1918:
[----:B------:R-:W-:Y:S01]  /*29b30*/  IMAD.MOV.U32 R6, RZ, RZ, R14 ;  /* 0x000000ffff067224 */ /* 0x000fe200078e000e */
[----:B------:R-:W-:Y:S01]  /*29b40*/  MOV R13, R3 ;  /* 0x00000003000d7202 */ /* 0x000fe20000000f00 */
[----:B------:R-:W-:Y:S01]  /*29b50*/  IMAD.MOV.U32 R11, RZ, RZ, 0x1f ;  /* 0x0000001fff0b7424 */ /* 0x000fe200078e00ff */
[----:B------:R-:W-:Y:S01]  /*29b60*/  MOV R15, 0xffffffff ;  /* 0xffffffff000f7802 */ /* 0x000fe20000000f00 */
[----:B------:R-:W0:Y:S02]  /*29b70*/  POPC R7, R6 ;  /* 0x0000000600077309 */ /* 0x000e240000000000 */
[----:B0-----:R-:W-:-:S07]  /*29b80*/  IMAD.MOV.U32 R12, RZ, RZ, R7 ;  /* 0x000000ffff0c7224 */ /* 0x001fce00078e0007 */
[----:B------:R-:W-:Y:S05]  /*29b90*/  WARPSYNC.COLLECTIVE R15, `(.L_x_1920) ;  /* 0x000000000f087348 */ /* 0x000fea0003c00000 */
[----:B------:R0:W1:Y:S02]  /*29ba0*/  SHFL.IDX P6, R14, R13, R12, R11 ;  /* 0x0000000c0d0e7389 */ /* 0x00006400000c000b */
[----:B01----:R-:W-:Y:S01]  /*29bb0*/  ENDCOLLECTIVE ;  /* 0x000000000000791b */ /* 0x003fe20003800000 */
.L_x_1920:
[----:B------:R-:W-:Y:S01]  /*29bc0*/  IMAD.MOV.U32 R17, RZ, RZ, R14 ;  /* 0x000000ffff117224 */ /* 0x000fe200078e000e */
[----:B------:R-:W-:Y:S06]  /*29bd0*/  BRA `(.L_x_1921) ;  /* 0xffffffcc00807947 */ /* 0x000fec000383ffff */
.L_x_1757:
[----:B------:R-:W-:Y:S01]  /*29be0*/  BSSY B0, `(.L_x_1922) ;  /* 0x0000007000007945 */ /* 0x000fe20003800000 */
[----:B------:R-:W-:Y:S01]  /*29bf0*/  IMAD.MOV.U32 R13, RZ, RZ, R2 ;  /* 0x000000ffff0d7224 */ /* 0x000fe200078e0002 */
[----:B------:R-:W-:Y:S01]  /*29c00*/  MOV R11, 0x1f ;  /* 0x0000001f000b7802 */ /* 0x000fe20000000f00 */
[----:B------:R-:W-:-:S07]  /*29c10*/  IMAD.MOV.U32 R15, RZ, RZ, -0x1 ;  /* 0xffffffffff0f7424 */ /* 0x000fce00078e00ff */
[----:B012---:R-:W-:Y:S05]  /*29c20*/  WARPSYNC.COLLECTIVE R15, `(.L_x_1923) ;  /* 0x000000000f087348 */ /* 0x007fea0003c00000 */
[----:B------:R3:W4:Y:S02]  /*29c30*/  SHFL.IDX P6, R14, R13, R12, R11 ;  /* 0x0000000c0d0e7389 */ /* 0x00072400000c000b */
[----:B01234-:R-:W-:Y:S01]  /*29c40*/  ENDCOLLECTIVE ;  /* 0x000000000000791b */ /* 0x01ffe20003800000 */
.L_x_1923:
[----:B------:R-:W-:Y:S05]  /*29c50*/  BSYNC B0 ;  /* 0x0000000000007941 */ /* 0x000fea0003800000 */
.L_x_1922:
[----:B------:R-:W-:Y:S01]  /*29c60*/  IMAD.MOV.U32 R6, RZ, RZ, R14 ;  /* 0x000000ffff067224 */ /* 0x000fe200078e000e */
[----:B------:R-:W-:Y:S06]  /*29c70*/  BRA `(.L_x_1756) ;  /* 0xffffffcc00747947 */ /* 0x000fec000383ffff */
.L_x_1761:
[----:B-1----:R1:W2:Y:S02]  /*29c80*/  SYNCS.PHASECHK.TRANS64.TRYWAIT P0, [R0+URZ+0x30820], R3 ;  /* 0x03082003000075a7 */ /* 0x0022a4000800017f */
[----:B--2---:R-:W-:Y:S05]  /*29c90*/  @!P0 NANOSLEEP.SYNCS 0x989680 ;  /* 0x009896800000895d */ /* 0x004fea0003900000 */
[----:B------:R-:W2:Y:S02]  /*29ca0*/  @!P0 SYNCS.PHASECHK.TRANS64 P0, [R0+URZ+0x30820], R3 ;  /* 0x03082003000085a7 */ /* 0x000ea4000800007f */
[----:B--2---:R-:W-:Y:S05]  /*29cb0*/  @!P0 BRA `(.L_x_1761) ;  /* 0xfffffffc00f08947 */ /* 0x004fea000383ffff */
[----:B------:R-:W-:Y:S05]  /*29cc0*/  BRA `(.L_x_1924) ;  /* 0xffffffd000ec7947 */ /* 0x000fea000383ffff */
.L_x_1762:
[----:B------:R-:W2:Y:S01]  /*29cd0*/  S2R R2, SR_TID.X ;  /* 0x0000000000027919 */ /* 0x000ea20000002100 */
[----:B------:R-:W-:Y:S01]  /*29ce0*/  BSSY B0, `(.L_x_1925) ;  /* 0x000000a000007945 */ /* 0x000fe20003800000 */
[----:B------:R-:W-:Y:S01]  /*29cf0*/  IMAD.MOV.U32 R12, RZ, RZ, RZ ;  /* 0x000000ffff0c7224 */ /* 0x000fe200078e00ff */
[----:B------:R-:W-:Y:S01]  /*29d00*/  MOV R15, 0xffffffff ;  /* 0xffffffff000f7802 */ /* 0x000fe20000000f00 */
[----:B------:R-:W-:Y:S01]  /*29d10*/  IMAD.MOV.U32 R11, RZ, RZ, 0x1f ;  /* 0x0000001fff0b7424 */ /* 0x000fe200078e00ff */
[----:B--2---:R-:W-:-:S04]  /*29d20*/  SHF.R.U32.HI R2, RZ, 0x5, R2 ;  /* 0x00000005ff027819 */ /* 0x004fc80000011602 */
[----:B------:R-:W-:-:S04]  /*29d30*/  LOP3.LUT R2, R2, 0x3, RZ, 0xc0, !PT ;  /* 0x0000000302027812 */ /* 0x000fc800078ec0ff */
[----:B0-----:R-:W-:-:S07]  /*29d40*/  MOV R13, R2 ;  /* 0x00000002000d7202 */ /* 0x001fce0000000f00 */
[----:B-1----:R-:W-:Y:S05]  /*29d50*/  WARPSYNC.COLLECTIVE R15, `(.L_x_1926) ;  /* 0x000000000f087348 */ /* 0x002fea0003c00000 */
[----:B------:R0:W2:Y:S02]  /*29d60*/  SHFL.IDX P6, R14, R13, R12, R11 ;  /* 0x0000000c0d0e7389 */ /* 0x0000a400000c000b */
[----:B012---:R-:W-:Y:S01]  /*29d70*/  ENDCOLLECTIVE ;  /* 0x000000000000791b */ /* 0x007fe20003800000 */
.L_x_1926:
[----:B------:R-:W-:Y:S05]  /*29d80*/  BSYNC B0 ;  /* 0x0000000000007941 */ /* 0x000fea0003800000 */
.L_x_1925:
[----:B------:R-:W-:Y:S05]  /*29d90*/  BRA `(.L_x_1927) ;  /* 0xffffffd000d47947 */ /* 0x000fea000383ffff */
.L_x_1763:
[----:B------:R-:W-:Y:S01]  /*29da0*/  BSSY B0, `(.L_x_1928) ;  /* 0x0000006000007945 */ /* 0x000fe20003800000 */
[----:B------:R-:W-:-:S07]  /*29db0*/  IMAD.MOV.U32 R15, RZ, RZ, -0x1 ;  /* 0xffffffffff0f7424 */ /* 0x000fce00078e00ff */
[----:B012---:R-:W-:Y:S05]  /*29dc0*/  WARPSYNC.COLLECTIVE R15, `(.L_x_1929) ;  /* 0x000000000f0c7348 */ /* 0x007fea0003c00000 */
[----:B------:R-:W-:Y:S02]  /*29dd0*/  ELECT P6, UR62, PT ;  /* 0x00000000003e782f */ /* 0x000fe400038c0000 */
[----:B------:R-:W-:Y:S01]  /*29de0*/  MOV R14, UR62 ;  /* 0x0000003e000e7c02 */ /* 0x000fe20008000f00 */
[----:B012---:R-:W-:Y:S10]  /*29df0*/  ENDCOLLECTIVE ;  /* 0x000000000000791b */ /* 0x007ff40003800000 */
.L_x_1929:
[----:B------:R-:W-:Y:S05]  /*29e00*/  BSYNC B0 ;  /* 0x0000000000007941 */ /* 0x000fea0003800000 */
.L_x_1928:
[----:B------:R-:W-:Y:S05]  /*29e10*/  BRA `(.L_x_1930) ;  /* 0xffffffd000c87947 */ /* 0x000fea000383ffff */
.L_x_1765:
[----:B-1----:R1:W2:Y:S02]  /*29e20*/  SYNCS.PHASECHK.TRANS64.TRYWAIT P0, [R6+URZ], R5 ;  /* 0x00000005060075a7 */ /* 0x0022a4000800017f */
[----:B--2---:R-:W-:Y:S05]  /*29e30*/  @!P0 NANOSLEEP.SYNCS 0x989680 ;  /* 0x009896800000895d */ /* 0x004fea0003900000 */
[----:B------:R-:W2:Y:S02]  /*29e40*/  @!P0 SYNCS.PHASECHK.TRANS64 P0, [R6+URZ], R5 ;  /* 0x00000005060085a7 */ /* 0x000ea4000800007f */
[----:B--2---:R-:W-:Y:S05]  /*29e50*/  @!P0 BRA `(.L_x_1765) ;  /* 0xfffffffc00f08947 */ /* 0x004fea000383ffff */
[----:B------:R-:W-:Y:S05]  /*29e60*/  BRA `(.L_x_1931) ;  /* 0xffffffd400047947 */ /* 0x000fea000383ffff */
.L_x_1766:
[----:B--2---:R2:W3:Y:S02]  /*29e70*/  SYNCS.PHASECHK.TRANS64.TRYWAIT P0, [R7+URZ], R2 ;  /* 0x00000002070075a7 */ /* 0x0044e4000800017f */
[----:B---3--:R-:W-:Y:S05]  /*29e80*/  @!P0 NANOSLEEP.SYNCS 0x989680 ;  /* 0x009896800000895d */ /* 0x008fea0003900000 */
[----:B------:R-:W3:Y:S02]  /*29e90*/  @!P0 SYNCS.PHASECHK.TRANS64 P0, [R7+URZ], R2 ;  /* 0x00000002070085a7 */ /* 0x000ee4000800007f */
[----:B---3--:R-:W-:Y:S05]  /*29ea0*/  @!P0 BRA `(.L_x_1766) ;  /* 0xfffffffc00f08947 */ /* 0x008fea000383ffff */
[----:B------:R-:W-:Y:S05]  /*29eb0*/  BRA `(.L_x_1932) ;  /* 0xffffffd000f87947 */ /* 0x000fea000383ffff */
.L_x_1768:
[----:B---3--:R3:W4:Y:S02]  /*29ec0*/  SYNCS.PHASECHK.TRANS64.TRYWAIT P0, [R4+URZ], R5 ;  /* 0x00000005040075a7 */ /* 0x008724000800017f */
[----:B----4-:R-:W-:Y:S05]  /*29ed0*/  @!P0 NANOSLEEP.SYNCS 0x989680 ;  /* 0x009896800000895d */ /* 0x010fea0003900000 */
[----:B------:R-:W4:Y:S02]  /*29ee0*/  @!P0 SYNCS.PHASECHK.TRANS64 P0, [R4+URZ], R5 ;  /* 0x00000005040085a7 */ /* 0x000f24000800007f */
[----:B----4-:R-:W-:Y:S05]  /*29ef0*/  @!P0 BRA `(.L_x_1768) ;  /* 0xfffffffc00f08947 */ /* 0x010fea000383ffff */
[----:B------:R-:W-:Y:S05]  /*29f00*/  BRA `(.L_x_1933) ;  /* 0xffffffd400007947 */ /* 0x000fea000383ffff */
.L_x_1934:
        /* <DEDUP_REMOVED lines=15> */
.L_x_2843:


//--------------------- .text._ZN7cutlass13device_kernelIN5flash11enable_sm90INS1_16FlashAttnFwdSm90INS1_25CollectiveMainloopFwdSm90ILi2EN4cute5tupleIJNS5_1CILi1EEES8_S8_EEENS6_IJNS7_ILi128EEENS7_ILi80EEENS7_ILi256EEEEEELi256ENS_6half_tEfNS_4arch4Sm90ELb1ELb0ELb0ELb0ELb0ELb0ELb0ELb1ELb1ELb0ELb0ELb0EEENS1_21CollectiveEpilogueFwdINS6_IJSA_SC_SB_EEES9_SE_SG_Li256ELb0ELb0ELb0ELb0EEENS1_30DynamicPersistentTileSchedulerILi256ELi32ELb0ELb0ELb1EEEEEEEEEvNT_6ParamsE --------------------------
	.section	.text._ZN7cutlass13device_kernelIN5flash11enable_sm90INS1_16FlashAttnFwdSm90INS1_25CollectiveMainloopFwdSm90ILi2EN4cute5tupleIJNS5_1CILi1EEES8_S8_EEENS6_IJNS7_ILi128EEENS7_ILi80EEENS7_ILi256EEEEEELi256ENS_6half_tEfNS_4arch4Sm90ELb1ELb0ELb0ELb0ELb0ELb0ELb0ELb1ELb1ELb0ELb0ELb0EEENS1_21CollectiveEpilogueFwdINS6_IJSA_SC_SB_EEES9_SE_SG_Li256ELb0ELb0ELb0ELb0EEENS1_30DynamicPersistentTileSchedulerILi256ELi32ELb0ELb0ELb1EEEEEEEEEvNT_6ParamsE,"ax",@progbits
	.align	128
.text._ZN7cutlass13device_kernelIN5flash11enable_sm90INS1_16FlashAttnFwdSm90INS1_25CollectiveMainloopFwdSm90ILi2EN4cute5tupleIJNS5_1CILi1EEES8_S8_EEENS6_IJNS7_ILi128EEENS7_ILi80EEENS7_ILi256EEEEEELi256ENS_6half_tEfNS_4arch4Sm90ELb1ELb0ELb0ELb0ELb0ELb0ELb0ELb1ELb1ELb0ELb0ELb0EEENS1_21CollectiveEpilogueFwdINS6_IJSA_SC_SB_EEES9_SE_SG_Li256ELb0ELb0ELb0ELb0EEENS1_30DynamicPersistentTileSchedulerILi256ELi32ELb0ELb0ELb1EEEEEEEEEvNT_6ParamsE:
        .type           _ZN7cutlass13device_kernelIN5flash11enable_sm90INS1_16FlashAttnFwdSm90INS1_25CollectiveMainloopFwdSm90ILi2EN4cute5tupleIJNS5_1CILi1EEES8_S8_EEENS6_IJNS7_ILi128EEENS7_ILi80EEENS7_ILi256EEEEEELi256ENS_6half_tEfNS_4arch4Sm90ELb1ELb0ELb0ELb0ELb0ELb0ELb0ELb1ELb1ELb0ELb0ELb0EEENS1_21CollectiveEpilogueFwdINS6_IJSA_SC_SB_EEES9_SE_SG_Li256ELb0ELb0ELb0ELb0EEENS1_30DynamicPersistentTileSchedulerILi256ELi32ELb0ELb0ELb1EEEEEEEEEvNT_6ParamsE,@function
        .size           _ZN7cutlass13device_kernelIN5flash11enable_sm90INS1_16FlashAttnFwdSm90INS1_25CollectiveMainloopFwdSm90ILi2EN4cute5tupleIJNS5_1CILi1EEES8_S8_EEENS6_IJNS7_ILi128EEENS7_ILi80EEENS7_ILi256EEEEEELi256ENS_6half_tEfNS_4arch4Sm90ELb1ELb0ELb0ELb0ELb0ELb0ELb0ELb1ELb1ELb0ELb0ELb0EEENS1_21CollectiveEpilogueFwdINS6_IJSA_SC_SB_EEES9_SE_SG_Li256ELb0ELb0ELb0ELb0EEENS1_30DynamicPersistentTileSchedulerILi256ELi32ELb0ELb0ELb1EEEEEEEEEvNT_6ParamsE,(.L_x_2844 - _ZN7cutlass13device_kernelIN5flash11enable_sm90INS1_16FlashAttnFwdSm90INS1_25CollectiveMainloopFwdSm90ILi2EN4cute5tupleIJNS5_1CILi1EEES8_S8_EEENS6_IJNS7_ILi128EEENS7_ILi80EEENS7_ILi256EEEEEELi256ENS_6half_tEfNS_4arch4Sm90ELb1ELb0ELb0ELb0ELb0ELb0ELb0ELb1ELb1ELb0ELb0ELb0EEENS1_21CollectiveEpilogueFwdINS6_IJSA_SC_SB_EEES9_SE_SG_Li256ELb0ELb0ELb0ELb0EEENS1_30DynamicPersistentTileSchedulerILi256ELi32ELb0ELb0ELb1EEEEEEEEEvNT_6ParamsE)
        .other          _ZN7cutlass13device_kernelIN5flash11enable_sm90INS1_16FlashAttnFwdSm90INS1_25CollectiveMainloopFwdSm90ILi2EN4cute5tupleIJNS5_1CILi1EEES8_S8_EEENS6_IJNS7_ILi128EEENS7_ILi80EEENS7_ILi256EEEEEELi256ENS_6half_tEfNS_4arch4Sm90ELb1ELb0ELb0ELb0ELb0ELb0ELb0ELb1ELb1ELb0ELb0ELb0EEENS1_21CollectiveEpilogueFwdINS6_IJSA_SC_SB_EEES9_SE_SG_Li256ELb0ELb0ELb0ELb0EEENS1_30DynamicPersistentTileSchedulerILi256ELi32ELb0ELb0ELb1EEEEEEEEEvNT_6ParamsE,@"STO_CUDA_ENTRY STV_DEFAULT"
_ZN7cutlass13device_kernelIN5flash11enable_sm90INS1_16FlashAttnFwdSm90INS1_25CollectiveMainloopFwdSm90ILi2EN4cute5tupleIJNS5_1CILi1EEES8_S8_EEENS6_IJNS7_ILi128EEENS7_ILi80EEENS7_ILi256EEEEEELi256ENS_6half_tEfNS_4arch4Sm90ELb1ELb0ELb0ELb0ELb0ELb0ELb0ELb1ELb1ELb0ELb0ELb0EEENS1_21CollectiveEpilogueFwdINS6_IJSA_SC_SB_EEES9_SE_SG_Li256ELb0ELb0ELb0ELb0EEENS1_30DynamicPersistentTileSchedulerILi256ELi32ELb0ELb0ELb1EEEEEEEEEvNT_6ParamsE:
        /* <DEDUP_REMOVED lines=24> */
.L_x_1936:
[----:B------:R-:W-:Y:S05]  /*0180*/  BSYNC B0 ;  /* 0x0000000000007941 */ /* 0x000fea0003800000 */
.L_x_1935:
        /* <DEDUP_REMOVED lines=37> */
.L_x_1937:
        /* <DEDUP_REMOVED lines=22> */
.L_x_1938:
        /* <DEDUP_REMOVED lines=18> */
.L_x_1939:
        /* <DEDUP_REMOVED lines=22> */
.L_x_1940:
        /* <DEDUP_REMOVED lines=22> */
.L_x_1941:
        /* <DEDUP_REMOVED lines=8> */
.L_x_1943:
        /* <DEDUP_REMOVED lines=14> */
[----:B-1----:R-:W1:Y:S05]  /*0a80*/  S2R R2, SR_TID.X ;  /* 0x0000000000027919 */ /* 0x002e6a0000002100 */
[----:B------:R-:W4:Y:S01]  /*0a90*/  S2UR UR6, SR_SWINHI ;  /* 0x00000000000679c3 */ /* 0x000f220000002f00 */
[----:B---3--:R-:W-:-:S07]  /*0aa0*/  ULEA UR60, UR4, UR60, 0x18 ;  /* 0x0000003c043c7291 */ /* 0x008fce000f8ec03f */
[----:B------:R-:W-:Y:S01]  /*0ab0*/  UMOV UR4, UR60 ;  /* 0x0000003c00047c82 */ /* 0x000fe20008000000 */
[----:B----4-:R-:W-:Y:S01]  /*0ac0*/  UMOV UR5, UR6 ;  /* 0x0000000600057c82 */ /* 0x010fe20008000000 */
[----:B------:R-:W-:Y:S01]  /*0ad0*/  IMAD.U32 R22, RZ, RZ, UR4 ;  /* 0x00000004ff167e24 */ /* 0x000fe2000f8e00ff */
[----:B------:R-:W-:Y:S01]  /*0ae0*/  UMOV UR4, UR7 ;  /* 0x0000000700047c82 */ /* 0x000fe20008000000 */
[----:B-1----:R-:W-:Y:S02]  /*0af0*/  VIADD R224, R2, 0xffffff80 ;  /* 0xffffff8002e07836 */ /* 0x002fe40000000000 */
[----:B------:R-:W-:Y:S01]  /*0b00*/  IMAD.U32 R23, RZ, RZ, UR5 ;  /* 0x00000005ff177e24 */ /* 0x000fe2000f8e00ff */
[----:B--2---:R-:W-:Y:S02]  /*0b10*/  R2UR UR8, R3 ;  /* 0x00000000030872ca */ /* 0x004fe400000e0000 */
[----:B------:R-:W-:-:S04]  /*0b20*/  SHF.R.S32.HI R3, RZ, 0x1f, R224 ;  /* 0x0000001fff037819 */ /* 0x000fc800000114e0 */
[CC--:B------:R-:W-:Y:S02]  /*0b30*/  LEA.HI R2, R3.reuse, R224.reuse, RZ, 0x4 ;  /* 0x000000e003027211 */ /* 0x0c0fe400078f20ff */
[----:B------:R-:W-:Y:S02]  /*0b40*/  LEA.HI R0, R3, R224, RZ, 0x7 ;  /* 0x000000e003007211 */ /* 0x000fe400078f38ff */
[----:B------:R-:W-:Y:S02]  /*0b50*/  SHF.R.S32.HI R5, RZ, 0x4, R2 ;  /* 0x00000004ff057819 */ /* 0x000fe40000011402 */
[----:B------:R-:W-:Y:S01]  /*0b60*/  LOP3.LUT R7, R0, 0xffffff80, RZ, 0xc0, !PT ;  /* 0xffffff8000077812 */ /* 0x000fe200078ec0ff */
[----:B------:R-:W-:Y:S01]  /*0b70*/  ULOP3.LUT UR5, UR8, 0x1, URZ, 0xfc, !UPT ;  /* 0x0000000108057892 */ /* 0x000fe2000f8efc3f */
[----:B------:R-:W-:Y:S02]  /*0b80*/  LEA.HI R4, R2, R5, RZ, 0x1 ;  /* 0x0000000502047211 */ /* 0x000fe400078f08ff */
[----:B------:R-:W-:-:S02]  /*0b90*/  IADD3 R220, R224, -R7, RZ ;  /* 0x80000007e0dc7210 */ /* 0x000fc40007ffe0ff */
[----:B------:R-:W-:Y:S01]  /*0ba0*/  LOP3.LUT R4, R4, 0x1ffffffe, RZ, 0xc0, !PT ;  /* 0x1ffffffe04047812 */ /* 0x000fe200078ec0ff */
[----:B------:R-:W-:Y:S01]  /*0bb0*/  IMAD.U32 R223, RZ, RZ, UR5 ;  /* 0x00000005ffdf7e24 */ /* 0x000fe2000f8e00ff */
[----:B------:R-:W-:Y:S01]  /*0bc0*/  SHF.R.S32.HI R7, RZ, 0x1f, R220 ;  /* 0x0000001fff077819 */ /* 0x000fe200000114dc */
[----:B------:R-:W-:Y:S01]  /*0bd0*/  UMOV UR5, URZ ;  /* 0x0000003f00057c82 */ /* 0x000fe20008000000 */
[----:B------:R-:W-:Y:S01]  /*0be0*/  LEA.HI R222, R3, R224, RZ, 0x5 ;  /* 0x000000e003de7211 */ /* 0x000fe200078f28ff */
[----:B------:R-:W-:Y:S01]  /*0bf0*/  IMAD.IADD R4, R5, 0x1, -R4 ;  /* 0x0000000105047824 */ /* 0x000fe200078e0a04 */
[----:B------:R-:W-:Y:S01]  /*0c00*/  LOP3.LUT R5, R2, 0x3fffff0, RZ, 0xc0, !PT ;  /* 0x03fffff002057812 */ /* 0x000fe200078ec0ff */
[----:B------:R-:W-:Y:S01]  /*0c10*/  IMAD.U32 R219, RZ, RZ, UR5 ;  /* 0x00000005ffdb7e24 */ /* 0x000fe2000f8e00ff */
[----:B------:R-:W-:Y:S01]  /*0c20*/  LEA.HI R2, R7, R220, RZ, 0x2 ;  /* 0x000000dc07027211 */ /* 0x000fe200078f10ff */
[----:B------:R-:W-:Y:S01]  /*0c30*/  IMAD.U32 R16, RZ, RZ, UR5 ;  /* 0x00000005ff107e24 */ /* 0x000fe2000f8e00ff */
[----:B------:R-:W-:Y:S01]  /*0c40*/  SHF.R.S32.HI R222, RZ, 0x5, R222 ;  /* 0x00000005ffde7819 */ /* 0x000fe200000114de */
[----:B------:R-:W-:Y:S01]  /*0c50*/  IMAD.IADD R5, R224, 0x1, -R5 ;  /* 0x00000001e0057824 */ /* 0x000fe200078e0a05 */
[----:B------:R-:W-:-:S02]  /*0c60*/  SHF.R.S32.HI R6, RZ, 0x2, R2 ;  /* 0x00000002ff067819 */ /* 0x000fc40000011402 */
[----:B------:R-:W-:Y:S01]  /*0c70*/  SHF.R.S32.HI R9, RZ, 0x1f, R2 ;  /* 0x0000001fff097819 */ /* 0x000fe20000011402 */
[----:B------:R-:W-:Y:S01]  /*0c80*/  IMAD R5, R222, 0x10, R5 ;  /* 0x00000010de057824 */ /* 0x000fe200078e0205 */
[----:B------:R-:W-:Y:S02]  /*0c90*/  SHF.R.S32.HI R221, RZ, 0x7, R0 ;  /* 0x00000007ffdd7819 */ /* 0x000fe40000011400 */
[----:B------:R-:W-:Y:S02]  /*0ca0*/  LEA.HI R9, R9, R6, RZ, 0x3 ;  /* 0x0000000609097211 */ /* 0x000fe400078f18ff */
[----:B------:R-:W-:Y:S02]  /*0cb0*/  LEA R5, R5, R4, 0x3 ;  /* 0x0000000405057211 */ /* 0x000fe400078e18ff */
[----:B------:R-:W-:Y:S02]  /*0cc0*/  LOP3.LUT R9, R9, 0xfffffff8, RZ, 0xc0, !PT ;  /* 0xfffffff809097812 */ /* 0x000fe400078ec0ff */
[----:B------:R-:W-:-:S02]  /*0cd0*/  LEA.HI R7, R7, R220, RZ, 0x5 ;  /* 0x000000dc07077211 */ /* 0x000fc400078f28ff */
[----:B------:R-:W-:Y:S01]  /*0ce0*/  LEA.HI R0, R0, R221, RZ, 0x1 ;  /* 0x000000dd00007211 */ /* 0x000fe200078f08ff */
[----:B------:R-:W-:Y:S01]  /*0cf0*/  IMAD.IADD R6, R6, 0x1, -R9 ;  /* 0x0000000106067824 */ /* 0x000fe200078e0a09 */
[----:B------:R-:W-:Y:S02]  /*0d00*/  SHF.L.U32 R5, R5, 0x3, RZ ;  /* 0x0000000305057819 */ /* 0x000fe400000006ff */
[----:B------:R-:W-:Y:S02]  /*0d10*/  SHF.R.S32.HI R7, RZ, 0x5, R7 ;  /* 0x00000005ff077819 */ /* 0x000fe40000011407 */
[----:B------:R-:W-:Y:S01]  /*0d20*/  LOP3.LUT R0, R0, 0x3fffffe, RZ, 0xc0, !PT ;  /* 0x03fffffe00007812 */ /* 0x000fe200078ec0ff */
[----:B------:R-:W-:Y:S01]  /*0d30*/  IMAD.WIDE R22, R5, 0x2, R22 ;  /* 0x0000000205167825 */ /* 0x000fe200078e0216 */
[----:B------:R-:W-:-:S03]  /*0d40*/  LEA.HI R3, R3, R224, RZ, 0x3 ;  /* 0x000000e003037211 */ /* 0x000fc600078f18ff */
[----:B------:R-:W-:Y:S01]  /*0d50*/  IMAD R7, R7, 0x10, R6 ;  /* 0x0000001007077824 */ /* 0x000fe200078e0206 */
[----:B------:R-:W-:Y:S01]  /*0d60*/  LOP3.LUT R5, R3, 0x1ffffff8, RZ, 0xc0, !PT ;  /* 0x1ffffff803057812 */ /* 0x000fe200078ec0ff */
[----:B------:R-:W-:Y:S01]  /*0d70*/  IMAD.IADD R0, R221, 0x1, -R0 ;  /* 0x00000001dd007824 */ /* 0x000fe200078e0a00 */
[----:B------:R-:W-:Y:S02]  /*0d80*/  SHF.R.S32.HI R216, RZ, 0x3, R3 ;  /* 0x00000003ffd87819 */ /* 0x000fe40000011403 */
[----:B------:R-:W-:Y:S01]  /*0d90*/  IADD3 R5, R224, -R5, RZ ;  /* 0x80000005e0057210 */ /* 0x000fe20007ffe0ff */
[----:B------:R-:W-:Y:S01]  /*0da0*/  IMAD R215, R0, 0x40, R7 ;  /* 0x0000004000d77824 */ /* 0x000fe200078e0207 */
[----:B------:R-:W-:-:S03]  /*0db0*/  LOP3.LUT R7, R2, 0x7ffffffc, RZ, 0xc0, !PT ;  /* 0x7ffffffc02077812 */ /* 0x000fc600078ec0ff */
[----:B------:R-:W-:Y:S01]  /*0dc0*/  IMAD.SHL.U32 R212, R5, 0x8, RZ ;  /* 0x0000000805d47824 */ /* 0x000fe200078e00ff */
[----:B------:R-:W-:-:S07]  /*0dd0*/  IADD3 R214, R220, -R7, RZ ;  /* 0x80000007dcd67210 */ /* 0x000fce0007ffe0ff */
.L_x_1990:
        /* <DEDUP_REMOVED lines=21> */
.L_x_1944:
        /* <DEDUP_REMOVED lines=8> */
.L_x_1945:
[----:B------:R-:W-:Y:S01]  /*0fb0*/  R2UR UR5, R218 ;  /* 0x00000000da0572ca */ /* 0x000fe200000e0000 */
[----:B------:R-:W-:Y:S01]  /*0fc0*/  ULDC.64 UR10, c[0x0][0x3f8] ;  /* 0x0000fe00000a7ab9 */ /* 0x000fe20000000a00 */
[----:B------:R-:W-:Y:S01]  /*0fd0*/  UIADD3 UR9, UR7, -UR4, URZ ;  /* 0x8000000407097290 */ /* 0x000fe2000fffe03f */
[----:B------:R-:W-:Y:S01]  /*0fe0*/  PLOP3.LUT P0, PT, PT, PT, PT, 0x80, 0x0 ;  /* 0x000000000000781c */ /* 0x000fe20003f0f070 */
[----:B------:R-:W-:Y:S01]  /*0ff0*/  UISETP.NE.U32.AND UP0, UPT, UR10, URZ, UPT ;  /* 0x0000003f0a00728c */ /* 0x000fe2000bf05070 */
[----:B------:R-:W-:Y:S01]  /*1000*/  CS2R R2, SRZ ;  /* 0x0000000000027805 */ /* 0x000fe2000001ff00 */
[----:B------:R-:W-:Y:S01]  /*1010*/  ULDC UR41, c[0x0][0x404] ;  /* 0x0001010000297ab9 */ /* 0x000fe20000000800 */
[----:B------:R-:W-:Y:S01]  /*1020*/  ULDC UR6, c[0x0][0x2e0] ;  /* 0x0000b80000067ab9 */ /* 0x000fe20000000800 */
[----:B------:R-:W-:Y:S01]  /*1030*/  UISETP.NE.AND.EX UP0, UPT, UR11, URZ, UPT, UP0 ;  /* 0x0000003f0b00728c */ /* 0x000fe2000bf05300 */
[----:B------:R-:W-:Y:S01]  /*1040*/  MOV R0, RZ ;  /* 0x000000ff00007202 */ /* 0x000fe20000000f00 */
[----:B------:R-:W-:Y:S01]  /*1050*/  ULDC UR7, c[0x0][0x288] ;  /* 0x0000a20000077ab9 */ /* 0x000fe20000000800 */
[----:B------:R-:W-:Y:S01]  /*1060*/  ULDC UR43, c[0x0][0xdb8] ;  /* 0x00036e00002b7ab9 */ /* 0x000fe20000000800 */
[----:B------:R-:W-:Y:S01]  /*1070*/  USEL UR41, UR41, 0x1, UP0 ;  /* 0x0000000129297887 */ /* 0x000fe20008000000 */
[----:B------:R-:W-:Y:S01]  /*1080*/  CS2R R150, SRZ ;  /* 0x0000000000967805 */ /* 0x000fe2000001ff00 */
[----:B------:R-:W-:Y:S01]  /*1090*/  ULOP3.LUT UR4, URZ, UR5, URZ, 0x33, !UPT ;  /* 0x000000053f047292 */ /* 0x000fe2000f8e333f */
[----:B------:R-:W-:Y:S01]  /*10a0*/  CS2R R148, SRZ ;  /* 0x0000000000947805 */ /* 0x000fe2000001ff00 */
[----:B------:R-:W-:Y:S01]  /*10b0*/  UIMAD UR41, UR41, UR6, URZ ;  /* 0x00000006292972a4 */ /* 0x000fe2000f8e023f */
[----:B------:R-:W-:Y:S01]  /*10c0*/  CS2R R146, SRZ ;  /* 0x0000000000927805 */ /* 0x000fe2000001ff00 */
[----:B------:R-:W-:Y:S01]  /*10d0*/  ULDC UR5, c[0x0][0xdac] ;  /* 0x00036b0000057ab9 */ /* 0x000fe20000000800 */
[----:B------:R-:W-:Y:S01]  /*10e0*/  UISETP.NE.AND UP1, UPT, UR43, 0x1, UPT ;  /* 0x000000012b00788c */ /* 0x000fe2000bf25270 */
[----:B------:R-:W-:Y:S01]  /*10f0*/  CS2R R144, SRZ ;  /* 0x0000000000907805 */ /* 0x000fe2000001ff00 */
[----:B------:R-:W-:Y:S01]  /*1100*/  UIADD3 UR4, UR4, UR5, URZ ;  /* 0x0000000504047290 */ /* 0x000fe2000fffe03f */
[----:B------:R-:W-:Y:S01]  /*1110*/  CS2R R142, SRZ ;  /* 0x00000000008e7805 */ /* 0x000fe2000001ff00 */
[----:B------:R-:W-:Y:S01]  /*1120*/  ULDC UR10, c[0x0][0xdc4] ;  /* 0x00037100000a7ab9 */ /* 0x000fe20000000800 */
[----:B------:R-:W-:Y:S01]  /*1130*/  CS2R R140, SRZ ;  /* 0x00000000008c7805 */ /* 0x000fe2000001ff00 */
[----:B------:R-:W-:Y:S01]  /*1140*/  USHF.L.U32 UR42, UR4, 0x7, URZ ;  /* 0x00000007042a7899 */ /* 0x000fe2000800063f */
[----:B------:R-:W-:Y:S01]  /*1150*/  CS2R R138, SRZ ;  /* 0x00000000008a7805 */ /* 0x000fe2000001ff00 */
[----:B------:R-:W-:Y:S01]  /*1160*/  UIADD3 UR4, UR41, 0x4f, URZ ;  /* 0x0000004f29047890 */ /* 0x000fe2000fffe03f */
[----:B------:R-:W-:Y:S01]  /*1170*/  CS2R R136, SRZ ;  /* 0x0000000000887805 */ /* 0x000fe2000001ff00 */
[----:B------:R-:W-:Y:S01]  /*1180*/  UIADD3 UR5, UR42, 0xcf, -UR7 ;  /* 0x000000cf2a057890 */ /* 0x000fe2000fffe807 */
[----:B------:R-:W-:Y:S01]  /*1190*/  CS2R R134, SRZ ;  /* 0x0000000000867805 */ /* 0x000fe2000001ff00 */
[----:B------:R-:W-:Y:S01]  /*11a0*/  UIMAD UR9, UR8, UR10, UR9 ;  /* 0x0000000a080972a4 */ /* 0x000fe2000f8e0209 */
[----:B------:R-:W-:Y:S01]  /*11b0*/  CS2R R132, SRZ ;  /* 0x0000000000847805 */ /* 0x000fe2000001ff00 */
[----:B------:R-:W-:Y:S01]  /*11c0*/  UIADD3 UR6, UR41, UR5, URZ ;  /* 0x0000000529067290 */ /* 0x000fe2000fffe03f */
[----:B------:R-:W-:Y:S01]  /*11d0*/  CS2R R130, SRZ ;  /* 0x0000000000827805 */ /* 0x000fe2000001ff00 */
[----:B------:R-:W-:Y:S01]  /*11e0*/  UIMAD.WIDE UR4, UR4, 0x66666667, URZ ;  /* 0x66666667040478a5 */ /* 0x000fe2000f8e023f */
[----:B------:R-:W-:Y:S01]  /*11f0*/  CS2R R128, SRZ ;  /* 0x0000000000807805 */ /* 0x000fe2000001ff00 */
[----:B------:R-:W-:Y:S01]  /*1200*/  UIMAD.WIDE UR6, UR6, 0x66666667, URZ ;  /* 0x66666667060678a5 */ /* 0x000fe2000f8e023f */
[----:B------:R-:W-:Y:S01]  /*1210*/  CS2R R126, SRZ ;  /* 0x00000000007e7805 */ /* 0x000fe2000001ff00 */
[----:B------:R-:W-:Y:S01]  /*1220*/  USHF.R.U32.HI UR4, URZ, 0x1f, UR5 ;  /* 0x0000001f3f047899 */ /* 0x000fe20008011605 */
[----:B------:R-:W-:Y:S01]  /*1230*/  CS2R R124, SRZ ;  /* 0x00000000007c7805 */ /* 0x000fe2000001ff00 */
[----:B------:R-:W-:Y:S01]  /*1240*/  USHF.R.U32.HI UR6, URZ, 0x1f, UR7 ;  /* 0x0000001f3f067899 */ /* 0x000fe20008011607 */
[----:B------:R-:W-:Y:S01]  /*1250*/  CS2R R122, SRZ ;  /* 0x00000000007a7805 */ /* 0x000fe2000001ff00 */
[----:B------:R-:W-:Y:S01]  /*1260*/  ULEA.HI.SX32 UR45, UR5, UR4, 0x1b ;  /* 0x00000004052d7291 */ /* 0x000fe2000f8fda3f */
[----:B------:R-:W-:Y:S01]  /*1270*/  CS2R R120, SRZ ;  /* 0x0000000000787805 */ /* 0x000fe2000001ff00 */
[----:B------:R-:W-:Y:S01]  /*1280*/  ULEA.HI.SX32 UR6, UR7, UR6, 0x1b ;  /* 0x0000000607067291 */ /* 0x000fe2000f8fda3f */
[----:B------:R-:W-:Y:S01]  /*1290*/  CS2R R118, SRZ ;  /* 0x0000000000767805 */ /* 0x000fe2000001ff00 */
[----:B------:R-:W-:Y:S01]  /*12a0*/  @UP1 ULDC UR8, c[0x0][0xdbc] ;  /* 0x00036f0000081ab9 */ /* 0x000fe20000000800 */
[----:B------:R-:W-:Y:S01]  /*12b0*/  @UP1 ULDC UR7, c[0x0][0xdc0] ;  /* 0x0003700000071ab9 */ /* 0x000fe20000000800 */
[----:B------:R-:W-:Y:S01]  /*12c0*/  UISETP.LT.AND UP0, UPT, UR45, UR6, UPT ;  /* 0x000000062d00728c */ /* 0x000fe2000bf01270 */
[----:B------:R-:W-:Y:S01]  /*12d0*/  CS2R R116, SRZ ;  /* 0x0000000000747805 */ /* 0x000fe2000001ff00 */
[----:B------:R-:W-:Y:S01]  /*12e0*/  UIMAD.WIDE.U32 UR4, UR9, UR8, URZ ;  /* 0x00000008090472a5 */ /* 0x000fe2000f8e003f */
[----:B------:R-:W-:Y:S01]  /*12f0*/  CS2R R114, SRZ ;  /* 0x0000000000727805 */ /* 0x000fe2000001ff00 */
[----:B------:R-:W-:Y:S01]  /*1300*/  USEL UR45, UR45, UR6, UP0 ;  /* 0x000000062d2d7287 */ /* 0x000fe20008000000 */
[----:B------:R-:W-:Y:S01]  /*1310*/  CS2R R112, SRZ ;  /* 0x0000000000707805 */ /* 0x000fe2000001ff00 */
[----:B------:R-:W-:Y:S01]  /*1320*/  UMOV UR44, UR9 ;  /* 0x00000009002c7c82 */ /* 0x000fe20008000000 */
[----:B------:R-:W-:Y:S01]  /*1330*/  @UP1 USHF.R.U32.HI UR44, URZ, UR7, UR5 ;  /* 0x000000073f2c1299 */ /* 0x000fe20008011605 */
[----:B------:R-:W-:Y:S01]  /*1340*/  CS2R R110, SRZ ;  /* 0x00000000006e7805 */ /* 0x000fe2000001ff00 */
[----:B------:R-:W-:Y:S01]  /*1350*/  UISETP.GE.AND UP0, UPT, UR45, 0x1, UPT ;  /* 0x000000012d00788c */ /* 0x000fe2000bf06270 */
[----:B------:R-:W-:Y:S01]  /*1360*/  CS2R R108, SRZ ;  /* 0x00000000006c7805 */ /* 0x000fe2000001ff00 */
[----:B------:R-:W-:Y:S01]  /*1370*/  UIADD3 UR4, -UR44, URZ, URZ ;  /* 0x0000003f2c047290 */ /* 0x000fe2000fffe13f */
[----:B------:R-:W-:-:S02]  /*1380*/  CS2R R106, SRZ ;  /* 0x00000000006a7805 */ /* 0x000fc4000001ff00 */
[----:B------:R-:W-:Y:S01]  /*1390*/  CS2R R104, SRZ ;  /* 0x0000000000687805 */ /* 0x000fe2000001ff00 */
[----:B------:R-:W-:Y:S01]  /*13a0*/  IMAD.MOV.U32 R102, RZ, RZ, RZ ;  /* 0x000000ffff667224 */ /* 0x000fe200078e00ff */
[----:B------:R-:W-:Y:S01]  /*13b0*/  PLOP3.LUT P1, PT, PT, PT, UP0, 0x80, 0x0 ;  /* 0x000000000000781c */ /* 0x000fe20003f2f008 */
[----:B------:R-:W-:Y:S01]  /*13c0*/  UIMAD UR43, UR43, UR4, UR9 ;  /* 0x000000042b2b72a4 */ /* 0x000fe2000f8e0209 */
        /* <DEDUP_REMOVED lines=69> */
.L_x_1947:
        /* <DEDUP_REMOVED lines=11> */
.L_x_2049:
[----:B------:R-:W-:Y:S05]  /*18d0*/  @!P0 BRA `(.L_x_1949) ;  /* 0x0000000000048947 */ /* 0x000fea0003800000 */
[----:B------:R-:W-:Y:S01]  /*18e0*/  BPT.TRAP 0x1 ;  /* 0x000000040000795c */ /* 0x000fe20000300000 */
.L_x_1949:
[----:B------:R-:W-:Y:S01]  /*18f0*/  R2UR UR4, R16 ;  /* 0x00000000100472ca */ /* 0x000fe200000e0000 */
[----:B-1----:R-:W-:-:S05]  /*1900*/  IMAD.U32 R0, RZ, RZ, UR46 ;  /* 0x0000002eff007e24 */ /* 0x002fca000f8e00ff */
[----:B------:R-:W-:-:S07]  /*1910*/  LEA R0, R0, UR60, 0x3 ;  /* 0x0000003c00007c11 */ /* 0x000fce000f8e18ff */
[----:B------:R-:W-:-:S04]  /*1920*/  MOV R3, UR4 ;  /* 0x0000000400037c02 */ /* 0x000fc80008000f00 */
[----:B------:R-:W-:-:S04]  /*1930*/  SHF.L.U32 R3, R3, 0x1f, RZ ;  /* 0x0000001f03037819 */ /* 0x000fc800000006ff */
[----:B------:R1:W2:Y:S01]  /*1940*/  SYNCS.PHASECHK.TRANS64.TRYWAIT P2, [R0+URZ+0x38830], R3 ;  /* 0x03883003000075a7 */ /* 0x0002a2000804017f */
[----:B------:R-:W-:Y:S05]  /*1950*/  @!P0 BRA `(.L_x_1950) ;  /* 0x0000000000048947 */ /* 0x000fea0003800000 */
[----:B------:R-:W-:Y:S01]  /*1960*/  BPT.TRAP 0x1 ;  /* 0x000000040000795c */ /* 0x000fe20000300000 */
.L_x_1950:
[----:B------:R-:W3:Y:S01]  /*1970*/  S2R R2, SR_TID.X ;  /* 0x0000000000027919 */ /* 0x000ee20000002100 */
[----:B------:R-:W-:Y:S01]  /*1980*/  IMAD.MOV.U32 R151, RZ, RZ, RZ ;  /* 0x000000ffff977224 */ /* 0x000fe200078e00ff */
[----:B---3--:R-:W-:Y:S01]  /*1990*/  LOP3.LUT P1, RZ, R2, 0x7f, RZ, 0xc0, !PT ;  /* 0x0000007f02ff7812 */ /* 0x008fe2000782c0ff */
[----:B--2---:R-:W-:-:S12]  /*19a0*/  @P2 BRA `(.L_x_1951) ;  /* 0x0000000000082947 */ /* 0x004fd80003800000 */
[----:B------:R-:W2:Y:S02]  /*19b0*/  SYNCS.PHASECHK.TRANS64.TRYWAIT P2, [R0+URZ+0x38830], R3 ;  /* 0x03883003000075a7 */ /* 0x000ea4000804017f */
[----:B--2---:R-:W-:Y:S05]  /*19c0*/  @!P2 BRA `(.L_x_1952) ;  /* 0x0000011c0060a947 */ /* 0x004fea0003800000 */
.L_x_1951:
[----:B------:R-:W-:Y:S05]  /*19d0*/  WARPSYNC.ALL ;  /* 0x0000000000007948 */ /* 0x000fea0003800000 */
[----:B------:R-:W-:Y:S01]  /*19e0*/  UIADD3 UR4, UR60, 0x24400, URZ ;  /* 0x000244003c047890 */ /* 0x000fe2000fffe03f */
[----:B------:R-:W-:Y:S01]  /*19f0*/  WARPGROUP.ARRIVE ;  /* 0x00000000000079c5 */ /* 0x000fe20000000000 */
[----:B------:R-:W-:Y:S01]  /*1a00*/  ULOP3.LUT UR5, UR36, 0x10000, URZ, 0xfc, !UPT ;  /* 0x0001000024057892 */ /* 0x000fe2000f8efc3f */
[----:B------:R-:W-:Y:S01]  /*1a10*/  VIADD R4, R215, UR42 ;  /* 0x0000002ad7047c36 */ /* 0x000fe20008000000 */
[----:B------:R-:W-:Y:S01]  /*1a20*/  USHF.R.U32.HI UR4, URZ, 0x4, UR4 ;  /* 0x000000043f047899 */ /* 0x000fe20008011604 */
[----:B-12---:R-:W-:Y:S01]  /*1a30*/  @!P1 VIADD R0, R0, 0x38840 ;  /* 0x0003884000009836 */ /* 0x006fe20000000000 */
        /* <DEDUP_REMOVED lines=10> */
[----:B------:R-:W-:Y:S01]  /*1ae0*/  @!P1 PRMT R0, RZ, 0x654, R0 ;  /* 0x00000654ff009816 */ /* 0x000fe20000000000 */
[----:B------:R-:W-:Y:S01]  /*1af0*/  UIMAD UR4, UR46, 0xa00, UR40 ;  /* 0x00000a002e0478a4 */ /* 0x000fe2000f8e0228 */
[--C-:B------:R-:W-:Y:S01]  /*1b00*/  IMAD.MOV.U32 R150, RZ, RZ, R151.reuse ;  /* 0x000000ffff967224 */ /* 0x100fe200078e0097 */
[----:B------:R-:W-:Y:S01]  /*1b10*/  UMOV UR17, 0x40000040 ;  /* 0x4000004000117882 */ /* 0x000fe20000000000 */
[----:B------:R-:W-:Y:S01]  /*1b20*/  UMOV UR19, 0x40000040 ;  /* 0x4000004000137882 */ /* 0x000fe20000000000 */
[----:B------:R-:W-:Y:S01]  /*1b30*/  UIADD3 UR6, UR4, 0x200, URZ ;  /* 0x0000020004067890 */ /* 0x000fe2000fffe03f */
[----:B------:R-:W-:Y:S01]  /*1b40*/  IMAD.U32 R15, RZ, RZ, UR17 ;  /* 0x00000011ff0f7e24 */ /* 0x000fe2000f8e00ff */
[----:B------:R-:W-:Y:S01]  /*1b50*/  UIADD3 UR12, UR4, 0x2, URZ ;  /* 0x00000002040c7890 */ /* 0x000fe2000fffe03f */
[-C--:B------:R-:W-:Y:S01]  /*1b60*/  MOV R149, R151.reuse ;  /* 0x0000009700957202 */ /* 0x080fe20000000f00 */
[----:B------:R-:W-:Y:S01]  /*1b70*/  UMOV UR10, UR4 ;  /* 0x00000004000a7c82 */ /* 0x000fe20008000000 */
[----:B------:R-:W-:Y:S01]  /*1b80*/  UMOV UR16, UR7 ;  /* 0x0000000700107c82 */ /* 0x000fe20008000000 */
[----:B------:R-:W-:Y:S01]  /*1b90*/  HGMMA.64x16x16.F32 R56, gdesc[UR8], RZ, !UPT, gsb0 ;  /* 0x00200000083879f0 */ /* 0x000fe2000c0008ff */
[----:B------:R-:W-:Y:S01]  /*1ba0*/  UIADD3 UR10, UR4, 0x80, URZ ;  /* 0x00000080040a7890 */ /* 0x000fe2000fffe03f */
[----:B------:R-:W-:Y:S01]  /*1bb0*/  MOV R14, UR16 ;  /* 0x00000010000e7c02 */ /* 0x000fe20008000f00 */
[----:B------:R-:W-:Y:S01]  /*1bc0*/  UMOV UR8, UR14 ;  /* 0x0000000e00087c82 */ /* 0x000fe20008000000 */
[----:B------:R-:W-:Y:S01]  /*1bd0*/  UMOV UR9, UR15 ;  /* 0x0000000f00097c82 */ /* 0x000fe20008000000 */
[----:B------:R-:W-:Y:S01]  /*1be0*/  UMOV UR11, 0x40000040 ;  /* 0x40000040000b7882 */ /* 0x000fe20000000000 */
[----:B------:R-:W-:Y:S01]  /*1bf0*/  UMOV UR18, UR12 ;  /* 0x0000000c00127c82 */ /* 0x000fe20008000000 */
[----:B------:R-:W-:Y:S01]  /*1c00*/  UIADD3 UR7, UR5, 0x4, URZ ;  /* 0x0000000405077890 */ /* 0x000fe2000fffe03f */
[--C-:B------:R-:W-:Y:S01]  /*1c10*/  IMAD.MOV.U32 R148, RZ, RZ, R151.reuse ;  /* 0x000000ffff947224 */ /* 0x100fe200078e0097 */
[----:B------:R-:W-:Y:S01]  /*1c20*/  UIADD3 UR12, UR4, 0x4, URZ ;  /* 0x00000004040c7890 */ /* 0x000fe2000fffe03f */
[--C-:B------:R-:W-:Y:S01]  /*1c30*/  IMAD.MOV.U32 R147, RZ, RZ, R151.reuse ;  /* 0x000000ffff937224 */ /* 0x100fe200078e0097 */
        /* <DEDUP_REMOVED lines=10> */
[-C--:B------:R-:W-:Y:S01]  /*1ce0*/  MOV R143, R151.reuse ;  /* 0x00000097008f7202 */ /* 0x080fe20000000f00 */
        /* <DEDUP_REMOVED lines=34> */
[----:B------:R-:W-:Y:S01]  /*1f10*/  UMOV UR57, 0x40000040 ;  /* 0x4000004000397882 */ /* 0x000fe20000000000 */
[----:B------:R-:W-:Y:S01]  /*1f20*/  UMOV UR59, 0x40000040 ;  /* 0x40000040003b7882 */ /* 0x000fe20000000000 */
[----:B------:R-:W-:Y:S01]  /*1f30*/  IMAD.U32 R7, RZ, RZ, UR57 ;  /* 0x00000039ff077e24 */ /* 0x000fe2000f8e00ff */
[----:B------:R-:W-:Y:S01]  /*1f40*/  HGMMA.64x16x16.F32 R48, gdesc[UR8], RZ, !UPT, gsb0 ;  /* 0x00200000083079f0 */ /* 0x000fe2000c0008ff */
[----:B------:R-:W-:Y:S01]  /*1f50*/  UIADD3 UR10, UR4, 0x100, URZ ;  /* 0x00000100040a7890 */ /* 0x000fe2000fffe03f */
[--C-:B------:R-:W-:Y:S01]  /*1f60*/  IMAD.MOV.U32 R132, RZ, RZ, R151.reuse ;  /* 0x000000ffff847224 */ /* 0x100fe200078e0097 */
[----:B------:R-:W-:Y:S01]  /*1f70*/  UMOV UR8, UR14 ;  /* 0x0000000e00087c82 */ /* 0x000fe20008000000 */
[----:B------:R-:W-:Y:S01]  /*1f80*/  UMOV UR9, UR15 ;  /* 0x0000000f00097c82 */ /* 0x000fe20008000000 */
[----:B------:R-:W-:Y:S01]  /*1f90*/  UMOV UR11, 0x40000040 ;  /* 0x40000040000b7882 */ /* 0x000fe20000000000 */
        /* <DEDUP_REMOVED lines=256> */
[----:B------:R-:W-:Y:S02]  /*2fa0*/  UIADD3 UR5, UR5, 0xc06, URZ ;  /* 0x00000c0605057890 */ /* 0x000fe4000fffe03f */
[----:B------:R-:W-:-:S05]  /*2fb0*/  UIADD3 UR7, UR4, 0x786, URZ ;  /* 0x0000078604077890 */ /* 0x000fca000fffe03f */
[----:B------:R-:W-:Y:S01]  /*2fc0*/  UMOV UR56, UR5 ;  /* 0x0000000500387c82 */ /* 0x000fe20008000000 */
[----:B------:R-:W-:Y:S01]  /*2fd0*/  ULDC UR5, c[0x0][0x288] ;  /* 0x0000a20000057ab9 */ /* 0x000fe20000000800 */
[----:B------:R-:W-:Y:S01]  /*2fe0*/  UMOV UR58, UR7 ;  /* 0x00000007003a7c82 */ /* 0x000fe20008000000 */
[----:B------:R-:W-:Y:S01]  /*2ff0*/  MOV R6, UR56 ;  /* 0x0000003800067c02 */ /* 0x000fe20008000f00 */
        /* <DEDUP_REMOVED lines=238> */
[----:B------:R-:W-:Y:S02]  /*3ee0*/  UIMAD UR6, UR45, -0x50, UR41 ;  /* 0xffffffb02d0678a4 */ /* 0x000fe4000f8e0229 */
[----:B------:R-:W-:Y:S02]  /*3ef0*/  UIADD3 UR45, UR45, -0x2, URZ ;  /* 0xfffffffe2d2d7890 */ /* 0x000fe4000fffe03f */
[----:B------:R-:W-:Y:S02]  /*3f00*/  UIADD3 UR7, -UR5, 0x51, UR6 ;  /* 0x0000005105077890 */ /* 0x000fe4000fffe106 */
[----:B------:R-:W-:-:S04]  /*3f10*/  UIADD3 UR6, UR6, 0x50, URZ ;  /* 0x0000005006067890 */ /* 0x000fc8000fffe03f */
[----:B------:R-:W-:Y:S02]  /*3f20*/  IMAD.U32 R3, RZ, RZ, UR7 ;  /* 0x00000007ff037e24 */ /* 0x000fe4000f8e00ff */
[----:B------:R-:W-:Y:S01]  /*3f30*/  MOV R5, UR6 ;  /* 0x0000000600057c02 */ /* 0x000fe20008000f00 */
[----:B------:R-:W-:Y:S01]  /*3f40*/  UIADD3 UR6, UR42, -UR5, UR41 ;  /* 0x800000052a067290 */ /* 0x000fe2000fffe029 */
[----:B------:R-:W-:-:S03]  /*3f50*/  IMAD R3, R214, -0x2, R3 ;  /* 0xfffffffed6037824 */ /* 0x000fc600078e0203 */
[----:B------:R-:W-:Y:S01]  /*3f60*/  IMAD R2, R214, -0x2, R5 ;  /* 0xfffffffed6027824 */ /* 0x000fe200078e0205 */
[----:B------:R-:W-:Y:S01]  /*3f70*/  UIMAD.WIDE UR6, UR6, 0x66666667, URZ ;  /* 0x66666667060678a5 */ /* 0x000fe2000f8e023f */
[----:B------:R-:W-:-:S03]  /*3f80*/  IADD3 R5, R3, 0x8, R4 ;  /* 0x0000000803057810 */ /* 0x000fc60007ffe004 */
[----:B------:R-:W-:Y:S01]  /*3f90*/  USHF.R.U32.HI UR5, URZ, 0x1f, UR7 ;  /* 0x0000001f3f057899 */ /* 0x000fe20008011607 */
[----:B------:R-:W-:Y:S02]  /*3fa0*/  VIMNMX R5, R2, R5, PT ;  /* 0x0000000502057248 */ /* 0x000fe40003fe0100 */
[----:B------:R-:W-:Y:S01]  /*3fb0*/  VIADDMNMX R2, R4, R3, R2, PT ;  /* 0x0000000304027246 */ /* 0x000fe20003800102 */
[----:B------:R-:W-:Y:S01]  /*3fc0*/  ULEA.HI.SX32 UR5, UR7, UR5, 0x1b ;  /* 0x0000000507057291 */ /* 0x000fe2000f8fda3f */
[C---:B------:R-:W-:Y:S02]  /*3fd0*/  ISETP.GT.AND P2, PT, R5.reuse, RZ, PT ;  /* 0x000000ff0500720c */ /* 0x040fe40003f44270 */
[C---:B------:R-:W-:Y:S01]  /*3fe0*/  ISETP.GT.AND P3, PT, R5.reuse, 0x1, PT ;  /* 0x000000010500780c */ /* 0x040fe20003f64270 */
[----:B------:R-:W-:Y:S01]  /*3ff0*/  UISETP.LT.AND UP0, UPT, URZ, UR5, UPT ;  /* 0x000000053f00728c */ /* 0x000fe2000bf01270 */
[----:B------:R-:W-:Y:S01]  /*4000*/  ISETP.GT.AND P4, PT, R5, 0x8, PT ;  /* 0x000000080500780c */ /* 0x000fe20003f84270 */
[----:B------:R-:W-:-:S02]  /*4010*/  WARPGROUP.DEPBAR.LE gsb0, 0x0 ;  /* 0x00008000000079c5 */ /* 0x000fc40000010000 */
        /* <DEDUP_REMOVED lines=13> */
[C---:B------:R-:W-:Y:S01]  /*40f0*/  ISETP.GT.AND P2, PT, R5.reuse, 0x9, PT ;  /* 0x000000090500780c */ /* 0x040fe20003f44270 */
[----:B------:R-:W-:Y:S01]  /*4100*/  HGMMA.64x16x16.F32 R48, gdesc[UR56], R48, gsb0 ;  /* 0x00200000383079f0 */ /* 0x000fe20008000830 */
[----:B------:R-:W-:Y:S01]  /*4110*/  UIADD3 UR58, UR4, 0x886, URZ ;  /* 0x00000886043a7890 */ /* 0x000fe2000fffe03f */
[----:B------:R-:W-:Y:S01]  /*4120*/  FSEL R62, R62, -INF , P4 ;  /* 0xff8000003e3e7808 */ /* 0x000fe20002000000 */
[----:B------:R-:W-:Y:S01]  /*4130*/  UMOV UR56, UR10 ;  /* 0x0000000a00387c82 */ /* 0x000fe20008000000 */
[----:B------:R-:W-:Y:S01]  /*4140*/  UMOV UR57, UR11 ;  /* 0x0000000b00397c82 */ /* 0x000fe20008000000 */
[----:B------:R-:W-:Y:S01]  /*4150*/  UMOV UR59, 0x40000040 ;  /* 0x40000040003b7882 */ /* 0x000fe20000000000 */
[----:B------:R-:W-:Y:S02]  /*4160*/  FMNMX.FTZ R17, R58, R59, !PT ;  /* 0x0000003b3a117209 */ /* 0x000fe40007810000 */
[----:B------:R-:W-:Y:S02]  /*4170*/  ISETP.GT.AND P3, PT, R5, 0x10, PT ;  /* 0x000000100500780c */ /* 0x000fe40003f64270 */
[----:B------:R-:W-:-:S02]  /*4180*/  FSEL R63, R63, -INF , P2 ;  /* 0xff8000003f3f7808 */ /* 0x000fc40001000000 */
[----:B------:R-:W-:Y:S02]  /*4190*/  FMNMX.FTZ R20, R62, R17, !PT ;  /* 0x000000113e147209 */ /* 0x000fe40007810000 */
[----:B------:R-:W-:Y:S02]  /*41a0*/  ISETP.GT.AND P2, PT, R5, 0x11, PT ;  /* 0x000000110500780c */ /* 0x000fe40003f44270 */
[----:B------:R-:W-:Y:S02]  /*41b0*/  FMNMX.FTZ R17, R63, R20, !PT ;  /* 0x000000143f117209 */ /* 0x000fe40007810000 */
[----:B------:R-:W-:-:S04]  /*41c0*/  ISETP.GT.AND P4, PT, R2, 0x8, PT ;  /* 0x000000080200780c */ /* 0x000fc80003f84270 */
[----:B------:R-:W-:Y:S02]  /*41d0*/  FSEL R60, R60, -INF , P4 ;  /* 0xff8000003c3c7808 */ /* 0x000fe40002000000 */
[----:B------:R-:W-:Y:S01]  /*41e0*/  ISETP.GT.AND P4, PT, R2, 0x19, PT ;  /* 0x000000190200780c */ /* 0x000fe20003f84270 */
[----:B------:R-:W-:Y:S02]  /*41f0*/  WARPGROUP.DEPBAR.LE gsb0, 0x0 ;  /* 0x00008000000079c5 */ /* 0x000fe40000010000 */
[----:B------:R-:W-:Y:S01]  /*4200*/  WARPGROUP.ARRIVE ;  /* 0x00000000000079c5 */ /* 0x000fe20000000000 */
[----:B------:R-:W-:Y:S02]  /*4210*/  FSEL R50, R50, -INF , P3 ;  /* 0xff80000032327808 */ /* 0x000fe40001800000 */
[----:B------:R-:W-:Y:S02]  /*4220*/  ISETP.GT.AND P3, PT, R5, 0x18, PT ;  /* 0x000000180500780c */ /* 0x000fe40003f64270 */
[----:B------:R-:W-:Y:S01]  /*4230*/  FSEL R51, R51, -INF , P2 ;  /* 0xff80000033337808 */ /* 0x000fe20001000000 */
[----:B------:R-:W-:Y:S01]  /*4240*/  HGMMA.64x16x16.F32 R40, gdesc[UR56], R40, gsb0 ;  /* 0x00200000382879f0 */ /* 0x000fe20008000828 */
[----:B------:R-:W-:Y:S01]  /*4250*/  UIADD3 UR58, UR4, 0x906, URZ ;  /* 0x00000906043a7890 */ /* 0x000fe2000fffe03f */
[----:B------:R-:W-:Y:S01]  /*4260*/  FMNMX.FTZ R20, R50, R17, !PT ;  /* 0x0000001132147209 */ /* 0x000fe20007810000 */
[----:B------:R-:W-:Y:S01]  /*4270*/  UMOV UR56, UR10 ;  /* 0x0000000a00387c82 */ /* 0x000fe20008000000 */
[----:B------:R-:W-:Y:S01]  /*4280*/  UMOV UR57, UR11 ;  /* 0x0000000b00397c82 */ /* 0x000fe20008000000 */
[----:B------:R-:W-:Y:S01]  /*4290*/  UMOV UR59, 0x40000040 ;  /* 0x40000040003b7882 */ /* 0x000fe20000000000 */
[----:B------:R-:W-:-:S02]  /*42a0*/  ISETP.GT.AND P2, PT, R5, 0x19, PT ;  /* 0x000000190500780c */ /* 0x000fc40003f44270 */
[----:B------:R-:W-:Y:S02]  /*42b0*/  FSEL R54, R54, -INF , P3 ;  /* 0xff80000036367808 */ /* 0x000fe40001800000 */
[----:B------:R-:W-:Y:S02]  /*42c0*/  FMNMX.FTZ R17, R51, R20, !PT ;  /* 0x0000001433117209 */ /* 0x000fe40007810000 */
[----:B------:R-:W-:Y:S02]  /*42d0*/  ISETP.GT.AND P3, PT, R5, 0x20, PT ;  /* 0x000000200500780c */ /* 0x000fe40003f64270 */
[----:B------:R-:W-:Y:S02]  /*42e0*/  FSEL R55, R55, -INF , P2 ;  /* 0xff80000037377808 */ /* 0x000fe40001000000 */
[----:B------:R-:W-:Y:S02]  /*42f0*/  FMNMX.FTZ R20, R54, R17, !PT ;  /* 0x0000001136147209 */ /* 0x000fe40007810000 */
[----:B------:R-:W-:-:S02]  /*4300*/  ISETP.GT.AND P2, PT, R5, 0x21, PT ;  /* 0x000000210500780c */ /* 0x000fc40003f44270 */
[----:B------:R-:W-:Y:S02]  /*4310*/  FMNMX.FTZ R17, R55, R20, !PT ;  /* 0x0000001437117209 */ /* 0x000fe40007810000 */
[----:B------:R-:W-:Y:S01]  /*4320*/  FSEL R53, R53, -INF , P4 ;  /* 0xff80000035357808 */ /* 0x000fe20002000000 */
        /* <DEDUP_REMOVED lines=11> */
[----:B------:R-:W-:Y:S01]  /*43e0*/  ISETP.GT.AND P2, PT, R5, 0x29, PT ;  /* 0x000000290500780c */ /* 0x000fe20003f44270 */
[----:B------:R-:W-:Y:S01]  /*43f0*/  ULDC UR4, c[0x0][0x988] ;  /* 0x0002620000047ab9 */ /* 0x000fe20000000800 */
[----:B------:R-:W-:Y:S01]  /*4400*/  FSEL R46, R46, -INF , P3 ;  /* 0xff8000002e2e7808 */ /* 0x000fe20001800000 */
[----:B------:R-:W-:Y:S01]  /*4410*/  USEL UR10, URZ, UR5, !UP0 ;  /* 0x000000053f0a7287 */ /* 0x000fe2000c000000 */
[----:B------:R-:W-:-:S02]  /*4420*/  FMNMX.FTZ R17, R43, R20, !PT ;  /* 0x000000142b117209 */ /* 0x000fc40007810000 */
[----:B------:R-:W-:Y:S01]  /*4430*/  ISETP.GT.AND P3, PT, R5, 0x30, PT ;  /* 0x000000300500780c */ /* 0x000fe20003f64270 */
[----:B------:R-:W-:Y:S01]  /*4440*/  UISETP.GE.AND UP0, UPT, UR45, UR10, UPT ;  /* 0x0000000a2d00728c */ /* 0x000fe2000bf06270 */
[----:B------:R-:W-:Y:S01]  /*4450*/  FSEL R47, R47, -INF , P2 ;  /* 0xff8000002f2f7808 */ /* 0x000fe20001000000 */
[----:B------:R-:W-:Y:S01]  /*4460*/  IMAD.U32 R226, RZ, RZ, UR10 ;  /* 0x0000000affe27e24 */ /* 0x000fe2000f8e00ff */
[----:B------:R-:W-:Y:S02]  /*4470*/  FMNMX.FTZ R20, R46, R17, !PT ;  /* 0x000000112e147209 */ /* 0x000fe40007810000 */
[----:B------:R-:W-:Y:S02]  /*4480*/  ISETP.GT.AND P2, PT, R5, 0x31, PT ;  /* 0x000000310500780c */ /* 0x000fe40003f44270 */
[----:B------:R-:W-:Y:S01]  /*4490*/  FMNMX.FTZ R17, R47, R20, !PT ;  /* 0x000000142f117209 */ /* 0x000fe20007810000 */
[----:B------:R-:W-:Y:S02]  /*44a0*/  WARPGROUP.DEPBAR.LE gsb0, 0x0 ;  /* 0x00008000000079c5 */ /* 0x000fe40000010000 */
[----:B------:R-:W-:Y:S01]  /*44b0*/  WARPGROUP.ARRIVE ;  /* 0x00000000000079c5 */ /* 0x000fe20000000000 */
[----:B------:R-:W-:-:S02]  /*44c0*/  FSEL R34, R34, -INF , P3 ;  /* 0xff80000022227808 */ /* 0x000fc40001800000 */
[----:B------:R-:W-:Y:S02]  /*44d0*/  ISETP.GT.AND P3, PT, R5, 0x38, PT ;  /* 0x000000380500780c */ /* 0x000fe40003f64270 */
[----:B------:R-:W-:Y:S01]  /*44e0*/  FSEL R35, R35, -INF , P2 ;  /* 0xff80000023237808 */ /* 0x000fe20001000000 */
[----:B------:R-:W-:Y:S01]  /*44f0*/  HGMMA.64x16x16.F32 R24, gdesc[UR56], R24, gsb0 ;  /* 0x00200000381879f0 */ /* 0x000fe20008000818 */
[----:B------:R-:W-:Y:S02]  /*4500*/  FMNMX.FTZ R20, R34, R17, !PT ;  /* 0x0000001122147209 */ /* 0x000fe40007810000 */
[----:B------:R-:W-:Y:S02]  /*4510*/  ISETP.GT.AND P2, PT, R5, 0x39, PT ;  /* 0x000000390500780c */ /* 0x000fe40003f44270 */
[----:B------:R-:W-:Y:S02]  /*4520*/  FSEL R38, R38, -INF , P3 ;  /* 0xff80000026267808 */ /* 0x000fe40001800000 */
[----:B------:R-:W-:-:S02]  /*4530*/  FMNMX.FTZ R17, R35, R20, !PT ;  /* 0x0000001423117209 */ /* 0x000fc40007810000 */
[----:B------:R-:W-:Y:S02]  /*4540*/  ISETP.GT.AND P3, PT, R5, 0x40, PT ;  /* 0x000000400500780c */ /* 0x000fe40003f64270 */
[----:B------:R-:W-:Y:S02]  /*4550*/  FSEL R39, R39, -INF , P2 ;  /* 0xff80000027277808 */ /* 0x000fe40001000000 */
[----:B------:R-:W-:Y:S02]  /*4560*/  FMNMX.FTZ R20, R38, R17, !PT ;  /* 0x0000001126147209 */ /* 0x000fe40007810000 */
[----:B------:R-:W-:Y:S02]  /*4570*/  ISETP.GT.AND P2, PT, R5, 0x41, PT ;  /* 0x000000410500780c */ /* 0x000fe40003f44270 */
[----:B------:R-:W-:Y:S01]  /*4580*/  FMNMX.FTZ R17, R39, R20, !PT ;  /* 0x0000001427117209 */ /* 0x000fe20007810000 */
[----:B------:R-:W-:Y:S02]  /*4590*/  WARPGROUP.DEPBAR.LE gsb0, 0x0 ;  /* 0x00008000000079c5 */ /* 0x000fe40000010000 */
[----:B------:R-:W-:Y:S01]  /*45a0*/  FSEL R26, R26, -INF , P3 ;  /* 0xff8000001a1a7808 */ /* 0x000fe20001800000 */
[----:B------:R1:W-:Y:S01]  /*45b0*/  @!P1 SYNCS.ARRIVE.TRANS64.RED.A1T0 RZ, [R0+URZ], RZ ;  /* 0x000000ff00ff99a7 */ /* 0x0003e2000810043f */
[----:B------:R-:W-:-:S02]  /*45c0*/  ISETP.GT.AND P3, PT, R5, 0x48, PT ;  /* 0x000000480500780c */ /* 0x000fc40003f64270 */
[----:B------:R-:W-:Y:S02]  /*45d0*/  FSEL R27, R27, -INF , P2 ;  /* 0xff8000001b1b7808 */ /* 0x000fe40001000000 */
[----:B------:R-:W-:Y:S02]  /*45e0*/  FMNMX.FTZ R20, R26, R17, !PT ;  /* 0x000000111a147209 */ /* 0x000fe40007810000 */
[----:B------:R-:W-:Y:S02]  /*45f0*/  ISETP.GT.AND P2, PT, R5, 0x49, PT ;  /* 0x000000490500780c */ /* 0x000fe40003f44270 */
[----:B------:R-:W-:Y:S02]  /*4600*/  FSEL R30, R30, -INF , P3 ;  /* 0xff8000001e1e7808 */ /* 0x000fe40001800000 */
[----:B------:R-:W-:Y:S02]  /*4610*/  FMNMX.FTZ R5, R27, R20, !PT ;  /* 0x000000141b057209 */ /* 0x000fe40007810000 */
[----:B------:R-:W-:-:S02]  /*4620*/  FSEL R31, R31, -INF , P2 ;  /* 0xff8000001f1f7808 */ /* 0x000fc40001000000 */
[----:B------:R-:W-:Y:S02]  /*4630*/  FMNMX.FTZ R20, R30, R5, !PT ;  /* 0x000000051e147209 */ /* 0x000fe40007810000 */
[C---:B------:R-:W-:Y:S02]  /*4640*/  ISETP.GT.AND P2, PT, R2.reuse, RZ, PT ;  /* 0x000000ff0200720c */ /* 0x040fe40003f44270 */
[----:B------:R-:W-:Y:S02]  /*4650*/  FMNMX.FTZ R20, R31, R20, !PT ;  /* 0x000000141f147209 */ /* 0x000fe40007810000 */
[----:B------:R-:W-:Y:S02]  /*4660*/  ISETP.GT.AND P3, PT, R2, 0x1, PT ;  /* 0x000000010200780c */ /* 0x000fe40003f64270 */
[----:B------:R-:W-:Y:S01]  /*4670*/  FSEL R56, R56, -INF , P2 ;  /* 0xff80000038387808 */ /* 0x000fe20001000000 */
[----:B------:R-:W2:Y:S01]  /*4680*/  SHFL.BFLY PT, R5, R20, 0x2, 0x1f ;  /* 0x0c401f0014057f89 */ /* 0x000ea200000e0000 */
[----:B------:R-:W-:-:S02]  /*4690*/  FSEL R57, R57, -INF , P3 ;  /* 0xff80000039397808 */ /* 0x000fc40001800000 */
[C---:B------:R-:W-:Y:S02]  /*46a0*/  ISETP.GT.AND P2, PT, R2.reuse, 0x9, PT ;  /* 0x000000090200780c */ /* 0x040fe40003f44270 */
[C---:B------:R-:W-:Y:S02]  /*46b0*/  ISETP.GT.AND P3, PT, R2.reuse, 0x11, PT ;  /* 0x000000110200780c */ /* 0x040fe40003f64270 */
[----:B------:R-:W-:Y:S02]  /*46c0*/  FSEL R61, R61, -INF , P2 ;  /* 0xff8000003d3d7808 */ /* 0x000fe40001000000 */
[----:B------:R-:W-:Y:S02]  /*46d0*/  ISETP.GT.AND P2, PT, R2, 0x10, PT ;  /* 0x000000100200780c */ /* 0x000fe40003f44270 */
[----:B------:R-:W-:Y:S02]  /*46e0*/  FSEL R49, R49, -INF , P3 ;  /* 0xff80000031317808 */ /* 0x000fe40001800000 */
[----:B------:R-:W-:-:S02]  /*46f0*/  FSEL R48, R48, -INF , P2 ;  /* 0xff80000030307808 */ /* 0x000fc40001000000 */
[----:B------:R-:W-:-:S04]  /*4700*/  ISETP.GT.AND P2, PT, R2, 0x18, PT ;  /* 0x000000180200780c */ /* 0x000fc80003f44270 */
[----:B------:R-:W-:Y:S02]  /*4710*/  FSEL R52, R52, -INF , P2 ;  /* 0xff80000034347808 */ /* 0x000fe40001000000 */
[----:B------:R-:W-:Y:S02]  /*4720*/  ISETP.GT.AND P2, PT, R2, 0x20, PT ;  /* 0x000000200200780c */ /* 0x000fe40003f44270 */
[----:B--2---:R-:W-:Y:S02]  /*4730*/  FMNMX.FTZ R17, R20, R5, !PT ;  /* 0x0000000514117209 */ /* 0x004fe40007810000 */
[----:B------:R-:W-:Y:S02]  /*4740*/  FMNMX.FTZ R5, R56, R57, !PT ;  /* 0x0000003938057209 */ /* 0x000fe40007810000 */
[----:B------:R-:W-:Y:S01]  /*4750*/  FSEL R40, R40, -INF , P2 ;  /* 0xff80000028287808 */ /* 0x000fe20001000000 */
[----:B------:R-:W2:Y:S01]  /*4760*/  SHFL.BFLY PT, R64, R17, 0x1, 0x1f ;  /* 0x0c201f0011407f89 */ /* 0x000ea200000e0000 */
[----:B------:R-:W-:-:S02]  /*4770*/  FMNMX.FTZ R4, R60, R5, !PT ;  /* 0x000000053c047209 */ /* 0x000fc40007810000 */
[----:B------:R-:W-:Y:S02]  /*4780*/  ISETP.GT.AND P2, PT, R2, 0x28, PT ;  /* 0x000000280200780c */ /* 0x000fe40003f44270 */
[----:B------:R-:W-:Y:S02]  /*4790*/  FMNMX.FTZ R5, R61, R4, !PT ;  /* 0x000000043d057209 */ /* 0x000fe40007810000 */
[----:B------:R-:W-:Y:S02]  /*47a0*/  FSEL R44, R44, -INF , P2 ;  /* 0xff8000002c2c7808 */ /* 0x000fe40001000000 */
[----:B------:R-:W-:Y:S02]  /*47b0*/  FMNMX.FTZ R4, R48, R5, !PT ;  /* 0x0000000530047209 */ /* 0x000fe40007810000 */
[----:B------:R-:W-:Y:S02]  /*47c0*/  ISETP.GT.AND P2, PT, R2, 0x30, PT ;  /* 0x000000300200780c */ /* 0x000fe40003f44270 */
[----:B------:R-:W-:-:S02]  /*47d0*/  FMNMX.FTZ R5, R49, R4, !PT ;  /* 0x0000000431057209 */ /* 0x000fc40007810000 */
[----:B------:R-:W-:Y:S02]  /*47e0*/  FSEL R32, R32, -INF , P2 ;  /* 0xff80000020207808 */ /* 0x000fe40001000000 */
[----:B------:R-:W-:Y:S02]  /*47f0*/  FMNMX.FTZ R4, R52, R5, !PT ;  /* 0x0000000534047209 */ /* 0x000fe40007810000 */
[----:B------:R-:W-:Y:S02]  /*4800*/  ISETP.GT.AND P2, PT, R2, 0x38, PT ;  /* 0x000000380200780c */ /* 0x000fe40003f44270 */
[----:B------:R-:W-:Y:S02]  /*4810*/  FMNMX.FTZ R5, R53, R4, !PT ;  /* 0x0000000435057209 */ /* 0x000fe40007810000 */
[----:B------:R-:W-:Y:S02]  /*4820*/  FSEL R36, R36, -INF , P2 ;  /* 0xff80000024247808 */ /* 0x000fe40001000000 */
[----:B--2---:R-:W-:-:S02]  /*4830*/  FMNMX.FTZ R3, R17, R64, !PT ;  /* 0x0000004011037209 */ /* 0x004fc40007810000 */
[----:B------:R-:W-:Y:S02]  /*4840*/  FMNMX.FTZ R4, R40, R5, !PT ;  /* 0x0000000528047209 */ /* 0x000fe40007810000 */
[C---:B------:R-:W-:Y:S01]  /*4850*/  FSETP.NEU.FTZ.AND P3, PT, R3.reuse, -INF , PT ;  /* 0xff8000000300780b */ /* 0x040fe20003f7d000 */
[----:B------:R-:W-:Y:S01]  /*4860*/  FMUL.FTZ R17, R3, UR4 ;  /* 0x0000000403117c20 */ /* 0x000fe20008410000 */
[----:B------:R-:W-:-:S04]  /*4870*/  ISETP.GT.AND P2, PT, R2, 0x40, PT ;  /* 0x000000400200780c */ /* 0x000fc80003f44270 */
[----:B------:R-:W-:Y:S02]  /*4880*/  FSEL R17, R17, RZ, P3 ;  /* 0x000000ff11117208 */ /* 0x000fe40001800000 */
[----:B------:R-:W-:Y:S02]  /*4890*/  ISETP.GT.AND P3, PT, R2, 0x21, PT ;  /* 0x000000210200780c */ /* 0x000fe40003f64270 */
[----:B------:R-:W-:Y:S01]  /*48a0*/  FSEL R24, R24, -INF , P2 ;  /* 0xff80000018187808 */ /* 0x000fe20001000000 */
[--C-:B------:R-:W-:Y:S01]  /*48b0*/  FFMA.FTZ R58, R58, UR4, -R17.reuse ;  /* 0x000000043a3a7c23 */ /* 0x100fe20008010811 */
[----:B------:R-:W-:Y:S01]  /*48c0*/  FSEL R41, R41, -INF , P3 ;  /* 0xff80000029297808 */ /* 0x000fe20001800000 */
[--C-:B------:R-:W-:Y:S01]  /*48d0*/  FFMA.FTZ R59, R59, UR4, -R17.reuse ;  /* 0x000000043b3b7c23 */ /* 0x100fe20008010811 */
[----:B------:R-:W-:Y:S01]  /*48e0*/  ISETP.GT.AND P3, PT, R2, 0x29, PT ;  /* 0x000000290200780c */ /* 0x000fe20003f64270 */
[--C-:B------:R-:W-:Y:S01]  /*48f0*/  FFMA.FTZ R62, R62, UR4, -R17.reuse ;  /* 0x000000043e3e7c23 */ /* 0x100fe20008010811 */
[----:B------:R-:W-:Y:S01]  /*4900*/  FMNMX.FTZ R5, R41, R4, !PT ;  /* 0x0000000429057209 */ /* 0x000fe20007810000 */
[----:B------:R-:W-:Y:S01]  /*4910*/  MUFU.EX2 R58, R58 ;  /* 0x0000003a003a7308 */ /* 0x000fe20000000800 */
[----:B------:R-:W-:Y:S01]  /*4920*/  FSEL R45, R45, -INF , P3 ;  /* 0xff8000002d2d7808 */ /* 0x000fe20001800000 */
[--C-:B------:R-:W-:Y:S01]  /*4930*/  FFMA.FTZ R63, R63, UR4, -R17.reuse ;  /* 0x000000043f3f7c23 */ /* 0x100fe20008010811 */
[----:B------:R-:W-:Y:S01]  /*4940*/  FMNMX.FTZ R4, R44, R5, !PT ;  /* 0x000000052c047209 */ /* 0x000fe20007810000 */
[--C-:B------:R-:W-:Y:S01]  /*4950*/  FFMA.FTZ R50, R50, UR4, -R17.reuse ;  /* 0x0000000432327c23 */ /* 0x100fe20008010811 */
[----:B------:R-:W-:Y:S01]  /*4960*/  ISETP.GT.AND P3, PT, R2, 0x31, PT ;  /* 0x000000310200780c */ /* 0x000fe20003f64270 */
[--C-:B------:R-:W-:Y:S01]  /*4970*/  FFMA.FTZ R51, R51, UR4, -R17.reuse ;  /* 0x0000000433337c23 */ /* 0x100fe20008010811 */
[----:B------:R-:W-:Y:S01]  /*4980*/  FMNMX.FTZ R5, R45, R4, !PT ;  /* 0x000000042d057209 */ /* 0x000fe20007810000 */
[----:B------:R-:W2:Y:S01]  /*4990*/  MUFU.EX2 R59, R59 ;  /* 0x0000003b003b7308 */ /* 0x000ea20000000800 */
[----:B------:R-:W-:Y:S01]  /*49a0*/  FSEL R33, R33, -INF , P3 ;  /* 0xff80000021217808 */ /* 0x000fe20001800000 */
[--C-:B------:R-:W-:Y:S01]  /*49b0*/  FFMA.FTZ R54, R54, UR4, -R17.reuse ;  /* 0x0000000436367c23 */ /* 0x100fe20008010811 */
[----:B------:R-:W-:Y:S01]  /*49c0*/  FMNMX.FTZ R4, R32, R5, !PT ;  /* 0x0000000520047209 */ /* 0x000fe20007810000 */
        /* <DEDUP_REMOVED lines=9> */
[C---:B------:R-:W-:Y:S01]  /*4a60*/  ISETP.GT.AND P3, PT, R2.reuse, 0x41, PT ;  /* 0x000000410200780c */ /* 0x040fe20003f64270 */
[--C-:B------:R-:W-:Y:S01]  /*4a70*/  FFMA.FTZ R47, R47, UR4, -R17.reuse ;  /* 0x000000042f2f7c23 */ /* 0x100fe20008010811 */
[----:B------:R-:W-:Y:S01]  /*4a80*/  FMNMX.FTZ R5, R37, R4, !PT ;  /* 0x0000000425057209 */ /* 0x000fe20007810000 */
[----:B------:R-:W3:Y:S01]  /*4a90*/  MUFU.EX2 R63, R63 ;  /* 0x0000003f003f7308 */ /* 0x000ee20000000800 */
[----:B------:R-:W-:Y:S01]  /*4aa0*/  ISETP.GT.AND P2, PT, R2, 0x48, PT ;  /* 0x000000480200780c */ /* 0x000fe20003f44270 */
[--C-:B------:R-:W-:Y:S01]  /*4ab0*/  FFMA.FTZ R34, R34, UR4, -R17.reuse ;  /* 0x0000000422227c23 */ /* 0x100fe20008010811 */
[----:B------:R-:W-:Y:S01]  /*4ac0*/  FSEL R25, R25, -INF , P3 ;  /* 0xff80000019197808 */ /* 0x000fe20001800000 */
[--C-:B------:R-:W-:Y:S01]  /*4ad0*/  FFMA.FTZ R35, R35, UR4, -R17.reuse ;  /* 0x0000000423237c23 */ /* 0x100fe20008010811 */
[----:B------:R-:W-:Y:S01]  /*4ae0*/  FMNMX.FTZ R4, R24, R5, !PT ;  /* 0x0000000518047209 */ /* 0x000fe20007810000 */
[--C-:B------:R-:W-:Y:S01]  /*4af0*/  FFMA.FTZ R38, R38, UR4, -R17.reuse ;  /* 0x0000000426267c23 */ /* 0x100fe20008010811 */
[----:B------:R-:W-:Y:S01]  /*4b00*/  ISETP.GT.AND P3, PT, R2, 0x49, PT ;  /* 0x000000490200780c */ /* 0x000fe20003f64270 */
[----:B------:R-:W-:Y:S01]  /*4b10*/  MUFU.EX2 R50, R50 ;  /* 0x0000003200327308 */ /* 0x000fe20000000800 */
[----:B------:R-:W-:Y:S01]  /*4b20*/  FSEL R28, R28, -INF , P2 ;  /* 0xff8000001c1c7808 */ /* 0x000fe20001000000 */
[--C-:B------:R-:W-:Y:S01]  /*4b30*/  FFMA.FTZ R39, R39, UR4, -R17.reuse ;  /* 0x0000000427277c23 */ /* 0x100fe20008010811 */
[----:B------:R-:W-:Y:S01]  /*4b40*/  FMNMX.FTZ R5, R25, R4, !PT ;  /* 0x0000000419057209 */ /* 0x000fe20007810000 */
[--C-:B------:R-:W-:Y:S01]  /*4b50*/  FFMA.FTZ R26, R26, UR4, -R17.reuse ;  /* 0x000000041a1a7c23 */ /* 0x100fe20008010811 */
[----:B------:R-:W-:Y:S01]  /*4b60*/  FSEL R29, R29, -INF , P3 ;  /* 0xff8000001d1d7808 */ /* 0x000fe20001800000 */
[--C-:B------:R-:W-:Y:S01]  /*4b70*/  FFMA.FTZ R27, R27, UR4, -R17.reuse ;  /* 0x000000041b1b7c23 */ /* 0x100fe20008010811 */
[----:B------:R-:W-:Y:S01]  /*4b80*/  FMNMX.FTZ R2, R28, R5, !PT ;  /* 0x000000051c027209 */ /* 0x000fe20007810000 */
[----:B------:R-:W4:Y:S01]  /*4b90*/  MUFU.EX2 R51, R51 ;  /* 0x0000003300337308 */ /* 0x000f220000000800 */
[--C-:B------:R-:W-:Y:S01]  /*4ba0*/  FFMA.FTZ R30, R30, UR4, -R17.reuse ;  /* 0x000000041e1e7c23 */ /* 0x100fe20008010811 */
[----:B------:R-:W-:Y:S01]  /*4bb0*/  FFMA.FTZ R17, R31, UR4, -R17 ;  /* 0x000000041f117c23 */ /* 0x000fe20008010811 */
[----:B------:R-:W-:Y:S01]  /*4bc0*/  FMNMX.FTZ R2, R29, R2, !PT ;  /* 0x000000021d027209 */ /* 0x000fe20007810000 */
[----:B------:R-:W-:Y:S01]  /*4bd0*/  IMAD.MOV.U32 R31, RZ, RZ, R151 ;  /* 0x000000ffff1f7224 */ /* 0x000fe200078e0097 */
[----:B--2---:R-:W-:-:S02]  /*4be0*/  F2FP.F16.F32.PACK_AB R209, R59, R58 ;  /* 0x0000003a3bd1723e */ /* 0x004fc400000000ff */
[----:B---3--:R-:W-:Y:S01]  /*4bf0*/  F2FP.F16.F32.PACK_AB R211, R63, R62 ;  /* 0x0000003e3fd3723e */ /* 0x008fe200000000ff */
[----:B------:R-:W2:Y:S01]  /*4c00*/  SHFL.BFLY PT, R5, R2, 0x2, 0x1f ;  /* 0x0c401f0002057f89 */ /* 0x000ea200000e0000 */
[----:B------:R-:W-:Y:S08]  /*4c10*/  MUFU.EX2 R54, R54 ;  /* 0x0000003600367308 */ /* 0x000ff00000000800 */
[----:B------:R-:W3:Y:S01]  /*4c20*/  MUFU.EX2 R55, R55 ;  /* 0x0000003700377308 */ /* 0x000ee20000000800 */
[----:B----4-:R-:W-:-:S07]  /*4c30*/  F2FP.F16.F32.PACK_AB R205, R51, R50 ;  /* 0x0000003233cd723e */ /* 0x010fce00000000ff */
[----:B------:R-:W-:Y:S01]  /*4c40*/  MUFU.EX2 R42, R42 ;  /* 0x0000002a002a7308 */ /* 0x000fe20000000800 */
[----:B--2---:R-:W-:-:S07]  /*4c50*/  FMNMX.FTZ R5, R2, R5, !PT ;  /* 0x0000000502057209 */ /* 0x004fce0007810000 */
[----:B------:R-:W2:Y:S01]  /*4c60*/  MUFU.EX2 R43, R43 ;  /* 0x0000002b002b7308 */ /* 0x000ea20000000800 */
[----:B---3--:R-:W-:Y:S01]  /*4c70*/  F2FP.F16.F32.PACK_AB R207, R55, R54 ;  /* 0x0000003637cf723e */ /* 0x008fe200000000ff */
[----:B------:R-:W3:Y:S06]  /*4c80*/  SHFL.BFLY PT, R4, R5, 0x1, 0x1f ;  /* 0x0c201f0005047f89 */ /* 0x000eec00000e0000 */
[----:B------:R-:W-:Y:S08]  /*4c90*/  MUFU.EX2 R46, R46 ;  /* 0x0000002e002e7308 */ /* 0x000ff00000000800 */
[----:B------:R-:W4:Y:S01]  /*4ca0*/  MUFU.EX2 R47, R47 ;  /* 0x0000002f002f7308 */ /* 0x000f220000000800 */
[----:B--2---:R-:W-:-:S07]  /*4cb0*/  F2FP.F16.F32.PACK_AB R201, R43, R42 ;  /* 0x0000002a2bc9723e */ /* 0x004fce00000000ff */
[----:B------:R-:W-:Y:S01]  /*4cc0*/  MUFU.EX2 R34, R34 ;  /* 0x0000002200227308 */ /* 0x000fe20000000800 */
[----:B---3--:R-:W-:Y:S01]  /*4cd0*/  FMNMX.FTZ R4, R5, R4, !PT ;  /* 0x0000000405047209 */ /* 0x008fe20007810000 */
[----:B------:R-:W-:Y:S01]  /*4ce0*/  FADD.FTZ R5, R58, R59 ;  /* 0x0000003b3a057221 */ /* 0x000fe20000010000 */
[-C--:B------:R-:W-:Y:S01]  /*4cf0*/  MOV R59, R151.reuse ;  /* 0x00000097003b7202 */ /* 0x080fe20000000f00 */
[----:B------:R-:W-:Y:S01]  /*4d00*/  IMAD.MOV.U32 R58, RZ, RZ, R151 ;  /* 0x000000ffff3a7224 */ /* 0x000fe200078e0097 */
[C---:B------:R-:W-:Y:S01]  /*4d10*/  FSETP.NEU.FTZ.AND P2, PT, R4.reuse, -INF , PT ;  /* 0xff8000000400780b */ /* 0x040fe20003f5d000 */
[----:B------:R-:W-:Y:S01]  /*4d20*/  FMUL.FTZ R2, R4, UR4 ;  /* 0x0000000404027c20 */ /* 0x000fe20008410000 */
[----:B------:R-:W-:Y:S01]  /*4d30*/  FADD.FTZ R20, R62, R5 ;  /* 0x000000053e147221 */ /* 0x000fe20000010000 */
[----:B------:R-:W2:Y:S01]  /*4d40*/  MUFU.EX2 R35, R35 ;  /* 0x0000002300237308 */ /* 0x000ea20000000800 */
[----:B----4-:R-:W-:Y:S02]  /*4d50*/  F2FP.F16.F32.PACK_AB R203, R47, R46 ;  /* 0x0000002e2fcb723e */ /* 0x010fe400000000ff */
[----:B------:R-:W-:Y:S01]  /*4d60*/  FSEL R2, R2, RZ, P2 ;  /* 0x000000ff02027208 */ /* 0x000fe20001000000 */
[----:B------:R-:W-:Y:S01]  /*4d70*/  FADD.FTZ R5, R63, R20 ;  /* 0x000000143f057221 */ /* 0x000fe20000010000 */
[----:B------:R-:W-:Y:S01]  /*4d80*/  PLOP3.LUT P2, PT, PT, PT, UP0, 0x80, 0x0 ;  /* 0x000000000000781c */ /* 0x000fe20003f4f008 */
[----:B------:R-:W-:Y:S01]  /*4d90*/  IMAD.MOV.U32 R63, RZ, RZ, R151 ;  /* 0x000000ffff3f7224 */ /* 0x000fe200078e0097 */
[-C--:B------:R-:W-:Y:S01]  /*4da0*/  MOV R62, R151.reuse ;  /* 0x00000097003e7202 */ /* 0x080fe20000000f00 */
        /* <DEDUP_REMOVED lines=14> */
[----:B------:R-:W3:Y:S01]  /*4e90*/  MUFU.EX2 R57, R57 ;  /* 0x0000003900397308 */ /* 0x000ee20000000800 */
[--C-:B------:R-:W-:Y:S01]  /*4ea0*/  FFMA.FTZ R45, R45, UR4, -R2.reuse ;  /* 0x000000042d2d7c23 */ /* 0x100fe20008010802 */
[----:B------:R-:W-:Y:S01]  /*4eb0*/  FADD.FTZ R64, R54, R21 ;  /* 0x0000001536407221 */ /* 0x000fe20000010000 */
[--C-:B------:R-:W-:Y:S01]  /*4ec0*/  FFMA.FTZ R32, R32, UR4, -R2.reuse ;  /* 0x0000000420207c23 */ /* 0x100fe20008010802 */
[--C-:B------:R-:W-:Y:S01]  /*4ed0*/  FFMA.FTZ R33, R33, UR4, -R2.reuse ;  /* 0x0000000421217c23 */ /* 0x100fe20008010802 */
[----:B------:R-:W-:Y:S01]  /*4ee0*/  FFMA.FTZ R36, R36, UR4, -R2 ;  /* 0x0000000424247c23 */ /* 0x000fe20008010802 */
[----:B------:R-:W-:Y:S01]  /*4ef0*/  FADD.FTZ R21, R55, R64 ;  /* 0x0000004037157221 */ /* 0x000fe20000010000 */
[--C-:B------:R-:W-:Y:S01]  /*4f00*/  FFMA.FTZ R37, R37, UR4, -R2.reuse ;  /* 0x0000000425257c23 */ /* 0x100fe20008010802 */
[----:B------:R-:W4:Y:S01]  /*4f10*/  MUFU.EX2 R60, R60 ;  /* 0x0000003c003c7308 */ /* 0x000f220000000800 */
[--C-:B------:R-:W-:Y:S01]  /*4f20*/  FFMA.FTZ R24, R24, UR4, -R2.reuse ;  /* 0x0000000418187c23 */ /* 0x100fe20008010802 */
[----:B------:R-:W-:Y:S01]  /*4f30*/  FADD.FTZ R64, R42, R21 ;  /* 0x000000152a407221 */ /* 0x000fe20000010000 */
[--C-:B------:R-:W-:Y:S01]  /*4f40*/  FFMA.FTZ R25, R25, UR4, -R2.reuse ;  /* 0x0000000419197c23 */ /* 0x100fe20008010802 */
[--C-:B------:R-:W-:Y:S01]  /*4f50*/  FFMA.FTZ R28, R28, UR4, -R2.reuse ;  /* 0x000000041c1c7c23 */ /* 0x100fe20008010802 */
[----:B------:R-:W-:Y:S01]  /*4f60*/  FFMA.FTZ R2, R29, UR4, -R2 ;  /* 0x000000041d027c23 */ /* 0x000fe20008010802 */
[----:B------:R-:W-:Y:S01]  /*4f70*/  FADD.FTZ R21, R43, R64 ;  /* 0x000000402b157221 */ /* 0x000fe20000010000 */
[----:B--2---:R-:W-:Y:S01]  /*4f80*/  F2FP.F16.F32.PACK_AB R197, R35, R34 ;  /* 0x0000002223c5723e */ /* 0x004fe200000000ff */
[----:B------:R-:W2:Y:S01]  /*4f90*/  MUFU.EX2 R61, R61 ;  /* 0x0000003d003d7308 */ /* 0x000ea20000000800 */
[----:B---3--:R-:W-:Y:S01]  /*4fa0*/  FADD.FTZ R5, R56, R57 ;  /* 0x0000003938057221 */ /* 0x008fe20000010000 */
[----:B-1----:R-:W-:Y:S01]  /*4fb0*/  FADD.FTZ R0, R46, R21 ;  /* 0x000000152e007221 */ /* 0x002fe20000010000 */
[----:B------:R-:W-:Y:S01]  /*4fc0*/  F2FP.F16.F32.PACK_AB R208, R57, R56 ;  /* 0x0000003839d0723e */ /* 0x000fe200000000ff */
[--C-:B------:R-:W-:Y:S01]  /*4fd0*/  IMAD.MOV.U32 R64, RZ, RZ, R151.reuse ;  /* 0x000000ffff407224 */ /* 0x100fe200078e0097 */
[-C--:B------:R-:W-:Y:S01]  /*4fe0*/  MOV R56, R151.reuse ;  /* 0x0000009700387202 */ /* 0x080fe20000000f00 */
[----:B------:R-:W-:Y:S01]  /*4ff0*/  FADD.FTZ R21, R47, R0 ;  /* 0x000000002f157221 */ /* 0x000fe20000010000 */
[----:B------:R-:W-:Y:S01]  /*5000*/  IMAD.MOV.U32 R57, RZ, RZ, R151 ;  /* 0x000000ffff397224 */ /* 0x000fe200078e0097 */
[----:B------:R-:W1:Y:S01]  /*5010*/  MUFU.EX2 R48, R48 ;  /* 0x0000003000307308 */ /* 0x000e620000000800 */
[----:B----4-:R-:W-:Y:S01]  /*5020*/  FADD.FTZ R20, R60, R5 ;  /* 0x000000053c147221 */ /* 0x010fe20000010000 */
[--C-:B------:R-:W-:Y:S01]  /*5030*/  IMAD.MOV.U32 R55, RZ, RZ, R151.reuse ;  /* 0x000000ffff377224 */ /* 0x100fe200078e0097 */
[-C--:B------:R-:W-:Y:S01]  /*5040*/  MOV R50, R151.reuse ;  /* 0x0000009700327202 */ /* 0x080fe20000000f00 */
[--C-:B------:R-:W-:Y:S01]  /*5050*/  IMAD.MOV.U32 R54, RZ, RZ, R151.reuse ;  /* 0x000000ffff367224 */ /* 0x100fe200078e0097 */
[----:B------:R-:W-:Y:S01]  /*5060*/  MOV R47, R151 ;  /* 0x00000097002f7202 */ /* 0x000fe20000000f00 */
[----:B------:R-:W-:-:S02]  /*5070*/  IMAD.MOV.U32 R51, RZ, RZ, R151 ;  /* 0x000000ffff337224 */ /* 0x000fc400078e0097 */
[----:B------:R-:W3:Y:S01]  /*5080*/  MUFU.EX2 R49, R49 ;  /* 0x0000003100317308 */ /* 0x000ee20000000800 */
[C---:B--2---:R-:W-:Y:S01]  /*5090*/  FADD.FTZ R5, R61.reuse, R20 ;  /* 0x000000143d057221 */ /* 0x044fe20000010000 */
[----:B------:R-:W-:Y:S01]  /*50a0*/  F2FP.F16.F32.PACK_AB R210, R61, R60 ;  /* 0x0000003c3dd2723e */ /* 0x000fe200000000ff */
[--C-:B------:R-:W-:Y:S02]  /*50b0*/  IMAD.MOV.U32 R61, RZ, RZ, R151.reuse ;  /* 0x000000ffff3d7224 */ /* 0x100fe400078e0097 */
[--C-:B------:R-:W-:Y:S02]  /*50c0*/  IMAD.MOV.U32 R60, RZ, RZ, R151.reuse ;  /* 0x000000ffff3c7224 */ /* 0x100fe400078e0097 */
[----:B------:R-:W-:Y:S01]  /*50d0*/  IMAD.MOV.U32 R46, RZ, RZ, R151 ;  /* 0x000000ffff2e7224 */ /* 0x000fe200078e0097 */
[----:B------:R-:W2:Y:S01]  /*50e0*/  MUFU.EX2 R52, R52 ;  /* 0x0000003400347308 */ /* 0x000ea20000000800 */
[----:B-1----:R-:W-:Y:S01]  /*50f0*/  FADD.FTZ R20, R48, R5 ;  /* 0x0000000530147221 */ /* 0x002fe20000010000 */
[----:B------:R-:W-:-:S02]  /*5100*/  IMAD.MOV.U32 R43, RZ, RZ, R151 ;  /* 0x000000ffff2b7224 */ /* 0x000fc400078e0097 */
[----:B------:R-:W-:-:S04]  /*5110*/  IMAD.MOV.U32 R42, RZ, RZ, R151 ;  /* 0x000000ffff2a7224 */ /* 0x000fc800078e0097 */
[----:B------:R-:W1:Y:S01]  /*5120*/  MUFU.EX2 R53, R53 ;  /* 0x0000003500357308 */ /* 0x000e620000000800 */
[C---:B---3--:R-:W-:Y:S01]  /*5130*/  FADD.FTZ R5, R49.reuse, R20 ;  /* 0x0000001431057221 */ /* 0x048fe20000010000 */
[----:B------:R-:W-:Y:S01]  /*5140*/  F2FP.F16.F32.PACK_AB R204, R49, R48 ;  /* 0x0000003031cc723e */ /* 0x000fe200000000ff */
[--C-:B------:R-:W-:Y:S02]  /*5150*/  IMAD.MOV.U32 R49, RZ, RZ, R151.reuse ;  /* 0x000000ffff317224 */ /* 0x100fe400078e0097 */
[----:B------:R-:W-:-:S03]  /*5160*/  IMAD.MOV.U32 R48, RZ, RZ, R151 ;  /* 0x000000ffff307224 */ /* 0x000fc600078e0097 */
[----:B------:R-:W3:Y:S01]  /*5170*/  MUFU.EX2 R40, R40 ;  /* 0x0000002800287308 */ /* 0x000ee20000000800 */
[----:B--2---:R-:W-:-:S07]  /*5180*/  FADD.FTZ R20, R52, R5 ;  /* 0x0000000534147221 */ /* 0x004fce0000010000 */
[----:B------:R-:W2:Y:S01]  /*5190*/  MUFU.EX2 R41, R41 ;  /* 0x0000002900297308 */ /* 0x000ea20000000800 */
[C---:B-1----:R-:W-:Y:S01]  /*51a0*/  FADD.FTZ R5, R53.reuse, R20 ;  /* 0x0000001435057221 */ /* 0x042fe20000010000 */
[----:B------:R-:W-:Y:S01]  /*51b0*/  FADD.FTZ R20, R34, R21 ;  /* 0x0000001522147221 */ /* 0x000fe20000010000 */
[----:B------:R-:W-:Y:S01]  /*51c0*/  F2FP.F16.F32.PACK_AB R206, R53, R52 ;  /* 0x0000003435ce723e */ /* 0x000fe200000000ff */
[----:B------:R-:W-:Y:S01]  /*51d0*/  IMAD.MOV.U32 R52, RZ, RZ, R151 ;  /* 0x000000ffff347224 */ /* 0x000fe200078e0097 */
[-C--:B------:R-:W-:Y:S01]  /*51e0*/  MOV R53, R151.reuse ;  /* 0x0000009700357202 */ /* 0x080fe20000000f00 */
[----:B------:R-:W-:Y:S01]  /*51f0*/  FADD.FTZ R21, R35, R20 ;  /* 0x0000001423157221 */ /* 0x000fe20000010000 */
[----:B------:R-:W-:Y:S01]  /*5200*/  MOV R35, R151 ;  /* 0x0000009700237202 */ /* 0x000fe20000000f00 */
[----:B------:R-:W1:Y:S01]  /*5210*/  MUFU.EX2 R44, R44 ;  /* 0x0000002c002c7308 */ /* 0x000e620000000800 */
[----:B---3--:R-:W-:Y:S01]  /*5220*/  FADD.FTZ R0, R40, R5 ;  /* 0x0000000528007221 */ /* 0x008fe20000010000 */
[----:B------:R-:W-:-:S06]  /*5230*/  IMAD.MOV.U32 R34, RZ, RZ, R151 ;  /* 0x000000ffff227224 */ /* 0x000fcc00078e0097 */
[----:B------:R-:W3:Y:S01]  /*5240*/  MUFU.EX2 R38, R38 ;  /* 0x0000002600267308 */ /* 0x000ee20000000800 */
[C---:B--2---:R-:W-:Y:S01]  /*5250*/  FADD.FTZ R5, R41.reuse, R0 ;  /* 0x0000000029057221 */ /* 0x044fe20000010000 */
[----:B------:R-:W-:Y:S01]  /*5260*/  F2FP.F16.F32.PACK_AB R200, R41, R40 ;  /* 0x0000002829c8723e */ /* 0x000fe200000000ff */
[----:B------:R-:W-:Y:S01]  /*5270*/  IMAD.MOV.U32 R40, RZ, RZ, R151 ;  /* 0x000000ffff287224 */ /* 0x000fe200078e0097 */
[----:B------:R-:W-:-:S04]  /*5280*/  MOV R41, R151 ;  /* 0x0000009700297202 */ /* 0x000fc80000000f00 */
[----:B------:R-:W2:Y:S01]  /*5290*/  MUFU.EX2 R45, R45 ;  /* 0x0000002d002d7308 */ /* 0x000ea20000000800 */
[----:B-1----:R-:W-:-:S07]  /*52a0*/  FADD.FTZ R0, R44, R5 ;  /* 0x000000052c007221 */ /* 0x002fce0000010000 */
[----:B------:R-:W1:Y:S01]  /*52b0*/  MUFU.EX2 R39, R39 ;  /* 0x0000002700277308 */ /* 0x000e620000000800 */
[----:B---3--:R-:W-:-:S07]  /*52c0*/  FADD.FTZ R20, R38, R21 ;  /* 0x0000001526147221 */ /* 0x008fce0000010000 */
[----:B------:R-:W3:Y:S01]  /*52d0*/  MUFU.EX2 R32, R32 ;  /* 0x0000002000207308 */ /* 0x000ee20000000800 */
[C---:B--2---:R-:W-:Y:S01]  /*52e0*/  FADD.FTZ R5, R45.reuse, R0 ;  /* 0x000000002d057221 */ /* 0x044fe20000010000 */
[----:B------:R-:W-:Y:S01]  /*52f0*/  F2FP.F16.F32.PACK_AB R202, R45, R44 ;  /* 0x0000002c2dca723e */ /* 0x000fe200000000ff */
[----:B------:R-:W-:Y:S01]  /*5300*/  IMAD.MOV.U32 R45, RZ, RZ, R151 ;  /* 0x000000ffff2d7224 */ /* 0x000fe200078e0097 */
[----:B------:R-:W-:-:S04]  /*5310*/  MOV R44, R151 ;  /* 0x00000097002c7202 */ /* 0x000fc80000000f00 */
[----:B------:R-:W2:Y:S01]  /*5320*/  MUFU.EX2 R26, R26 ;  /* 0x0000001a001a7308 */ /* 0x000ea20000000800 */
[C---:B-1----:R-:W-:Y:S01]  /*5330*/  FADD.FTZ R21, R39.reuse, R20 ;  /* 0x0000001427157221 */ /* 0x042fe20000010000 */
[----:B------:R-:W-:Y:S01]  /*5340*/  F2FP.F16.F32.PACK_AB R199, R39, R38 ;  /* 0x0000002627c7723e */ /* 0x000fe200000000ff */
[----:B------:R-:W-:Y:S01]  /*5350*/  IMAD.MOV.U32 R39, RZ, RZ, R151 ;  /* 0x000000ffff277224 */ /* 0x000fe200078e0097 */
[----:B------:R-:W-:-:S04]  /*5360*/  MOV R38, R151 ;  /* 0x0000009700267202 */ /* 0x000fc80000000f00 */
[----:B------:R-:W1:Y:S01]  /*5370*/  MUFU.EX2 R33, R33 ;  /* 0x0000002100217308 */ /* 0x000e620000000800 */
[----:B---3--:R-:W-:-:S07]  /*5380*/  FADD.FTZ R0, R32, R5 ;  /* 0x0000000520007221 */ /* 0x008fce0000010000 */
[----:B------:R-:W3:Y:S01]  /*5390*/  MUFU.EX2 R27, R27 ;  /* 0x0000001b001b7308 */ /* 0x000ee20000000800 */
[----:B--2---:R-:W-:-:S07]  /*53a0*/  FADD.FTZ R20, R26, R21 ;  /* 0x000000151a147221 */ /* 0x004fce0000010000 */
[----:B------:R-:W2:Y:S01]  /*53b0*/  MUFU.EX2 R36, R36 ;  /* 0x0000002400247308 */ /* 0x000ea20000000800 */
[C---:B-1----:R-:W-:Y:S01]  /*53c0*/  FADD.FTZ R5, R33.reuse, R0 ;  /* 0x0000000021057221 */ /* 0x042fe20000010000 */
[----:B------:R-:W-:Y:S01]  /*53d0*/  F2FP.F16.F32.PACK_AB R196, R33, R32 ;  /* 0x0000002021c4723e */ /* 0x000fe200000000ff */
[----:B------:R-:W-:Y:S01]  /*53e0*/  IMAD.MOV.U32 R32, RZ, RZ, R151 ;  /* 0x000000ffff207224 */ /* 0x000fe200078e0097 */
[----:B------:R-:W-:-:S04]  /*53f0*/  MOV R33, R151 ;  /* 0x0000009700217202 */ /* 0x000fc80000000f00 */
[----:B------:R-:W1:Y:S01]  /*5400*/  MUFU.EX2 R30, R30 ;  /* 0x0000001e001e7308 */ /* 0x000e620000000800 */
[C---:B---3--:R-:W-:Y:S01]  /*5410*/  FADD.FTZ R21, R27.reuse, R20 ;  /* 0x000000141b157221 */ /* 0x048fe20000010000 */
[----:B------:R-:W-:Y:S01]  /*5420*/  F2FP.F16.F32.PACK_AB R193, R27, R26 ;  /* 0x0000001a1bc1723e */ /* 0x000fe200000000ff */
[----:B------:R-:W-:Y:S01]  /*5430*/  IMAD.MOV.U32 R26, RZ, RZ, R151 ;  /* 0x000000ffff1a7224 */ /* 0x000fe200078e0097 */
[----:B------:R-:W-:-:S04]  /*5440*/  MOV R27, R151 ;  /* 0x00000097001b7202 */ /* 0x000fc80000000f00 */
[----:B------:R-:W3:Y:S01]  /*5450*/  MUFU.EX2 R37, R37 ;  /* 0x0000002500257308 */ /* 0x000ee20000000800 */
[----:B--2---:R-:W-:-:S07]  /*5460*/  FADD.FTZ R0, R36, R5 ;  /* 0x0000000524007221 */ /* 0x004fce0000010000 */
[----:B------:R-:W2:Y:S01]  /*5470*/  MUFU.EX2 R24, R24 ;  /* 0x0000001800187308 */ /* 0x000ea20000000800 */
[----:B-1----:R-:W-:-:S07]  /*5480*/  FADD.FTZ R20, R30, R21 ;  /* 0x000000151e147221 */ /* 0x002fce0000010000 */
[----:B------:R-:W1:Y:S01]  /*5490*/  MUFU.EX2 R17, R17 ;  /* 0x0000001100117308 */ /* 0x000e620000000800 */
[C---:B---3--:R-:W-:Y:S01]  /*54a0*/  FADD.FTZ R29, R37.reuse, R0 ;  /* 0x00000000251d7221 */ /* 0x048fe20000010000 */
[----:B------:R-:W-:Y:S01]  /*54b0*/  F2FP.F16.F32.PACK_AB R198, R37, R36 ;  /* 0x0000002425c6723e */ /* 0x000fe200000000ff */
[--C-:B------:R-:W-:Y:S02]  /*54c0*/  IMAD.MOV.U32 R37, RZ, RZ, R151.reuse ;  /* 0x000000ffff257224 */ /* 0x100fe400078e0097 */
[----:B------:R-:W-:-:S03]  /*54d0*/  IMAD.MOV.U32 R36, RZ, RZ, R151 ;  /* 0x000000ffff247224 */ /* 0x000fc600078e0097 */
[----:B------:R-:W3:Y:S01]  /*54e0*/  MUFU.EX2 R25, R25 ;  /* 0x0000001900197308 */ /* 0x000ee20000000800 */
[----:B--2---:R-:W-:Y:S01]  /*54f0*/  FADD.FTZ R0, R24, R29 ;  /* 0x0000001d18007221 */ /* 0x004fe20000010000 */
[----:B------:R-:W-:-:S06]  /*5500*/  IMAD.MOV.U32 R29, RZ, RZ, R151 ;  /* 0x000000ffff1d7224 */ /* 0x000fcc00078e0097 */
[----:B------:R-:W2:Y:S01]  /*5510*/  MUFU.EX2 R28, R28 ;  /* 0x0000001c001c7308 */ /* 0x000ea20000000800 */
[C---:B-1----:R-:W-:Y:S01]  /*5520*/  FADD.FTZ R5, R17.reuse, R20 ;  /* 0x0000001411057221 */ /* 0x042fe20000010000 */
[----:B------:R-:W-:Y:S02]  /*5530*/  F2FP.F16.F32.PACK_AB R195, R17, R30 ;  /* 0x0000001e11c3723e */ /* 0x000fe400000000ff */
[----:B------:R-:W-:-:S04]  /*5540*/  MOV R30, R151 ;  /* 0x00000097001e7202 */ /* 0x000fc80000000f00 */
[----:B------:R1:W4:Y:S01]  /*5550*/  MUFU.EX2 R21, R2 ;  /* 0x0000000200157308 */ /* 0x0003220000000800 */
[C---:B---3--:R-:W-:Y:S01]  /*5560*/  FADD.FTZ R17, R25.reuse, R0 ;  /* 0x0000000019117221 */ /* 0x048fe20000010000 */
[----:B------:R-:W-:Y:S01]  /*5570*/  F2FP.F16.F32.PACK_AB R192, R25, R24 ;  /* 0x0000001819c0723e */ /* 0x000fe200000000ff */
[----:B------:R-:W-:Y:S01]  /*5580*/  IMAD.MOV.U32 R25, RZ, RZ, R151 ;  /* 0x000000ffff197224 */ /* 0x000fe200078e0097 */
[----:B------:R-:W-:Y:S01]  /*5590*/  MOV R24, R151 ;  /* 0x0000009700187202 */ /* 0x000fe20000000f00 */
[----:B--2---:R-:W-:Y:S01]  /*55a0*/  FADD.FTZ R0, R28, R17 ;  /* 0x000000111c007221 */ /* 0x004fe20000010000 */
[----:B-1----:R-:W-:-:S03]  /*55b0*/  MOV R2, 0x3f800000 ;  /* 0x3f80000000027802 */ /* 0x002fc60000000f00 */
[C---:B----4-:R-:W-:Y:S01]  /*55c0*/  FADD.FTZ R17, R21.reuse, R0 ;  /* 0x0000000015117221 */ /* 0x050fe20000010000 */
[----:B------:R-:W-:Y:S01]  /*55d0*/  F2FP.F16.F32.PACK_AB R194, R21, R28 ;  /* 0x0000001c15c2723e */ /* 0x000fe200000000ff */
[----:B------:R-:W-:Y:S02]  /*55e0*/  IMAD.MOV.U32 R0, RZ, RZ, 0x3f800000 ;  /* 0x3f800000ff007424 */ /* 0x000fe400078e00ff */
[----:B------:R-:W-:Y:S01]  /*55f0*/  IMAD.MOV.U32 R28, RZ, RZ, R151 ;  /* 0x000000ffff1c7224 */ /* 0x000fe200078e0097 */
[----:B------:R-:W-:Y:S06]  /*5600*/  @!P2 BRA `(.L_x_1953) ;  /* 0x00000040005ca947 */ /* 0x000fec0003800000 */
[----:B------:R-:W-:Y:S01]  /*5610*/  R2UR UR61, R16 ;  /* 0x00000000103d72ca */ /* 0x000fe200000e0000 */
[----:B------:R-:W-:Y:S01]  /*5620*/  ULDC.64 UR4, c[0x0][0x3f8] ;  /* 0x0000fe0000047ab9 */ /* 0x000fe20000000a00 */
[----:B------:R-:W-:Y:S01]  /*5630*/  IMAD.MOV.U32 R20, RZ, RZ, R3 ;  /* 0x000000ffff147224 */ /* 0x000fe200078e0003 */
[----:B------:R-:W-:Y:S01]  /*5640*/  MOV R2, 0x3f800000 ;  /* 0x3f80000000027802 */ /* 0x000fe20000000f00 */
[----:B------:R-:W-:Y:S01]  /*5650*/  IMAD.MOV.U32 R21, RZ, RZ, R4 ;  /* 0x000000ffff157224 */ /* 0x000fe200078e0004 */
        /* <DEDUP_REMOVED lines=64> */
[----:B------:R-:W-:Y:S01]  /*5a60*/  IMAD.U32 R225, RZ, RZ, UR4 ;  /* 0x00000004ffe17e24 */ /* 0x000fe2000f8e00ff */
[----:B------:R-:W-:Y:S01]  /*5a70*/  UMOV UR41, UR46 ;  /* 0x0000002e00297c82 */ /* 0x000fe20008000000 */
[----:B------:R-:W-:-:S07]  /*5a80*/  IMAD.U32 R227, RZ, RZ, UR5 ;  /* 0x00000005ffe37e24 */ /* 0x000fce000f8e00ff */
.L_x_1962:
[----:B------:R-:W-:-:S04]  /*5a90*/  UIADD3 UR4, UR41, 0x1, URZ ;  /* 0x0000000129047890 */ /* 0x000fc8000fffe03f */
[----:B------:R-:W-:-:S04]  /*5aa0*/  UISETP.NE.AND UP0, UPT, UR4, 0x2, UPT ;  /* 0x000000020400788c */ /* 0x000fc8000bf05270 */
[----:B------:R-:W-:Y:S02]  /*5ab0*/  USEL UR5, URZ, 0x1, UP0 ;  /* 0x000000013f057887 */ /* 0x000fe40008000000 */
[----:B------:R-:W-:Y:S02]  /*5ac0*/  USEL UR46, UR4, URZ, UP0 ;  /* 0x0000003f042e7287 */ /* 0x000fe40008000000 */
[----:B------:R-:W-:-:S06]  /*5ad0*/  ULOP3.LUT UR4, UR61, UR5, URZ, 0x3c, !UPT ;  /* 0x000000053d047292 */ /* 0x000fcc000f8e3c3f */
[----:B------:R-:W-:Y:S01]  /*5ae0*/  MOV R16, UR4 ;  /* 0x0000000400107c02 */ /* 0x000fe20008000f00 */
[----:B------:R-:W-:Y:S06]  /*5af0*/  @!P0 BRA `(.L_x_1954) ;  /* 0x0000000000048947 */ /* 0x000fec0003800000 */
[----:B------:R-:W-:Y:S01]  /*5b00*/  BPT.TRAP 0x1 ;  /* 0x000000040000795c */ /* 0x000fe20000300000 */
.L_x_1954:
[----:B------:R-:W-:Y:S01]  /*5b10*/  R2UR UR4, R16 ;  /* 0x00000000100472ca */ /* 0x000fe200000e0000 */
[----:B------:R-:W-:-:S12]  /*5b20*/  ULEA UR47, UR46, UR60, 0x3 ;  /* 0x0000003c2e2f7291 */ /* 0x000fd8000f8e183f */
[----:B------:R-:W-:-:S05]  /*5b30*/  IMAD.U32 R3, RZ, RZ, UR4 ;  /* 0x00000004ff037e24 */ /* 0x000fca000f8e00ff */
[----:B------:R-:W-:-:S04]  /*5b40*/  SHF.L.U32 R3, R3, 0x1f, RZ ;  /* 0x0000001f03037819 */ /* 0x000fc800000006ff */
[----:B------:R1:W2:Y:S01]  /*5b50*/  SYNCS.PHASECHK.TRANS64.TRYWAIT P2, [UR47+0x38830], R3 ;  /* 0x03883003ff0075a7 */ /* 0x0002a2000804016f */
[----:B------:R-:W-:Y:S05]  /*5b60*/  @!P0 BRA `(.L_x_1955) ;  /* 0x0000000000048947 */ /* 0x000fea0003800000 */
[----:B------:R-:W-:Y:S01]  /*5b70*/  BPT.TRAP 0x1 ;  /* 0x000000040000795c */ /* 0x000fe20000300000 */
.L_x_1955:
[----:B--2---:R-:W-:Y:S05]  /*5b80*/  @P2 BRA `(.L_x_1956) ;  /* 0x0000000000082947 */ /* 0x004fea0003800000 */
[----:B------:R-:W2:Y:S02]  /*5b90*/  SYNCS.PHASECHK.TRANS64.TRYWAIT P2, [UR47+0x38830], R3 ;  /* 0x03883003ff0075a7 */ /* 0x000ea4000804016f */
[----:B--2---:R-:W-:Y:S05]  /*5ba0*/  @!P2 BRA `(.L_x_1957) ;  /* 0x000000d800fca947 */ /* 0x004fea0003800000 */
.L_x_1956:
[----:B------:R-:W-:Y:S01]  /*5bb0*/  R2UR UR10, R18 ;  /* 0x00000000120a72ca */ /* 0x000fe200000e0000 */
[----:B------:R-:W-:Y:S01]  /*5bc0*/  UIMAD UR4, UR46, 0xa00, UR40 ;  /* 0x00000a002e0478a4 */ /* 0x000fe2000f8e0228 */
[----:B------:R-:W-:Y:S01]  /*5bd0*/  R2UR UR11, R19 ;  /* 0x00000000130b72ca */ /* 0x000fe200000e0000 */
[----:B------:R-:W-:Y:S01]  /*5be0*/  WARPGROUP.ARRIVE ;  /* 0x00000000000079c5 */ /* 0x000fe20000000000 */
[----:B------:R-:W-:Y:S01]  /*5bf0*/  UMOV UR59, 0x40000040 ;  /* 0x40000040003b7882 */ /* 0x000fe20000000000 */
[----:B------:R-:W-:Y:S01]  /*5c00*/  R2UR UR6, R14 ;  /* 0x000000000e0672ca */ /* 0x000fe200000e0000 */
[----:B------:R-:W-:Y:S01]  /*5c10*/  UIADD3 UR18, UR4, 0x286, URZ ;  /* 0x0000028604127890 */ /* 0x000fe2000fffe03f */
[----:B------:R-:W-:Y:S01]  /*5c20*/  R2UR UR7, R15 ;  /* 0x000000000f0772ca */ /* 0x000fe200000e0000 */
[----:B------:R-:W-:Y:S01]  /*5c30*/  UMOV UR58, UR4 ;  /* 0x00000004003a7c82 */ /* 0x000fe20008000000 */
[----:B------:R-:W-:Y:S01]  /*5c40*/  R2UR UR14, R12 ;  /* 0x000000000c0e72ca */ /* 0x000fe200000e0000 */
[----:B------:R-:W-:Y:S01]  /*5c50*/  UMOV UR19, 0x40000040 ;  /* 0x4000004000137882 */ /* 0x000fe20000000000 */
[----:B------:R-:W-:Y:S01]  /*5c60*/  R2UR UR15, R13 ;  /* 0x000000000d0f72ca */ /* 0x000fe200000e0000 */
[----:B------:R-:W-:Y:S01]  /*5c70*/  UIADD3 UR22, UR4, 0x500, URZ ;  /* 0x0000050004167890 */ /* 0x000fe2000fffe03f */
[-C--:B------:R-:W-:Y:S01]  /*5c80*/  FMUL.FTZ R24, R24, R0.reuse ;  /* 0x0000000018187220 */ /* 0x080fe20000410000 */
[----:B------:R-:W-:Y:S01]  /*5c90*/  UMOV UR56, UR10 ;  /* 0x0000000a00387c82 */ /* 0x000fe20008000000 */
[----:B------:R-:W-:Y:S01]  /*5ca0*/  UMOV UR57, UR11 ;  /* 0x0000000b00397c82 */ /* 0x000fe20008000000 */
[----:B------:R-:W-:Y:S01]  /*5cb0*/  UMOV UR23, 0x40000040 ;  /* 0x4000004000177882 */ /* 0x000fe20000000000 */
[----:B------:R-:W-:Y:S01]  /*5cc0*/  HGMMA.64x16x16.F32 R184, gdesc[UR56], RZ, !UPT, gsb0 ;  /* 0x0020000038b879f0 */ /* 0x000fe2000c0008ff */
[----:B------:R-:W-:Y:S01]  /*5cd0*/  UIADD3 UR58, UR4, 0x80, URZ ;  /* 0x00000080043a7890 */ /* 0x000fe2000fffe03f */
[-C--:B------:R-:W-:Y:S01]  /*5ce0*/  FMUL.FTZ R25, R25, R0.reuse ;  /* 0x0000000019197220 */ /* 0x080fe20000410000 */
[----:B------:R-:W-:Y:S01]  /*5cf0*/  UMOV UR59, 0x40000040 ;  /* 0x40000040003b7882 */ /* 0x000fe20000000000 */
[----:B------:R-:W-:Y:S01]  /*5d00*/  UMOV UR56, UR10 ;  /* 0x0000000a00387c82 */ /* 0x000fe20008000000 */
[----:B------:R-:W-:Y:S01]  /*5d10*/  UMOV UR57, UR11 ;  /* 0x0000000b00397c82 */ /* 0x000fe20008000000 */
        /* <DEDUP_REMOVED lines=56> */
[----:B------:R-:W-:Y:S01]  /*60a0*/  UMOV UR59, 0x40000040 ;  /* 0x40000040003b7882 */ /* 0x000fe20000000000 */
[----:B------:R-:W-:Y:S01]  /*60b0*/  UMOV UR56, UR10 ;  /* 0x0000000a00387c82 */ /* 0x000fe20008000000 */
[----:B------:R-:W-:Y:S01]  /*60c0*/  UMOV UR57, UR11 ;  /* 0x0000000b00397c82 */ /* 0x000fe20008000000 */
        /* <DEDUP_REMOVED lines=97> */
[----:B------:R-:W-:Y:S01]  /*66e0*/  UMOV UR59, 0x40000040 ;  /* 0x40000040003b7882 */ /* 0x000fe20000000000 */
[----:B------:R-:W-:Y:S01]  /*66f0*/  UMOV UR56, UR10 ;  /* 0x0000000a00387c82 */ /* 0x000fe20008000000 */
[----:B------:R-:W-:Y:S01]  /*6700*/  UMOV UR57, UR11 ;  /* 0x0000000b00397c82 */ /* 0x000fe20008000000 */
[----:B------:R-:W-:Y:S02]  /*6710*/  R2UR UR10, R10 ;  /* 0x000000000a0a72ca */ /* 0x000fe400000e0000 */
[----:B------:R-:W-:Y:S01]  /*6720*/  R2UR UR11, R11 ;  /* 0x000000000b0b72ca */ /* 0x000fe200000e0000 */
[----:B------:R-:W-:Y:S02]  /*6730*/  WARPGROUP.DEPBAR.LE gsb0, 0x0 ;  /* 0x00008000000079c5 */ /* 0x000fe40000010000 */
[----:B------:R-:W-:-:S06]  /*6740*/  WARPGROUP.ARRIVE ;  /* 0x00000000000079c5 */ /* 0x000fcc0000000000 */
[----:B------:R-:W-:Y:S01]  /*6750*/  HGMMA.64x16x16.F32 R152, gdesc[UR56], RZ, !UPT, gsb0 ;  /* 0x00200000389879f0 */ /* 0x000fe2000c0008ff */
[----:B------:R-:W-:Y:S01]  /*6760*/  UIADD3 UR58, UR4, 0x2, URZ ;  /* 0x00000002043a7890 */ /* 0x000fe2000fffe03f */
[----:B------:R-:W-:Y:S01]  /*6770*/  UMOV UR59, 0x40000040 ;  /* 0x40000040003b7882 */ /* 0x000fe20000000000 */
[----:B------:R-:W-:Y:S01]  /*6780*/  UMOV UR56, UR6 ;  /* 0x0000000600387c82 */ /* 0x000fe20008000000 */
[----:B------:R-:W-:Y:S01]  /*6790*/  UMOV UR57, UR7 ;  /* 0x0000000700397c82 */ /* 0x000fe20008000000 */
[----:B------:R-:W-:Y:S02]  /*67a0*/  WARPGROUP.DEPBAR.LE gsb0, 0x0 ;  /* 0x00008000000079c5 */ /* 0x000fe40000010000 */
[----:B------:R-:W-:-:S06]  /*67b0*/  WARPGROUP.ARRIVE ;  /* 0x00000000000079c5 */ /* 0x000fcc0000000000 */
[----:B------:R-:W-:Y:S01]  /*67c0*/  HGMMA.64x16x16.F32 R184, gdesc[UR56], R184, gsb0 ;  /* 0x0020000038b879f0 */ /* 0x000fe200080008b8 */
        /* <DEDUP_REMOVED lines=62> */
[----:B------:R-:W-:Y:S01]  /*6bb0*/  UIADD3 UR14, UR4, 0x284, URZ ;  /* 0x00000284040e7890 */ /* 0x000fe2000fffe03f */
[----:B------:R-:W-:Y:S01]  /*6bc0*/  UMOV UR15, 0x40000040 ;  /* 0x40000040000f7882 */ /* 0x000fe20000000000 */
        /* <DEDUP_REMOVED lines=335> */
[----:B------:R-:W-:Y:S01]  /*80c0*/  UMOV UR4, UR10 ;  /* 0x0000000a00047c82 */ /* 0x000fe20008000000 */
[----:B------:R-:W-:Y:S02]  /*80d0*/  WARPGROUP.DEPBAR.LE gsb0, 0x0 ;  /* 0x00008000000079c5 */ /* 0x000fe40000010000 */
[----:B------:R-:W-:-:S06]  /*80e0*/  WARPGROUP.ARRIVE ;  /* 0x00000000000079c5 */ /* 0x000fcc0000000000 */
[----:B------:R-:W-:Y:S03]  /*80f0*/  HGMMA.64x16x16.F32 R160, gdesc[UR56], R160, gsb0 ;  /* 0x0020000038a079f0 */ /* 0x000fe600080008a0 */
[----:B------:R-:W-:Y:S02]  /*8100*/  WARPGROUP.DEPBAR.LE gsb0, 0x0 ;  /* 0x00008000000079c5 */ /* 0x000fe40000010000 */
[----:B------:R-:W-:-:S06]  /*8110*/  WARPGROUP.ARRIVE ;  /* 0x00000000000079c5 */ /* 0x000fcc0000000000 */
[----:B------:R-:W-:Y:S03]  /*8120*/  HGMMA.64x16x16.F32 R152, gdesc[UR4], R152, gsb0 ;  /* 0x00200000049879f0 */ /* 0x000fe60008000898 */
[----:B------:R-:W-:Y:S02]  /*8130*/  WARPGROUP.DEPBAR.LE gsb0, 0x0 ;  /* 0x00008000000079c5 */ /* 0x000fe40000010000 */
[----:B------:R-:W-:Y:S05]  /*8140*/  @!P0 BRA `(.L_x_1958) ;  /* 0x0000000000048947 */ /* 0x000fea0003800000 */
[----:B------:R-:W-:Y:S01]  /*8150*/  BPT.TRAP 0x1 ;  /* 0x000000040000795c */ /* 0x000fe20000300000 */
.L_x_1958:
[----:B------:R-:W-:Y:S01]  /*8160*/  ULEA UR5, UR41, UR60, 0x3 ;  /* 0x0000003c29057291 */ /* 0x000fe2000f8e183f */
[----:B------:R-:W-:-:S05]  /*8170*/  IMAD.U32 R0, RZ, RZ, UR61 ;  /* 0x0000003dff007e24 */ /* 0x000fca000f8e00ff */
[----:B------:R-:W-:-:S04]  /*8180*/  SHF.L.U32 R0, R0, 0x1f, RZ ;  /* 0x0000001f00007819 */ /* 0x000fc800000006ff */
[----:B------:R3:W4:Y:S01]  /*8190*/  SYNCS.PHASECHK.TRANS64.TRYWAIT P2, [UR5+0x38850], R0 ;  /* 0x03885000ff0075a7 */ /* 0x0007220008040145 */
[----:B------:R-:W-:Y:S05]  /*81a0*/  @!P0 BRA `(.L_x_1959) ;  /* 0x0000000000048947 */ /* 0x000fea0003800000 */
[----:B------:R-:W-:Y:S01]  /*81b0*/  BPT.TRAP 0x1 ;  /* 0x000000040000795c */ /* 0x000fe20000300000 */
.L_x_1959:
[----:B----4-:R-:W-:Y:S05]  /*81c0*/  @P2 BRA `(.L_x_1960) ;  /* 0x0000000000082947 */ /* 0x010fea0003800000 */
[----:B------:R-:W4:Y:S02]  /*81d0*/  SYNCS.PHASECHK.TRANS64.TRYWAIT P2, [UR5+0x38850], R0 ;  /* 0x03885000ff0075a7 */ /* 0x000f240008040145 */
[----:B----4-:R-:W-:Y:S05]  /*81e0*/  @!P2 BRA `(.L_x_1961) ;  /* 0x000000b40084a947 */ /* 0x010fea0003800000 */
.L_x_1960:
[----:B------:R-:W-:Y:S01]  /*81f0*/  UIADD3 UR4, UR60, 0x400, URZ ;  /* 0x000004003c047890 */ /* 0x000fe2000fffe03f */
[----:B------:R-:W-:Y:S01]  /*8200*/  WARPGROUP.ARRIVE ;  /* 0x00000000000079c5 */ /* 0x000fe20000000000 */
[----:B------:R-:W-:Y:S01]  /*8210*/  UMOV UR7, 0x40000040 ;  /* 0x4000004000077882 */ /* 0x000fe20000000000 */
[----:B------:R-:W-:Y:S01]  /*8220*/  UMOV UR11, 0x40000040 ;  /* 0x40000040000b7882 */ /* 0x000fe20000000000 */
[----:B------:R-:W-:Y:S01]  /*8230*/  USHF.R.U32.HI UR4, URZ, 0x4, UR4 ;  /* 0x000000043f047899 */ /* 0x000fe20008011604 */
[----:B------:R-:W-:Y:S01]  /*8240*/  R2UR UR15, R225 ;  /* 0x00000000e10f72ca */ /* 0x000fe200000e0000 */
[----:B-12---:R-:W1:Y:S01]  /*8250*/  LDC R3, c[0x0][0x288] ;  /* 0x0000a200ff037b82 */ /* 0x006e620000000800 */
[----:B------:R-:W-:Y:S01]  /*8260*/  R2UR UR14, R227 ;  /* 0x00000000e30e72ca */ /* 0x000fe200000e0000 */
[----:B------:R-:W-:Y:S01]  /*8270*/  ULOP3.LUT UR4, UR4, 0x3fff, URZ, 0xc0, !UPT ;  /* 0x00003fff04047892 */ /* 0x000fe2000f8ec03f */
[----:B------:R-:W-:-:S03]  /*8280*/  R2UR UR61, R16 ;  /* 0x00000000103d72ca */ /* 0x000fc600000e0000 */
[----:B------:R-:W-:-:S04]  /*8290*/  ULOP3.LUT UR4, UR4, 0x2800000, URZ, 0xfc, !UPT ;  /* 0x0280000004047892 */ /* 0x000fc8000f8efc3f */
[----:B------:R-:W-:Y:S02]  /*82a0*/  UIMAD UR6, UR41, 0xa00, UR4 ;  /* 0x00000a00290678a4 */ /* 0x000fe4000f8e0204 */
[----:B------:R-:W-:Y:S02]  /*82b0*/  UISETP.NE.U32.AND UP0, UPT, UR15, URZ, UPT ;  /* 0x0000003f0f00728c */ /* 0x000fe4000bf05070 */
[----:B------:R-:W-:Y:S02]  /*82c0*/  UIADD3 UR10, UR6, 0x80, URZ ;  /* 0x00000080060a7890 */ /* 0x000fe4000fffe03f */
[----:B------:R-:W-:Y:S02]  /*82d0*/  UIMAD UR4, UR45, -0x50, UR42 ;  /* 0xffffffb02d0478a4 */ /* 0x000fe4000f8e022a */
[----:B------:R-:W-:-:S07]  /*82e0*/  UISETP.NE.AND.EX UP0, UPT, UR14, URZ, UPT, UP0 ;  /* 0x0000003f0e00728c */ /* 0x000fce000bf05300 */
[----:B------:R-:W-:Y:S01]  /*82f0*/  HGMMA.64x256x16.F32 R24, R208, gdesc[UR4].tnspB, R24, gsb0 ;  /* 0x43e00004d0187df0 */ /* 0x000fe20008000818 */
[----:B------:R-:W-:Y:S01]  /*8300*/  UIADD3 UR4, UR4, 0x1, URZ ;  /* 0x0000000104047890 */ /* 0x000fe2000fffe03f */
[----:B------:R-:W-:Y:S01]  /*8310*/  ULDC UR14, c[0x0][0x404] ;  /* 0x00010100000e7ab9 */ /* 0x000fe20000000800 */
[----:B------:R-:W-:Y:S01]  /*8320*/  UMOV UR41, UR46 ;  /* 0x0000002e00297c82 */ /* 0x000fe20008000000 */
[----:B------:R-:W-:Y:S01]  /*8330*/  USEL UR7, UR14, 0x1, UP0 ;  /* 0x000000010e077887 */ /* 0x000fe20008000000 */
[----:B------:R-:W-:-:S13]  /*8340*/  R2UR UR14, R226 ;  /* 0x00000000e20e72ca */ /* 0x000fda00000e0000 */
[----:B------:R-:W-:Y:S02]  /*8350*/  UISETP.GT.AND UP0, UPT, UR45, UR14, UPT ;  /* 0x0000000e2d00728c */ /* 0x000fe4000bf04270 */
[----:B------:R-:W-:Y:S01]  /*8360*/  UIADD3 UR45, UR45, -0x1, URZ ;  /* 0xffffffff2d2d7890 */ /* 0x000fe2000fffe03f */
        /* <DEDUP_REMOVED lines=9> */
[----:B------:R-:W-:Y:S01]  /*8400*/  ULDC UR10, c[0x0][0x2e0] ;  /* 0x0000b800000a7ab9 */ /* 0x000fe20000000800 */
[----:B------:R-:W-:Y:S01]  /*8410*/  UMOV UR11, 0x40000040 ;  /* 0x40000040000b7882 */ /* 0x000fe20000000000 */
[----:B------:R-:W-:Y:S02]  /*8420*/  UIMAD UR4, UR7, UR10, UR4 ;  /* 0x0000000a070472a4 */ /* 0x000fe4000f8e0204 */
[----:B------:R-:W-:Y:S02]  /*8430*/  UIADD3 UR10, UR6, 0x180, URZ ;  /* 0x00000180060a7890 */ /* 0x000fe4000fffe03f */
[----:B------:R-:W-:Y:S02]  /*8440*/  UIADD3 UR6, UR6, 0x200, URZ ;  /* 0x0000020006067890 */ /* 0x000fe4000fffe03f */
[----:B-1----:R-:W-:Y:S01]  /*8450*/  IADD3 R3, -R3, UR4, RZ ;  /* 0x0000000403037c10 */ /* 0x002fe2000fffe1ff */
[----:B------:R-:W-:Y:S01]  /*8460*/  ULDC UR4, c[0x0][0x988] ;  /* 0x0002620000047ab9 */ /* 0x000fe20000000800 */
[----:B------:R-:W-:-:S03]  /*8470*/  UMOV UR7, 0x40000040 ;  /* 0x4000004000077882 */ /* 0x000fc60000000000 */
[----:B---3--:R-:W-:-:S05]  /*8480*/  IMAD R0, R214, -0x2, R3 ;  /* 0xfffffffed6007824 */ /* 0x008fca00078e0203 */
[----:B------:R-:W-:-:S04]  /*8490*/  IADD3 R0, R215, R0, RZ ;  /* 0x00000000d7007210 */ /* 0x000fc80007ffe0ff */
[C---:B------:R-:W-:Y:S02]  /*84a0*/  ISETP.GT.AND P2, PT, R0.reuse, RZ, PT ;  /* 0x000000ff0000720c */ /* 0x040fe40003f44270 */
[----:B------:R-:W-:Y:S02]  /*84b0*/  ISETP.GT.AND P3, PT, R0, 0x1, PT ;  /* 0x000000010000780c */ /* 0x000fe40003f64270 */
[----:B------:R-:W-:Y:S02]  /*84c0*/  FSEL R184, R184, -INF , P2 ;  /* 0xff800000b8b87808 */ /* 0x000fe40001000000 */
[----:B------:R-:W-:Y:S02]  /*84d0*/  ISETP.GT.AND P2, PT, R0, 0x8, PT ;  /* 0x000000080000780c */ /* 0x000fe40003f44270 */
[----:B------:R-:W-:Y:S02]  /*84e0*/  FSEL R185, R185, -INF , P3 ;  /* 0xff800000b9b97808 */ /* 0x000fe40001800000 */
[----:B------:R-:W-:-:S02]  /*84f0*/  FMNMX.FTZ R2, R184, R21, !PT ;  /* 0x00000015b8027209 */ /* 0x000fc40007810000 */
[----:B------:R-:W-:Y:S02]  /*8500*/  ISETP.GT.AND P3, PT, R0, 0x9, PT ;  /* 0x000000090000780c */ /* 0x000fe40003f64270 */
[----:B------:R-:W-:Y:S02]  /*8510*/  FSEL R188, R188, -INF , P2 ;  /* 0xff800000bcbc7808 */ /* 0x000fe40001000000 */
        /* <DEDUP_REMOVED lines=46> */
[C---:B------:R-:W-:Y:S01]  /*8800*/  ISETP.GT.AND P3, PT, R0.reuse, 0x49, PT ;  /* 0x000000490000780c */ /* 0x040fe20003f64270 */
[----:B------:R-:W-:Y:S01]  /*8810*/  VIADD R0, R0, 0x8 ;  /* 0x0000000800007836 */ /* 0x000fe20000000000 */
[----:B------:R-:W-:Y:S02]  /*8820*/  FSEL R156, R156, -INF , P2 ;  /* 0xff8000009c9c7808 */ /* 0x000fe40001000000 */
[----:B------:R-:W-:Y:S02]  /*8830*/  FMNMX.FTZ R3, R153, R2, !PT ;  /* 0x0000000299037209 */ /* 0x000fe40007810000 */
[----:B------:R-:W-:Y:S02]  /*8840*/  FSEL R157, R157, -INF , P3 ;  /* 0xff8000009d9d7808 */ /* 0x000fe40001800000 */
[----:B------:R-:W-:Y:S02]  /*8850*/  FMNMX.FTZ R2, R156, R3, !PT ;  /* 0x000000039c027209 */ /* 0x000fe40007810000 */
[----:B------:R-:W-:-:S02]  /*8860*/  ISETP.GT.AND P2, PT, R0, RZ, PT ;  /* 0x000000ff0000720c */ /* 0x000fc40003f44270 */
[----:B------:R-:W-:Y:S02]  /*8870*/  FMNMX.FTZ R2, R157, R2, !PT ;  /* 0x000000029d027209 */ /* 0x000fe40007810000 */
[C---:B------:R-:W-:Y:S02]  /*8880*/  ISETP.GT.AND P3, PT, R0.reuse, 0x1, PT ;  /* 0x000000010000780c */ /* 0x040fe40003f64270 */
[C---:B------:R-:W-:Y:S01]  /*8890*/  ISETP.GT.AND P4, PT, R0.reuse, 0x8, PT ;  /* 0x000000080000780c */ /* 0x040fe20003f84270 */
[----:B------:R-:W1:Y:S01]  /*88a0*/  SHFL.BFLY PT, R3, R2, 0x2, 0x1f ;  /* 0x0c401f0002037f89 */ /* 0x000e6200000e0000 */
[----:B------:R-:W-:Y:S02]  /*88b0*/  FSEL R187, R187, -INF , P3 ;  /* 0xff800000bbbb7808 */ /* 0x000fe40001800000 */
[----:B------:R-:W-:Y:S02]  /*88c0*/  ISETP.GT.AND P5, PT, R0, 0x9, PT ;  /* 0x000000090000780c */ /* 0x000fe40003fa4270 */
[----:B------:R-:W-:-:S02]  /*88d0*/  FSEL R190, R190, -INF , P4 ;  /* 0xff800000bebe7808 */ /* 0x000fc40002000000 */
[C---:B------:R-:W-:Y:S02]  /*88e0*/  ISETP.GT.AND P3, PT, R0.reuse, 0x10, PT ;  /* 0x000000100000780c */ /* 0x040fe40003f64270 */
[----:B------:R-:W-:Y:S02]  /*88f0*/  FSEL R191, R191, -INF , P5 ;  /* 0xff800000bfbf7808 */ /* 0x000fe40002800000 */
[----:B------:R-:W-:Y:S02]  /*8900*/  ISETP.GT.AND P4, PT, R0, 0x11, PT ;  /* 0x000000110000780c */ /* 0x000fe40003f84270 */
[----:B------:R-:W-:Y:S02]  /*8910*/  FSEL R178, R178, -INF , P3 ;  /* 0xff800000b2b27808 */ /* 0x000fe40001800000 */
[----:B------:R-:W-:-:S04]  /*8920*/  ISETP.GT.AND P3, PT, R0, 0x18, PT ;  /* 0x000000180000780c */ /* 0x000fc80003f64270 */
[----:B------:R-:W-:Y:S02]  /*8930*/  FSEL R182, R182, -INF , P3 ;  /* 0xff800000b6b67808 */ /* 0x000fe40001800000 */
[----:B------:R-:W-:Y:S02]  /*8940*/  ISETP.GT.AND P3, PT, R0, 0x20, PT ;  /* 0x000000200000780c */ /* 0x000fe40003f64270 */
[----:B-1----:R-:W-:Y:S02]  /*8950*/  FMNMX.FTZ R3, R2, R3, !PT ;  /* 0x0000000302037209 */ /* 0x002fe40007810000 */
[----:B------:R-:W-:Y:S02]  /*8960*/  FSEL R170, R170, -INF , P3 ;  /* 0xff800000aaaa7808 */ /* 0x000fe40001800000 */
[----:B------:R-:W-:Y:S01]  /*8970*/  ISETP.GT.AND P3, PT, R0, 0x28, PT ;  /* 0x000000280000780c */ /* 0x000fe20003f64270 */
[----:B------:R-:W1:Y:S03]  /*8980*/  SHFL.BFLY PT, R4, R3, 0x1, 0x1f ;  /* 0x0c201f0003047f89 */ /* 0x000e6600000e0000 */
[----:B------:R-:W-:-:S02]  /*8990*/  FSEL R174, R174, -INF , P3 ;  /* 0xff800000aeae7808 */ /* 0x000fc40001800000 */
[----:B------:R-:W-:-:S04]  /*89a0*/  ISETP.GT.AND P3, PT, R0, 0x30, PT ;  /* 0x000000300000780c */ /* 0x000fc80003f64270 */
[----:B------:R-:W-:Y:S02]  /*89b0*/  FSEL R162, R162, -INF , P3 ;  /* 0xff800000a2a27808 */ /* 0x000fe40001800000 */
[----:B------:R-:W-:-:S04]  /*89c0*/  ISETP.GT.AND P3, PT, R0, 0x38, PT ;  /* 0x000000380000780c */ /* 0x000fc80003f64270 */
[----:B------:R-:W-:Y:S02]  /*89d0*/  FSEL R166, R166, -INF , P3 ;  /* 0xff800000a6a67808 */ /* 0x000fe40001800000 */
[----:B------:R-:W-:-:S04]  /*89e0*/  ISETP.GT.AND P3, PT, R0, 0x40, PT ;  /* 0x000000400000780c */ /* 0x000fc80003f64270 */
[----:B------:R-:W-:Y:S02]  /*89f0*/  FSEL R154, R154, -INF , P3 ;  /* 0xff8000009a9a7808 */ /* 0x000fe40001800000 */
[----:B------:R-:W-:Y:S02]  /*8a00*/  ISETP.GT.AND P3, PT, R0, 0x48, PT ;  /* 0x000000480000780c */ /* 0x000fe40003f64270 */
[----:B-1----:R-:W-:Y:S02]  /*8a10*/  FMNMX.FTZ R4, R3, R4, !PT ;  /* 0x0000000403047209 */ /* 0x002fe40007810000 */
[----:B------:R-:W-:Y:S01]  /*8a20*/  FSEL R158, R158, -INF , P3 ;  /* 0xff8000009e9e7808 */ /* 0x000fe20001800000 */
[----:B------:R-:W-:Y:S02]  /*8a30*/  WARPGROUP.DEPBAR.LE gsb0, 0x0 ;  /* 0x00008000000079c5 */ /* 0x000fe40000010000 */
[----:B------:R-:W-:-:S06]  /*8a40*/  WARPGROUP.ARRIVE ;  /* 0x00000000000079c5 */ /* 0x000fcc0000000000 */
[----:B------:R-:W-:Y:S03]  /*8a50*/  HGMMA.64x256x16.F32 R24, R196, gdesc[UR8].tnspB, R24, gsb0 ;  /* 0x43e00008c4187df0 */ /* 0x000fe60008000818 */
[----:B------:R-:W-:Y:S02]  /*8a60*/  WARPGROUP.DEPBAR.LE gsb0, 0x0 ;  /* 0x00008000000079c5 */ /* 0x000fe40000010000 */
[----:B------:R-:W-:Y:S01]  /*8a70*/  FSEL R197, R186, -INF , P2 ;  /* 0xff800000bac57808 */ /* 0x000fe20001000000 */
[C---:B------:R-:W-:Y:S01]  /*8a80*/  FMUL.FTZ R186, R4.reuse, UR4 ;  /* 0x0000000404ba7c20 */ /* 0x040fe20008410000 */
[----:B------:R-:W-:Y:S01]  /*8a90*/  FSETP.NEU.FTZ.AND P2, PT, R4, -INF , PT ;  /* 0xff8000000400780b */ /* 0x000fe20003f5d000 */
[----:B------:R-:W-:Y:S01]  /*8aa0*/  WARPGROUP.ARRIVE ;  /* 0x00000000000079c5 */ /* 0x000fe20000000000 */
[----:B------:R-:W-:-:S04]  /*8ab0*/  FMNMX.FTZ R2, R197, R20, !PT ;  /* 0x00000014c5027209 */ /* 0x000fc80007810000 */
[----:B------:R-:W-:-:S15]  /*8ac0*/  FMNMX.FTZ R3, R187, R2, !PT ;  /* 0x00000002bb037209 */ /* 0x000fde0007810000 */
[----:B------:R-:W-:Y:S01]  /*8ad0*/  HGMMA.64x256x16.F32 R24, R192, gdesc[UR4].tnspB, R24, gsb0 ;  /* 0x43e00004c0187df0 */ /* 0x000fe20008000818 */
[----:B------:R-:W-:Y:S02]  /*8ae0*/  FSEL R2, R186, RZ, P2 ;  /* 0x000000ffba027208 */ /* 0x000fe40001000000 */
[----:B------:R-:W-:-:S03]  /*8af0*/  FMNMX.FTZ R186, R190, R3, !PT ;  /* 0x00000003beba7209 */ /* 0x000fc60007810000 */
[--C-:B------:R-:W-:Y:S01]  /*8b00*/  FFMA.FTZ R196, R184, UR4, -R2.reuse ;  /* 0x00000004b8c47c23 */ /* 0x100fe20008010802 */
[----:B------:R-:W-:Y:S01]  /*8b10*/  FMNMX.FTZ R3, R191, R186, !PT ;  /* 0x000000babf037209 */ /* 0x000fe20007810000 */
[--C-:B------:R-:W-:Y:S01]  /*8b20*/  FFMA.FTZ R208, R185, UR4, -R2.reuse ;  /* 0x00000004b9d07c23 */ /* 0x100fe20008010802 */
[----:B------:R-:W-:Y:S01]  /*8b30*/  FSEL R184, R179, -INF , P4 ;  /* 0xff800000b3b87808 */ /* 0x000fe20002000000 */
[--C-:B------:R-:W-:Y:S01]  /*8b40*/  FFMA.FTZ R204, R176, UR4, -R2.reuse ;  /* 0x00000004b0cc7c23 */ /* 0x100fe20008010802 */
[----:B------:R-:W-:Y:S01]  /*8b50*/  FMNMX.FTZ R3, R178, R3, !PT ;  /* 0x00000003b2037209 */ /* 0x000fe20007810000 */
[--C-:B------:R-:W-:Y:S01]  /*8b60*/  FFMA.FTZ R206, R180, UR4, -R2.reuse ;  /* 0x00000004b4ce7c23 */ /* 0x100fe20008010802 */
[----:B------:R-:W-:Y:S01]  /*8b70*/  ISETP.GT.AND P4, PT, R0, 0x19, PT ;  /* 0x000000190000780c */ /* 0x000fe20003f84270 */
[--C-:B------:R-:W-:Y:S01]  /*8b80*/  FFMA.FTZ R177, R177, UR4, -R2.reuse ;  /* 0x00000004b1b17c23 */ /* 0x100fe20008010802 */
[----:B------:R-:W-:Y:S01]  /*8b90*/  FMNMX.FTZ R3, R184, R3, !PT ;  /* 0x00000003b8037209 */ /* 0x000fe20007810000 */
[----:B------:R1:W-:Y:S01]  /*8ba0*/  MUFU.EX2 R179, R196 ;  /* 0x000000c400b37308 */ /* 0x0003e20000000800 */
[----:B------:R-:W-:Y:S01]  /*8bb0*/  FSEL R183, R183, -INF , P4 ;  /* 0xff800000b7b77808 */ /* 0x000fe20002000000 */
[--C-:B------:R-:W-:Y:S01]  /*8bc0*/  FFMA.FTZ R210, R188, UR4, -R2.reuse ;  /* 0x00000004bcd27c23 */ /* 0x100fe20008010802 */
[----:B------:R-:W-:Y:S01]  /*8bd0*/  FMNMX.FTZ R186, R182, R3, !PT ;  /* 0x00000003b6ba7209 */ /* 0x000fe20007810000 */
[--C-:B------:R-:W-:Y:S01]  /*8be0*/  FFMA.FTZ R189, R189, UR4, -R2.reuse ;  /* 0x00000004bdbd7c23 */ /* 0x100fe20008010802 */
[----:B------:R-:W-:Y:S01]  /*8bf0*/  ISETP.GT.AND P4, PT, R0, 0x21, PT ;  /* 0x000000210000780c */ /* 0x000fe20003f84270 */
[--C-:B------:R-:W-:Y:S01]  /*8c00*/  FFMA.FTZ R181, R181, UR4, -R2.reuse ;  /* 0x00000004b5b57c23 */ /* 0x100fe20008010802 */
[----:B------:R-:W-:Y:S01]  /*8c10*/  FMNMX.FTZ R3, R183, R186, !PT ;  /* 0x000000bab7037209 */ /* 0x000fe20007810000 */
[--C-:B------:R-:W-:Y:S01]  /*8c20*/  FFMA.FTZ R200, R168, UR4, -R2.reuse ;  /* 0x00000004a8c87c23 */ /* 0x100fe20008010802 */
[----:B------:R-:W-:Y:S01]  /*8c30*/  FSEL R171, R171, -INF , P4 ;  /* 0xff800000abab7808 */ /* 0x000fe20002000000 */
[--C-:B-1----:R-:W-:Y:S01]  /*8c40*/  FFMA.FTZ R196, R160, UR4, -R2.reuse ;  /* 0x00000004a0c47c23 */ /* 0x102fe20008010802 */
[----:B------:R-:W-:Y:S01]  /*8c50*/  FMNMX.FTZ R186, R170, R3, !PT ;  /* 0x00000003aaba7209 */ /* 0x000fe20007810000 */
[--C-:B------:R-:W-:Y:S01]  /*8c60*/  FFMA.FTZ R169, R169, UR4, -R2.reuse ;  /* 0x00000004a9a97c23 */ /* 0x100fe20008010802 */
[----:B------:R-:W-:Y:S01]  /*8c70*/  ISETP.GT.AND P4, PT, R0, 0x29, PT ;  /* 0x000000290000780c */ /* 0x000fe20003f84270 */
        /* <DEDUP_REMOVED lines=16> */
[----:B------:R-:W-:Y:S01]  /*8d80*/  FFMA.FTZ R2, R157, UR4, -R2 ;  /* 0x000000049d027c23 */ /* 0x000fe20008010802 */
[----:B------:R-:W-:Y:S01]  /*8d90*/  FMNMX.FTZ R3, R163, R176, !PT ;  /* 0x000000b0a3037209 */ /* 0x000fe20007810000 */
[----:B------:R-:W-:Y:S01]  /*8da0*/  MUFU.EX2 R208, R208 ;  /* 0x000000d000d07308 */ /* 0x000fe20000000800 */
[----:B------:R-:W-:-:S02]  /*8db0*/  FSEL R176, R167, -INF , P4 ;  /* 0xff800000a7b07808 */ /* 0x000fc40002000000 */
[----:B------:R-:W-:Y:S02]  /*8dc0*/  FMNMX.FTZ R3, R166, R3, !PT ;  /* 0x00000003a6037209 */ /* 0x000fe40007810000 */
[----:B------:R-:W-:Y:S02]  /*8dd0*/  ISETP.GT.AND P4, PT, R0, 0x41, PT ;  /* 0x000000410000780c */ /* 0x000fe40003f84270 */
[----:B------:R-:W-:Y:S01]  /*8de0*/  FMNMX.FTZ R3, R176, R3, !PT ;  /* 0x00000003b0037209 */ /* 0x000fe20007810000 */
[----:B------:R1:W-:Y:S01]  /*8df0*/  MUFU.EX2 R167, R177 ;  /* 0x000000b100a77308 */ /* 0x0003e20000000800 */
[----:B------:R-:W-:Y:S02]  /*8e00*/  FSEL R155, R155, -INF , P4 ;  /* 0xff8000009b9b7808 */ /* 0x000fe40002000000 */
[----:B------:R-:W-:Y:S02]  /*8e10*/  FMNMX.FTZ R180, R154, R3, !PT ;  /* 0x000000039ab47209 */ /* 0x000fe40007810000 */
[----:B------:R-:W-:-:S02]  /*8e20*/  ISETP.GT.AND P4, PT, R0, 0x49, PT ;  /* 0x000000490000780c */ /* 0x000fc40003f84270 */
[----:B------:R-:W-:Y:S01]  /*8e30*/  FMNMX.FTZ R3, R155, R180, !PT ;  /* 0x000000b49b037209 */ /* 0x000fe20007810000 */
[----:B------:R-:W-:Y:S01]  /*8e40*/  MUFU.EX2 R210, R210 ;  /* 0x000000d200d27308 */ /* 0x000fe20000000800 */
[----:B-1----:R-:W-:Y:S02]  /*8e50*/  FSEL R177, R159, -INF , P4 ;  /* 0xff8000009fb17808 */ /* 0x002fe40002000000 */
[----:B------:R-:W-:-:S04]  /*8e60*/  FMNMX.FTZ R0, R158, R3, !PT ;  /* 0x000000039e007209 */ /* 0x000fc80007810000 */
[----:B------:R-:W-:Y:S01]  /*8e70*/  FMNMX.FTZ R0, R177, R0, !PT ;  /* 0x00000000b1007209 */ /* 0x000fe20007810000 */
[----:B------:R1:W-:Y:S04]  /*8e80*/  MUFU.EX2 R159, R181 ;  /* 0x000000b5009f7308 */ /* 0x0003e80000000800 */
[----:B------:R-:W2:Y:S04]  /*8e90*/  SHFL.BFLY PT, R3, R0, 0x2, 0x1f ;  /* 0x0c401f0000037f89 */ /* 0x000ea800000e0000 */
[----:B------:R-:W-:Y:S08]  /*8ea0*/  MUFU.EX2 R175, R189 ;  /* 0x000000bd00af7308 */ /* 0x000ff00000000800 */
[----:B------:R-:W-:Y:S08]  /*8eb0*/  MUFU.EX2 R204, R204 ;  /* 0x000000cc00cc7308 */ /* 0x000ff00000000800 */
[----:B------:R-:W-:Y:S01]  /*8ec0*/  MUFU.EX2 R206, R206 ;  /* 0x000000ce00ce7308 */ /* 0x000fe20000000800 */
[----:B--2---:R-:W-:-:S02]  /*8ed0*/  FMNMX.FTZ R160, R0, R3, !PT ;  /* 0x0000000300a07209 */ /* 0x004fc40007810000 */
[----:B------:R-:W-:-:S05]  /*8ee0*/  FSEL R0, R4, RZ, P2 ;  /* 0x000000ff04007208 */ /* 0x000fca0001000000 */
[----:B------:R-:W-:Y:S01]  /*8ef0*/  MUFU.EX2 R200, R200 ;  /* 0x000000c800c87308 */ /* 0x000fe20000000800 */
[----:B------:R-:W2:Y:S01]  /*8f00*/  SHFL.BFLY PT, R3, R160, 0x1, 0x1f ;  /* 0x0c201f00a0037f89 */ /* 0x000ea200000e0000 */
[----:B------:R-:W-:-:S04]  /*8f10*/  FADD.FTZ R0, -R0, R21 ;  /* 0x0000001500007221 */ /* 0x000fc80000010100 */
[----:B------:R-:W-:Y:S02]  /*8f20*/  FMUL.FTZ R0, R0, UR4 ;  /* 0x0000000400007c20 */ /* 0x000fe40008410000 */
[----:B------:R-:W-:Y:S08]  /*8f30*/  MUFU.EX2 R21, R2 ;  /* 0x0000000200157308 */ /* 0x000ff00000000800 */
[----:B------:R-:W3:Y:S08]  /*8f40*/  MUFU.EX2 R0, R0 ;  /* 0x0000000000007308 */ /* 0x000ef00000000800 */
[----:B------:R-:W-:Y:S01]  /*8f50*/  MUFU.EX2 R169, R169 ;  /* 0x000000a900a97308 */ /* 0x000fe20000000800 */
[----:B--2---:R-:W-:-:S04]  /*8f60*/  FMNMX.FTZ R3, R160, R3, !PT ;  /* 0x00000003a0037209 */ /* 0x004fc80007810000 */
[C---:B------:R-:W-:Y:S01]  /*8f70*/  FSETP.NEU.FTZ.AND P2, PT, R3.reuse, -INF , PT ;  /* 0xff8000000300780b */ /* 0x040fe20003f5d000 */
[C---:B------:R-:W-:Y:S02]  /*8f80*/  FMUL.FTZ R157, R3.reuse, UR4 ;  /* 0x00000004039d7c20 */ /* 0x040fe40008410000 */
[----:B------:R-:W-:Y:S01]  /*8f90*/  MUFU.EX2 R202, R202 ;  /* 0x000000ca00ca7308 */ /* 0x000fe20000000800 */
[----:B-1----:R-:W-:Y:S01]  /*8fa0*/  FSEL R181, R3, RZ, P2 ;  /* 0x000000ff03b57208 */ /* 0x002fe20001000000 */
[----:B---3--:R-:W-:Y:S01]  /*8fb0*/  FFMA.FTZ R17, R0, R17, R179 ;  /* 0x0000001100117223 */ /* 0x008fe200000100b3 */
[----:B------:R-:W-:Y:S02]  /*8fc0*/  FSEL R157, R157, RZ, P2 ;  /* 0x000000ff9d9d7208 */ /* 0x000fe40001000000 */
[----:B------:R-:W-:Y:S01]  /*8fd0*/  PLOP3.LUT P2, PT, PT, PT, UP0, 0x80, 0x0 ;  /* 0x000000000000781c */ /* 0x000fe20003f4f008 */
[----:B------:R-:W-:Y:S01]  /*8fe0*/  FADD.FTZ R181, -R181, R20 ;  /* 0x00000014b5b57221 */ /* 0x000fe20000010100 */
[----:B------:R-:W-:Y:S01]  /*8ff0*/  FADD.FTZ R17, R208, R17 ;  /* 0x00000011d0117221 */ /* 0x000fe20000010000 */
[--C-:B------:R-:W-:Y:S01]  /*9000*/  FFMA.FTZ R209, R197, UR4, -R157.reuse ;  /* 0x00000004c5d17c23 */ /* 0x100fe2000801089d */
[--C-:B------:R-:W-:Y:S01]  /*9010*/  FFMA.FTZ R160, R187, UR4, -R157.reuse ;  /* 0x00000004bba07c23 */ /* 0x100fe2000801089d */
[----:B------:R-:W-:Y:S01]  /*9020*/  FMUL.FTZ R181, R181, UR4 ;  /* 0x00000004b5b57c20 */ /* 0x000fe20008410000 */
[--C-:B------:R-:W-:Y:S01]  /*9030*/  FFMA.FTZ R211, R190, UR4, -R157.reuse ;  /* 0x00000004bed37c23 */ /* 0x100fe2000801089d */
[--C-:B------:R-:W-:Y:S01]  /*9040*/  FFMA.FTZ R164, R191, UR4, -R157.reuse ;  /* 0x00000004bfa47c23 */ /* 0x100fe2000801089d */
[----:B------:R-:W-:Y:S01]  /*9050*/  FFMA.FTZ R203, R174, UR4, -R157 ;  /* 0x00000004aecb7c23 */ /* 0x000fe2000801089d */
        /* <DEDUP_REMOVED lines=8> */
[----:B------:R-:W1:Y:S01]  /*90e0*/  MUFU.EX2 R2, R181 ;  /* 0x000000b500027308 */ /* 0x000e620000000800 */
[----:B------:R-:W-:Y:S01]  /*90f0*/  FADD.FTZ R174, R204, R183 ;  /* 0x000000b7ccae7221 */ /* 0x000fe20000010000 */
[----:B------:R-:W-:Y:S01]  /*9100*/  FFMA.FTZ R201, R170, UR4, -R157 ;  /* 0x00000004aac97c23 */ /* 0x000fe2000801089d */
[----:B------:R-:W-:-:S02]  /*9110*/  IMAD.U32 R17, RZ, RZ, UR47 ;  /* 0x0000002fff117e24 */ /* 0x000fc4000f8e00ff */
[--C-:B------:R-:W-:Y:S01]  /*9120*/  FFMA.FTZ R199, R166, UR4, -R157.reuse ;  /* 0x00000004a6c77c23 */ /* 0x100fe2000801089d */
[--C-:B------:R-:W-:Y:S01]  /*9130*/  FFMA.FTZ R170, R185, UR4, -R157.reuse ;  /* 0x00000004b9aa7c23 */ /* 0x100fe2000801089d */
[--C-:B------:R-:W-:Y:S01]  /*9140*/  FFMA.FTZ R197, R162, UR4, -R157.reuse ;  /* 0x00000004a2c57c23 */ /* 0x100fe2000801089d */
[--C-:B------:R-:W-:Y:S01]  /*9150*/  FFMA.FTZ R162, R163, UR4, -R157.reuse ;  /* 0x00000004a3a27c23 */ /* 0x100fe2000801089d */
[----:B------:R-:W2:Y:S01]  /*9160*/  MUFU.EX2 R160, R160 ;  /* 0x000000a000a07308 */ /* 0x000ea20000000800 */
[----:B------:R-:W-:Y:S01]  /*9170*/  @!P1 IADD3 R17, R17, 0x38840, RZ ;  /* 0x0003884011119810 */ /* 0x000fe20007ffe0ff */
[--C-:B------:R-:W-:Y:S01]  /*9180*/  FFMA.FTZ R176, R176, UR4, -R157.reuse ;  /* 0x00000004b0b07c23 */ /* 0x100fe2000801089d */
[--C-:B------:R-:W-:Y:S01]  /*9190*/  FFMA.FTZ R155, R155, UR4, -R157.reuse ;  /* 0x000000049b9b7c23 */ /* 0x100fe2000801089d */
[----:B------:R-:W-:Y:S01]  /*91a0*/  FFMA.FTZ R158, R158, UR4, -R157 ;  /* 0x000000049e9e7c23 */ /* 0x000fe2000801089d */
[----:B------:R-:W-:Y:S02]  /*91b0*/  @!P1 PRMT R17, RZ, 0x654, R17 ;  /* 0x00000654ff119816 */ /* 0x000fe40000000011 */
[----:B------:R-:W-:Y:S01]  /*91c0*/  F2FP.F16.F32.PACK_AB R208, R208, R179 ;  /* 0x000000b3d0d0723e */ /* 0x000fe200000000ff */
[----:B------:R-:W3:Y:S01]  /*91d0*/  MUFU.EX2 R211, R211 ;  /* 0x000000d300d37308 */ /* 0x000ee20000000800 */
[----:B-1----:R-:W-:Y:S01]  /*91e0*/  FFMA.FTZ R5, R2, R5, R209 ;  /* 0x0000000502057223 */ /* 0x002fe200000100d1 */
[----:B------:R-:W-:-:S02]  /*91f0*/  F2FP.F16.F32.PACK_AB R210, R175, R210 ;  /* 0x000000d2afd2723e */ /* 0x000fc400000000ff */
[----:B------:R-:W-:-:S04]  /*9200*/  F2FP.F16.F32.PACK_AB R204, R167, R204 ;  /* 0x000000cca7cc723e */ /* 0x000fc800000000ff */
[----:B------:R-:W1:Y:S01]  /*9210*/  MUFU.EX2 R164, R164 ;  /* 0x000000a400a47308 */ /* 0x000e620000000800 */
[----:B--2---:R-:W-:-:S07]  /*9220*/  F2FP.F16.F32.PACK_AB R209, R160, R209 ;  /* 0x000000d1a0d1723e */ /* 0x004fce00000000ff */
[----:B------:R-:W2:Y:S08]  /*9230*/  MUFU.EX2 R205, R205 ;  /* 0x000000cd00cd7308 */ /* 0x000eb00000000800 */
[----:B------:R4:W-:Y:S08]  /*9240*/  MUFU.EX2 R20, R171 ;  /* 0x000000ab00147308 */ /* 0x0009f00000000800 */
[----:B------:R-:W5:Y:S01]  /*9250*/  MUFU.EX2 R168, R168 ;  /* 0x000000a800a87308 */ /* 0x000f620000000800 */
[----:B----4-:R-:W-:Y:S01]  /*9260*/  FADD.FTZ R171, R167, R174 ;  /* 0x000000aea7ab7221 */ /* 0x010fe20000010000 */
[----:B------:R-:W-:-:S03]  /*9270*/  FADD.FTZ R174, R160, R5 ;  /* 0x00000005a0ae7221 */ /* 0x000fc60000010000 */
[----:B------:R-:W-:Y:S01]  /*9280*/  FADD.FTZ R178, R206, R171 ;  /* 0x000000abceb27221 */ /* 0x000fe20000010000 */
[----:B---3--:R-:W-:Y:S01]  /*9290*/  FADD.FTZ R5, R211, R174 ;  /* 0x000000aed3057221 */ /* 0x008fe20000010000 */
[----:B------:R-:W-:Y:S01]  /*92a0*/  IMAD.U32 R171, RZ, RZ, UR5 ;  /* 0x00000005ffab7e24 */ /* 0x000fe2000f8e00ff */
[----:B------:R-:W3:Y:S01]  /*92b0*/  MUFU.EX2 R207, R207 ;  /* 0x000000cf00cf7308 */ /* 0x000ee20000000800 */
[----:B------:R-:W-:Y:S01]  /*92c0*/  F2FP.F16.F32.PACK_AB R206, R159, R206 ;  /* 0x000000ce9fce723e */ /* 0x000fe200000000ff */
[C---:B-1----:R-:W-:Y:S01]  /*92d0*/  FADD.FTZ R174, R164.reuse, R5 ;  /* 0x00000005a4ae7221 */ /* 0x042fe20000010000 */
[----:B------:R-:W-:Y:S01]  /*92e0*/  @!P1 VIADD R163, R171, 0x38860 ;  /* 0x00038860aba39836 */ /* 0x000fe20000000000 */
[----:B------:R-:W-:Y:S02]  /*92f0*/  F2FP.F16.F32.PACK_AB R211, R164, R211 ;  /* 0x000000d3a4d3723e */ /* 0x000fe400000000ff */
[----:B--2---:R-:W-:Y:S02]  /*9300*/  FADD.FTZ R5, R205, R174 ;  /* 0x000000aecd057221 */ /* 0x004fe40000010000 */
[----:B------:R-:W1:Y:S01]  /*9310*/  MUFU.EX2 R172, R172 ;  /* 0x000000ac00ac7308 */ /* 0x000e620000000800 */
[----:B------:R-:W-:Y:S01]  /*9320*/  @!P1 PRMT R163, RZ, 0x654, R163 ;  /* 0x00000654ffa39816 */ /* 0x000fe200000000a3 */
[C---:B-----5:R-:W-:Y:S01]  /*9330*/  FADD.FTZ R166, R168.reuse, R5 ;  /* 0x00000005a8a67221 */ /* 0x060fe20000010000 */
[----:B------:R-:W-:-:S05]  /*9340*/  F2FP.F16.F32.PACK_AB R205, R168, R205 ;  /* 0x000000cda8cd723e */ /* 0x000fca00000000ff */
[----:B------:R-:W2:Y:S01]  /*9350*/  MUFU.EX2 R201, R201 ;  /* 0x000000c900c97308 */ /* 0x000ea20000000800 */
[----:B---3--:R-:W-:-:S07]  /*9360*/  FADD.FTZ R5, R207, R166 ;  /* 0x000000a6cf057221 */ /* 0x008fce0000010000 */
[----:B------:R-:W-:Y:S01]  /*9370*/  MUFU.EX2 R173, R173 ;  /* 0x000000ad00ad7308 */ /* 0x000fe20000000800 */
[C---:B-1----:R-:W-:Y:S01]  /*9380*/  FADD.FTZ R166, R172.reuse, R5 ;  /* 0x00000005aca67221 */ /* 0x042fe20000010000 */
[----:B------:R-:W-:-:S06]  /*9390*/  F2FP.F16.F32.PACK_AB R207, R172, R207 ;  /* 0x000000cfaccf723e */ /* 0x000fcc00000000ff */
[----:B------:R-:W1:Y:S01]  /*93a0*/  MUFU.EX2 R203, R203 ;  /* 0x000000cb00cb7308 */ /* 0x000e620000000800 */
[----:B--2---:R-:W-:Y:S01]  /*93b0*/  FADD.FTZ R5, R201, R166 ;  /* 0x000000a6c9057221 */ /* 0x004fe20000010000 */
[----:B------:R-:W-:-:S03]  /*93c0*/  F2FP.F16.F32.PACK_AB R201, R20, R201 ;  /* 0x000000c914c9723e */ /* 0x000fc600000000ff */
[----:B------:R-:W-:Y:S01]  /*93d0*/  FADD.FTZ R166, R20, R5 ;  /* 0x0000000514a67221 */ /* 0x000fe20000010000 */
[----:B------:R-:W-:Y:S02]  /*93e0*/  IMAD.MOV.U32 R20, RZ, RZ, R3 ;  /* 0x000000ffff147224 */ /* 0x000fe400078e0003 */
[----:B------:R-:W-:Y:S08]  /*93f0*/  MUFU.EX2 R196, R196 ;  /* 0x000000c400c47308 */ /* 0x000ff00000000800 */
[----:B------:R-:W2:Y:S01]  /*9400*/  MUFU.EX2 R170, R170 ;  /* 0x000000aa00aa7308 */ /* 0x000ea20000000800 */
[----:B-1----:R-:W-:Y:S01]  /*9410*/  FADD.FTZ R5, R203, R166 ;  /* 0x000000a6cb057221 */ /* 0x002fe20000010000 */
[----:B------:R-:W-:-:S02]  /*9420*/  WARPGROUP.DEPBAR.LE gsb0, 0x0 ;  /* 0x00008000000079c5 */ /* 0x000fc40000010000 */
[----:B------:R1:W-:Y:S04]  /*9430*/  @!P1 SYNCS.ARRIVE.TRANS64.RED.A1T0 RZ, [R17+URZ], RZ ;  /* 0x000000ff11ff99a7 */ /* 0x0003e8000810043f */
[----:B------:R-:W-:Y:S01]  /*9440*/  MUFU.EX2 R161, R161 ;  /* 0x000000a100a17308 */ /* 0x000fe20000000800 */
[--C-:B------:R-:W-:Y:S01]  /*9450*/  FFMA.FTZ R193, R154, UR4, -R157.reuse ;  /* 0x000000049ac17c23 */ /* 0x100fe2000801089d */
[----:B------:R-:W-:Y:S01]  /*9460*/  FFMA.FTZ R157, R177, UR4, -R157 ;  /* 0x00000004b19d7c23 */ /* 0x000fe2000801089d */
[----:B--2---:R-:W-:Y:S01]  /*9470*/  FADD.FTZ R166, R170, R5 ;  /* 0x00000005aaa67221 */ /* 0x004fe20000010000 */
[----:B-1----:R-:W-:-:S04]  /*9480*/  FADD.FTZ R17, R159, R178 ;  /* 0x000000b29f117221 */ /* 0x002fc80000010000 */
[----:B------:R-:W1:Y:S01]  /*9490*/  MUFU.EX2 R197, R197 ;  /* 0x000000c500c57308 */ /* 0x000e620000000800 */
[----:B------:R2:W-:Y:S01]  /*94a0*/  @!P1 SYNCS.ARRIVE.TRANS64.RED.A1T0 RZ, [R163+URZ], RZ ;  /* 0x000000ffa3ff99a7 */ /* 0x0005e2000810043f */
[----:B------:R-:W-:Y:S01]  /*94b0*/  F2FP.F16.F32.PACK_AB R203, R170, R203 ;  /* 0x000000cbaacb723e */ /* 0x000fe200000000ff */
[----:B------:R-:W-:Y:S01]  /*94c0*/  FADD.FTZ R178, R200, R17 ;  /* 0x00000011c8b27221 */ /* 0x000fe20000010000 */
[----:B------:R-:W-:-:S03]  /*94d0*/  F2FP.F16.F32.PACK_AB R200, R169, R200 ;  /* 0x000000c8a9c8723e */ /* 0x000fc600000000ff */
[----:B------:R-:W-:Y:S01]  /*94e0*/  FADD.FTZ R17, R169, R178 ;  /* 0x000000b2a9117221 */ /* 0x000fe20000010000 */
[----:B------:R-:W3:Y:S03]  /*94f0*/  MUFU.EX2 R198, R198 ;  /* 0x000000c600c67308 */ /* 0x000ee60000000800 */
[----:B------:R-:W-:Y:S01]  /*9500*/  FADD.FTZ R174, R202, R17 ;  /* 0x00000011caae7221 */ /* 0x000fe20000010000 */
[----:B------:R-:W-:-:S03]  /*9510*/  F2FP.F16.F32.PACK_AB R202, R173, R202 ;  /* 0x000000caadca723e */ /* 0x000fc600000000ff */
[----:B------:R-:W-:Y:S01]  /*9520*/  FADD.FTZ R17, R173, R174 ;  /* 0x000000aead117221 */ /* 0x000fe20000010000 */
[----:B------:R-:W4:Y:S01]  /*9530*/  MUFU.EX2 R162, R162 ;  /* 0x000000a200a27308 */ /* 0x000f220000000800 */
[----:B-1----:R-:W-:Y:S02]  /*9540*/  FADD.FTZ R5, R197, R166 ;  /* 0x000000a6c5057221 */ /* 0x002fe40000010000 */
[----:B------:R-:W-:Y:S01]  /*9550*/  FADD.FTZ R174, R196, R17 ;  /* 0x00000011c4ae7221 */ /* 0x000fe20000010000 */
[----:B------:R-:W-:-:S03]  /*9560*/  F2FP.F16.F32.PACK_AB R196, R161, R196 ;  /* 0x000000c4a1c4723e */ /* 0x000fc600000000ff */
[----:B------:R-:W-:Y:S01]  /*9570*/  FADD.FTZ R17, R161, R174 ;  /* 0x000000aea1117221 */ /* 0x000fe20000010000 */
[----:B------:R-:W1:Y:S03]  /*9580*/  MUFU.EX2 R165, R165 ;  /* 0x000000a500a57308 */ /* 0x000e660000000800 */
[----:B---3--:R-:W-:-:S05]  /*9590*/  FADD.FTZ R174, R198, R17 ;  /* 0x00000011c6ae7221 */ /* 0x008fca0000010000 */
[----:B------:R-:W3:Y:S01]  /*95a0*/  MUFU.EX2 R199, R199 ;  /* 0x000000c700c77308 */ /* 0x000ee20000000800 */
[C---:B----4-:R-:W-:Y:S01]  /*95b0*/  FADD.FTZ R166, R162.reuse, R5 ;  /* 0x00000005a2a67221 */ /* 0x050fe20000010000 */
[----:B------:R-:W-:-:S06]  /*95c0*/  F2FP.F16.F32.PACK_AB R197, R162, R197 ;  /* 0x000000c5a2c5723e */ /* 0x000fcc00000000ff */
[----:B------:R-:W4:Y:S01]  /*95d0*/  MUFU.EX2 R152, R152 ;  /* 0x0000009800987308 */ /* 0x000f220000000800 */
[C---:B-1----:R-:W-:Y:S01]  /*95e0*/  FADD.FTZ R17, R165.reuse, R174 ;  /* 0x000000aea5117221 */ /* 0x042fe20000010000 */
[----:B------:R-:W-:-:S06]  /*95f0*/  F2FP.F16.F32.PACK_AB R198, R165, R198 ;  /* 0x000000c6a5c6723e */ /* 0x000fcc00000000ff */
[----:B------:R-:W1:Y:S01]  /*9600*/  MUFU.EX2 R153, R153 ;  /* 0x0000009900997308 */ /* 0x000e620000000800 */
[----:B---3--:R-:W-:-:S07]  /*9610*/  FADD.FTZ R5, R199, R166 ;  /* 0x000000a6c7057221 */ /* 0x008fce0000010000 */
[----:B------:R-:W3:Y:S01]  /*9620*/  MUFU.EX2 R154, R176 ;  /* 0x000000b0009a7308 */ /* 0x000ee20000000800 */
[----:B----4-:R-:W-:-:S07]  /*9630*/  FADD.FTZ R174, R152, R17 ;  /* 0x0000001198ae7221 */ /* 0x010fce0000010000 */
[----:B------:R-:W4:Y:S01]  /*9640*/  MUFU.EX2 R193, R193 ;  /* 0x000000c100c17308 */ /* 0x000f220000000800 */
[C---:B-1----:R-:W-:Y:S01]  /*9650*/  F2FP.F16.F32.PACK_AB R192, R153.reuse, R152 ;  /* 0x0000009899c0723e */ /* 0x042fe200000000ff */
[----:B------:R-:W-:-:S06]  /*9660*/  FADD.FTZ R17, R153, R174 ;  /* 0x000000ae99117221 */ /* 0x000fcc0000010000 */
[----:B------:R-:W1:Y:S01]  /*9670*/  MUFU.EX2 R155, R155 ;  /* 0x0000009b009b7308 */ /* 0x000e620000000800 */
[C---:B---3--:R-:W-:Y:S01]  /*9680*/  FADD.FTZ R152, R154.reuse, R5 ;  /* 0x000000059a987221 */ /* 0x048fe20000010000 */
[----:B------:R-:W-:-:S06]  /*9690*/  F2FP.F16.F32.PACK_AB R199, R154, R199 ;  /* 0x000000c79ac7723e */ /* 0x000fcc00000000ff */
[----:B------:R-:W3:Y:S01]  /*96a0*/  MUFU.EX2 R156, R156 ;  /* 0x0000009c009c7308 */ /* 0x000ee20000000800 */
[----:B----4-:R-:W-:-:S07]  /*96b0*/  FADD.FTZ R152, R193, R152 ;  /* 0x00000098c1987221 */ /* 0x010fce0000010000 */
[----:B------:R-:W4:Y:S01]  /*96c0*/  MUFU.EX2 R195, R158 ;  /* 0x0000009e00c37308 */ /* 0x000f220000000800 */
[C---:B-1----:R-:W-:Y:S01]  /*96d0*/  FADD.FTZ R152, R155.reuse, R152 ;  /* 0x000000989b987221 */ /* 0x042fe20000010000 */
[----:B------:R-:W-:-:S06]  /*96e0*/  F2FP.F16.F32.PACK_AB R193, R155, R193 ;  /* 0x000000c19bc1723e */ /* 0x000fcc00000000ff */
[----:B------:R-:W1:Y:S01]  /*96f0*/  MUFU.EX2 R157, R157 ;  /* 0x0000009d009d7308 */ /* 0x000e620000000800 */
[----:B---3--:R-:W-:Y:S01]  /*9700*/  FADD.FTZ R174, R156, R17 ;  /* 0x000000119cae7221 */ /* 0x008fe20000010000 */
[----:B------:R-:W-:-:S03]  /*9710*/  F2FP.F16.F32.PACK_AB R194, R21, R156 ;  /* 0x0000009c15c2723e */ /* 0x000fc600000000ff */
[----:B------:R-:W-:Y:S01]  /*9720*/  FADD.FTZ R17, R21, R174 ;  /* 0x000000ae15117221 */ /* 0x000fe20000010000 */
[----:B------:R-:W-:Y:S01]  /*9730*/  MOV R21, R4 ;  /* 0x0000000400157202 */ /* 0x000fe20000000f00 */
[----:B----4-:R-:W-:-:S04]  /*9740*/  FADD.FTZ R152, R195, R152 ;  /* 0x00000098c3987221 */ /* 0x010fc80000010000 */
[C---:B-1----:R-:W-:Y:S01]  /*9750*/  FADD.FTZ R5, R157.reuse, R152 ;  /* 0x000000989d057221 */ /* 0x042fe20000010000 */
[----:B------:R-:W-:Y:S01]  /*9760*/  F2FP.F16.F32.PACK_AB R195, R157, R195 ;  /* 0x000000c39dc3723e */ /* 0x000fe200000000ff */
[----:B--2---:R-:W-:Y:S06]  /*9770*/  @P2 BRA `(.L_x_1962) ;  /* 0xffffffc000c42947 */ /* 0x004fec000383ffff */
.L_x_1953:
[----:B------:R-:W-:-:S13]  /*9780*/  ISETP.LE.AND P2, PT, RZ, UR45, PT ;  /* 0x0000002dff007c0c */ /* 0x000fda000bf43270 */
[----:B------:R-:W-:Y:S05]  /*9790*/  @!P2 BRA `(.L_x_1963) ;  /* 0x0000003800c0a947 */ /* 0x000fea0003800000 */
[----:B------:R-:W-:Y:S01]  /*97a0*/  R2UR UR47, R16 ;  /* 0x00000000102f72ca */ /* 0x000fe200000e0000 */
[----:B------:R-:W-:Y:S01]  /*97b0*/  IMAD.MOV.U32 R20, RZ, RZ, R3 ;  /* 0x000000ffff147224 */ /* 0x000fe200078e0003 */
[----:B------:R-:W-:Y:S01]  /*97c0*/  MOV R21, R4 ;  /* 0x0000000400157202 */ /* 0x000fe20000000f00 */
[----:B------:R-:W-:Y:S01]  /*97d0*/  UMOV UR41, UR46 ;  /* 0x0000002e00297c82 */ /* 0x000fe20008000000 */
[----:B------:R-:W-:-:S11]  /*97e0*/  ULDC UR61, c[0x0][0x988] ;  /* 0x00026200003d7ab9 */ /* 0x000fd60000000800 */
.L_x_1972:
        /* <DEDUP_REMOVED lines=8> */
.L_x_1964:
[----:B------:R-:W-:Y:S01]  /*9870*/  R2UR UR5, R16 ;  /* 0x00000000100572ca */ /* 0x000fe200000e0000 */
[----:B------:R-:W-:-:S12]  /*9880*/  ULEA UR4, UR46, UR60, 0x3 ;  /* 0x0000003c2e047291 */ /* 0x000fd8000f8e183f */
[----:B------:R-:W-:-:S05]  /*9890*/  IMAD.U32 R3, RZ, RZ, UR5 ;  /* 0x00000005ff037e24 */ /* 0x000fca000f8e00ff */
[----:B------:R-:W-:-:S04]  /*98a0*/  SHF.L.U32 R3, R3, 0x1f, RZ ;  /* 0x0000001f03037819 */ /* 0x000fc800000006ff */
[----:B------:R1:W2:Y:S01]  /*98b0*/  SYNCS.PHASECHK.TRANS64.TRYWAIT P2, [UR4+0x38830], R3 ;  /* 0x03883003ff0075a7 */ /* 0x0002a20008040144 */
[----:B------:R-:W-:Y:S05]  /*98c0*/  @!P0 BRA `(.L_x_1965) ;  /* 0x0000000000048947 */ /* 0x000fea0003800000 */
[----:B------:R-:W-:Y:S01]  /*98d0*/  BPT.TRAP 0x1 ;  /* 0x000000040000795c */ /* 0x000fe20000300000 */
.L_x_1965:
[----:B--2---:R-:W-:Y:S05]  /*98e0*/  @P2 BRA `(.L_x_1966) ;  /* 0x0000000000082947 */ /* 0x004fea0003800000 */
[----:B------:R-:W2:Y:S02]  /*98f0*/  SYNCS.PHASECHK.TRANS64.TRYWAIT P2, [UR4+0x38830], R3 ;  /* 0x03883003ff0075a7 */ /* 0x000ea40008040144 */
[----:B--2---:R-:W-:Y:S05]  /*9900*/  @!P2 BRA `(.L_x_1967) ;  /* 0x0000009c00d4a947 */ /* 0x004fea0003800000 */
.L_x_1966:
[----:B------:R-:W-:Y:S01]  /*9910*/  R2UR UR14, R18 ;  /* 0x00000000120e72ca */ /* 0x000fe200000e0000 */
[----:B------:R-:W-:Y:S01]  /*9920*/  UIMAD UR4, UR46, 0xa00, UR40 ;  /* 0x00000a002e0478a4 */ /* 0x000fe2000f8e0228 */
[----:B------:R-:W-:Y:S01]  /*9930*/  R2UR UR15, R19 ;  /* 0x00000000130f72ca */ /* 0x000fe200000e0000 */
[----:B------:R-:W-:Y:S01]  /*9940*/  WARPGROUP.ARRIVE ;  /* 0x00000000000079c5 */ /* 0x000fe20000000000 */
[----:B------:R-:W-:Y:S01]  /*9950*/  UMOV UR59, 0x40000040 ;  /* 0x40000040003b7882 */ /* 0x000fe20000000000 */
[----:B------:R-:W-:Y:S01]  /*9960*/  UIADD3 UR6, UR4, 0x80, URZ ;  /* 0x0000008004067890 */ /* 0x000fe2000fffe03f */
[----:B------:R-:W-:Y:S01]  /*9970*/  R2UR UR10, R14 ;  /* 0x000000000e0a72ca */ /* 0x000fe200000e0000 */
[----:B------:R-:W-:Y:S01]  /*9980*/  UIADD3 UR5, UR4, 0x100, URZ ;  /* 0x0000010004057890 */ /* 0x000fe2000fffe03f */
[----:B------:R-:W-:Y:S01]  /*9990*/  R2UR UR11, R15 ;  /* 0x000000000f0b72ca */ /* 0x000fe200000e0000 */
[----:B------:R-:W-:Y:S01]  /*99a0*/  UMOV UR58, UR4 ;  /* 0x00000004003a7c82 */ /* 0x000fe20008000000 */
[----:B------:R-:W-:Y:S01]  /*99b0*/  R2UR UR18, R12 ;  /* 0x000000000c1272ca */ /* 0x000fe200000e0000 */
[----:B------:R-:W-:Y:S01]  /*99c0*/  UIADD3 UR22, UR4, 0x500, URZ ;  /* 0x0000050004167890 */ /* 0x000fe2000fffe03f */
[----:B------:R-:W-:Y:S01]  /*99d0*/  R2UR UR19, R13 ;  /* 0x000000000d1372ca */ /* 0x000fe200000e0000 */
[----:B------:R-:W-:Y:S01]  /*99e0*/  UMOV UR56, UR14 ;  /* 0x0000000e00387c82 */ /* 0x000fe20008000000 */
[----:B------:R-:W-:Y:S01]  /*99f0*/  UMOV UR23, 0x40000040 ;  /* 0x4000004000177882 */ /* 0x000fe20000000000 */
        /* <DEDUP_REMOVED lines=625> */
[----:B------:R-:W-:-:S03]  /*c110*/  UIADD3 UR6, UR4, 0x906, URZ ;  /* 0x0000090604067890 */ /* 0x000fc6000fffe03f */
        /* <DEDUP_REMOVED lines=25> */
.L_x_1968:
[----:B------:R-:W-:Y:S01]  /*c2b0*/  ULEA UR5, UR41, UR60, 0x3 ;  /* 0x0000003c29057291 */ /* 0x000fe2000f8e183f */
[----:B------:R-:W-:-:S04]  /*c2c0*/  MOV R0, UR47 ;  /* 0x0000002f00007c02 */ /* 0x000fc80008000f00 */
[----:B------:R-:W-:-:S04]  /*c2d0*/  SHF.L.U32 R0, R0, 0x1f, RZ ;  /* 0x0000001f00007819 */ /* 0x000fc800000006ff */
[----:B------:R3:W4:Y:S01]  /*c2e0*/  SYNCS.PHASECHK.TRANS64.TRYWAIT P2, [UR5+0x38850], R0 ;  /* 0x03885000ff0075a7 */ /* 0x0007220008040145 */
[----:B------:R-:W-:Y:S05]  /*c2f0*/  @!P0 BRA `(.L_x_1969) ;  /* 0x0000000000048947 */ /* 0x000fea0003800000 */
[----:B------:R-:W-:Y:S01]  /*c300*/  BPT.TRAP 0x1 ;  /* 0x000000040000795c */ /* 0x000fe20000300000 */
.L_x_1969:
[----:B----4-:R-:W-:Y:S05]  /*c310*/  @P2 BRA `(.L_x_1970) ;  /* 0x0000000000082947 */ /* 0x010fea0003800000 */
[----:B------:R-:W4:Y:S02]  /*c320*/  SYNCS.PHASECHK.TRANS64.TRYWAIT P2, [UR5+0x38850], R0 ;  /* 0x03885000ff0075a7 */ /* 0x000f240008040145 */
[----:B----4-:R-:W-:Y:S05]  /*c330*/  @!P2 BRA `(.L_x_1971) ;  /* 0x000000740060a947 */ /* 0x010fea0003800000 */
.L_x_1970:
[----:B------:R-:W-:Y:S01]  /*c340*/  UIADD3 UR4, UR60, 0x400, URZ ;  /* 0x000004003c047890 */ /* 0x000fe2000fffe03f */
[----:B------:R-:W-:Y:S01]  /*c350*/  WARPGROUP.ARRIVE ;  /* 0x00000000000079c5 */ /* 0x000fe20000000000 */
[----:B------:R-:W-:Y:S01]  /*c360*/  UMOV UR7, 0x40000040 ;  /* 0x4000004000077882 */ /* 0x000fe20000000000 */
[----:B-1-3--:R-:W-:Y:S01]  /*c370*/  FMNMX.FTZ R0, R184, R21, !PT ;  /* 0x00000015b8007209 */ /* 0x00afe20007810000 */
[----:B------:R-:W-:Y:S01]  /*c380*/  USHF.R.U32.HI UR4, URZ, 0x4, UR4 ;  /* 0x000000043f047899 */ /* 0x000fe20008011604 */
[----:B------:R-:W-:Y:S02]  /*c390*/  ISETP.LT.AND P2, PT, RZ, UR45, PT ;  /* 0x0000002dff007c0c */ /* 0x000fe4000bf41270 */
[----:B--2---:R-:W-:Y:S01]  /*c3a0*/  FMNMX.FTZ R3, R185, R0, !PT ;  /* 0x00000000b9037209 */ /* 0x004fe20007810000 */
[----:B------:R-:W-:Y:S01]  /*c3b0*/  ULOP3.LUT UR4, UR4, 0x3fff, URZ, 0xc0, !UPT ;  /* 0x00003fff04047892 */ /* 0x000fe2000f8ec03f */
[----:B------:R-:W-:Y:S02]  /*c3c0*/  R2UR UR47, R16 ;  /* 0x00000000102f72ca */ /* 0x000fe400000e0000 */
[----:B------:R-:W-:Y:S01]  /*c3d0*/  FMNMX.FTZ R0, R188, R3, !PT ;  /* 0x00000003bc007209 */ /* 0x000fe20007810000 */
[----:B------:R-:W-:-:S03]  /*c3e0*/  ULOP3.LUT UR4, UR4, 0x2800000, URZ, 0xfc, !UPT ;  /* 0x0280000004047892 */ /* 0x000fc6000f8efc3f */
[----:B------:R-:W-:Y:S01]  /*c3f0*/  FMNMX.FTZ R3, R189, R0, !PT ;  /* 0x00000000bd037209 */ /* 0x000fe20007810000 */
[----:B------:R-:W-:-:S03]  /*c400*/  UIMAD UR10, UR41, 0xa00, UR4 ;  /* 0x00000a00290a78a4 */ /* 0x000fc6000f8e0204 */
[----:B------:R-:W-:Y:S01]  /*c410*/  FMNMX.FTZ R0, R176, R3, !PT ;  /* 0x00000003b0007209 */ /* 0x000fe20007810000 */
[----:B------:R-:W-:Y:S01]  /*c420*/  UMOV UR4, UR61 ;  /* 0x0000003d00047c82 */ /* 0x000fe20008000000 */
[----:B------:R-:W-:Y:S02]  /*c430*/  UMOV UR41, UR46 ;  /* 0x0000002e00297c82 */ /* 0x000fe40008000000 */
        /* <DEDUP_REMOVED lines=33> */
[----:B------:R-:W-:Y:S01]  /*c650*/  WARPGROUP.ARRIVE ;  /* 0x00000000000079c5 */ /* 0x000fe20000000000 */
[----:B-1----:R-:W-:-:S15]  /*c660*/  FMNMX.FTZ R200, R2, R3, !PT ;  /* 0x0000000302c87209 */ /* 0x002fde0007810000 */
[----:B------:R-:W-:-:S07]  /*c670*/  NOP ;  /* 0x0000000000007918 */ /* 0x000fce0000000000 */
[----:B------:R-:W-:Y:S01]  /*c680*/  HGMMA.64x256x16.F32 R24, R196, gdesc[UR4].tnspB, R24, gsb0 ;  /* 0x43e00004c4187df0 */ /* 0x000fe20008000818 */
[----:B------:R-:W1:Y:S01]  /*c690*/  SHFL.BFLY PT, R3, R200, 0x1, 0x1f ;  /* 0x0c201f00c8037f89 */ /* 0x000e6200000e0000 */
[----:B------:R-:W-:Y:S01]  /*c6a0*/  UIADD3 UR6, UR10, 0x200, URZ ;  /* 0x000002000a067890 */ /* 0x000fe2000fffe03f */
[----:B------:R-:W-:Y:S01]  /*c6b0*/  UMOV UR7, 0x40000040 ;  /* 0x4000004000077882 */ /* 0x000fe20000000000 */
[----:B-1----:R-:W-:Y:S02]  /*c6c0*/  FMNMX.FTZ R4, R200, R3, !PT ;  /* 0x00000003c8047209 */ /* 0x002fe40007810000 */
        /* <DEDUP_REMOVED lines=17> */
[--C-:B-1----:R-:W-:Y:S01]  /*c7e0*/  FFMA.FTZ R21, R152, UR4, -R2.reuse ;  /* 0x0000000498157c23 */ /* 0x102fe20008010802 */
        /* <DEDUP_REMOVED lines=22> */
[----:B------:R-:W-:Y:S01]  /*c950*/  FMNMX.FTZ R196, R190, R3, !PT ;  /* 0x00000003bec47209 */ /* 0x000fe20007810000 */
[--C-:B------:R-:W-:Y:S01]  /*c960*/  FFMA.FTZ R197, R184, UR4, -R2.reuse ;  /* 0x00000004b8c57c23 */ /* 0x100fe20008010802 */
[--C-:B------:R-:W-:Y:S02]  /*c970*/  FFMA.FTZ R198, R164, UR4, -R2.reuse ;  /* 0x00000004a4c67c23 */ /* 0x100fe40008010802 */
[----:B------:R-:W-:Y:S01]  /*c980*/  FMNMX.FTZ R3, R191, R196, !PT ;  /* 0x000000c4bf037209 */ /* 0x000fe20007810000 */
[----:B------:R-:W-:Y:S01]  /*c990*/  HGMMA.64x256x16.F32 R24, R192, gdesc[UR4].tnspB, R24, gsb0 ;  /* 0x43e00004c0187df0 */ /* 0x000fe20008000818 */
[----:B------:R-:W-:Y:S01]  /*c9a0*/  FFMA.FTZ R196, R160, UR4, -R2 ;  /* 0x00000004a0c47c23 */ /* 0x000fe20008010802 */
[----:B------:R-:W-:Y:S01]  /*c9b0*/  MUFU.EX2 R197, R197 ;  /* 0x000000c500c57308 */ /* 0x000fe20000000800 */
[----:B------:R-:W-:-:S04]  /*c9c0*/  FMNMX.FTZ R184, R178, R3, !PT ;  /* 0x00000003b2b87209 */ /* 0x000fc80007810000 */
[----:B------:R-:W-:-:S03]  /*c9d0*/  FMNMX.FTZ R3, R179, R184, !PT ;  /* 0x000000b8b3037209 */ /* 0x000fc60007810000 */
[----:B------:R-:W-:Y:S01]  /*c9e0*/  MUFU.EX2 R196, R196 ;  /* 0x000000c400c47308 */ /* 0x000fe20000000800 */
[----:B------:R-:W-:-:S04]  /*c9f0*/  FMNMX.FTZ R184, R182, R3, !PT ;  /* 0x00000003b6b87209 */ /* 0x000fc80007810000 */
[----:B------:R-:W-:-:S03]  /*ca00*/  FMNMX.FTZ R3, R183, R184, !PT ;  /* 0x000000b8b7037209 */ /* 0x000fc60007810000 */
[----:B------:R-:W-:Y:S01]  /*ca10*/  MUFU.EX2 R198, R198 ;  /* 0x000000c600c67308 */ /* 0x000fe20000000800 */
        /* <DEDUP_REMOVED lines=12> */
[----:B------:R-:W1:Y:S02]  /*cae0*/  SHFL.BFLY PT, R3, R176, 0x2, 0x1f ;  /* 0x0c401f00b0037f89 */ /* 0x000e6400000e0000 */
[----:B-1----:R-:W-:-:S05]  /*caf0*/  FMNMX.FTZ R160, R176, R3, !PT ;  /* 0x00000003b0a07209 */ /* 0x002fca0007810000 */
[----:B------:R-:W1:Y:S02]  /*cb00*/  SHFL.BFLY PT, R3, R160, 0x1, 0x1f ;  /* 0x0c201f00a0037f89 */ /* 0x000e6400000e0000 */
[----:B-1----:R-:W-:-:S05]  /*cb10*/  FMNMX.FTZ R3, R160, R3, !PT ;  /* 0x00000003a0037209 */ /* 0x002fca0007810000 */
        /* <DEDUP_REMOVED lines=8> */
[----:B------:R-:W-:Y:S01]  /*cba0*/  FFMA.FTZ R205, R178, UR4, -R156 ;  /* 0x00000004b2cd7c23 */ /* 0x000fe2000801089c */
[----:B------:R-:W-:Y:S01]  /*cbb0*/  MUFU.EX2 R2, R2 ;  /* 0x0000000200027308 */ /* 0x000fe20000000800 */
[----:B-1----:R-:W-:-:S02]  /*cbc0*/  IMAD.U32 R157, RZ, RZ, UR46 ;  /* 0x0000002eff9d7e24 */ /* 0x002fc4000f8e00ff */
[--C-:B------:R-:W-:Y:S01]  /*cbd0*/  FFMA.FTZ R168, R179, UR4, -R156.reuse ;  /* 0x00000004b3a87c23 */ /* 0x100fe2000801089c */
[--C-:B------:R-:W-:Y:S01]  /*cbe0*/  FFMA.FTZ R207, R182, UR4, -R156.reuse ;  /* 0x00000004b6cf7c23 */ /* 0x100fe2000801089c */
[--C-:B------:R-:W-:Y:S01]  /*cbf0*/  FFMA.FTZ R172, R183, UR4, -R156.reuse ;  /* 0x00000004b7ac7c23 */ /* 0x100fe2000801089c */
[--C-:B------:R-:W-:Y:S01]  /*cc00*/  FFMA.FTZ R201, R170, UR4, -R156.reuse ;  /* 0x00000004aac97c23 */ /* 0x100fe2000801089c */
[----:B------:R-:W-:Y:S01]  /*cc10*/  @!P1 LEA R157, R157, UR60, 0x3 ;  /* 0x0000003c9d9d9c11 */ /* 0x000fe2000f8e18ff */
[--C-:B------:R-:W-:Y:S01]  /*cc20*/  FFMA.FTZ R199, R166, UR4, -R156.reuse ;  /* 0x00000004a6c77c23 */ /* 0x100fe2000801089c */
[----:B------:R-:W1:Y:S01]  /*cc30*/  MUFU.EX2 R209, R209 ;  /* 0x000000d100d17308 */ /* 0x000e620000000800 */
[--C-:B------:R-:W-:Y:S01]  /*cc40*/  FFMA.FTZ R170, R171, UR4, -R156.reuse ;  /* 0x00000004abaa7c23 */ /* 0x100fe2000801089c */
[--C-:B------:R-:W-:Y:S01]  /*cc50*/  FFMA.FTZ R203, R174, UR4, -R156.reuse ;  /* 0x00000004aecb7c23 */ /* 0x100fe2000801089c */
[----:B------:R-:W-:Y:S02]  /*cc60*/  @!P1 VIADD R157, R157, 0x38840 ;  /* 0x000388409d9d9836 */ /* 0x000fe40000000000 */
[--C-:B------:R-:W-:Y:S01]  /*cc70*/  FFMA.FTZ R174, R175, UR4, -R156.reuse ;  /* 0x00000004afae7c23 */ /* 0x100fe2000801089c */
[--C-:B------:R-:W-:Y:S01]  /*cc80*/  FFMA.FTZ R167, R167, UR4, -R156.reuse ;  /* 0x00000004a7a77c23 */ /* 0x100fe2000801089c */
[--C-:B------:R-:W-:Y:S01]  /*cc90*/  FFMA.FTZ R155, R155, UR4, -R156.reuse ;  /* 0x000000049b9b7c23 */ /* 0x100fe2000801089c */
[----:B------:R-:W-:Y:S01]  /*cca0*/  FFMA.FTZ R158, R158, UR4, -R156 ;  /* 0x000000049e9e7c23 */ /* 0x000fe2000801089c */
[----:B------:R-:W2:Y:S01]  /*ccb0*/  MUFU.EX2 R160, R160 ;  /* 0x000000a000a07308 */ /* 0x000ea20000000800 */
[----:B------:R-:W-:-:S02]  /*ccc0*/  @!P1 PRMT R157, RZ, 0x654, R157 ;  /* 0x00000654ff9d9816 */ /* 0x000fc4000000009d */
[----:B------:R-:W-:Y:S01]  /*ccd0*/  MOV R171, UR5 ;  /* 0x0000000500ab7c02 */ /* 0x000fe20008000f00 */
[----:B------:R-:W-:-:S04]  /*cce0*/  UIADD3 UR5, UR45, -0x1, URZ ;  /* 0xffffffff2d057890 */ /* 0x000fc8000fffe03f */
[----:B------:R-:W3:Y:S01]  /*ccf0*/  MUFU.EX2 R211, R211 ;  /* 0x000000d300d37308 */ /* 0x000ee20000000800 */
[----:B-1----:R-:W-:Y:S01]  /*cd00*/  FFMA.FTZ R165, R2, R5, R209 ;  /* 0x0000000502a57223 */ /* 0x002fe200000100d1 */
[----:B------:R-:W-:Y:S01]  /*cd10*/  @!P1 VIADD R171, R171, 0x38860 ;  /* 0x00038860abab9836 */ /* 0x000fe20000000000 */
[----:B------:R-:W-:-:S04]  /*cd20*/  UMOV UR45, UR5 ;  /* 0x00000005002d7c82 */ /* 0x000fc80008000000 */
[----:B------:R-:W-:Y:S01]  /*cd30*/  @!P1 PRMT R171, RZ, 0x654, R171 ;  /* 0x00000654ffab9816 */ /* 0x000fe200000000ab */
[----:B------:R-:W1:Y:S01]  /*cd40*/  MUFU.EX2 R164, R164 ;  /* 0x000000a400a47308 */ /* 0x000e620000000800 */
[C---:B--2---:R-:W-:Y:S01]  /*cd50*/  FADD.FTZ R176, R160.reuse, R165 ;  /* 0x000000a5a0b07221 */ /* 0x044fe20000010000 */
[----:B------:R-:W-:-:S06]  /*cd60*/  F2FP.F16.F32.PACK_AB R209, R160, R209 ;  /* 0x000000d1a0d1723e */ /* 0x000fcc00000000ff */
[----:B------:R-:W2:Y:S08]  /*cd70*/  MUFU.EX2 R205, R205 ;  /* 0x000000cd00cd7308 */ /* 0x000eb00000000800 */
[----:B------:R-:W4:Y:S08]  /*cd80*/  MUFU.EX2 R168, R168 ;  /* 0x000000a800a87308 */ /* 0x000f300000000800 */
[----:B------:R-:W5:Y:S08]  /*cd90*/  MUFU.EX2 R207, R207 ;  /* 0x000000cf00cf7308 */ /* 0x000f700000000800 */
[----:B------:R-:W5:Y:S08]  /*cda0*/  MUFU.EX2 R172, R172 ;  /* 0x000000ac00ac7308 */ /* 0x000f700000000800 */
[----:B------:R-:W5:Y:S08]  /*cdb0*/  MUFU.EX2 R201, R201 ;  /* 0x000000c900c97308 */ /* 0x000f700000000800 */
[----:B------:R-:W-:Y:S08]  /*cdc0*/  MUFU.EX2 R170, R170 ;  /* 0x000000aa00aa7308 */ /* 0x000ff00000000800 */
[----:B------:R-:W-:Y:S08]  /*cdd0*/  MUFU.EX2 R203, R203 ;  /* 0x000000cb00cb7308 */ /* 0x000ff00000000800 */
[----:B------:R-:W-:Y:S08]  /*cde0*/  MUFU.EX2 R174, R174 ;  /* 0x000000ae00ae7308 */ /* 0x000ff00000000800 */
[----:B------:R-:W-:Y:S08]  /*cdf0*/  MUFU.EX2 R199, R199 ;  /* 0x000000c700c77308 */ /* 0x000ff00000000800 */
[----:B------:R-:W-:Y:S08]  /*ce00*/  MUFU.EX2 R155, R155 ;  /* 0x0000009b009b7308 */ /* 0x000ff00000000800 */
[----:B------:R-:W-:Y:S01]  /*ce10*/  MUFU.EX2 R158, R158 ;  /* 0x0000009e009e7308 */ /* 0x000fe20000000800 */
[----:B------:R-:W-:-:S02]  /*ce20*/  WARPGROUP.DEPBAR.LE gsb0, 0x0 ;  /* 0x00008000000079c5 */ /* 0x000fc40000010000 */
[----:B------:R3:W-:Y:S01]  /*ce30*/  @!P1 SYNCS.ARRIVE.TRANS64.RED.A1T0 RZ, [R157+URZ], RZ ;  /* 0x000000ff9dff99a7 */ /* 0x0007e2000810043f */
[----:B------:R-:W-:Y:S02]  /*ce40*/  F2FP.F16.F32.PACK_AB R192, R152, R21 ;  /* 0x0000001598c0723e */ /* 0x000fe400000000ff */
[----:B------:R-:W-:Y:S01]  /*ce50*/  F2FP.F16.F32.PACK_AB R194, R20, R153 ;  /* 0x0000009914c2723e */ /* 0x000fe200000000ff */
[----:B---3--:R-:W-:Y:S01]  /*ce60*/  FFMA.FTZ R157, R0, R17, R197 ;  /* 0x00000011009d7223 */ /* 0x008fe200000100c5 */
[--C-:B------:R-:W-:Y:S01]  /*ce70*/  FFMA.FTZ R17, R162, UR4, -R156.reuse ;  /* 0x00000004a2117c23 */ /* 0x100fe2000801089c */
[----:B------:R-:W-:Y:S01]  /*ce80*/  FFMA.FTZ R162, R163, UR4, -R156 ;  /* 0x00000004a3a27c23 */ /* 0x000fe2000801089c */
[----:B------:R3:W-:Y:S01]  /*ce90*/  @!P1 SYNCS.ARRIVE.TRANS64.RED.A1T0 RZ, [R171+URZ], RZ ;  /* 0x000000ffabff99a7 */ /* 0x0007e2000810043f */
[C---:B------:R-:W-:Y:S01]  /*cea0*/  FADD.FTZ R157, R208.reuse, R157 ;  /* 0x0000009dd09d7221 */ /* 0x040fe20000010000 */
[----:B------:R2:W-:Y:S01]  /*ceb0*/  MUFU.EX2 R5, R17 ;  /* 0x0000001100057308 */ /* 0x0005e20000000800 */
[----:B------:R-:W-:-:S02]  /*cec0*/  F2FP.F16.F32.PACK_AB R208, R208, R197 ;  /* 0x000000c5d0d0723e */ /* 0x000fc400000000ff */
[----:B------:R-:W-:Y:S01]  /*ced0*/  FADD.FTZ R178, R210, R157 ;  /* 0x0000009dd2b27221 */ /* 0x000fe20000010000 */
[----:B------:R-:W-:Y:S01]  /*cee0*/  FADD.FTZ R157, R211, R176 ;  /* 0x000000b0d39d7221 */ /* 0x000fe20000010000 */
[C---:B-1----:R-:W-:Y:S02]  /*cef0*/  F2FP.F16.F32.PACK_AB R211, R164.reuse, R211 ;  /* 0x000000d3a4d3723e */ /* 0x042fe400000000ff */
[----:B------:R-:W-:Y:S01]  /*cf00*/  FADD.FTZ R163, R189, R178 ;  /* 0x000000b2bda37221 */ /* 0x000fe20000010000 */
[----:B------:R-:W-:Y:S01]  /*cf10*/  FADD.FTZ R166, R164, R157 ;  /* 0x0000009da4a67221 */ /* 0x000fe20000010000 */
[--C-:B--2---:R-:W-:Y:S01]  /*cf20*/  FFMA.FTZ R17, R154, UR4, -R156.reuse ;  /* 0x000000049a117c23 */ /* 0x104fe2000801089c */
[----:B------:R-:W-:Y:S01]  /*cf30*/  FFMA.FTZ R156, R159, UR4, -R156 ;  /* 0x000000049f9c7c23 */ /* 0x000fe2000801089c */
[----:B------:R-:W-:Y:S01]  /*cf40*/  FADD.FTZ R176, R204, R163 ;  /* 0x000000a3ccb07221 */ /* 0x000fe20000010000 */
[----:B------:R-:W-:Y:S01]  /*cf50*/  FADD.FTZ R157, R205, R166 ;  /* 0x000000a6cd9d7221 */ /* 0x000fe20000010000 */
[----:B------:R-:W1:Y:S01]  /*cf60*/  MUFU.EX2 R162, R162 ;  /* 0x000000a200a27308 */ /* 0x000e620000000800 */
[----:B------:R-:W-:Y:S01]  /*cf70*/  F2FP.F16.F32.PACK_AB R210, R189, R210 ;  /* 0x000000d2bdd2723e */ /* 0x000fe200000000ff */
[C---:B------:R-:W-:Y:S01]  /*cf80*/  FADD.FTZ R163, R177.reuse, R176 ;  /* 0x000000b0b1a37221 */ /* 0x040fe20000010000 */
[----:B----4-:R-:W-:Y:S01]  /*cf90*/  FADD.FTZ R154, R168, R157 ;  /* 0x0000009da89a7221 */ /* 0x010fe20000010000 */
[----:B------:R-:W-:-:S02]  /*cfa0*/  F2FP.F16.F32.PACK_AB R204, R177, R204 ;  /* 0x000000ccb1cc723e */ /* 0x000fc400000000ff */
[----:B------:R-:W-:Y:S01]  /*cfb0*/  FADD.FTZ R166, R206, R163 ;  /* 0x000000a3cea67221 */ /* 0x000fe20000010000 */
[----:B-----5:R-:W-:Y:S01]  /*cfc0*/  FADD.FTZ R157, R207, R154 ;  /* 0x0000009acf9d7221 */ /* 0x020fe20000010000 */
[----:B------:R-:W-:Y:S01]  /*cfd0*/  MUFU.EX2 R156, R156 ;  /* 0x0000009c009c7308 */ /* 0x000fe20000000800 */
[----:B------:R-:W-:Y:S01]  /*cfe0*/  F2FP.F16.F32.PACK_AB R205, R168, R205 ;  /* 0x000000cda8cd723e */ /* 0x000fe200000000ff */
[C---:B------:R-:W-:Y:S01]  /*cff0*/  FADD.FTZ R159, R185.reuse, R166 ;  /* 0x000000a6b99f7221 */ /* 0x040fe20000010000 */
[----:B------:R-:W-:Y:S01]  /*d000*/  FADD.FTZ R166, R172, R157 ;  /* 0x0000009daca67221 */ /* 0x000fe20000010000 */
[----:B------:R-:W-:Y:S02]  /*d010*/  F2FP.F16.F32.PACK_AB R206, R185, R206 ;  /* 0x000000ceb9ce723e */ /* 0x000fe400000000ff */
[----:B------:R-:W-:Y:S01]  /*d020*/  FADD.FTZ R176, R200, R159 ;  /* 0x0000009fc8b07221 */ /* 0x000fe20000010000 */
[----:B------:R-:W-:Y:S01]  /*d030*/  FADD.FTZ R157, R201, R166 ;  /* 0x000000a6c99d7221 */ /* 0x000fe20000010000 */
[----:B------:R-:W2:Y:S01]  /*d040*/  MUFU.EX2 R154, R167 ;  /* 0x000000a7009a7308 */ /* 0x000ea20000000800 */
[----:B-1----:R-:W-:Y:S01]  /*d050*/  F2FP.F16.F32.PACK_AB R197, R162, R5 ;  /* 0x00000005a2c5723e */ /* 0x002fe200000000ff */
[----:B------:R-:W-:Y:S01]  /*d060*/  FADD.FTZ R159, R169, R176 ;  /* 0x000000b0a99f7221 */ /* 0x000fe20000010000 */
        /* <DEDUP_REMOVED lines=10> */
[----:B------:R-:W-:Y:S01]  /*d110*/  F2FP.F16.F32.PACK_AB R202, R173, R202 ;  /* 0x000000caadca723e */ /* 0x000fe200000000ff */
[----:B-1----:R-:W-:-:S02]  /*d120*/  FADD.FTZ R17, R5, R160 ;  /* 0x000000a005117221 */ /* 0x002fc40000010000 */
[C---:B------:R-:W-:Y:S01]  /*d130*/  FADD.FTZ R157, R181.reuse, R164 ;  /* 0x000000a4b59d7221 */ /* 0x040fe20000010000 */
[----:B------:R-:W-:Y:S01]  /*d140*/  F2FP.F16.F32.PACK_AB R203, R174, R203 ;  /* 0x000000cbaecb723e */ /* 0x000fe200000000ff */
[----:B------:R-:W-:Y:S02]  /*d150*/  FADD.FTZ R160, R162, R17 ;  /* 0x00000011a2a07221 */ /* 0x000fe40000010000 */
[----:B------:R-:W-:Y:S01]  /*d160*/  FADD.FTZ R164, R198, R157 ;  /* 0x0000009dc6a47221 */ /* 0x000fe20000010000 */
[----:B------:R-:W-:Y:S01]  /*d170*/  F2FP.F16.F32.PACK_AB R196, R181, R196 ;  /* 0x000000c4b5c4723e */ /* 0x000fe200000000ff */
[----:B------:R-:W-:Y:S02]  /*d180*/  FADD.FTZ R17, R199, R160 ;  /* 0x000000a0c7117221 */ /* 0x000fe40000010000 */
[----:B------:R-:W-:Y:S01]  /*d190*/  FADD.FTZ R164, R161, R164 ;  /* 0x000000a4a1a47221 */ /* 0x000fe20000010000 */
[C---:B--2---:R-:W-:Y:S01]  /*d1a0*/  F2FP.F16.F32.PACK_AB R199, R154.reuse, R199 ;  /* 0x000000c79ac7723e */ /* 0x044fe200000000ff */
[----:B------:R-:W-:-:S02]  /*d1b0*/  FADD.FTZ R17, R154, R17 ;  /* 0x000000119a117221 */ /* 0x000fc40000010000 */
[----:B------:R-:W-:Y:S01]  /*d1c0*/  FADD.FTZ R5, R21, R164 ;  /* 0x000000a415057221 */ /* 0x000fe20000010000 */
[----:B------:R-:W-:Y:S01]  /*d1d0*/  F2FP.F16.F32.PACK_AB R198, R161, R198 ;  /* 0x000000c6a1c6723e */ /* 0x000fe200000000ff */
[----:B----4-:R-:W-:Y:S02]  /*d1e0*/  FADD.FTZ R17, R166, R17 ;  /* 0x00000011a6117221 */ /* 0x010fe40000010000 */
[----:B------:R-:W-:Y:S01]  /*d1f0*/  FADD.FTZ R154, R152, R5 ;  /* 0x00000005989a7221 */ /* 0x000fe20000010000 */
[C---:B------:R-:W-:Y:S01]  /*d200*/  F2FP.F16.F32.PACK_AB R193, R155.reuse, R166 ;  /* 0x000000a69bc1723e */ /* 0x040fe200000000ff */
[----:B------:R-:W-:Y:S02]  /*d210*/  FADD.FTZ R17, R155, R17 ;  /* 0x000000119b117221 */ /* 0x000fe40000010000 */
[----:B------:R-:W-:Y:S01]  /*d220*/  FADD.FTZ R5, R153, R154 ;  /* 0x0000009a99057221 */ /* 0x000fe20000010000 */
[----:B------:R-:W-:Y:S01]  /*d230*/  F2FP.F16.F32.PACK_AB R195, R156, R158 ;  /* 0x0000009e9cc3723e */ /* 0x000fe200000000ff */
[----:B------:R-:W-:-:S02]  /*d240*/  FADD.FTZ R21, R158, R17 ;  /* 0x000000119e157221 */ /* 0x000fc40000010000 */
[----:B------:R-:W-:Y:S01]  /*d250*/  FADD.FTZ R17, R20, R5 ;  /* 0x0000000514117221 */ /* 0x000fe20000010000 */
[----:B------:R-:W-:Y:S02]  /*d260*/  IMAD.MOV.U32 R20, RZ, RZ, R3 ;  /* 0x000000ffff147224 */ /* 0x000fe400078e0003 */
[----:B------:R-:W-:Y:S01]  /*d270*/  FADD.FTZ R5, R156, R21 ;  /* 0x000000159c057221 */ /* 0x000fe20000010000 */
[----:B------:R-:W-:Y:S01]  /*d280*/  MOV R21, R4 ;  /* 0x0000000400157202 */ /* 0x000fe20000000f00 */
[----:B---3--:R-:W-:Y:S06]  /*d290*/  @P2 BRA `(.L_x_1972) ;  /* 0xffffffc400542947 */ /* 0x008fec000383ffff */
.L_x_1963:
        /* <DEDUP_REMOVED lines=131> */
.L_x_1973:
[----:B------:R-:W-:Y:S01]  /*dad0*/  R2UR UR6, R16 ;  /* 0x00000000100672ca */ /* 0x000fe200000e0000 */
[----:B------:R-:W-:-:S12]  /*dae0*/  ULEA UR5, UR46, UR60, 0x3 ;  /* 0x0000003c2e057291 */ /* 0x000fd8000f8e183f */
[----:B------:R-:W-:-:S05]  /*daf0*/  IMAD.U32 R0, RZ, RZ, UR6 ;  /* 0x00000006ff007e24 */ /* 0x000fca000f8e00ff */
[----:B------:R-:W-:-:S04]  /*db00*/  SHF.L.U32 R0, R0, 0x1f, RZ ;  /* 0x0000001f00007819 */ /* 0x000fc800000006ff */
[----:B------:R1:W2:Y:S01]  /*db10*/  SYNCS.PHASECHK.TRANS64.TRYWAIT P2, [UR5+0x38850], R0 ;  /* 0x03885000ff0075a7 */ /* 0x0002a20008040145 */
[----:B------:R-:W-:Y:S05]  /*db20*/  @!P0 BRA `(.L_x_1974) ;  /* 0x0000000000048947 */ /* 0x000fea0003800000 */
[----:B------:R-:W-:Y:S01]  /*db30*/  BPT.TRAP 0x1 ;  /* 0x000000040000795c */ /* 0x000fe20000300000 */
.L_x_1974:
[----:B--2---:R-:W-:Y:S05]  /*db40*/  @P2 BRA `(.L_x_1975) ;  /* 0x0000000000082947 */ /* 0x004fea0003800000 */
[----:B------:R-:W2:Y:S02]  /*db50*/  SYNCS.PHASECHK.TRANS64.TRYWAIT P0, [UR5+0x38850], R0 ;  /* 0x03885000ff0075a7 */ /* 0x000ea40008000145 */
[----:B--2---:R-:W-:Y:S05]  /*db60*/  @!P0 BRA `(.L_x_1976) ;  /* 0x0000005c006c8947 */ /* 0x004fea0003800000 */
.L_x_1975:
[----:B------:R-:W-:Y:S01]  /*db70*/  UIADD3 UR60, UR60, 0x400, URZ ;  /* 0x000004003c3c7890 */ /* 0x000fe2000fffe03f */
[----:B------:R-:W-:Y:S01]  /*db80*/  WARPGROUP.ARRIVE ;  /* 0x00000000000079c5 */ /* 0x000fe20000000000 */
[----:B------:R-:W-:Y:S01]  /*db90*/  UMOV UR7, 0x40000040 ;  /* 0x4000004000077882 */ /* 0x000fe20000000000 */
[----:B------:R-:W-:Y:S01]  /*dba0*/  UMOV UR11, 0x40000040 ;  /* 0x40000040000b7882 */ /* 0x000fe20000000000 */
[----:B------:R-:W-:Y:S01]  /*dbb0*/  USHF.R.U32.HI UR60, URZ, 0x4, UR60 ;  /* 0x000000043f3c7899 */ /* 0x000fe2000801163c */
[----:B------:R-:W3:Y:S01]  /*dbc0*/  SHFL.BFLY PT, R2, R5, 0x2, 0x1f ;  /* 0x0c401f0005027f89 */ /* 0x000ee200000e0000 */
[----:B------:R-:W-:Y:S01]  /*dbd0*/  R2UR UR12, R219 ;  /* 0x00000000db0c72ca */ /* 0x000fe200000e0000 */
[----:B------:R-:W-:Y:S01]  /*dbe0*/  IMAD.U32 R12, RZ, RZ, UR5 ;  /* 0x00000005ff0c7e24 */ /* 0x000fe2000f8e00ff */
[----:B------:R-:W-:Y:S01]  /*dbf0*/  ULOP3.LUT UR60, UR60, 0x3fff, URZ, 0xc0, !UPT ;  /* 0x00003fff3c3c7892 */ /* 0x000fe2000f8ec03f */
[----:B-12---:R-:W1:Y:S01]  /*dc00*/  SHFL.BFLY PT, R0, R17, 0x2, 0x1f ;  /* 0x0c401f0011007f89 */ /* 0x006e6200000e0000 */
[----:B------:R-:W-:-:S02]  /*dc10*/  R2UR UR9, R16 ;  /* 0x00000000100972ca */ /* 0x000fc400000e0000 */
[----:B------:R-:W-:Y:S01]  /*dc20*/  ULOP3.LUT UR6, UR60, 0x2800000, URZ, 0xfc, !UPT ;  /* 0x028000003c067892 */ /* 0x000fe2000f8efc3f */
[----:B------:R-:W-:-:S03]  /*dc30*/  MOV R13, UR4 ;  /* 0x00000004000d7c02 */ /* 0x000fc60008000f00 */
[----:B------:R-:W-:Y:S02]  /*dc40*/  UIMAD UR6, UR46, 0xa00, UR6 ;  /* 0x00000a002e0678a4 */ /* 0x000fe4000f8e0206 */
[----:B------:R-:W-:Y:S02]  /*dc50*/  UIADD3 UR46, UR46, 0x1, URZ ;  /* 0x000000012e2e7890 */ /* 0x000fe4000fffe03f */
[----:B------:R-:W-:Y:S02]  /*dc60*/  UIADD3 UR8, UR6, 0x80, URZ ;  /* 0x0000008006087890 */ /* 0x000fe4000fffe03f */
[----:B------:R-:W-:Y:S02]  /*dc70*/  UISETP.NE.AND UP0, UPT, UR46, 0x2, UPT ;  /* 0x000000022e00788c */ /* 0x000fe4000bf05270 */
[----:B------:R-:W-:Y:S01]  /*dc80*/  UIADD3 UR12, UR12, 0x1, URZ ;  /* 0x000000010c0c7890 */ /* 0x000fe2000fffe03f */
[----:B------:R-:W-:Y:S01]  /*dc90*/  HGMMA.64x256x16.F32 R24, R208, gdesc[UR4].tnspB, R24, gsb0 ;  /* 0x43e00004d0187df0 */ /* 0x000fe20008000818 */
[----:B------:R-:W-:Y:S01]  /*dca0*/  UMOV UR7, 0x40000040 ;  /* 0x4000004000077882 */ /* 0x000fe20000000000 */
[----:B------:R-:W-:Y:S01]  /*dcb0*/  UMOV UR10, UR8 ;  /* 0x00000008000a7c82 */ /* 0x000fe20008000000 */
[----:B------:R-:W-:Y:S01]  /*dcc0*/  UIADD3 UR8, UR6, 0x100, URZ ;  /* 0x0000010006087890 */ /* 0x000fe2000fffe03f */
[----:B---3--:R-:W-:Y:S01]  /*dcd0*/  FADD.FTZ R2, R2, R5 ;  /* 0x0000000502027221 */ /* 0x008fe20000010000 */
[----:B------:R-:W-:Y:S01]  /*dce0*/  MOV R5, RZ ;  /* 0x000000ff00057202 */ /* 0x000fe20000000f00 */
[----:B------:R-:W-:Y:S01]  /*dcf0*/  IMAD.U32 R219, RZ, RZ, UR12 ;  /* 0x0000000cffdb7e24 */ /* 0x000fe2000f8e00ff */
[----:B------:R-:W-:Y:S01]  /*dd00*/  USEL UR46, UR46, URZ, UP0 ;  /* 0x0000003f2e2e7287 */ /* 0x000fe20008000000 */
[----:B-1----:R-:W-:Y:S01]  /*dd10*/  FADD.FTZ R0, R0, R17 ;  /* 0x0000001100007221 */ /* 0x002fe20000010000 */
[----:B------:R-:W1:Y:S04]  /*dd20*/  SHFL.BFLY PT, R9, R2, 0x1, 0x1f ;  /* 0x0c201f0002097f89 */ /* 0x000e6800000e0000 */
[----:B------:R-:W2:Y:S01]  /*dd30*/  SHFL.BFLY PT, R7, R0, 0x1, 0x1f ;  /* 0x0c201f0000077f89 */ /* 0x000ea200000e0000 */
[----:B-1----:R-:W-:Y:S01]  /*dd40*/  FADD.FTZ R11, R2, R9 ;  /* 0x00000009020b7221 */ /* 0x002fe20000010000 */
[----:B------:R-:W-:Y:S01]  /*dd50*/  IMAD.U32 R9, RZ, RZ, UR4 ;  /* 0x00000004ff097e24 */ /* 0x000fe2000f8e00ff */
[----:B------:R-:W-:Y:S01]  /*dd60*/  USEL UR4, URZ, 0x1, UP0 ;  /* 0x000000013f047887 */ /* 0x000fe20008000000 */
[----:B------:R-:W-:-:S02]  /*dd70*/  IMAD.MOV.U32 R2, RZ, RZ, -0x800000 ;  /* 0xff800000ff027424 */ /* 0x000fc400078e00ff */
[----:B--2---:R-:W-:Y:S01]  /*dd80*/  FADD.FTZ R10, R0, R7 ;  /* 0x00000007000a7221 */ /* 0x004fe20000010000 */
[----:B------:R-:W-:Y:S01]  /*dd90*/  FSETP.NE.FTZ.AND P2, PT, R11, RZ, PT ;  /* 0x000000ff0b00720b */ /* 0x000fe20003f55000 */
[----:B------:R-:W-:Y:S01]  /*dda0*/  IMAD.MOV.U32 R7, RZ, RZ, RZ ;  /* 0x000000ffff077224 */ /* 0x000fe200078e00ff */
[----:B------:R-:W-:Y:S01]  /*ddb0*/  ULOP3.LUT UR9, UR9, UR4, URZ, 0x3c, !UPT ;  /* 0x0000000409097292 */ /* 0x000fe2000f8e3c3f */
[----:B------:R-:W-:Y:S01]  /*ddc0*/  IMAD.MOV.U32 R0, RZ, RZ, -0x800000 ;  /* 0xff800000ff007424 */ /* 0x000fe200078e00ff */
[----:B------:R-:W-:-:S04]  /*ddd0*/  FSETP.NE.FTZ.AND P0, PT, R10, RZ, PT ;  /* 0x000000ff0a00720b */ /* 0x000fc80003f15000 */
[----:B------:R-:W-:-:S05]  /*dde0*/  IMAD.U32 R16, RZ, RZ, UR9 ;  /* 0x00000009ff107e24 */ /* 0x000fca000f8e00ff */
[----:B------:R-:W1:Y:S01]  /*ddf0*/  @P2 MUFU.LG2 R8, R11 ;  /* 0x0000000b00082308 */ /* 0x000e620000000c00 */
[----:B------:R-:W-:-:S03]  /*de00*/  @P2 FMUL.FTZ R13, R13, 0.69314718246459960938 ;  /* 0x3f3172180d0d2820 */ /* 0x000fc60000410000 */
[----:B------:R-:W-:-:S04]  /*de10*/  @P0 FMUL.FTZ R9, R9, 0.69314718246459960938 ;  /* 0x3f31721809090820 */ /* 0x000fc80000410000 */
[----:B------:R-:W-:Y:S08]  /*de20*/  @P2 MUFU.RCP R5, R11 ;  /* 0x0000000b00052308 */ /* 0x000ff00000001000 */
[----:B------:R-:W2:Y:S01]  /*de30*/  @P0 MUFU.LG2 R6, R10 ;  /* 0x0000000a00060308 */ /* 0x000ea20000000c00 */
[----:B-1----:R-:W-:-:S04]  /*de40*/  @P2 FMUL.FTZ R8, R8, 0.69314718246459960938 ;  /* 0x3f31721808082820 */ /* 0x002fc80000410000 */
[----:B------:R-:W-:-:S03]  /*de50*/  @P2 FFMA.FTZ R2, R13, R3, R8 ;  /* 0x000000030d022223 */ /* 0x000fc60000010008 */
[----:B------:R1:W3:Y:S02]  /*de60*/  @P0 MUFU.RCP R7, R10 ;  /* 0x0000000a00070308 */ /* 0x0002e40000001000 */
[----:B-1----:R-:W-:Y:S01]  /*de70*/  @!P1 IADD3 R10, R12, 0x38860, RZ ;  /* 0x000388600c0a9810 */ /* 0x002fe20007ffe0ff */
[----:B--2---:R-:W-:-:S03]  /*de80*/  @P0 FMUL.FTZ R6, R6, 0.69314718246459960938 ;  /* 0x3f31721806060820 */ /* 0x004fc60000410000 */
[----:B------:R-:W-:Y:S01]  /*de90*/  @!P1 PRMT R3, RZ, 0x654, R10 ;  /* 0x00000654ff039816 */ /* 0x000fe2000000000a */
[----:B------:R-:W-:Y:S01]  /*dea0*/  @P0 FFMA.FTZ R0, R9, R4, R6 ;  /* 0x0000000409000223 */ /* 0x000fe20000010006 */
[----:B------:R-:W-:Y:S01]  /*deb0*/  PLOP3.LUT P0, PT, PT, PT, PT, 0x8, 0x0 ;  /* 0x000000000000781c */ /* 0x000fe20003f0e170 */
        /* <DEDUP_REMOVED lines=18> */
[----:B------:R-:W-:-:S15]  /*dfe0*/  WARPGROUP.ARRIVE ;  /* 0x00000000000079c5 */ /* 0x000fde0000000000 */
[----:B------:R-:W-:-:S08]  /*dff0*/  NOP ;  /* 0x0000000000007918 */ /* 0x000fd00000000000 */
[----:B------:R-:W-:Y:S03]  /*e000*/  HGMMA.64x256x16.F32 R24, R192, gdesc[UR4].tnspB, R24, gsb0 ;  /* 0x43e00004c0187df0 */ /* 0x000fe60008000818 */
[----:B------:R-:W-:Y:S02]  /*e010*/  WARPGROUP.DEPBAR.LE gsb0, 0x0 ;  /* 0x00008000000079c5 */ /* 0x000fe40000010000 */
[-C--:B------:R-:W-:Y:S01]  /*e020*/  FMUL.FTZ R163, R83, R5.reuse ;  /* 0x0000000553a37220 */ /* 0x080fe20000410000 */
[-C--:B------:R-:W-:Y:S01]  /*e030*/  FMUL.FTZ R83, R86, R5.reuse ;  /* 0x0000000556537220 */ /* 0x080fe20000410000 */
[-C--:B------:R-:W-:Y:S01]  /*e040*/  FMUL.FTZ R86, R87, R5.reuse ;  /* 0x0000000557567220 */ /* 0x080fe20000410000 */
[-C--:B------:R-:W-:Y:S01]  /*e050*/  FMUL.FTZ R87, R91, R5.reuse ;  /* 0x000000055b577220 */ /* 0x080fe20000410000 */
[-C--:B------:R-:W-:Y:S01]  /*e060*/  FMUL.FTZ R91, R94, R5.reuse ;  /* 0x000000055e5b7220 */ /* 0x080fe20000410000 */
[----:B------:R-:W-:Y:S01]  /*e070*/  FMUL.FTZ R94, R95, R5 ;  /* 0x000000055f5e7220 */ /* 0x000fe20000410000 */
[-C--:B---3--:R-:W-:Y:S01]  /*e080*/  FMUL.FTZ R4, R24, R7.reuse ;  /* 0x0000000718047220 */ /* 0x088fe20000410000 */
        /* <DEDUP_REMOVED lines=122> */
.L_x_1946:
        /* <DEDUP_REMOVED lines=9> */
[----:B------:R-:W-:Y:S01]  /*e8c0*/  BAR.SYNC.DEFER_BLOCKING 0x1, 0x100 ;  /* 0x0044000000007b1d */ /* 0x000fe20000010000 */
[C---:B------:R-:W-:Y:S01]  /*e8d0*/  IADD3 R31, P3, R22.reuse, 0x4000, RZ ;  /* 0x00004000161f7810 */ /* 0x040fe20007f7e0ff */
[----:B------:R-:W-:Y:S01]  /*e8e0*/  USHF.R.S32.HI UR5, URZ, 0x1f, UR43 ;  /* 0x0000001f3f057899 */ /* 0x000fe2000801142b */
[----:B------:R-:W-:Y:S02]  /*e8f0*/  LOP3.LUT R26, R27, 0x380, RZ, 0xc0, !PT ;  /* 0x000003801b1a7812 */ /* 0x000fe400078ec0ff */
[C---:B------:R-:W-:Y:S01]  /*e900*/  IADD3 R19, P6, R22.reuse, 0x20, RZ ;  /* 0x0000002016137810 */ /* 0x040fe20007fde0ff */
[----:B------:R-:W-:Y:S01]  /*e910*/  ULDC UR10, c[0x0][0xa88] ;  /* 0x0002a200000a7ab9 */ /* 0x000fe20000000800 */
[----:B------:R-:W-:Y:S01]  /*e920*/  IADD3 R21, P5, R22, 0x40, RZ ;  /* 0x0000004016157810 */ /* 0x000fe20007fbe0ff */
[----:B------:R-:W-:Y:S01]  /*e930*/  ULDC.64 UR6, c[0x0][0xb70] ;  /* 0x0002dc0000067ab9 */ /* 0x000fe20000000a00 */
[----:B------:R-:W-:Y:S01]  /*e940*/  LOP3.LUT R30, R31, 0x380, RZ, 0xc0, !PT ;  /* 0x000003801f1e7812 */ /* 0x000fe200078ec0ff */
[----:B------:R-:W-:Y:S01]  /*e950*/  UIMAD UR5, UR5, UR6, URZ ;  /* 0x00000006050572a4 */ /* 0x000fe2000f8e023f */
[----:B------:R-:W-:Y:S01]  /*e960*/  SHF.R.U64 R26, R26, 0x3, RZ ;  /* 0x000000031a1a7819 */ /* 0x000fe200000012ff */
[----:B------:R-:W-:Y:S01]  /*e970*/  UIMAD.WIDE.U32 UR8, UR43, UR6, URZ ;  /* 0x000000062b0872a5 */ /* 0x000fe2000f8e003f */
[----:B------:R-:W-:Y:S01]  /*e980*/  LOP3.LUT R18, R19, 0x380, RZ, 0xc0, !PT ;  /* 0x0000038013127812 */ /* 0x000fe200078ec0ff */
[----:B------:R-:W-:Y:S01]  /*e990*/  UIMAD UR5, UR43, UR7, UR5 ;  /* 0x000000072b0572a4 */ /* 0x000fe2000f8e0205 */
[----:B------:R-:W-:Y:S01]  /*e9a0*/  IADD3 R35, P2, R22, 0x4020, RZ ;  /* 0x0000402016237810 */ /* 0x000fe20007f5e0ff */
[----:B------:R-:W-:Y:S01]  /*e9b0*/  ULDC.64 UR12, c[0x0][0x208] ;  /* 0x00008200000c7ab9 */ /* 0x000fe20000000a00 */
[----:B------:R-:W-:Y:S01]  /*e9c0*/  LOP3.LUT R20, R21, 0x380, RZ, 0xc0, !PT ;  /* 0x0000038015147812 */ /* 0x000fe200078ec0ff */
[----:B------:R-:W-:Y:S01]  /*e9d0*/  UIADD3 UR5, UR9, UR5, URZ ;  /* 0x0000000509057290 */ /* 0x000fe2000fffe03f */
[----:B------:R-:W-:Y:S01]  /*e9e0*/  SHF.R.U64 R30, R30, 0x3, RZ ;  /* 0x000000031e1e7819 */ /* 0x000fe200000012ff */
[----:B------:R-:W-:Y:S01]  /*e9f0*/  ULDC.64 UR6, c[0x0][0xb40] ;  /* 0x0002d00000067ab9 */ /* 0x000fe20000000a00 */
[----:B------:R-:W-:Y:S01]  /*ea00*/  LOP3.LUT R26, R26, R27, RZ, 0x3c, !PT ;  /* 0x0000001b1a1a7212 */ /* 0x000fe200078e3cff */
[----:B------:R-:W-:Y:S01]  /*ea10*/  IMAD.X R27, RZ, RZ, R23, P4 ;  /* 0x000000ffff1b7224 */ /* 0x000fe200020e0617 */
[----:B------:R-:W-:-:S02]  /*ea20*/  SHF.R.U64 R18, R18, 0x3, RZ ;  /* 0x0000000312127819 */ /* 0x000fc400000012ff */
[----:B------:R-:W-:Y:S02]  /*ea30*/  LOP3.LUT R34, R35, 0x380, RZ, 0xc0, !PT ;  /* 0x0000038023227812 */ /* 0x000fe400078ec0ff */
[----:B------:R-:W-:Y:S02]  /*ea40*/  SHF.R.U64 R20, R20, 0x3, RZ ;  /* 0x0000000314147819 */ /* 0x000fe400000012ff */
[----:B------:R-:W-:Y:S02]  /*ea50*/  IADD3 R47, P4, R22, 0x8000, RZ ;  /* 0x00008000162f7810 */ /* 0x000fe40007f9e0ff */
[----:B------:R-:W-:Y:S01]  /*ea60*/  LOP3.LUT R30, R30, R31, RZ, 0x3c, !PT ;  /* 0x0000001f1e1e7212 */ /* 0x000fe200078e3cff */
[--C-:B------:R-:W-:Y:S01]  /*ea70*/  IMAD.X R31, RZ, RZ, R23.reuse, P3 ;  /* 0x000000ffff1f7224 */ /* 0x100fe200018e0617 */
[----:B------:R-:W-:Y:S02]  /*ea80*/  IADD3 R103, R215, UR42, RZ ;  /* 0x0000002ad7677c10 */ /* 0x000fe4000fffe0ff */
[----:B------:R-:W-:Y:S01]  /*ea90*/  LOP3.LUT R18, R18, R19, RZ, 0x3c, !PT ;  /* 0x0000001312127212 */ /* 0x000fe200078e3cff */
[----:B------:R-:W-:Y:S01]  /*eaa0*/  IMAD.X R19, RZ, RZ, R23, P6 ;  /* 0x000000ffff137224 */ /* 0x000fe200030e0617 */
[----:B------:R-:W-:Y:S01]  /*eab0*/  SHF.R.U64 R34, R34, 0x3, RZ ;  /* 0x0000000322227819 */ /* 0x000fe200000012ff */
[----:B------:R-:W-:Y:S01]  /*eac0*/  VIADD R5, R103, 0x8 ;  /* 0x0000000867057836 */ /* 0x000fe20000000000 */
[----:B------:R-:W-:-:S02]  /*ead0*/  IADD3 R51, P3, R22, 0x8020, RZ ;  /* 0x0000802016337810 */ /* 0x000fc40007f7e0ff */
[----:B------:R-:W-:Y:S02]  /*eae0*/  LOP3.LUT R20, R20, R21, RZ, 0x3c, !PT ;  /* 0x0000001514147212 */ /* 0x000fe400078e3cff */
[----:B------:R-:W-:Y:S02]  /*eaf0*/  LOP3.LUT R46, R47, 0x380, RZ, 0xc0, !PT ;  /* 0x000003802f2e7812 */ /* 0x000fe400078ec0ff */
[C---:B------:R-:W-:Y:S02]  /*eb00*/  IADD3 R39, P6, R22.reuse, 0x4040, RZ ;  /* 0x0000404016277810 */ /* 0x040fe40007fde0ff */
[----:B------:R-:W-:Y:S02]  /*eb10*/  IADD3.X R21, RZ, R23, RZ, P5, !PT ;  /* 0x00000017ff157210 */ /* 0x000fe40002ffe4ff */
[----:B------:R-:W-:Y:S02]  /*eb20*/  IADD3 R43, P5, R22, 0x4060, RZ ;  /* 0x00004060162b7810 */ /* 0x000fe40007fbe0ff */
[----:B------:R-:W-:-:S02]  /*eb30*/  LOP3.LUT R34, R34, R35, RZ, 0x3c, !PT ;  /* 0x0000002322227212 */ /* 0x000fc400078e3cff */
[----:B------:R-:W-:Y:S02]  /*eb40*/  LOP3.LUT R67, R22, 0x380, RZ, 0xc0, !PT ;  /* 0x0000038016437812 */ /* 0x000fe400078ec0ff */
[----:B------:R-:W-:Y:S02]  /*eb50*/  LOP3.LUT R50, R51, 0x380, RZ, 0xc0, !PT ;  /* 0x0000038033327812 */ /* 0x000fe400078ec0ff */
[----:B------:R-:W-:Y:S02]  /*eb60*/  LOP3.LUT P0, RZ, R220, 0x3, RZ, 0xc0, !PT ;  /* 0x00000003dcff7812 */ /* 0x000fe4000780c0ff */
[----:B------:R-:W-:Y:S02]  /*eb70*/  SHF.R.U64 R46, R46, 0x3, RZ ;  /* 0x000000032e2e7819 */ /* 0x000fe400000012ff */
[----:B------:R-:W-:Y:S02]  /*eb80*/  IADD3.X R35, RZ, R23, RZ, P2, !PT ;  /* 0x00000017ff237210 */ /* 0x000fe400017fe4ff */
[----:B------:R-:W-:-:S02]  /*eb90*/  LOP3.LUT R38, R39, 0x380, RZ, 0xc0, !PT ;  /* 0x0000038027267812 */ /* 0x000fc400078ec0ff */
[----:B------:R-:W-:Y:S02]  /*eba0*/  IADD3 R55, P2, R22, 0x8040, RZ ;  /* 0x0000804016377810 */ /* 0x000fe40007f5e0ff */
[----:B------:R-:W-:Y:S02]  /*ebb0*/  LOP3.LUT R42, R43, 0x380, RZ, 0xc0, !PT ;  /* 0x000003802b2a7812 */ /* 0x000fe400078ec0ff */
[----:B------:R-:W-:Y:S02]  /*ebc0*/  SHF.R.U64 R67, R67, 0x3, RZ ;  /* 0x0000000343437819 */ /* 0x000fe400000012ff */
[----:B------:R-:W-:Y:S02]  /*ebd0*/  SHF.R.U64 R50, R50, 0x3, RZ ;  /* 0x0000000332327819 */ /* 0x000fe400000012ff */
[----:B------:R-:W-:Y:S02]  /*ebe0*/  ISETP.GE.OR P1, PT, R5, UR10, P0 ;  /* 0x0000000a05007c0c */ /* 0x000fe40008726670 */
[----:B------:R-:W-:Y:S01]  /*ebf0*/  LOP3.LUT R46, R46, R47, RZ, 0x3c, !PT ;  /* 0x0000002f2e2e7212 */ /* 0x000fe200078e3cff */
[----:B------:R-:W-:Y:S01]  /*ec00*/  IMAD.X R47, RZ, RZ, R23, P4 ;  /* 0x000000ffff2f7224 */ /* 0x000fe200020e0617 */
[----:B------:R-:W-:-:S02]  /*ec10*/  SHF.R.U64 R38, R38, 0x3, RZ ;  /* 0x0000000326267819 */ /* 0x000fc400000012ff */
[----:B------:R-:W-:Y:S02]  /*ec20*/  LOP3.LUT R54, R55, 0x380, RZ, 0xc0, !PT ;  /* 0x0000038037367812 */ /* 0x000fe400078ec0ff */
[----:B------:R-:W-:Y:S02]  /*ec30*/  F2FP.F16.F32.PACK_AB R5, R165, R162 ;  /* 0x000000a2a505723e */ /* 0x000fe400000000ff */
[----:B------:R-:W-:Y:S02]  /*ec40*/  SHF.R.U64 R42, R42, 0x3, RZ ;  /* 0x000000032a2a7819 */ /* 0x000fe400000012ff */
[----:B------:R-:W-:Y:S02]  /*ec50*/  IADD3 R75, P4, R22, 0xc020, RZ ;  /* 0x0000c020164b7810 */ /* 0x000fe40007f9e0ff */
[----:B------:R-:W-:Y:S02]  /*ec60*/  MOV R165, R20 ;  /* 0x0000001400a57202 */ /* 0x000fe40000000f00 */
[----:B------:R-:W-:Y:S01]  /*ec70*/  LOP3.LUT R66, R67, R22, RZ, 0x3c, !PT ;  /* 0x0000001643427212 */ /* 0x000fe200078e3cff */
[----:B------:R-:W1:Y:S01]  /*ec80*/  LDC.64 R20, c[0x0][0xb78] ;  /* 0x0002de00ff147b82 */ /* 0x000e620000000a00 */
[----:B------:R-:W-:Y:S01]  /*ec90*/  LOP3.LUT R50, R50, R51, RZ, 0x3c, !PT ;  /* 0x0000003332327212 */ /* 0x000fe200078e3cff */
[----:B------:R-:W-:Y:S01]  /*eca0*/  IMAD.X R51, RZ, RZ, R23, P3 ;  /* 0x000000ffff337224 */ /* 0x000fe200018e0617 */
[----:B------:R-:W-:-:S02]  /*ecb0*/  MOV R67, R23 ;  /* 0x0000001700437202 */ /* 0x000fc40000000f00 */
[----:B------:R-:W-:Y:S02]  /*ecc0*/  F2FP.F16.F32.PACK_AB R4, R25, R4 ;  /* 0x000000041904723e */ /* 0x000fe400000000ff */
[----:B------:R-:W-:Y:S01]  /*ecd0*/  LOP3.LUT R38, R38, R39, RZ, 0x3c, !PT ;  /* 0x0000002726267212 */ /* 0x000fe200078e3cff */
[--C-:B------:R-:W-:Y:S01]  /*ece0*/  IMAD.X R39, RZ, RZ, R23.reuse, P6 ;  /* 0x000000ffff277224 */ /* 0x100fe200030e0617 */
[----:B------:R-:W-:Y:S02]  /*ecf0*/  SHF.R.U64 R54, R54, 0x3, RZ ;  /* 0x0000000336367819 */ /* 0x000fe400000012ff */
[----:B------:R-:W-:Y:S02]  /*ed00*/  IADD3 R25, P3, R22, 0xc040, RZ ;  /* 0x0000c04016197810 */ /* 0x000fe40007f7e0ff */
[----:B------:R-:W-:Y:S01]  /*ed10*/  LOP3.LUT R42, R42, R43, RZ, 0x3c, !PT ;  /* 0x0000002b2a2a7212 */ /* 0x000fe200078e3cff */
[----:B------:R-:W-:Y:S01]  /*ed20*/  IMAD.X R43, RZ, RZ, R23, P5 ;  /* 0x000000ffff2b7224 */ /* 0x000fe200028e0617 */
[----:B------:R-:W-:-:S02]  /*ed30*/  LOP3.LUT R74, R75, 0x380, RZ, 0xc0, !PT ;  /* 0x000003804b4a7812 */ /* 0x000fc400078ec0ff */
[C---:B------:R-:W-:Y:S02]  /*ed40*/  IADD3 R59, P6, R22.reuse, 0x8060, RZ ;  /* 0x00008060163b7810 */ /* 0x040fe40007fde0ff */
[----:B------:R-:W-:Y:S02]  /*ed50*/  IADD3 R63, P5, R22, 0xc000, RZ ;  /* 0x0000c000163f7810 */ /* 0x000fe40007fbe0ff */
[----:B------:R-:W-:Y:S02]  /*ed60*/  MOV R67, R66 ;  /* 0x0000004200437202 */ /* 0x000fe40000000f00 */
[----:B------:R-:W-:Y:S02]  /*ed70*/  LOP3.LUT R54, R54, R55, RZ, 0x3c, !PT ;  /* 0x0000003736367212 */ /* 0x000fe400078e3cff */
[----:B------:R-:W-:Y:S02]  /*ed80*/  LOP3.LUT R66, R25, 0x380, RZ, 0xc0, !PT ;  /* 0x0000038019427812 */ /* 0x000fe400078ec0ff */
[----:B------:R-:W-:-:S02]  /*ed90*/  F2FP.F16.F32.PACK_AB R6, R29, R6 ;  /* 0x000000061d06723e */ /* 0x000fc400000000ff */
[----:B------:R-:W-:Y:S02]  /*eda0*/  F2FP.F16.F32.PACK_AB R7, R164, R7 ;  /* 0x00000007a407723e */ /* 0x000fe400000000ff */
[----:B------:R-:W-:Y:S02]  /*edb0*/  IADD3.X R55, RZ, R23, RZ, P2, !PT ;  /* 0x00000017ff377210 */ /* 0x000fe400017fe4ff */
[----:B------:R-:W-:Y:S01]  /*edc0*/  SHF.R.U64 R74, R74, 0x3, RZ ;  /* 0x000000034a4a7819 */ /* 0x000fe200000012ff */
[----:B------:R2:W-:Y:S01]  /*edd0*/  STSM.16.M88.4 [R67], R4 ;  /* 0x0000000443007844 */ /* 0x0005e20000000200 */
[----:B------:R-:W-:Y:S02]  /*ede0*/  LOP3.LUT R58, R59, 0x380, RZ, 0xc0, !PT ;  /* 0x000003803b3a7812 */ /* 0x000fe400078ec0ff */
[----:B------:R-:W-:Y:S02]  /*edf0*/  IADD3 R71, P2, R22, 0xc060, RZ ;  /* 0x0000c06016477810 */ /* 0x000fe40007f5e0ff */
[----:B------:R-:W-:-:S02]  /*ee00*/  LOP3.LUT R62, R63, 0x380, RZ, 0xc0, !PT ;  /* 0x000003803f3e7812 */ /* 0x000fc400078ec0ff */
[----:B------:R-:W-:Y:S02]  /*ee10*/  SHF.R.U64 R66, R66, 0x3, RZ ;  /* 0x0000000342427819 */ /* 0x000fe400000012ff */
[----:B------:R-:W-:Y:S02]  /*ee20*/  LOP3.LUT R74, R74, R75, RZ, 0x3c, !PT ;  /* 0x0000004b4a4a7212 */ /* 0x000fe400078e3cff */
[----:B------:R-:W-:Y:S02]  /*ee30*/  SHF.R.U64 R58, R58, 0x3, RZ ;  /* 0x000000033a3a7819 */ /* 0x000fe400000012ff */
[----:B------:R-:W-:Y:S02]  /*ee40*/  LOP3.LUT R70, R71, 0x380, RZ, 0xc0, !PT ;  /* 0x0000038047467812 */ /* 0x000fe400078ec0ff */
[----:B------:R-:W-:Y:S01]  /*ee50*/  MOV R166, R18 ;  /* 0x0000001200a67202 */ /* 0x000fe20000000f00 */
[----:B------:R-:W-:Y:S01]  /*ee60*/  IMAD.U32 R19, RZ, RZ, UR9 ;  /* 0x00000009ff137e24 */ /* 0x000fe2000f8e00ff */
[----:B------:R-:W-:Y:S01]  /*ee70*/  IADD3.X R75, RZ, R23, RZ, P4, !PT ;  /* 0x00000017ff4b7210 */ /* 0x000fe200027fe4ff */
[----:B------:R-:W-:Y:S01]  /*ee80*/  IMAD.U32 R19, RZ, RZ, UR5 ;  /* 0x00000005ff137e24 */ /* 0x000fe2000f8e00ff */
[----:B--2---:R-:W-:Y:S01]  /*ee90*/  F2FP.F16.F32.PACK_AB R4, R33, R32 ;  /* 0x000000202104723e */ /* 0x004fe200000000ff */
[----:B------:R-:W-:Y:S01]  /*eea0*/  USHF.R.S32.HI UR5, URZ, 0x1f, UR44 ;  /* 0x0000001f3f057899 */ /* 0x000fe2000801142c */
[----:B------:R-:W-:Y:S01]  /*eeb0*/  F2FP.F16.F32.PACK_AB R5, R153, R56 ;  /* 0x000000389905723e */ /* 0x000fe200000000ff */
[----:B------:R-:W-:Y:S01]  /*eec0*/  IMAD.X R67, RZ, RZ, R23, P3 ;  /* 0x000000ffff437224 */ /* 0x000fe200018e0617 */
[----:B------:R-:W-:-:S02]  /*eed0*/  F2FP.F16.F32.PACK_AB R6, R37, R36 ;  /* 0x000000242506723e */ /* 0x000fc400000000ff */
[----:B------:R-:W-:Y:S02]  /*eee0*/  F2FP.F16.F32.PACK_AB R7, R155, R52 ;  /* 0x000000349b07723e */ /* 0x000fe400000000ff */
[----:B------:R-:W-:Y:S02]  /*eef0*/  SHF.R.U64 R62, R62, 0x3, RZ ;  /* 0x000000033e3e7819 */ /* 0x000fe400000012ff */
[----:B------:R-:W-:Y:S01]  /*ef00*/  F2FP.F16.F32.PACK_AB R8, R41, R8 ;  /* 0x000000082908723e */ /* 0x000fe200000000ff */
[----:B------:R1:W-:Y:S01]  /*ef10*/  STSM.16.M88.4 [R166], R4 ;  /* 0x00000004a6007844 */ /* 0x0003e20000000200 */
[----:B------:R-:W-:Y:S02]  /*ef20*/  F2FP.F16.F32.PACK_AB R9, R64, R9 ;  /* 0x000000094009723e */ /* 0x000fe400000000ff */
[----:B------:R-:W-:Y:S02]  /*ef30*/  F2FP.F16.F32.PACK_AB R10, R45, R10 ;  /* 0x0000000a2d0a723e */ /* 0x000fe400000000ff */
[----:B------:R-:W-:-:S02]  /*ef40*/  F2FP.F16.F32.PACK_AB R11, R152, R11 ;  /* 0x0000000b980b723e */ /* 0x000fc400000000ff */
[----:B------:R-:W-:Y:S02]  /*ef50*/  LOP3.LUT R66, R66, R25, RZ, 0x3c, !PT ;  /* 0x0000001942427212 */ /* 0x000fe400078e3cff */
[----:B------:R-:W-:Y:S01]  /*ef60*/  MOV R164, R26 ;  /* 0x0000001a00a47202 */ /* 0x000fe20000000f00 */
[----:B------:R-:W-:Y:S01]  /*ef70*/  STSM.16.M88.4 [R165], R8 ;  /* 0x00000008a5007844 */ /* 0x000fe20000000200 */
[----:B------:R-:W-:Y:S02]  /*ef80*/  F2FP.F16.F32.PACK_AB R12, R49, R12 ;  /* 0x0000000c310c723e */ /* 0x000fe400000000ff */
[----:B------:R-:W-:Y:S02]  /*ef90*/  F2FP.F16.F32.PACK_AB R13, R154, R13 ;  /* 0x0000000d9a0d723e */ /* 0x000fe400000000ff */
[----:B------:R-:W-:Y:S01]  /*efa0*/  F2FP.F16.F32.PACK_AB R14, R53, R14 ;  /* 0x0000000e350e723e */ /* 0x000fe200000000ff */
[----:B-1----:R-:W-:Y:S01]  /*efb0*/  IMAD R4, R20, UR5, RZ ;  /* 0x0000000514047c24 */ /* 0x002fe2000f8e02ff */
[----:B------:R-:W-:-:S02]  /*efc0*/  F2FP.F16.F32.PACK_AB R15, R156, R15 ;  /* 0x0000000f9c0f723e */ /* 0x000fc400000000ff */
[----:B------:R-:W-:Y:S01]  /*efd0*/  MOV R162, R30 ;  /* 0x0000001e00a27202 */ /* 0x000fe20000000f00 */
[----:B------:R-:W-:Y:S01]  /*efe0*/  IMAD R4, R21, UR44, R4 ;  /* 0x0000002c15047c24 */ /* 0x000fe2000f8e0204 */
[----:B------:R-:W-:Y:S01]  /*eff0*/  MOV R35, R34 ;  /* 0x0000002200237202 */ /* 0x000fe20000000f00 */
[----:B------:R-:W-:Y:S01]  /*f000*/  STSM.16.M88.4 [R164], R12 ;  /* 0x0000000ca4007844 */ /* 0x000fe20000000200 */
[----:B------:R-:W-:Y:S02]  /*f010*/  F2FP.F16.F32.PACK_AB R24, R57, R24 ;  /* 0x000000183918723e */ /* 0x000fe400000000ff */
[----:B------:R-:W-:Y:S02]  /*f020*/  F2FP.F16.F32.PACK_AB R25, R157, R48 ;  /* 0x000000309d19723e */ /* 0x000fe400000000ff */
[----:B------:R-:W-:Y:S02]  /*f030*/  F2FP.F16.F32.PACK_AB R26, R61, R60 ;  /* 0x0000003c3d1a723e */ /* 0x000fe400000000ff */
[----:B------:R-:W-:-:S02]  /*f040*/  F2FP.F16.F32.PACK_AB R27, R159, R44 ;  /* 0x0000002c9f1b723e */ /* 0x000fc400000000ff */
[----:B------:R-:W-:Y:S01]  /*f050*/  LOP3.LUT R58, R58, R59, RZ, 0x3c, !PT ;  /* 0x0000003b3a3a7212 */ /* 0x000fe200078e3cff */
[----:B------:R-:W-:Y:S01]  /*f060*/  IMAD.X R59, RZ, RZ, R23, P6 ;  /* 0x000000ffff3b7224 */ /* 0x000fe200030e0617 */
[----:B------:R-:W-:Y:S01]  /*f070*/  SHF.R.U64 R70, R70, 0x3, RZ ;  /* 0x0000000346467819 */ /* 0x000fe200000012ff */
[----:B------:R-:W-:Y:S01]  /*f080*/  STSM.16.M88.4 [R162], R24 ;  /* 0x00000018a2007844 */ /* 0x000fe20000000200 */
[----:B------:R-:W-:Y:S02]  /*f090*/  MOV R34, R74 ;  /* 0x0000004a00227202 */ /* 0x000fe40000000f00 */
[----:B------:R-:W-:Y:S02]  /*f0a0*/  F2FP.F16.F32.PACK_AB R28, R65, R28 ;  /* 0x0000001c411c723e */ /* 0x000fe400000000ff */
[----:B------:R-:W-:Y:S02]  /*f0b0*/  F2FP.F16.F32.PACK_AB R29, R161, R40 ;  /* 0x00000028a11d723e */ /* 0x000fe400000000ff */
[----:B------:R-:W-:-:S02]  /*f0c0*/  F2FP.F16.F32.PACK_AB R30, R69, R68 ;  /* 0x00000044451e723e */ /* 0x000fc400000000ff */
[----:B------:R-:W-:Y:S02]  /*f0d0*/  F2FP.F16.F32.PACK_AB R31, R158, R17 ;  /* 0x000000119e1f723e */ /* 0x000fe400000000ff */
[----:B------:R-:W-:Y:S02]  /*f0e0*/  F2FP.F16.F32.PACK_AB R72, R73, R72 ;  /* 0x000000484948723e */ /* 0x000fe400000000ff */
[----:B------:R-:W-:Y:S01]  /*f0f0*/  F2FP.F16.F32.PACK_AB R80, R81, R80 ;  /* 0x000000505150723e */ /* 0x000fe200000000ff */
[----:B------:R-:W-:Y:S01]  /*f100*/  STSM.16.M88.4 [R35], R28 ;  /* 0x0000001c23007844 */ /* 0x000fe20000000200 */
[----:B------:R-:W-:Y:S01]  /*f110*/  LOP3.LUT R62, R62, R63, RZ, 0x3c, !PT ;  /* 0x0000003f3e3e7212 */ /* 0x000fe200078e3cff */
[----:B------:R-:W-:Y:S01]  /*f120*/  IMAD.X R63, RZ, RZ, R23, P5 ;  /* 0x000000ffff3f7224 */ /* 0x000fe200028e0617 */
[----:B------:R-:W-:Y:S02]  /*f130*/  MOV R38, R38 ;  /* 0x0000002600267202 */ /* 0x000fe40000000f00 */
[----:B------:R-:W-:-:S02]  /*f140*/  F2FP.F16.F32.PACK_AB R73, R160, R3 ;  /* 0x00000003a049723e */ /* 0x000fc400000000ff */
        /* <DEDUP_REMOVED lines=12> */
[----:B------:R-:W-:Y:S02]  /*f210*/  MOV R18, UR8 ;  /* 0x0000000800127c02 */ /* 0x000fe40008000f00 */
[----:B------:R-:W-:-:S02]  /*f220*/  F2FP.F16.F32.PACK_AB R90, R93, R92 ;  /* 0x0000005c5d5a723e */ /* 0x000fc400000000ff */
[----:B------:R-:W-:Y:S01]  /*f230*/  F2FP.F16.F32.PACK_AB R91, R94, R91 ;  /* 0x0000005b5e5b723e */ /* 0x000fe200000000ff */
[----:B------:R-:W-:Y:S01]  /*f240*/  IMAD.WIDE.U32 R18, R20, UR44, R18 ;  /* 0x0000002c14127c25 */ /* 0x000fe2000f8e0012 */
        /* <DEDUP_REMOVED lines=23> */
[----:B------:R-:W-:Y:S02]  /*f3c0*/  MOV R62, R62 ;  /* 0x0000003e003e7202 */ /* 0x000fe40000000f00 */
        /* <DEDUP_REMOVED lines=68> */
.L_x_1980:
[----:B------:R-:W-:Y:S05]  /*f810*/  BSYNC B0 ;  /* 0x0000000000007941 */ /* 0x000fea0003800000 */
.L_x_1979:
[----:B------:R-:W-:Y:S05]  /*f820*/  BRA `(.L_x_1978) ;  /* 0x0000000800947947 */ /* 0x000fea0003800000 */
.L_x_1977:
        /* <DEDUP_REMOVED lines=12> */
[----:B------:R-:W-:Y:S01]  /*f8f0*/  MOV R2, UR42 ;  /* 0x0000002a00027c02 */ /* 0x000fe20008000f00 */
[----:B------:R-:W-:-:S03]  /*f900*/  ULDC UR7, c[0x0][0xa88] ;  /* 0x0002a20000077ab9 */ /* 0x000fc60000000800 */
        /* <DEDUP_REMOVED lines=17> */
[----:B------:R-:W-:Y:S02]  /*fa20*/  LEA.HI.X R5, R2, UR9, R3, 0x2, P0 ;  /* 0x0000000902057c11 */ /* 0x000fe400080f1403 */
[----:B------:R-:W-:-:S05]  /*fa30*/  MOV R3, 0xff800000 ;  /* 0xff80000000037802 */ /* 0x000fca0000000f00 */
[----:B------:R1:W-:Y:S02]  /*fa40*/  STG.E desc[UR10][R4.64], R3 ;  /* 0x0000000304007986 */ /* 0x0003e4000c10190a */
.L_x_1982:
[----:B------:R-:W-:Y:S05]  /*fa50*/  BSYNC B0 ;  /* 0x0000000000007941 */ /* 0x000fea0003800000 */
.L_x_1981:
[----:B------:R-:W-:Y:S01]  /*fa60*/  R2UR UR7, R218 ;  /* 0x00000000da0772ca */ /* 0x000fe200000e0000 */
[----:B------:R-:W-:Y:S01]  /*fa70*/  ULDC UR5, c[0x0][0xa88] ;  /* 0x0002a20000057ab9 */ /* 0x000fe20000000800 */
[----:B-1----:R-:W-:Y:S01]  /*fa80*/  IMAD R3, R9, UR43, R8 ;  /* 0x0000002b09037c24 */ /* 0x002fe2000f8e0208 */
[----:B------:R-:W-:Y:S01]  /*fa90*/  UIADD3 UR42, -UR42, UR5, URZ ;  /* 0x000000052a2a7290 */ /* 0x000fe2000fffe13f */
[C---:B------:R-:W-:Y:S01]  /*faa0*/  VIADD R0, R216.reuse, 0x20 ;  /* 0x00000020d8007836 */ /* 0x040fe20000000000 */
[----:B------:R-:W-:Y:S01]  /*fab0*/  SHF.R.S32.HI R217, RZ, 0x1f, R216 ;  /* 0x0000001fffd97819 */ /* 0x000fe200000114d8 */
[C---:B------:R-:W-:Y:S01]  /*fac0*/  VIADD R2, R216.reuse, 0x40 ;  /* 0x00000040d8027836 */ /* 0x040fe20000000000 */
[----:B------:R-:W-:Y:S01]  /*fad0*/  IADD3 R7, R7, R3, RZ ;  /* 0x0000000307077210 */ /* 0x000fe20007ffe0ff */
[----:B------:R-:W-:Y:S01]  /*fae0*/  BSSY B0, `(.L_x_1983) ;  /* 0x0000024000007945 */ /* 0x000fe20003800000 */
        /* <DEDUP_REMOVED lines=8> */
[----:B--2---:R-:W-:-:S03]  /*fb70*/  VIADD R5, R14, UR5 ;  /* 0x000000050e057c36 */ /* 0x004fc60008000000 */
[----:B------:R-:W-:Y:S01]  /*fb80*/  IADD3 R11, R7, R3, RZ ;  /* 0x00000003070b7210 */ /* 0x000fe20007ffe0ff */
[----:B------:R-:W-:Y:S01]  /*fb90*/  IMAD.WIDE R4, R5, 0x80, R216 ;  /* 0x0000008005047825 */ /* 0x000fe200078e02d8 */
[----:B------:R-:W-:Y:S06]  /*fba0*/  @P2 BRA `(.L_x_1984) ;  /* 0x00000000005c2947 */ /* 0x000fec0003800000 */
[C---:B------:R-:W-:Y:S01]  /*fbb0*/  VIADD R2, R212.reuse, 0x80 ;  /* 0x00000080d4027836 */ /* 0x040fe20000000000 */
[----:B------:R-:W-:Y:S01]  /*fbc0*/  ULDC UR5, c[0x0][0xa8c] ;  /* 0x0002a30000057ab9 */ /* 0x000fe20000000800 */
[----:B------:R-:W-:Y:S01]  /*fbd0*/  VIADD R0, R212, 0x40 ;  /* 0x00000040d4007836 */ /* 0x000fe20000000000 */
[----:B------:R-:W-:Y:S01]  /*fbe0*/  ULDC.64 UR6, c[0x0][0xad8] ;  /* 0x0002b60000067ab9 */ /* 0x000fe20000000a00 */
[----:B------:R-:W-:Y:S01]  /*fbf0*/  IMAD.MOV.U32 R3, RZ, RZ, R11 ;  /* 0x000000ffff037224 */ /* 0x000fe200078e000b */
[----:B------:R-:W-:Y:S01]  /*fc00*/  ISETP.GE.AND P4, PT, R2, UR5, PT ;  /* 0x0000000502007c0c */ /* 0x000fe2000bf86270 */
[----:B------:R-:W-:Y:S01]  /*fc10*/  IMAD R9, R5, UR6, RZ ;  /* 0x0000000605097c24 */ /* 0x000fe2000f8e02ff */
[----:B------:R-:W-:Y:S01]  /*fc20*/  ISETP.GE.AND P3, PT, R0, UR5, PT ;  /* 0x0000000500007c0c */ /* 0x000fe2000bf66270 */
[----:B------:R-:W-:Y:S01]  /*fc30*/  IMAD.MOV.U32 R2, RZ, RZ, R6 ;  /* 0x000000ffff027224 */ /* 0x000fe200078e0006 */
[----:B------:R-:W-:Y:S01]  /*fc40*/  IADD3 R0, R212, 0xc0, RZ ;  /* 0x000000c0d4007810 */ /* 0x000fe20007ffe0ff */
[----:B------:R-:W-:Y:S01]  /*fc50*/  IMAD R9, R4, UR7, R9 ;  /* 0x0000000704097c24 */ /* 0x000fe2000f8e0209 */
[----:B------:R-:W-:Y:S01]  /*fc60*/  ISETP.GE.AND P2, PT, R212, UR5, PT ;  /* 0x00000005d4007c0c */ /* 0x000fe2000bf46270 */
[----:B------:R-:W-:Y:S01]  /*fc70*/  IMAD.WIDE.U32 R2, R4, UR6, R2 ;  /* 0x0000000604027c25 */ /* 0x000fe2000f8e0002 */
[----:B------:R-:W-:Y:S01]  /*fc80*/  ISETP.GE.AND P5, PT, R0, UR5, PT ;  /* 0x0000000500007c0c */ /* 0x000fe2000bfa6270 */
[----:B------:R-:W-:Y:S01]  /*fc90*/  ULDC.64 UR6, c[0x0][0xa80] ;  /* 0x0002a00000067ab9 */ /* 0x000fe20000000a00 */
[----:B------:R-:W-:Y:S01]  /*fca0*/  ULDC.64 UR8, c[0x0][0x208] ;  /* 0x0000820000087ab9 */ /* 0x000fe20000000a00 */
[----:B------:R-:W-:-:S02]  /*fcb0*/  LEA R12, P6, R2, UR6, 0x1 ;  /* 0x00000006020c7c11 */ /* 0x000fc4000f8c08ff */
[----:B------:R-:W-:-:S04]  /*fcc0*/  IADD3 R3, R3, R9, RZ ;  /* 0x0000000903037210 */ /* 0x000fc80007ffe0ff */
[----:B------:R-:W-:-:S05]  /*fcd0*/  LEA.HI.X R13, R2, UR7, R3, 0x1, P6 ;  /* 0x00000007020d7c11 */ /* 0x000fca000b0f0c03 */
[----:B------:R1:W-:Y:S04]  /*fce0*/  @!P2 STG.E.128 desc[UR8][R12.64], RZ ;  /* 0x000000ff0c00a986 */ /* 0x0003e8000c101d08 */
[----:B------:R1:W-:Y:S04]  /*fcf0*/  @!P3 STG.E.128 desc[UR8][R12.64+0x80], RZ ;  /* 0x000080ff0c00b986 */ /* 0x0003e8000c101d08 */
[----:B------:R1:W-:Y:S04]  /*fd00*/  @!P4 STG.E.128 desc[UR8][R12.64+0x100], RZ ;  /* 0x000100ff0c00c986 */ /* 0x0003e8000c101d08 */
[----:B------:R1:W-:Y:S02]  /*fd10*/  @!P5 STG.E.128 desc[UR8][R12.64+0x180], RZ ;  /* 0x000180ff0c00d986 */ /* 0x0003e4000c101d08 */
.L_x_1984:
[----:B------:R-:W-:Y:S05]  /*fd20*/  BSYNC B0 ;  /* 0x0000000000007941 */ /* 0x000fea0003800000 */
.L_x_1983:
[----:B------:R-:W-:Y:S01]  /*fd30*/  BSSY B0, `(.L_x_1985) ;  /* 0x000001c000007945 */ /* 0x000fe20003800000 */
[----:B------:R-:W-:-:S03]  /*fd40*/  ISETP.GE.AND P2, PT, R8, UR42, PT ;  /* 0x0000002a08007c0c */ /* 0x000fc6000bf46270 */
[----:B------:R-:W-:Y:S10]  /*fd50*/  @P0 BRA `(.L_x_1986) ;  /* 0x0000000000640947 */ /* 0x000ff40003800000 */
[----:B------:R-:W-:Y:S01]  /*fd60*/  IADD3 R9, P0, R4, 0x20, RZ ;  /* 0x0000002004097810 */ /* 0x000fe20007f1e0ff */
[C---:B------:R-:W-:Y:S01]  /*fd70*/  VIADD R3, R212.reuse, 0x80 ;  /* 0x00000080d4037836 */ /* 0x040fe20000000000 */
[----:B------:R-:W-:Y:S01]  /*fd80*/  ULDC UR5, c[0x0][0xa8c] ;  /* 0x0002a30000057ab9 */ /* 0x000fe20000000800 */
[C---:B------:R-:W-:Y:S01]  /*fd90*/  VIADD R2, R212.reuse, 0x40 ;  /* 0x00000040d4027836 */ /* 0x040fe20000000000 */
[----:B------:R-:W-:Y:S01]  /*fda0*/  IADD3.X R0, RZ, R5, RZ, P0, !PT ;  /* 0x00000005ff007210 */ /* 0x000fe200007fe4ff */
[----:B------:R-:W-:Y:S01]  /*fdb0*/  ULDC.64 UR6, c[0x0][0xad8] ;  /* 0x0002b60000067ab9 */ /* 0x000fe20000000a00 */
        /* <DEDUP_REMOVED lines=19> */
.L_x_1986:
[----:B------:R-:W-:Y:S05]  /*fef0*/  BSYNC B0 ;  /* 0x0000000000007941 */ /* 0x000fea0003800000 */
.L_x_1985:
        /* <DEDUP_REMOVED lines=27> */
.L_x_1988:
[----:B------:R-:W-:Y:S05]  /*100b0*/  BSYNC B0 ;  /* 0x0000000000007941 */ /* 0x000fea0003800000 */
.L_x_1987:
[----:B------:R-:W-:Y:S04]  /*100c0*/  BSSY B0, `(.L_x_1978) ;  /* 0x000001b000007945 */ /* 0x000fe80003800000 */
[----:B------:R-:W-:Y:S05]  /*100d0*/  @P2 BRA `(.L_x_1989) ;  /* 0x0000000000642947 */ /* 0x000fea0003800000 */
[----:B------:R-:W-:Y:S01]  /*100e0*/  IADD3 R7, P0, R4, 0x60, RZ ;  /* 0x0000006004077810 */ /* 0x000fe20007f1e0ff */
[----:B------:R-:W-:Y:S01]  /*100f0*/  VIADD R0, R212, 0x40 ;  /* 0x00000040d4007836 */ /* 0x000fe20000000000 */
[----:B------:R-:W-:Y:S01]  /*10100*/  ULDC UR5, c[0x0][0xa8c] ;  /* 0x0002a30000057ab9 */ /* 0x000fe20000000800 */
[----:B------:R-:W-:Y:S01]  /*10110*/  MOV R2, R6 ;  /* 0x0000000600027202 */ /* 0x000fe20000000f00 */
[----:B------:R-:W-:Y:S01]  /*10120*/  ULDC.64 UR6, c[0x0][0xad8] ;  /* 0x0002b60000067ab9 */ /* 0x000fe20000000a00 */
[----:B------:R-:W-:Y:S01]  /*10130*/  IADD3.X R4, RZ, R5, RZ, P0, !PT ;  /* 0x00000005ff047210 */ /* 0x000fe200007fe4ff */
[----:B------:R-:W-:Y:S01]  /*10140*/  IMAD.MOV.U32 R3, RZ, RZ, R11 ;  /* 0x000000ffff037224 */ /* 0x000fe200078e000b */
[----:B------:R-:W-:Y:S01]  /*10150*/  ISETP.GE.AND P2, PT, R0, UR5, PT ;  /* 0x0000000500007c0c */ /* 0x000fe2000bf46270 */
[C---:B------:R-:W-:Y:S01]  /*10160*/  VIADD R5, R212.reuse, 0x80 ;  /* 0x00000080d4057836 */ /* 0x040fe20000000000 */
[----:B------:R-:W-:Y:S01]  /*10170*/  ISETP.GE.AND P1, PT, R212, UR5, PT ;  /* 0x00000005d4007c0c */ /* 0x000fe2000bf26270 */
[----:B------:R-:W-:Y:S01]  /*10180*/  IMAD R4, R4, UR6, RZ ;  /* 0x0000000604047c24 */ /* 0x000fe2000f8e02ff */
[----:B------:R-:W-:Y:S01]  /*10190*/  ULDC.64 UR8, c[0x0][0x208] ;  /* 0x0000820000087ab9 */ /* 0x000fe20000000a00 */
[----:B------:R-:W-:Y:S01]  /*101a0*/  VIADD R0, R212, 0xc0 ;  /* 0x000000c0d4007836 */ /* 0x000fe20000000000 */
[----:B------:R-:W-:Y:S01]  /*101b0*/  ISETP.GE.AND P3, PT, R5, UR5, PT ;  /* 0x0000000505007c0c */ /* 0x000fe2000bf66270 */
[----:B------:R-:W-:-:S03]  /*101c0*/  IMAD.WIDE.U32 R2, R7, UR6, R2 ;  /* 0x0000000607027c25 */ /* 0x000fc6000f8e0002 */
[----:B------:R-:W-:Y:S01]  /*101d0*/  ISETP.GE.AND P4, PT, R0, UR5, PT ;  /* 0x0000000500007c0c */ /* 0x000fe2000bf86270 */
[----:B------:R-:W-:Y:S01]  /*101e0*/  IMAD R7, R7, UR7, R4 ;  /* 0x0000000707077c24 */ /* 0x000fe2000f8e0204 */
[----:B------:R-:W-:Y:S02]  /*101f0*/  ULDC.64 UR6, c[0x0][0xa80] ;  /* 0x0002a00000067ab9 */ /* 0x000fe40000000a00 */
[----:B------:R-:W-:Y:S02]  /*10200*/  LEA R4, P0, R2, UR6, 0x1 ;  /* 0x0000000602047c11 */ /* 0x000fe4000f8008ff */
[----:B------:R-:W-:-:S04]  /*10210*/  IADD3 R3, R3, R7, RZ ;  /* 0x0000000703037210 */ /* 0x000fc80007ffe0ff */
[----:B------:R-:W-:-:S05]  /*10220*/  LEA.HI.X R5, R2, UR7, R3, 0x1, P0 ;  /* 0x0000000702057c11 */ /* 0x000fca00080f0c03 */
[----:B------:R4:W-:Y:S04]  /*10230*/  @!P1 STG.E.128 desc[UR8][R4.64], RZ ;  /* 0x000000ff04009986 */ /* 0x0009e8000c101d08 */
[----:B------:R4:W-:Y:S04]  /*10240*/  @!P2 STG.E.128 desc[UR8][R4.64+0x80], RZ ;  /* 0x000080ff0400a986 */ /* 0x0009e8000c101d08 */
[----:B------:R4:W-:Y:S04]  /*10250*/  @!P3 STG.E.128 desc[UR8][R4.64+0x100], RZ ;  /* 0x000100ff0400b986 */ /* 0x0009e8000c101d08 */
[----:B------:R4:W-:Y:S02]  /*10260*/  @!P4 STG.E.128 desc[UR8][R4.64+0x180], RZ ;  /* 0x000180ff0400c986 */ /* 0x0009e4000c101d08 */
.L_x_1989:
[----:B------:R-:W-:Y:S05]  /*10270*/  BSYNC B0 ;  /* 0x0000000000007941 */ /* 0x000fea0003800000 */
.L_x_1978:
[----:B------:R-:W5:Y:S02]  /*10280*/  LDC R0, c[0x0][0xda8] ;  /* 0x00036a00ff007b82 */ /* 0x000f640000000800 */
[----:B-----5:R-:W-:-:S13]  /*10290*/  ISETP.LE.AND P0, PT, R0, UR4, PT ;  /* 0x0000000400007c0c */ /* 0x020fda000bf03270 */
[----:B------:R-:W-:Y:S05]  /*102a0*/  @!P0 BRA `(.L_x_1990) ;  /* 0xffffff0800cc8947 */ /* 0x000fea000383ffff */
[----:B------:R-:W-:Y:S05]  /*102b0*/  EXIT ;  /* 0x000000000000794d */ /* 0x000fea0003800000 */
.L_x_1942:
        /* <DEDUP_REMOVED lines=8> */
[----:B------:R-:W-:Y:S02]  /*10340*/  IMAD.MOV.U32 R17, RZ, RZ, 0x1 ;  /* 0x00000001ff117424 */ /* 0x000fe400078e00ff */
[----:B------:R-:W-:-:S04]  /*10350*/  IMAD.MOV.U32 R16, RZ, RZ, RZ ;  /* 0x000000ffff107224 */ /* 0x000fc800078e00ff */
[----:B------:R-:W1:Y:S02]  /*10360*/  LDC R0, c[0x0][0xda8] ;  /* 0x00036a00ff007b82 */ /* 0x000e640000000800 */
[----:B-1----:R-:W-:-:S13]  /*10370*/  ISETP.LE.AND P0, PT, R0, UR4, PT ;  /* 0x0000000400007c0c */ /* 0x002fda000bf03270 */
[----:B------:R-:W-:Y:S05]  /*10380*/  @P0 BRA `(.L_x_1991) ;  /* 0x0000003000000947 */ /* 0x000fea0003800000 */
[----:B------:R-:W1:Y:S01]  /*10390*/  S2R R2, SR_TID.X ;  /* 0x0000000000027919 */ /* 0x000e620000002100 */
[----:B------:R-:W-:Y:S01]  /*103a0*/  MOV R18, UR4 ;  /* 0x0000000400127c02 */ /* 0x000fe20008000f00 */
[----:B------:R-:W-:Y:S01]  /*103b0*/  IMAD.MOV.U32 R16, RZ, RZ, RZ ;  /* 0x000000ffff107224 */ /* 0x000fe200078e00ff */
[----:B------:R-:W-:Y:S01]  /*103c0*/  ULDC UR50, c[0x0][0xc] ;  /* 0x0000030000327ab9 */ /* 0x000fe20000000800 */
[----:B------:R-:W-:Y:S01]  /*103d0*/  IMAD.MOV.U32 R17, RZ, RZ, 0x1 ;  /* 0x00000001ff117424 */ /* 0x000fe200078e00ff */
[----:B------:R-:W-:Y:S01]  /*103e0*/  ULDC.64 UR42, c[0x0][0x198] ;  /* 0x00006600002a7ab9 */ /* 0x000fe20000000a00 */
[----:B------:R-:W-:Y:S01]  /*103f0*/  UMOV UR49, URZ ;  /* 0x0000003f00317c82 */ /* 0x000fe20008000000 */
[----:B-1----:R-:W-:-:S07]  /*10400*/  LOP3.LUT R19, R2, 0x1f, RZ, 0xc0, !PT ;  /* 0x0000001f02137812 */ /* 0x002fce00078ec0ff */
.L_x_2039:
        /* <DEDUP_REMOVED lines=21> */
.L_x_1992:
[----:B------:R-:W-:Y:S01]  /*10560*/  ULDC UR9, c[0x0][0xdc4] ;  /* 0x0003710000097ab9 */ /* 0x000fe20000000800 */
[----:B------:R-:W-:Y:S01]  /*10570*/  UMOV UR6, UR7 ;  /* 0x0000000700067c82 */ /* 0x000fe20008000000 */
[----:B------:R-:W-:-:S11]  /*10580*/  UISETP.NE.AND UP0, UPT, UR9, 0x1, UPT ;  /* 0x000000010900788c */ /* 0x000fd6000bf05270 */
[----:B------:R-:W-:Y:S02]  /*10590*/  @UP0 ULDC.64 UR10, c[0x0][0xdc8] ;  /* 0x00037200000a0ab9 */ /* 0x000fe40000000a00 */
[----:B------:R-:W-:-:S04]  /*105a0*/  UIMAD.WIDE.U32 UR4, UR7, UR10, URZ ;  /* 0x0000000a070472a5 */ /* 0x000fc8000f8e003f */
[----:B------:R-:W-:-:S04]  /*105b0*/  @UP0 USHF.R.U32.HI UR6, URZ, UR11, UR5 ;  /* 0x0000000b3f060299 */ /* 0x000fc80008011605 */
[----:B------:R-:W-:-:S12]  /*105c0*/  UIMAD UR4, UR6, UR9, URZ ;  /* 0x00000009060472a4 */ /* 0x000fd8000f8e023f */
.L_x_1993:
[----:B------:R-:W-:Y:S01]  /*105d0*/  ULDC.64 UR10, c[0x0][0x3f8] ;  /* 0x0000fe00000a7ab9 */ /* 0x000fe20000000a00 */
[----:B------:R-:W-:Y:S01]  /*105e0*/  ULOP3.LUT UR6, URZ, UR6, URZ, 0x33, !UPT ;  /* 0x000000063f067292 */ /* 0x000fe2000f8e333f */
[----:B------:R-:W-:Y:S01]  /*105f0*/  BSSY B6, `(.L_x_1994) ;  /* 0x00002ca000067945 */ /* 0x000fe20003800000 */
[----:B------:R-:W-:Y:S02]  /*10600*/  UISETP.NE.U32.AND UP0, UPT, UR10, URZ, UPT ;  /* 0x0000003f0a00728c */ /* 0x000fe4000bf05070 */
[----:B------:R-:W-:Y:S02]  /*10610*/  UIADD3 UR9, UR7, -UR4, URZ ;  /* 0x8000000407097290 */ /* 0x000fe4000fffe03f */
[----:B------:R-:W-:Y:S01]  /*10620*/  UISETP.NE.AND.EX UP0, UPT, UR11, URZ, UPT, UP0 ;  /* 0x0000003f0b00728c */ /* 0x000fe2000bf05300 */
[----:B------:R-:W-:Y:S01]  /*10630*/  ULDC UR4, c[0x0][0xdac] ;  /* 0x00036b0000047ab9 */ /* 0x000fe20000000800 */
[----:B------:R-:W-:Y:S01]  /*10640*/  ULDC UR5, c[0x0][0x404] ;  /* 0x0001010000057ab9 */ /* 0x000fe20000000800 */
[----:B------:R-:W-:Y:S01]  /*10650*/  UIADD3 UR6, UR6, UR4, URZ ;  /* 0x0000000406067290 */ /* 0x000fe2000fffe03f */
[----:B------:R-:W-:-:S02]  /*10660*/  ULDC UR7, c[0x0][0x2e0] ;  /* 0x0000b80000077ab9 */ /* 0x000fc40000000800 */
[----:B------:R-:W-:Y:S01]  /*10670*/  ULDC UR4, c[0x0][0x288] ;  /* 0x0000a20000047ab9 */ /* 0x000fe20000000800 */
[----:B------:R-:W-:Y:S02]  /*10680*/  USHF.L.U32 UR45, UR6, 0x7, URZ ;  /* 0x00000007062d7899 */ /* 0x000fe4000800063f */
[----:B------:R-:W-:Y:S02]  /*10690*/  USEL UR6, UR5, 0x1, UP0 ;  /* 0x0000000105067887 */ /* 0x000fe40008000000 */
[----:B------:R-:W-:Y:S02]  /*106a0*/  UIADD3 UR5, UR45, 0xcf, -UR4 ;  /* 0x000000cf2d057890 */ /* 0x000fe4000fffe804 */
[----:B------:R-:W-:Y:S02]  /*106b0*/  UIMAD UR4, UR6, UR7, 0x4f ;  /* 0x0000004f060474a4 */ /* 0x000fe4000f8e0207 */
[----:B------:R-:W-:Y:S02]  /*106c0*/  UIMAD UR6, UR6, UR7, UR5 ;  /* 0x00000007060672a4 */ /* 0x000fe4000f8e0205 */
[----:B------:R-:W-:Y:S01]  /*106d0*/  UIMAD.WIDE UR4, UR4, 0x66666667, URZ ;  /* 0x66666667040478a5 */ /* 0x000fe2000f8e023f */
[----:B------:R-:W-:Y:S01]  /*106e0*/  ULDC UR10, c[0x0][0xdc4] ;  /* 0x00037100000a7ab9 */ /* 0x000fe20000000800 */
[----:B------:R-:W-:-:S02]  /*106f0*/  UIMAD.WIDE UR6, UR6, 0x66666667, URZ ;  /* 0x66666667060678a5 */ /* 0x000fc4000f8e023f */
[----:B------:R-:W-:Y:S02]  /*10700*/  UIMAD UR10, UR8, UR10, UR9 ;  /* 0x0000000a080a72a4 */ /* 0x000fe4000f8e0209 */
[----:B------:R-:W-:Y:S01]  /*10710*/  USHF.R.U32.HI UR6, URZ, 0x1f, UR7 ;  /* 0x0000001f3f067899 */ /* 0x000fe20008011607 */
[----:B------:R-:W-:Y:S01]  /*10720*/  UMOV UR8, UR5 ;  /* 0x0000000500087c82 */ /* 0x000fe20008000000 */
[----:B------:R-:W-:Y:S01]  /*10730*/  ULDC UR11, c[0x0][0xdb8] ;  /* 0x00036e00000b7ab9 */ /* 0x000fe20000000800 */
[----:B------:R-:W-:Y:S02]  /*10740*/  USHF.R.U32.HI UR9, URZ, 0x1f, UR8 ;  /* 0x0000001f3f097899 */ /* 0x000fe40008011608 */
[----:B------:R-:W-:Y:S02]  /*10750*/  ULEA.HI.SX32 UR6, UR7, UR6, 0x1b ;  /* 0x0000000607067291 */ /* 0x000fe4000f8fda3f */
[----:B------:R-:W-:Y:S02]  /*10760*/  ULEA.HI.SX32 UR9, UR8, UR9, 0x1b ;  /* 0x0000000908097291 */ /* 0x000fe4000f8fda3f */
[----:B------:R-:W-:-:S02]  /*10770*/  UISETP.NE.AND UP1, UPT, UR11, 0x1, UPT ;  /* 0x000000010b00788c */ /* 0x000fc4000bf25270 */
[----:B------:R-:W-:Y:S01]  /*10780*/  UISETP.LT.AND UP0, UPT, UR9, UR6, UPT ;  /* 0x000000060900728c */ /* 0x000fe2000bf01270 */
[----:B------:R-:W-:-:S03]  /*10790*/  UMOV UR47, UR10 ;  /* 0x0000000a002f7c82 */ /* 0x000fc60008000000 */
[----:B------:R-:W-:-:S05]  /*107a0*/  USEL UR41, UR9, UR6, UP0 ;  /* 0x0000000609297287 */ /* 0x000fca0008000000 */
[----:B------:R-:W-:Y:S01]  /*107b0*/  @UP1 ULDC UR12, c[0x0][0xdbc] ;  /* 0x00036f00000c1ab9 */ /* 0x000fe20000000800 */
[----:B------:R-:W-:Y:S01]  /*107c0*/  ISETP.LT.AND P0, PT, RZ, UR41, PT ;  /* 0x00000029ff007c0c */ /* 0x000fe2000bf01270 */
[----:B------:R-:W-:Y:S01]  /*107d0*/  UIMAD.WIDE.U32 UR4, UR10, UR12, URZ ;  /* 0x0000000c0a0472a5 */ /* 0x000fe2000f8e003f */
[----:B------:R-:W-:-:S03]  /*107e0*/  @UP1 ULDC UR7, c[0x0][0xdc0] ;  /* 0x0003700000071ab9 */ /* 0x000fc60000000800 */
[----:B------:R-:W-:-:S04]  /*107f0*/  @UP1 USHF.R.U32.HI UR47, URZ, UR7, UR5 ;  /* 0x000000073f2f1299 */ /* 0x000fc80008011605 */
[----:B------:R-:W-:-:S04]  /*10800*/  UIADD3 UR46, -UR47, URZ, URZ ;  /* 0x0000003f2f2e7290 */ /* 0x000fc8000fffe13f */
[----:B------:R-:W-:Y:S01]  /*10810*/  UIMAD UR46, UR11, UR46, UR10 ;  /* 0x0000002e0b2e72a4 */ /* 0x000fe2000f8e020a */
[----:B------:R-:W-:Y:S11]  /*10820*/  @P0 BRA `(.L_x_1995) ;  /* 0x0000000000440947 */ /* 0x000ff60003800000 */
[----:B------:R-:W-:Y:S02]  /*10830*/  ISETP.NE.AND P0, PT, R19, RZ, PT ;  /* 0x000000ff1300720c */ /* 0x000fe40003f05270 */
[----:B------:R-:W-:-:S11]  /*10840*/  MOV R13, R18 ;  /* 0x00000012000d7202 */ /* 0x000fd60000000f00 */
        /* <DEDUP_REMOVED lines=15> */
.L_x_1995:
        /* <DEDUP_REMOVED lines=23> */
.L_x_1997:
        /* <DEDUP_REMOVED lines=20> */
.L_x_1999:
        /* <DEDUP_REMOVED lines=16> */
.L_x_1998:
[----:B------:R-:W-:Y:S01]  /*10cf0*/  ULDC.64 UR4, c[0x0][0x9f8] ;  /* 0x00027e0000047ab9 */ /* 0x000fe20000000a00 */
[----:B------:R-:W-:Y:S01]  /*10d00*/  IMAD.U32 R5, RZ, RZ, UR47 ;  /* 0x0000002fff057e24 */ /* 0x000fe2000f8e00ff */
[----:B------:R-:W-:Y:S01]  /*10d10*/  ISETP.NE.U32.AND P0, PT, RZ, UR4, PT ;  /* 0x00000004ff007c0c */ /* 0x000fe2000bf05070 */
[----:B------:R-:W-:Y:S01]  /*10d20*/  IMAD.U32 R0, RZ, RZ, UR47 ;  /* 0x0000002fff007e24 */ /* 0x000fe2000f8e00ff */
[----:B------:R-:W-:Y:S01]  /*10d30*/  ULDC.64 UR6, c[0x0][0x208] ;  /* 0x0000820000067ab9 */ /* 0x000fe20000000a00 */
[----:B------:R-:W1:Y:S01]  /*10d40*/  LDC R4, c[0x0][0x428] ;  /* 0x00010a00ff047b82 */ /* 0x000e620000000800 */
[----:B------:R-:W-:-:S13]  /*10d50*/  ISETP.NE.AND.EX P0, PT, RZ, UR5, PT, P0 ;  /* 0x00000005ff007c0c */ /* 0x000fda000bf05300 */
[----:B------:R-:W2:Y:S02]  /*10d60*/  @P0 LDC.64 R2, c[0x0][0x9f8] ;  /* 0x00027e00ff020b82 */ /* 0x000ea40000000a00 */
[----:B--2---:R-:W-:-:S05]  /*10d70*/  @P0 IMAD.WIDE R2, R5, 0x4, R2 ;  /* 0x0000000405020825 */ /* 0x004fca00078e0202 */
[----:B------:R2:W3:Y:S01]  /*10d80*/  @P0 LDG.E R0, desc[UR6][R2.64] ;  /* 0x0000000602000981 */ /* 0x0004e2000c1e1900 */
[----:B-1----:R-:W-:Y:S01]  /*10d90*/  ISETP.NE.AND P0, PT, R4, 0x1, PT ;  /* 0x000000010400780c */ /* 0x002fe20003f05270 */
[----:B------:R-:W-:Y:S01]  /*10da0*/  UMOV UR44, URZ ;  /* 0x0000003f002c7c82 */ /* 0x000fe20008000000 */
[----:B------:R-:W-:Y:S01]  /*10db0*/  ISETP.NE.AND P1, PT, R19, RZ, PT ;  /* 0x000000ff1300720c */ /* 0x000fe20003f25270 */
[----:B------:R-:W-:Y:S01]  /*10dc0*/  UMOV UR8, 0x40 ;  /* 0x0000004000087882 */ /* 0x000fe20000000000 */
[----:B------:R-:W-:Y:S01]  /*10dd0*/  MOV R4, UR46 ;  /* 0x0000002e00047c02 */ /* 0x000fe20008000f00 */
[----:B------:R-:W-:Y:S01]  /*10de0*/  UMOV UR9, UR45 ;  /* 0x0000002d00097c82 */ /* 0x000fe20008000000 */
[----:B------:R-:W-:Y:S01]  /*10df0*/  UMOV UR10, UR46 ;  /* 0x0000002e000a7c82 */ /* 0x000fe20008000000 */
[----:B------:R-:W-:Y:S01]  /*10e00*/  UMOV UR11, UR47 ;  /* 0x0000002f000b7c82 */ /* 0x000fe20008000000 */
[----:B------:R-:W-:Y:S01]  /*10e10*/  UMOV UR12, 0x80 ;  /* 0x00000080000c7882 */ /* 0x000fe20000000000 */
[----:B--2---:R-:W1:Y:S01]  /*10e20*/  LDC.64 R2, c[0x0][0x3f8] ;  /* 0x0000fe00ff027b82 */ /* 0x004e620000000a00 */
[----:B------:R-:W-:Y:S01]  /*10e30*/  UMOV UR13, UR45 ;  /* 0x0000002d000d7c82 */ /* 0x000fe20008000000 */
[----:B------:R-:W-:Y:S01]  /*10e40*/  UMOV UR14, UR46 ;  /* 0x0000002e000e7c82 */ /* 0x000fe20008000000 */
[----:B------:R-:W-:Y:S01]  /*10e50*/  UMOV UR15, UR47 ;  /* 0x0000002f000f7c82 */ /* 0x000fe20008000000 */
[----:B------:R-:W-:Y:S01]  /*10e60*/  UMOV UR16, 0xc0 ;  /* 0x000000c000107882 */ /* 0x000fe20000000000 */
[----:B------:R-:W-:Y:S01]  /*10e70*/  UMOV UR17, UR45 ;  /* 0x0000002d00117c82 */ /* 0x000fe20008000000 */
[----:B------:R-:W-:Y:S01]  /*10e80*/  VOTEU.ALL UP1, P1 ;  /* 0x00000000003f7886 */ /* 0x000fe20000820000 */
[----:B------:R-:W-:Y:S01]  /*10e90*/  UMOV UR18, UR46 ;  /* 0x0000002e00127c82 */ /* 0x000fe20008000000 */
[----:B------:R-:W2:Y:S01]  /*10ea0*/  @P0 LDC R5, c[0x0][0x42c] ;  /* 0x00010b00ff050b82 */ /* 0x000ea20000000800 */
[----:B------:R-:W-:Y:S01]  /*10eb0*/  UMOV UR19, UR47 ;  /* 0x0000002f00137c82 */ /* 0x000fe20008000000 */
[----:B------:R-:W-:Y:S01]  /*10ec0*/  UMOV UR6, 0xffffffff ;  /* 0xffffffff00067882 */ /* 0x000fe20000000000 */
[----:B------:R-:W-:-:S04]  /*10ed0*/  @!UP1 UIADD3 UR4, UP0, UR42, 0x270, URZ ;  /* 0x000002702a049890 */ /* 0x000fc8000ff1e03f */
[----:B------:R-:W-:Y:S01]  /*10ee0*/  @!UP1 UIADD3.X UR5, URZ, UR43, URZ, UP0, !UPT ;  /* 0x0000002b3f059290 */ /* 0x000fe200087fe43f */
[----:B------:R-:W4:Y:S08]  /*10ef0*/  @P0 LDC R6, c[0x0][0x430] ;  /* 0x00010c00ff060b82 */ /* 0x000f300000000800 */
[----:B------:R1:W-:Y:S01]  /*10f00*/  @!UP1 UTMAPF.L2.4D [UR44], [UR4] ;  /* 0x0000002c040095b8 */ /* 0x0003e20008018000 */
[----:B--2---:R-:W-:Y:S01]  /*10f10*/  @P0 IMAD.HI.U32 R5, R5, UR46, RZ ;  /* 0x0000002e05050c27 */ /* 0x004fe2000f8e00ff */
[----:B------:R2:W-:Y:S04]  /*10f20*/  @!UP1 UTMAPF.L2.4D [UR8], [UR4] ;  /* 0x00000008040095b8 */ /* 0x0005e80008018000 */
[----:B----4-:R-:W-:Y:S01]  /*10f30*/  @P0 SHF.R.U32.HI R4, RZ, R6, R5 ;  /* 0x00000006ff040219 */ /* 0x010fe20000011605 */
[----:B------:R2:W-:Y:S01]  /*10f40*/  @!UP1 UTMAPF.L2.4D [UR12], [UR4] ;  /* 0x0000000c040095b8 */ /* 0x0005e20008018000 */
[----:B-1----:R-:W-:Y:S01]  /*10f50*/  ISETP.NE.U32.AND P0, PT, R2, RZ, PT ;  /* 0x000000ff0200720c */ /* 0x002fe20003f05070 */
[----:B------:R-:W-:-:S03]  /*10f60*/  IMAD.U32 R5, RZ, RZ, UR41 ;  /* 0x00000029ff057e24 */ /* 0x000fc6000f8e00ff */
[----:B------:R-:W-:Y:S01]  /*10f70*/  ISETP.NE.AND.EX P0, PT, R3, RZ, PT, P0 ;  /* 0x000000ff0300720c */ /* 0x000fe20003f05300 */
[----:B------:R-:W-:Y:S01]  /*10f80*/  VIADD R5, R5, 0xffffffff ;  /* 0xffffffff05057836 */ /* 0x000fe20000000000 */
[----:B------:R2:W-:Y:S02]  /*10f90*/  @!UP1 UTMAPF.L2.4D [UR16], [UR4] ;  /* 0x00000010040095b8 */ /* 0x0005e40008018000 */
[----:B---3--:R-:W-:Y:S01]  /*10fa0*/  SEL R6, R0, RZ, !P0 ;  /* 0x000000ff00067207 */ /* 0x008fe20004000000 */
[----:B--2---:R-:W-:Y:S08]  /*10fb0*/  BRA.DIV UR6, `(.L_x_2000) ;  /* 0x0000002a06707947 */ /* 0x004ff0000b800000 */
.L_x_2051:
[----:B------:R-:W-:Y:S01]  /*10fc0*/  UMOV UR4, 0xffffffff ;  /* 0xffffffff00047882 */ /* 0x000fe20000000000 */
[----:B------:R-:W-:Y:S02]  /*10fd0*/  SHF.R.S32.HI R12, RZ, 0x1f, R0 ;  /* 0x0000001fff0c7819 */ /* 0x000fe40000011400 */
[----:B------:R-:W-:Y:S05]  /*10fe0*/  BRA.DIV UR4, `(.L_x_2001) ;  /* 0x0000002a04907947 */ /* 0x000fea000b800000 */
[----:B------:R-:W-:-:S13]  /*10ff0*/  ELECT P6, URZ, PT ;  /* 0x00000000003f782f */ /* 0x000fda00038c0000 */
.L_x_2054:
[----:B------:R-:W-:Y:S05]  /*11000*/  @!P6 BRA `(.L_x_2002) ;  /* 0x000000040004e947 */ /* 0x000fea0003800000 */
[----:B------:R-:W-:Y:S01]  /*11010*/  MOV R6, R0 ;  /* 0x0000000000067202 */ /* 0x000fe20000000f00 */
        /* <DEDUP_REMOVED lines=11> */
[--C-:B------:R-:W-:Y:S01]  /*110d0*/  SHF.R.S32.HI R7, RZ, 0x1f, R10.reuse ;  /* 0x0000001fff077819 */ /* 0x100fe2000001140a */
[----:B------:R-:W-:-:S04]  /*110e0*/  IMAD.MOV.U32 R6, RZ, RZ, R10 ;  /* 0x000000ffff067224 */ /* 0x000fc800078e000a */
[----:B------:R-:W-:-:S05]  /*110f0*/  IMAD.WIDE.U32 R6, R0, UR4, R6 ;  /* 0x0000000400067c25 */ /* 0x000fca000f8e0006 */
[----:B------:R-:W-:Y:S02]  /*11100*/  IADD3 R7, R7, R9, RZ ;  /* 0x0000000907077210 */ /* 0x000fe40007ffe0ff */
[----:B------:R-:W-:-:S04]  /*11110*/  LEA R8, P2, R6, R2, 0x2 ;  /* 0x0000000206087211 */ /* 0x000fc800078410ff */
[----:B------:R-:W-:-:S05]  /*11120*/  LEA.HI.X R9, R6, R3, R7, 0x2, P2 ;  /* 0x0000000306097211 */ /* 0x000fca00010f1407 */
[----:B------:R1:W5:Y:S01]  /*11130*/  LDG.E R6, desc[UR6][R8.64] ;  /* 0x0000000608067981 */ /* 0x000362000c1e1900 */
[----:B------:R-:W-:-:S04]  /*11140*/  IMAD.MOV R10, RZ, RZ, -R10 ;  /* 0x000000ffff0a7224 */ /* 0x000fc800078e0a0a */
[----:B------:R-:W-:-:S07]  /*11150*/  IMAD R5, R11, R10, R5 ;  /* 0x0000000a0b057224 */ /* 0x000fce00078e0205 */
.L_x_2003:
[----:B------:R-:W2:Y:S01]  /*11160*/  S2R R7, SR_TID.X ;  /* 0x0000000000077919 */ /* 0x000ea20000002100 */
[----:B-1----:R-:W-:Y:S02]  /*11170*/  LEA R8, R16, UR40, 0x3 ;  /* 0x0000002810087c11 */ /* 0x002fe4000f8e18ff */
[----:B--2---:R-:W-:Y:S02]  /*11180*/  LOP3.LUT R9, R7, 0x7f, RZ, 0xc0, !PT ;  /* 0x0000007f07097812 */ /* 0x004fe400078ec0ff */
[----:B------:R-:W-:Y:S02]  /*11190*/  SHF.L.U32 R7, R17, 0x1f, RZ ;  /* 0x0000001f11077819 */ /* 0x000fe400000006ff */
[----:B------:R-:W-:Y:S02]  /*111a0*/  ISETP.NE.AND P3, PT, R9, RZ, PT ;  /* 0x000000ff0900720c */ /* 0x000fe40003f65270 */
[----:B------:R-:W1:Y:S02]  /*111b0*/  SYNCS.PHASECHK.TRANS64.TRYWAIT P2, [R8+URZ+0x38840], R7 ;  /* 0x03884007080075a7 */ /* 0x000e64000804017f */
[----:B-1----:R-:W-:Y:S09]  /*111c0*/  @!P2 BRA `(.L_x_2004) ;  /* 0x000000280038a947 */ /* 0x002ff20003800000 */
.L_x_2055:
[----:B------:R-:W-:Y:S05]  /*111d0*/  @P3 BRA `(.L_x_2005) ;  /* 0x0000000000143947 */ /* 0x000fea0003800000 */
[----:B------:R-:W-:Y:S01]  /*111e0*/  ISETP.NE.AND P2, PT, R19, RZ, PT ;  /* 0x000000ff1300720c */ /* 0x000fe20003f45270 */
[----:B-1----:R-:W-:-:S04]  /*111f0*/  IMAD.MOV.U32 R7, RZ, RZ, 0xa000 ;  /* 0x0000a000ff077424 */ /* 0x002fc800078e00ff */
[----:B------:R2:W-:Y:S08]  /*11200*/  SYNCS.ARRIVE.TRANS64 RZ, [R8+URZ+0x38830], R7 ;  /* 0x0388300708ff79a7 */ /* 0x0005f0000800003f */
[----:B------:R-:W-:Y:S05]  /*11210*/  @!P2 BRA `(.L_x_2005) ;  /* 0x000000000004a947 */ /* 0x000fea0003800000 */
[----:B------:R-:W-:Y:S01]  /*11220*/  BPT.TRAP 0x1 ;  /* 0x000000040000795c */ /* 0x000fe20000300000 */
.L_x_2005:
        /* <DEDUP_REMOVED lines=11> */
[----:B------:R-:W-:Y:S02]  /*112e0*/  UIMAD UR14, UR14, 0xa000, UR40 ;  /* 0x0000a0000e0e78a4 */ /* 0x000fe4000f8e0228 */
[----:B------:R-:W-:Y:S02]  /*112f0*/  UIADD3 UR9, UR9, 0x38830, URZ ;  /* 0x0003883009097890 */ /* 0x000fe4000fffe03f */
[----:B------:R-:W-:Y:S02]  /*11300*/  UIMAD UR11, UR11, 0x50, URZ ;  /* 0x000000500b0b78a4 */ /* 0x000fe4000f8e023f */
[----:B------:R-:W-:Y:S02]  /*11310*/  UIADD3 UR8, UR14, 0x24400, URZ ;  /* 0x000244000e087890 */ /* 0x000fe4000fffe03f */
[----:B------:R-:W-:Y:S02]  /*11320*/  UIADD3 UR15, UR14, 0x26c00, URZ ;  /* 0x00026c000e0f7890 */ /* 0x000fe4000fffe03f */
[----:B------:R-:W-:-:S02]  /*11330*/  UIADD3 UR17, UR14, 0x29400, URZ ;  /* 0x000294000e117890 */ /* 0x000fc4000fffe03f */
[----:B------:R-:W-:-:S03]  /*11340*/  UIADD3 UR18, UR14, 0x2bc00, URZ ;  /* 0x0002bc000e127890 */ /* 0x000fc6000fffe03f */
[----:B------:R3:W-:Y:S01]  /*11350*/  UTMALDG.4D [UR8], [UR4], desc[UR6] ;  /* 0x00000608040075b4 */ /* 0x0007e20008019000 */
[----:B------:R-:W-:Y:S01]  /*11360*/  UMOV UR14, 0x80 ;  /* 0x00000080000e7882 */ /* 0x000fe20000000000 */
[----:B---3--:R-:W-:Y:S01]  /*11370*/  UMOV UR8, UR15 ;  /* 0x0000000f00087c82 */ /* 0x008fe20008000000 */
[----:B------:R-:W-:Y:S02]  /*11380*/  UMOV UR10, UR16 ;  /* 0x00000010000a7c82 */ /* 0x000fe40008000000 */
        /* <DEDUP_REMOVED lines=9> */
.L_x_2002:
        /* <DEDUP_REMOVED lines=9> */
[----:B-12---:R-:W-:Y:S01]  /*114b0*/  @P2 MOV R7, 0x10000 ;  /* 0x0001000000072802 */ /* 0x006fe20000000f00 */
        /* <DEDUP_REMOVED lines=35> */
.L_x_2056:
[----:B------:R-:W-:-:S06]  /*116f0*/  UISETP.GE.AND UP0, UPT, UR41, 0x2, UPT ;  /* 0x000000022900788c */ /* 0x000fcc000bf06270 */
[----:B------:R-:W-:-:S13]  /*11700*/  PLOP3.LUT P2, PT, PT, PT, UP0, 0x80, 0x0 ;  /* 0x000000000000781c */ /* 0x000fda0003f4f008 */
[----:B------:R-:W-:Y:S05]  /*11710*/  @!P2 BRA `(.L_x_2007) ;  /* 0x0000001400c8a947 */ /* 0x000fea0003800000 */
[----:B------:R-:W-:Y:S02]  /*11720*/  ULOP3.LUT UR4, UR41, 0x1, URZ, 0xc0, !UPT ;  /* 0x0000000129047892 */ /* 0x000fe4000f8ec03f */
[----:B------:R-:W-:Y:S02]  /*11730*/  UIADD3 UR48, UR41, -0x2, URZ ;  /* 0xfffffffe29307890 */ /* 0x000fe4000fffe03f */
[----:B------:R-:W-:Y:S01]  /*11740*/  UISETP.NE.U32.AND UP0, UPT, UR4, 0x1, UPT ;  /* 0x000000010400788c */ /* 0x000fe2000bf05070 */
[----:B------:R-:W-:-:S03]  /*11750*/  ULDC.64 UR38, c[0x0][0x408] ;  /* 0x0001020000267ab9 */ /* 0x000fc60000000a00 */
[----:B-1----:R-:W-:Y:S02]  /*11760*/  IMAD.U32 R7, RZ, RZ, UR48 ;  /* 0x00000030ff077e24 */ /* 0x002fe4000f8e00ff */
[----:B------:R-:W-:-:S13]  /*11770*/  PLOP3.LUT P2, PT, PT, PT, UP0, 0x80, 0x0 ;  /* 0x000000000000781c */ /* 0x000fda0003f4f008 */
[----:B------:R-:W-:Y:S05]  /*11780*/  @!P2 BRA `(.L_x_2008) ;  /* 0x0000000400f0a947 */ /* 0x000fea0003800000 */
[----:B------:R-:W-:Y:S01]  /*11790*/  IADD3 R7, R16, 0x1, RZ ;  /* 0x0000000110077810 */ /* 0x000fe20007ffe0ff */
[----:B------:R-:W-:Y:S03]  /*117a0*/  BSSY B0, `(.L_x_2009) ;  /* 0x0000076000007945 */ /* 0x000fe60003800000 */
[----:B------:R-:W-:-:S04]  /*117b0*/  ISETP.NE.AND P2, PT, R7, 0x2, PT ;  /* 0x000000020700780c */ /* 0x000fc80003f45270 */
[----:B------:R-:W-:Y:S02]  /*117c0*/  SEL R10, RZ, 0x1, P2 ;  /* 0x00000001ff0a7807 */ /* 0x000fe40001000000 */
[----:B------:R-:W-:Y:S02]  /*117d0*/  SEL R7, R7, RZ, P2 ;  /* 0x000000ff07077207 */ /* 0x000fe40001000000 */
[----:B------:R-:W-:Y:S01]  /*117e0*/  LOP3.LUT R10, R17, R10, RZ, 0x3c, !PT ;  /* 0x0000000a110a7212 */ /* 0x000fe200078e3cff */
[----:B------:R-:W-:Y:S06]  /*117f0*/  @!P6 BRA `(.L_x_2010) ;  /* 0x0000000400c0e947 */ /* 0x000fec0003800000 */
[----:B------:R-:W-:Y:S02]  /*11800*/  IMAD.MOV.U32 R9, RZ, RZ, R6 ;  /* 0x000000ffff097224 */ /* 0x000fe400078e0006 */
[----:B------:R-:W-:Y:S01]  /*11810*/  IMAD.U32 R8, RZ, RZ, UR48 ;  /* 0x00000030ff087e24 */ /* 0x000fe2000f8e00ff */
[----:B------:R-:W-:Y:S06]  /*11820*/  @!P0 BRA `(.L_x_2011) ;  /* 0x0000000000548947 */ /* 0x000fec0003800000 */
[----:B------:R-:W-:Y:S01]  /*11830*/  ULDC UR7, c[0x0][0x41c] ;  /* 0x0001070000077ab9 */ /* 0x000fe20000000800 */
[----:B------:R-:W-:Y:S01]  /*11840*/  UMOV UR6, UR48 ;  /* 0x0000003000067c82 */ /* 0x000fe20008000000 */
[----:B------:R-:W-:Y:S01]  /*11850*/  UISETP.NE.AND UP0, UPT, UR7, 0x1, UPT ;  /* 0x000000010700788c */ /* 0x000fe2000bf05270 */
[----:B------:R-:W-:-:S10]  /*11860*/  ULDC.64 UR10, c[0x0][0x208] ;  /* 0x00008200000a7ab9 */ /* 0x000fd40000000a00 */
[----:B------:R-:W-:Y:S02]  /*11870*/  @UP0 ULDC.64 UR8, c[0x0][0x420] ;  /* 0x0001080000080ab9 */ /* 0x000fe40000000a00 */
[----:B------:R-:W-:-:S04]  /*11880*/  UIMAD.WIDE.U32 UR4, UR48, UR8, URZ ;  /* 0x00000008300472a5 */ /* 0x000fc8000f8e003f */
[----:B------:R-:W-:-:S03]  /*11890*/  @UP0 USHF.R.U32.HI UR6, URZ, UR9, UR5 ;  /* 0x000000093f060299 */ /* 0x000fc60008011605 */
[----:B------:R-:W-:Y:S01]  /*118a0*/  ULDC.64 UR8, c[0x0][0x408] ;  /* 0x0001020000087ab9 */ /* 0x000fe20000000a00 */
[----:B------:R-:W-:Y:S01]  /*118b0*/  USHF.R.S32.HI UR4, URZ, 0x1f, UR6 ;  /* 0x0000001f3f047899 */ /* 0x000fe20008011406 */
[----:B------:R-:W-:Y:S01]  /*118c0*/  IMAD R11, R12, UR8, RZ ;  /* 0x000000080c0b7c24 */ /* 0x000fe2000f8e02ff */
[----:B------:R-:W-:-:S03]  /*118d0*/  MOV R8, UR6 ;  /* 0x0000000600087c02 */ /* 0x000fc60008000f00 */
[C---:B------:R-:W-:Y:S02]  /*118e0*/  IMAD R11, R0.reuse, UR9, R11 ;  /* 0x00000009000b7c24 */ /* 0x040fe4000f8e020b */
[----:B------:R-:W-:Y:S02]  /*118f0*/  IMAD.U32 R9, RZ, RZ, UR4 ;  /* 0x00000004ff097e24 */ /* 0x000fe4000f8e00ff */
[----:B------:R-:W-:-:S04]  /*11900*/  IMAD.WIDE.U32 R8, R0, UR8, R8 ;  /* 0x0000000800087c25 */ /* 0x000fc8000f8e0008 */
[----:B------:R-:W-:Y:S01]  /*11910*/  IMAD.IADD R9, R11, 0x1, R9 ;  /* 0x000000010b097824 */ /* 0x000fe200078e0209 */
[----:B------:R-:W-:-:S04]  /*11920*/  LEA R2, P2, R8, R2, 0x2 ;  /* 0x0000000208027211 */ /* 0x000fc800078410ff */
[----:B------:R-:W-:-:S05]  /*11930*/  LEA.HI.X R3, R8, R3, R9, 0x2, P2 ;  /* 0x0000000308037211 */ /* 0x000fca00010f1409 */
[----:B------:R1:W5:Y:S01]  /*11940*/  LDG.E R9, desc[UR10][R2.64] ;  /* 0x0000000a02097981 */ /* 0x000362000c1e1900 */
[----:B------:R-:W-:-:S04]  /*11950*/  UIADD3 UR4, -UR6, URZ, URZ ;  /* 0x0000003f06047290 */ /* 0x000fc8000fffe13f */
[----:B------:R-:W-:-:S06]  /*11960*/  UIMAD UR4, UR7, UR4, UR48 ;  /* 0x00000004070472a4 */ /* 0x000fcc000f8e0230 */
[----:B-1----:R-:W-:-:S07]  /*11970*/  MOV R8, UR4 ;  /* 0x0000000400087c02 */ /* 0x002fce0008000f00 */
.L_x_2011:
[----:B------:R-:W1:Y:S01]  /*11980*/  S2R R2, SR_TID.X ;  /* 0x0000000000027919 */ /* 0x000e620000002100 */
[----:B------:R-:W-:Y:S02]  /*11990*/  LEA R3, R7, UR40, 0x3 ;  /* 0x0000002807037c11 */ /* 0x000fe4000f8e18ff */
[----:B-1----:R-:W-:Y:S02]  /*119a0*/  LOP3.LUT R11, R2, 0x7f, RZ, 0xc0, !PT ;  /* 0x0000007f020b7812 */ /* 0x002fe400078ec0ff */
[----:B------:R-:W-:Y:S02]  /*119b0*/  SHF.L.U32 R2, R10, 0x1f, RZ ;  /* 0x0000001f0a027819 */ /* 0x000fe400000006ff */
[----:B------:R-:W-:Y:S02]  /*119c0*/  ISETP.NE.AND P2, PT, R11, RZ, PT ;  /* 0x000000ff0b00720c */ /* 0x000fe40003f45270 */
[----:B------:R-:W1:Y:S02]  /*119d0*/  SYNCS.PHASECHK.TRANS64.TRYWAIT P3, [R3+URZ+0x38840], R2 ;  /* 0x03884002030075a7 */ /* 0x000e64000806017f */
[----:B-1----:R-:W-:Y:S09]  /*119e0*/  @!P3 BRA `(.L_x_2012) ;  /* 0x00000020005cb947 */ /* 0x002ff20003800000 */
.L_x_2057:
[----:B------:R-:W-:Y:S05]  /*119f0*/  @P2 BRA `(.L_x_2013) ;  /* 0x0000000000142947 */ /* 0x000fea0003800000 */
[----:B------:R-:W-:Y:S01]  /*11a00*/  ISETP.NE.AND P3, PT, R19, RZ, PT ;  /* 0x000000ff1300720c */ /* 0x000fe20003f65270 */
[----:B-1----:R-:W-:-:S04]  /*11a10*/  IMAD.MOV.U32 R2, RZ, RZ, 0xa000 ;  /* 0x0000a000ff027424 */ /* 0x002fc800078e00ff */
[----:B------:R2:W-:Y:S08]  /*11a20*/  SYNCS.ARRIVE.TRANS64 RZ, [R3+URZ+0x38830], R2 ;  /* 0x0388300203ff79a7 */ /* 0x0005f0000800003f */
[----:B------:R-:W-:Y:S05]  /*11a30*/  @!P3 BRA `(.L_x_2013) ;  /* 0x000000000004b947 */ /* 0x000fea0003800000 */
[----:B------:R-:W-:Y:S01]  /*11a40*/  BPT.TRAP 0x1 ;  /* 0x000000040000795c */ /* 0x000fe20000300000 */
.L_x_2013:
        /* <DEDUP_REMOVED lines=12> */
[----:B-12---:R-:W-:Y:S01]  /*11b10*/  SHF.L.U32 R3, R17, 0x1f, RZ ;  /* 0x0000001f11037819 */ /* 0x006fe200000006ff */
[----:B------:R-:W-:-:S02]  /*11b20*/  UIMAD UR14, UR14, 0xa000, UR40 ;  /* 0x0000a0000e0e78a4 */ /* 0x000fc4000f8e0228 */
[----:B------:R-:W-:Y:S02]  /*11b30*/  UIADD3 UR9, UR9, 0x38830, URZ ;  /* 0x0003883009097890 */ /* 0x000fe4000fffe03f */
[----:B------:R-:W-:Y:S01]  /*11b40*/  UIMAD UR11, UR11, 0x50, URZ ;  /* 0x000000500b0b78a4 */ /* 0x000fe2000f8e023f */
        /* <DEDUP_REMOVED lines=19> */
.L_x_2058:
[----:B------:R-:W-:Y:S05]  /*11c80*/  @P2 BRA `(.L_x_2015) ;  /* 0x0000000000182947 */ /* 0x000fea0003800000 */
[----:B------:R-:W-:Y:S01]  /*11c90*/  ISETP.NE.AND P2, PT, R19, RZ, PT ;  /* 0x000000ff1300720c */ /* 0x000fe20003f45270 */
[----:B-1----:R-:W-:Y:S01]  /*11ca0*/  IMAD.MOV.U32 R3, RZ, RZ, 0xa000 ;  /* 0x0000a000ff037424 */ /* 0x002fe200078e00ff */
[----:B------:R-:W-:-:S04]  /*11cb0*/  LEA R2, R16, UR40, 0x3 ;  /* 0x0000002810027c11 */ /* 0x000fc8000f8e18ff */
[----:B------:R2:W-:Y:S07]  /*11cc0*/  SYNCS.ARRIVE.TRANS64 RZ, [R2+URZ+0x38850], R3 ;  /* 0x0388500302ff79a7 */ /* 0x0005ee000800003f */
[----:B------:R-:W-:Y:S05]  /*11cd0*/  @!P2 BRA `(.L_x_2015) ;  /* 0x000000000004a947 */ /* 0x000fea0003800000 */
[----:B------:R-:W-:Y:S01]  /*11ce0*/  BPT.TRAP 0x1 ;  /* 0x000000040000795c */ /* 0x000fe20000300000 */
.L_x_2015:
        /* <DEDUP_REMOVED lines=10> */
[----:B------:R-:W-:Y:S01]  /*11d90*/  MOV R6, R9 ;  /* 0x0000000900067202 */ /* 0x000fe20000000f00 */
[----:B------:R-:W-:-:S02]  /*11da0*/  IMAD.MOV.U32 R5, RZ, RZ, R8 ;  /* 0x000000ffff057224 */ /* 0x000fc400078e0008 */
[----:B------:R-:W-:Y:S02]  /*11db0*/  UIMAD UR16, UR9, 0xa000, UR40 ;  /* 0x0000a000091078a4 */ /* 0x000fe4000f8e0228 */
[----:B------:R-:W-:Y:S02]  /*11dc0*/  ULEA UR9, UR9, UR40, 0x3 ;  /* 0x0000002809097291 */ /* 0x000fe4000f8e183f */
[----:B------:R-:W-:Y:S02]  /*11dd0*/  UIMAD UR11, UR11, 0x50, URZ ;  /* 0x000000500b0b78a4 */ /* 0x000fe4000f8e023f */
[----:B------:R-:W-:Y:S02]  /*11de0*/  UIADD3 UR8, UR16, 0x400, URZ ;  /* 0x0000040010087890 */ /* 0x000fe4000fffe03f */
[----:B------:R-:W-:Y:S02]  /*11df0*/  UIADD3 UR9, UR9, 0x38850, URZ ;  /* 0x0003885009097890 */ /* 0x000fe4000fffe03f */
[----:B------:R-:W-:-:S02]  /*11e00*/  UIADD3 UR14, UR16, 0x2c00, URZ ;  /* 0x00002c00100e7890 */ /* 0x000fc4000fffe03f */
        /* <DEDUP_REMOVED lines=15> */
.L_x_2010:
[----:B------:R-:W-:Y:S05]  /*11f00*/  BSYNC B0 ;  /* 0x0000000000007941 */ /* 0x000fea0003800000 */
.L_x_2009:
[----:B------:R-:W-:Y:S01]  /*11f10*/  UIADD3 UR4, UR41, -0x3, URZ ;  /* 0xfffffffd29047890 */ /* 0x000fe2000fffe03f */
[----:B------:R-:W-:Y:S01]  /*11f20*/  IMAD.MOV.U32 R16, RZ, RZ, R7 ;  /* 0x000000ffff107224 */ /* 0x000fe200078e0007 */
[----:B------:R-:W-:-:S04]  /*11f30*/  MOV R17, R10 ;  /* 0x0000000a00117202 */ /* 0x000fc80000000f00 */
[----:B------:R-:W-:-:S07]  /*11f40*/  IMAD.U32 R7, RZ, RZ, UR4 ;  /* 0x00000004ff077e24 */ /* 0x000fce000f8e00ff */
.L_x_2008:
[----:B------:R-:W-:Y:S01]  /*11f50*/  ISETP.NE.AND P2, PT, RZ, UR48, PT ;  /* 0x00000030ff007c0c */ /* 0x000fe2000bf45270 */
[----:B------:R-:W-:-:S12]  /*11f60*/  BSSY B0, `(.L_x_2007) ;  /* 0x00000ed000007945 */ /* 0x000fd80003800000 */
[----:B------:R-:W-:Y:S05]  /*11f70*/  @!P2 BRA `(.L_x_2016) ;  /* 0x0000000c00aca947 */ /* 0x000fea0003800000 */
[----:B------:R-:W-:-:S07]  /*11f80*/  IMAD.MOV.U32 R8, RZ, RZ, R6 ;  /* 0x000000ffff087224 */ /* 0x000fce00078e0006 */
.L_x_2031:
[----:B------:R-:W-:Y:S01]  /*11f90*/  IADD3 R10, R16, 0x1, RZ ;  /* 0x00000001100a7810 */ /* 0x000fe20007ffe0ff */
[----:B------:R-:W-:Y:S05]  /*11fa0*/  YIELD ;  /* 0x0000000000007946 */ /* 0x000fea0003800000 */
[----:B------:R-:W-:Y:S01]  /*11fb0*/  ISETP.NE.AND P2, PT, R10, 0x2, PT ;  /* 0x000000020a00780c */ /* 0x000fe20003f45270 */
[----:B------:R-:W-:Y:S03]  /*11fc0*/  BSSY B1, `(.L_x_2017) ;  /* 0x0000070000017945 */ /* 0x000fe60003800000 */
[----:B-12---:R-:W-:-:S02]  /*11fd0*/  SEL R2, RZ, 0x1, P2 ;  /* 0x00000001ff027807 */ /* 0x006fc40001000000 */
        /* <DEDUP_REMOVED lines=23> */
.L_x_2019:
[----:B------:R-:W1:Y:S01]  /*12150*/  S2R R2, SR_TID.X ;  /* 0x0000000000027919 */ /* 0x000e620000002100 */
[----:B------:R-:W-:Y:S02]  /*12160*/  LEA R3, R10, UR40, 0x3 ;  /* 0x000000280a037c11 */ /* 0x000fe4000f8e18ff */
[----:B-1----:R-:W-:Y:S02]  /*12170*/  LOP3.LUT R9, R2, 0x7f, RZ, 0xc0, !PT ;  /* 0x0000007f02097812 */ /* 0x002fe400078ec0ff */
[----:B------:R-:W-:Y:S02]  /*12180*/  SHF.L.U32 R2, R11, 0x1f, RZ ;  /* 0x0000001f0b027819 */ /* 0x000fe400000006ff */
[----:B------:R-:W-:Y:S02]  /*12190*/  ISETP.NE.AND P2, PT, R9, RZ, PT ;  /* 0x000000ff0900720c */ /* 0x000fe40003f45270 */
[----:B------:R-:W1:Y:S02]  /*121a0*/  SYNCS.PHASECHK.TRANS64.TRYWAIT P3, [R3+URZ+0x38840], R2 ;  /* 0x03884002030075a7 */ /* 0x000e64000806017f */
[----:B-1----:R-:W-:Y:S09]  /*121b0*/  @!P3 BRA `(.L_x_2020) ;  /* 0x000000180090b947 */ /* 0x002ff20003800000 */
.L_x_2059:
[----:B------:R-:W-:Y:S05]  /*121c0*/  @P2 BRA `(.L_x_2021) ;  /* 0x0000000000142947 */ /* 0x000fea0003800000 */
[----:B------:R-:W-:Y:S01]  /*121d0*/  ISETP.NE.AND P3, PT, R19, RZ, PT ;  /* 0x000000ff1300720c */ /* 0x000fe20003f65270 */
[----:B-1----:R-:W-:-:S04]  /*121e0*/  IMAD.MOV.U32 R2, RZ, RZ, 0xa000 ;  /* 0x0000a000ff027424 */ /* 0x002fc800078e00ff */
[----:B------:R2:W-:Y:S08]  /*121f0*/  SYNCS.ARRIVE.TRANS64 RZ, [R3+URZ+0x38830], R2 ;  /* 0x0388300203ff79a7 */ /* 0x0005f0000800003f */
[----:B------:R-:W-:Y:S05]  /*12200*/  @!P3 BRA `(.L_x_2021) ;  /* 0x000000000004b947 */ /* 0x000fea0003800000 */
[----:B------:R-:W-:Y:S01]  /*12210*/  BPT.TRAP 0x1 ;  /* 0x000000040000795c */ /* 0x000fe20000300000 */
.L_x_2021:
        /* <DEDUP_REMOVED lines=13> */
[----:B------:R-:W-:-:S02]  /*122f0*/  UIMAD UR14, UR14, 0xa000, UR40 ;  /* 0x0000a0000e0e78a4 */ /* 0x000fc4000f8e0228 */
[----:B------:R-:W-:Y:S02]  /*12300*/  UIADD3 UR9, UR9, 0x38830, URZ ;  /* 0x0003883009097890 */ /* 0x000fe4000fffe03f */
[----:B------:R-:W-:Y:S01]  /*12310*/  UIMAD UR11, UR11, 0x50, URZ ;  /* 0x000000500b0b78a4 */ /* 0x000fe2000f8e023f */
[----:B-12---:R-:W-:Y:S01]  /*12320*/  LEA R2, R16, UR19, 0x3 ;  /* 0x0000001310027c11 */ /* 0x006fe2000f8e18ff */
        /* <DEDUP_REMOVED lines=18> */
.L_x_2060:
[----:B------:R-:W-:Y:S05]  /*12450*/  @P2 BRA `(.L_x_2023) ;  /* 0x0000000000142947 */ /* 0x000fea0003800000 */
[----:B------:R-:W-:Y:S02]  /*12460*/  ISETP.NE.AND P2, PT, R19, RZ, PT ;  /* 0x000000ff1300720c */ /* 0x000fe40003f45270 */
[----:B------:R-:W-:-:S04]  /*12470*/  MOV R3, 0xa000 ;  /* 0x0000a00000037802 */ /* 0x000fc80000000f00 */
[----:B------:R2:W-:Y:S07]  /*12480*/  SYNCS.ARRIVE.TRANS64 RZ, [R2+URZ+0x50], R3 ;  /* 0x0000500302ff79a7 */ /* 0x0005ee000800003f */
[----:B------:R-:W-:Y:S05]  /*12490*/  @!P2 BRA `(.L_x_2023) ;  /* 0x000000000004a947 */ /* 0x000fea0003800000 */
[----:B------:R-:W-:Y:S01]  /*124a0*/  BPT.TRAP 0x1 ;  /* 0x000000040000795c */ /* 0x000fe20000300000 */
.L_x_2023:
        /* <DEDUP_REMOVED lines=12> */
[----:B------:R-:W-:Y:S01]  /*12570*/  UIMAD UR14, UR14, 0xa000, UR40 ;  /* 0x0000a0000e0e78a4 */ /* 0x000fe2000f8e0228 */
[----:B------:R-:W-:Y:S01]  /*12580*/  IMAD.MOV.U32 R6, RZ, RZ, R8 ;  /* 0x000000ffff067224 */ /* 0x000fe200078e0008 */
[----:B------:R-:W-:Y:S02]  /*12590*/  UIMAD UR11, UR11, 0x50, URZ ;  /* 0x000000500b0b78a4 */ /* 0x000fe4000f8e023f */
[----:B------:R-:W-:Y:S02]  /*125a0*/  UIADD3 UR9, UR9, 0x50, URZ ;  /* 0x0000005009097890 */ /* 0x000fe4000fffe03f */
[----:B------:R-:W-:Y:S02]  /*125b0*/  UIADD3 UR8, UR14, 0x400, URZ ;  /* 0x000004000e087890 */ /* 0x000fe4000fffe03f */
[----:B------:R-:W-:Y:S02]  /*125c0*/  UIADD3 UR15, UR14, 0x2c00, URZ ;  /* 0x00002c000e0f7890 */ /* 0x000fe4000fffe03f */
[----:B------:R-:W-:-:S02]  /*125d0*/  UIADD3 UR16, UR14, 0x5400, URZ ;  /* 0x000054000e107890 */ /* 0x000fc4000fffe03f */
        /* <DEDUP_REMOVED lines=14> */
.L_x_2018:
[----:B------:R-:W-:Y:S05]  /*126c0*/  BSYNC B1 ;  /* 0x0000000000017941 */ /* 0x000fea0003800000 */
.L_x_2017:
[----:B------:R-:W-:Y:S01]  /*126d0*/  IADD3 R16, R10, 0x1, RZ ;  /* 0x000000010a107810 */ /* 0x000fe20007ffe0ff */
[----:B------:R-:W-:Y:S03]  /*126e0*/  BSSY B1, `(.L_x_2024) ;  /* 0x0000071000017945 */ /* 0x000fe60003800000 */
[----:B------:R-:W-:-:S04]  /*126f0*/  ISETP.NE.AND P2, PT, R16, 0x2, PT ;  /* 0x000000021000780c */ /* 0x000fc80003f45270 */
[----:B-12---:R-:W-:Y:S02]  /*12700*/  SEL R2, RZ, 0x1, P2 ;  /* 0x00000001ff027807 */ /* 0x006fe40001000000 */
[----:B------:R-:W-:Y:S02]  /*12710*/  SEL R16, R16, RZ, P2 ;  /* 0x000000ff10107207 */ /* 0x000fe40001000000 */
[----:B------:R-:W-:Y:S01]  /*12720*/  LOP3.LUT R17, R11, R2, RZ, 0x3c, !PT ;  /* 0x000000020b117212 */ /* 0x000fe200078e3cff */
[----:B------:R-:W-:Y:S06]  /*12730*/  @!P6 BRA `(.L_x_2025) ;  /* 0x0000000400ace947 */ /* 0x000fec0003800000 */
[----:B------:R-:W-:Y:S01]  /*12740*/  VIADD R13, R7, 0xffffffff ;  /* 0xffffffff070d7836 */ /* 0x000fe20000000000 */
        /* <DEDUP_REMOVED lines=19> */
.L_x_2026:
[----:B------:R-:W1:Y:S01]  /*12880*/  S2R R2, SR_TID.X ;  /* 0x0000000000027919 */ /* 0x000e620000002100 */
[----:B------:R-:W-:Y:S02]  /*12890*/  SHF.L.U32 R3, R17, 0x1f, RZ ;  /* 0x0000001f11037819 */ /* 0x000fe400000006ff */
[----:B-1----:R-:W-:Y:S02]  /*128a0*/  LOP3.LUT R9, R2, 0x7f, RZ, 0xc0, !PT ;  /* 0x0000007f02097812 */ /* 0x002fe400078ec0ff */
[----:B------:R-:W-:Y:S02]  /*128b0*/  LEA R2, R16, UR40, 0x3 ;  /* 0x0000002810027c11 */ /* 0x000fe4000f8e18ff */
[----:B------:R-:W-:Y:S02]  /*128c0*/  ISETP.NE.AND P2, PT, R9, RZ, PT ;  /* 0x000000ff0900720c */ /* 0x000fe40003f45270 */
[----:B------:R-:W1:Y:S02]  /*128d0*/  SYNCS.PHASECHK.TRANS64.TRYWAIT P3, [R2+URZ+0x38840], R3 ;  /* 0x03884003020075a7 */ /* 0x000e64000806017f */
[----:B-1----:R-:W-:Y:S09]  /*128e0*/  @!P3 BRA `(.L_x_2027) ;  /* 0x0000001000ecb947 */ /* 0x002ff20003800000 */
.L_x_2061:
[----:B------:R-:W-:Y:S05]  /*128f0*/  @P2 BRA `(.L_x_2028) ;  /* 0x0000000000142947 */ /* 0x000fea0003800000 */
[----:B------:R-:W-:Y:S01]  /*12900*/  ISETP.NE.AND P3, PT, R19, RZ, PT ;  /* 0x000000ff1300720c */ /* 0x000fe20003f65270 */
[----:B-1----:R-:W-:-:S04]  /*12910*/  IMAD.MOV.U32 R3, RZ, RZ, 0xa000 ;  /* 0x0000a000ff037424 */ /* 0x002fc800078e00ff */
[----:B------:R2:W-:Y:S08]  /*12920*/  SYNCS.ARRIVE.TRANS64 RZ, [R2+URZ+0x38830], R3 ;  /* 0x0388300302ff79a7 */ /* 0x0005f0000800003f */
[----:B------:R-:W-:Y:S05]  /*12930*/  @!P3 BRA `(.L_x_2028) ;  /* 0x000000000004b947 */ /* 0x000fea0003800000 */
[----:B------:R-:W-:Y:S01]  /*12940*/  BPT.TRAP 0x1 ;  /* 0x000000040000795c */ /* 0x000fe20000300000 */
.L_x_2028:
        /* <DEDUP_REMOVED lines=13> */
[----:B------:R-:W-:Y:S01]  /*12a20*/  UIMAD UR14, UR9, 0xa000, UR40 ;  /* 0x0000a000090e78a4 */ /* 0x000fe2000f8e0228 */
[----:B-12---:R-:W-:Y:S01]  /*12a30*/  LEA R2, R10, UR19, 0x3 ;  /* 0x000000130a027c11 */ /* 0x006fe2000f8e18ff */
[----:B------:R-:W-:-:S02]  /*12a40*/  ULEA UR9, UR9, UR19, 0x3 ;  /* 0x0000001309097291 */ /* 0x000fc4000f8e183f */
[----:B------:R-:W-:Y:S02]  /*12a50*/  UIMAD UR11, UR11, 0x50, URZ ;  /* 0x000000500b0b78a4 */ /* 0x000fe4000f8e023f */
        /* <DEDUP_REMOVED lines=18> */
.L_x_2062:
[----:B------:R-:W-:Y:S05]  /*12b80*/  @P2 BRA `(.L_x_2030) ;  /* 0x0000000000142947 */ /* 0x000fea0003800000 */
[----:B------:R-:W-:Y:S02]  /*12b90*/  ISETP.NE.AND P2, PT, R19, RZ, PT ;  /* 0x000000ff1300720c */ /* 0x000fe40003f45270 */
[----:B------:R-:W-:-:S04]  /*12ba0*/  MOV R3, 0xa000 ;  /* 0x0000a00000037802 */ /* 0x000fc80000000f00 */
[----:B------:R2:W-:Y:S07]  /*12bb0*/  SYNCS.ARRIVE.TRANS64 RZ, [R2+URZ+0x50], R3 ;  /* 0x0000500302ff79a7 */ /* 0x0005ee000800003f */
[----:B------:R-:W-:Y:S05]  /*12bc0*/  @!P2 BRA `(.L_x_2030) ;  /* 0x000000000004a947 */ /* 0x000fea0003800000 */
[----:B------:R-:W-:Y:S01]  /*12bd0*/  BPT.TRAP 0x1 ;  /* 0x000000040000795c */ /* 0x000fe20000300000 */
.L_x_2030:
        /* <DEDUP_REMOVED lines=33> */
.L_x_2025:
[----:B------:R-:W-:Y:S05]  /*12df0*/  BSYNC B1 ;  /* 0x0000000000017941 */ /* 0x000fea0003800000 */
.L_x_2024:
[C---:B------:R-:W-:Y:S02]  /*12e00*/  ISETP.GT.AND P2, PT, R7.reuse, 0x1, PT ;  /* 0x000000010700780c */ /* 0x040fe40003f44270 */
[----:B------:R-:W-:-:S11]  /*12e10*/  IADD3 R7, R7, -0x2, RZ ;  /* 0xfffffffe07077810 */ /* 0x000fd60007ffe0ff */
[----:B------:R-:W-:Y:S05]  /*12e20*/  @P2 BRA `(.L_x_2031) ;  /* 0xfffffff000582947 */ /* 0x000fea000383ffff */
.L_x_2016:
[----:B------:R-:W-:Y:S05]  /*12e30*/  BSYNC B0 ;  /* 0x0000000000007941 */ /* 0x000fea0003800000 */
.L_x_2007:
[----:B------:R-:W-:Y:S04]  /*12e40*/  BSSY B0, `(.L_x_2032) ;  /* 0x000000f000007945 */ /* 0x000fe80003800000 */
[----:B------:R-:W-:Y:S05]  /*12e50*/  @P1 BRA `(.L_x_2033) ;  /* 0x0000000000341947 */ /* 0x000fea0003800000 */
[----:B-1----:R-:W1:Y:S01]  /*12e60*/  S2R R7, SR_LANEID ;  /* 0x0000000000077919 */ /* 0x002e620000000000 */
[----:B------:R-:W-:Y:S01]  /*12e70*/  VOTEU.ANY UR4, UPT, PT ;  /* 0x0000000000047886 */ /* 0x000fe200038e0100 */
[----:B--2---:R-:W2:Y:S01]  /*12e80*/  LDC.64 R2, c[0x0][0xdf0] ;  /* 0x00037c00ff027b82 */ /* 0x004ea20000000a00 */
        /* <DEDUP_REMOVED lines=10> */
.L_x_2033:
[----:B------:R-:W-:Y:S05]  /*12f30*/  BSYNC B0 ;  /* 0x0000000000007941 */ /* 0x000fea0003800000 */
.L_x_2032:
[----:B------:R-:W-:Y:S04]  /*12f40*/  BSSY B0, `(.L_x_2034) ;  /* 0x000002e000007945 */ /* 0x000fe80003800000 */
[----:B------:R-:W-:Y:S05]  /*12f50*/  @!P6 BRA `(.L_x_2035) ;  /* 0x0000000000b0e947 */ /* 0x000fea0003800000 */
[----:B------:R-:W3:Y:S01]  /*12f60*/  S2R R0, SR_TID.X ;  /* 0x0000000000007919 */ /* 0x000ee20000002100 */
[----:B-12---:R-:W-:Y:S02]  /*12f70*/  LEA R3, R16, UR40, 0x3 ;  /* 0x0000002810037c11 */ /* 0x006fe4000f8e18ff */
[----:B---3--:R-:W-:Y:S02]  /*12f80*/  LOP3.LUT R2, R0, 0x7f, RZ, 0xc0, !PT ;  /* 0x0000007f00027812 */ /* 0x008fe400078ec0ff */
[----:B------:R-:W-:Y:S02]  /*12f90*/  SHF.L.U32 R0, R17, 0x1f, RZ ;  /* 0x0000001f11007819 */ /* 0x000fe400000006ff */
[----:B------:R-:W-:Y:S02]  /*12fa0*/  ISETP.NE.AND P1, PT, R2, RZ, PT ;  /* 0x000000ff0200720c */ /* 0x000fe40003f25270 */
[----:B------:R-:W1:Y:S02]  /*12fb0*/  SYNCS.PHASECHK.TRANS64.TRYWAIT P0, [R3+URZ+0x38860], R0 ;  /* 0x03886000030075a7 */ /* 0x000e64000800017f */
[----:B-1----:R-:W-:Y:S09]  /*12fc0*/  @!P0 BRA `(.L_x_2036) ;  /* 0x0000000c005c8947 */ /* 0x002ff20003800000 */
.L_x_2063:
[----:B------:R-:W-:Y:S05]  /*12fd0*/  @P1 BRA `(.L_x_2037) ;  /* 0x0000000000141947 */ /* 0x000fea0003800000 */
[----:B------:R-:W-:Y:S01]  /*12fe0*/  ISETP.NE.AND P0, PT, R19, RZ, PT ;  /* 0x000000ff1300720c */ /* 0x000fe20003f05270 */
[----:B-1----:R-:W-:-:S04]  /*12ff0*/  IMAD.MOV.U32 R0, RZ, RZ, 0xa000 ;  /* 0x0000a000ff007424 */ /* 0x002fc800078e00ff */
[----:B------:R2:W-:Y:S08]  /*13000*/  SYNCS.ARRIVE.TRANS64 RZ, [R3+URZ+0x38850], R0 ;  /* 0x0388500003ff79a7 */ /* 0x0005f0000800003f */
[----:B------:R-:W-:Y:S05]  /*13010*/  @!P0 BRA `(.L_x_2037) ;  /* 0x0000000000048947 */ /* 0x000fea0003800000 */
[----:B------:R-:W-:Y:S01]  /*13020*/  BPT.TRAP 0x1 ;  /* 0x000000040000795c */ /* 0x000fe20000300000 */
.L_x_2037:
        /* <DEDUP_REMOVED lines=11> */
[----:B------:R-:W-:Y:S02]  /*130e0*/  UIMAD UR14, UR14, 0xa000, UR40 ;  /* 0x0000a0000e0e78a4 */ /* 0x000fe4000f8e0228 */
        /* <DEDUP_REMOVED lines=19> */
.L_x_2035:
[----:B------:R-:W-:Y:S05]  /*13220*/  BSYNC B0 ;  /* 0x0000000000007941 */ /* 0x000fea0003800000 */
.L_x_2034:
[----:B------:R-:W-:Y:S01]  /*13230*/  VIADD R16, R16, 0x1 ;  /* 0x0000000110107836 */ /* 0x000fe20000000000 */
[----:B------:R-:W-:-:S04]  /*13240*/  MOV R13, R18 ;  /* 0x00000012000d7202 */ /* 0x000fc80000000f00 */
[----:B------:R-:W-:-:S04]  /*13250*/  ISETP.NE.AND P0, PT, R16, 0x2, PT ;  /* 0x000000021000780c */ /* 0x000fc80003f05270 */
[----:B-12---:R-:W-:Y:S02]  /*13260*/  SEL R0, RZ, 0x1, P0 ;  /* 0x00000001ff007807 */ /* 0x006fe40000000000 */
[----:B------:R-:W-:Y:S02]  /*13270*/  SEL R16, R16, RZ, P0 ;  /* 0x000000ff10107207 */ /* 0x000fe40000000000 */
[----:B------:R-:W-:-:S07]  /*13280*/  LOP3.LUT R17, R17, R0, RZ, 0x3c, !PT ;  /* 0x0000000011117212 */ /* 0x000fce00078e3cff */
.L_x_1996:
[----:B------:R-:W-:Y:S05]  /*13290*/  BSYNC B6 ;  /* 0x0000000000067941 */ /* 0x000fea0003800000 */
.L_x_1994:
[----:B------:R-:W-:-:S03]  /*132a0*/  UMOV UR4, 0xffffffff ;  /* 0xffffffff00047882 */ /* 0x000fc60000000000 */
[----:B------:R-:W-:Y:S05]  /*132b0*/  BRA.DIV UR4, `(.L_x_2038) ;  /* 0x0000000a04b47947 */ /* 0x000fea000b800000 */
[----:B------:R1:W2:Y:S02]  /*132c0*/  SHFL.IDX PT, R14, R13, RZ, 0x1f ;  /* 0x00001fff0d0e7589 */ /* 0x0002a400000e0000 */
.L_x_2066:
[----:B------:R-:W-:Y:S01]  /*132d0*/  ISETP.NE.AND P0, PT, R19, RZ, PT ;  /* 0x000000ff1300720c */ /* 0x000fe20003f05270 */
[----:B------:R-:W-:Y:S05]  /*132e0*/  WARPSYNC.ALL ;  /* 0x0000000000007948 */ /* 0x000fea0003800000 */
[----:B------:R-:W-:Y:S01]  /*132f0*/  BAR.SYNC.DEFER_BLOCKING 0x4, 0x120 ;  /* 0x0104800000007b1d */ /* 0x000fe20000010000 */
[----:B--2---:R-:W-:-:S05]  /*13300*/  IMAD.MOV.U32 R18, RZ, RZ, R14 ;  /* 0x000000ffff127224 */ /* 0x004fca00078e000e */
[----:B------:R-:W-:Y:S01]  /*13310*/  ULDC UR4, c[0x0][0xda8] ;  /* 0x00036a0000047ab9 */ /* 0x000fe20000000800 */
[----:B------:R-:W-:Y:S01]  /*13320*/  @!P0 MOV R0, 0x400 ;  /* 0x0000040000008802 */ /* 0x000fe20000000f00 */
[----:B------:R-:W2:Y:S03]  /*13330*/  @!P0 S2R R3, SR_CgaCtaId ;  /* 0x0000000000038919 */ /* 0x000ea60000008800 */
[----:B--2---:R-:W-:-:S05]  /*13340*/  @!P0 LEA R0, R3, R0, 0x18 ;  /* 0x0000000003008211 */ /* 0x004fca00078ec0ff */
[----:B------:R2:W-:Y:S01]  /*13350*/  @!P0 STS [R0+0x388d0], R13 ;  /* 0x0388d00d00008388 */ /* 0x0005e20000000800 */
[----:B------:R-:W-:Y:S06]  /*13360*/  BAR.ARV 0x5, 0x120 ;  /* 0x0144800000007b1d */ /* 0x000fec0000002000 */
[----:B------:R-:W-:-:S13]  /*13370*/  ISETP.GE.AND P0, PT, R18, UR4, PT ;  /* 0x0000000412007c0c */ /* 0x000fda000bf06270 */
[----:B--2---:R-:W-:Y:S05]  /*13380*/  @!P0 BRA `(.L_x_2039) ;  /* 0xffffffd000208947 */ /* 0x004fea000383ffff */
.L_x_1991:
        /* <DEDUP_REMOVED lines=11> */
.L_x_2067:
        /* <DEDUP_REMOVED lines=12> */
[----:B------:R-:W-:-:S04]  /*13500*/  MOV R0, UR4 ;  /* 0x0000000400007c02 */ /* 0x000fc80008000f00 */
[----:B------:R-:W-:-:S13]  /*13510*/  ISETP.NE.AND P2, PT, R0, 0x3, PT ;  /* 0x000000030000780c */ /* 0x000fda0003f45270 */
[----:B------:R-:W-:Y:S05]  /*13520*/  @!P2 BRA `(.L_x_2043) ;  /* 0x000000000004a947 */ /* 0x000fea0003800000 */
[----:B------:R-:W-:Y:S01]  /*13530*/  BPT.TRAP 0x1 ;  /* 0x000000040000795c */ /* 0x000fe20000300000 */
.L_x_2043:
[----:B------:R-:W-:Y:S01]  /*13540*/  VIADD R3, R7, 0x38840 ;  /* 0x0003884007037836 */ /* 0x000fe20000000000 */
[----:B------:R-:W-:Y:S02]  /*13550*/  SHF.L.U32 R4, R17, 0x1f, RZ ;  /* 0x0000001f11047819 */ /* 0x000fe400000006ff */
[C---:B------:R-:W-:Y:S01]  /*13560*/  IADD3 R0, R16.reuse, 0x1, RZ ;  /* 0x0000000110007810 */ /* 0x040fe20007ffe0ff */
[----:B------:R-:W-:-:S03]  /*13570*/  IMAD R5, R16, 0x8, R3 ;  /* 0x0000000810057824 */ /* 0x000fc600078e0203 */
[----:B------:R-:W-:Y:S01]  /*13580*/  ISETP.NE.AND P1, PT, R0, 0x2, PT ;  /* 0x000000020000780c */ /* 0x000fe20003f25270 */
[----:B------:R-:W2:Y:S03]  /*13590*/  SYNCS.PHASECHK.TRANS64.TRYWAIT P0, [R5+URZ], R4 ;  /* 0x00000004050075a7 */ /* 0x000ea6000800017f */
[----:B------:R-:W-:-:S04]  /*135a0*/  SEL R2, RZ, 0x1, P1 ;  /* 0x00000001ff027807 */ /* 0x000fc80000800000 */
[----:B------:R-:W-:Y:S02]  /*135b0*/  LOP3.LUT R17, R17, R2, RZ, 0x3c, !PT ;  /* 0x0000000211117212 */ /* 0x000fe400078e3cff */
[----:B------:R-:W-:Y:S02]  /*135c0*/  SEL R2, R0, RZ, P1 ;  /* 0x000000ff00027207 */ /* 0x000fe40000800000 */
[----:B------:R-:W-:-:S03]  /*135d0*/  SHF.L.U32 R0, R17, 0x1f, RZ ;  /* 0x0000001f11007819 */ /* 0x000fc600000006ff */
[----:B------:R-:W-:Y:S01]  /*135e0*/  IMAD R3, R2, 0x8, R3 ;  /* 0x0000000802037824 */ /* 0x000fe200078e0203 */
[----:B--2---:R-:W-:Y:S06]  /*135f0*/  @!P0 BRA `(.L_x_2044) ;  /* 0x00000008001c8947 */ /* 0x004fec0003800000 */
.L_x_2068:
[----:B------:R-:W3:Y:S02]  /*13600*/  SYNCS.PHASECHK.TRANS64.TRYWAIT P0, [R3+URZ], R0 ;  /* 0x00000000030075a7 */ /* 0x000ee4000800017f */
[----:B---3--:R-:W-:Y:S05]  /*13610*/  @!P0 BRA `(.L_x_2045) ;  /* 0x0000000800288947 */ /* 0x008fea0003800000 */
.L_x_2069:
[----:B------:R-:W-:Y:S05]  /*13620*/  @!P2 BRA `(.L_x_2046) ;  /* 0x000000000004a947 */ /* 0x000fea0003800000 */
[----:B------:R-:W-:Y:S01]  /*13630*/  BPT.TRAP 0x1 ;  /* 0x000000040000795c */ /* 0x000fe20000300000 */
.L_x_2046:
[----:B---3--:R-:W-:-:S05]  /*13640*/  VIADD R3, R7, 0x38860 ;  /* 0x0003886007037836 */ /* 0x008fca0000000000 */
[----:B--2---:R-:W-:-:S04]  /*13650*/  LEA R5, R16, R3, 0x3 ;  /* 0x0000000310057211 */ /* 0x004fc800078e18ff */
[----:B------:R-:W2:Y:S02]  /*13660*/  SYNCS.PHASECHK.TRANS64.TRYWAIT P0, [R5+URZ], R4 ;  /* 0x00000004050075a7 */ /* 0x000ea4000800017f */
[----:B--2---:R-:W-:Y:S05]  /*13670*/  @!P0 BRA `(.L_x_2047) ;  /* 0x0000000800248947 */ /* 0x004fea0003800000 */
.L_x_2070:
[----:B------:R-:W-:-:S07]  /*13680*/  IMAD R3, R2, 0x8, R3 ;  /* 0x0000000802037824 */ /* 0x000fce00078e0203 */
.L_x_2048:
[----:B---3--:R3:W4:Y:S02]  /*13690*/  SYNCS.PHASECHK.TRANS64.TRYWAIT P0, [R3+URZ], R0 ;  /* 0x00000000030075a7 */ /* 0x008724000800017f */
[----:B----4-:R-:W-:Y:S05]  /*136a0*/  @!P0 NANOSLEEP.SYNCS 0x989680 ;  /* 0x009896800000895d */ /* 0x010fea0003900000 */
[----:B------:R-:W4:Y:S02]  /*136b0*/  @!P0 SYNCS.PHASECHK.TRANS64 P0, [R3+URZ], R0 ;  /* 0x00000000030085a7 */ /* 0x000f24000800007f */
[----:B----4-:R-:W-:Y:S05]  /*136c0*/  @!P0 BRA `(.L_x_2048) ;  /* 0xfffffffc00f08947 */ /* 0x010fea000383ffff */
.L_x_2042:
[----:B------:R-:W-:Y:S05]  /*136d0*/  BSYNC B0 ;  /* 0x0000000000007941 */ /* 0x000fea0003800000 */
.L_x_2041:
[----:B------:R-:W-:Y:S05]  /*136e0*/  EXIT ;  /* 0x000000000000794d */ /* 0x000fea0003800000 */
.L_x_1948:
[----:B-1----:R-:W-:-:S04]  /*136f0*/  IMAD.U32 R3, RZ, RZ, UR60 ;  /* 0x0000003cff037e24 */ /* 0x002fc8000f8e00ff */
[----:B------:R1:W2:Y:S03]  /*13700*/  SYNCS.PHASECHK.TRANS64.TRYWAIT P1, [R3+URZ+0x38800], R0 ;  /* 0x03880000030075a7 */ /* 0x0002a6000802017f */
[----:B--2---:R-:W-:Y:S05]  /*13710*/  @!P1 NANOSLEEP.SYNCS 0x989680 ;  /* 0x009896800000995d */ /* 0x004fea0003900000 */
[----:B------:R-:W2:Y:S02]  /*13720*/  @!P1 SYNCS.PHASECHK.TRANS64 P1, [R3+URZ+0x38800], R0 ;  /* 0x03880000030095a7 */ /* 0x000ea4000802007f */
[----:B--2---:R-:W-:Y:S05]  /*13730*/  @!P1 BRA `(.L_x_1948) ;  /* 0xfffffffc00ec9947 */ /* 0x004fea000383ffff */
[----:B------:R-:W-:Y:S05]  /*13740*/  BRA `(.L_x_2049) ;  /* 0xfffffee000607947 */ /* 0x000fea000383ffff */
.L_x_1952:
[----:B--2---:R2:W3:Y:S02]  /*13750*/  SYNCS.PHASECHK.TRANS64.TRYWAIT P2, [R0+URZ+0x38830], R3 ;  /* 0x03883003000075a7 */ /* 0x0044e4000804017f */
[----:B---3--:R-:W-:Y:S05]  /*13760*/  @!P2 NANOSLEEP.SYNCS 0x989680 ;  /* 0x009896800000a95d */ /* 0x008fea0003900000 */
[----:B------:R-:W3:Y:S02]  /*13770*/  @!P2 SYNCS.PHASECHK.TRANS64 P2, [R0+URZ+0x38830], R3 ;  /* 0x038830030000a5a7 */ /* 0x000ee4000804007f */
[----:B---3--:R-:W-:Y:S05]  /*13780*/  @!P2 BRA `(.L_x_1952) ;  /* 0xfffffffc00f0a947 */ /* 0x008fea000383ffff */
[----:B------:R-:W-:Y:S05]  /*13790*/  BRA `(.L_x_1951) ;  /* 0xfffffee0008c7947 */ /* 0x000fea000383ffff */
.L_x_1957:
[----:B--2---:R-:W-:-:S04]  /*137a0*/  MOV R4, UR47 ;  /* 0x0000002f00047c02 */ /* 0x004fc80008000f00 */
[----:B------:R2:W3:Y:S03]  /*137b0*/  SYNCS.PHASECHK.TRANS64.TRYWAIT P2, [R4+URZ+0x38830], R3 ;  /* 0x03883003040075a7 */ /* 0x0004e6000804017f */
[----:B---3--:R-:W-:Y:S05]  /*137c0*/  @!P2 NANOSLEEP.SYNCS 0x989680 ;  /* 0x009896800000a95d */ /* 0x008fea0003900000 */
[----:B------:R-:W3:Y:S02]  /*137d0*/  @!P2 SYNCS.PHASECHK.TRANS64 P2, [R4+URZ+0x38830], R3 ;  /* 0x038830030400a5a7 */ /* 0x000ee4000804007f */
[----:B---3--:R-:W-:Y:S05]  /*137e0*/  @!P2 BRA `(.L_x_1957) ;  /* 0xfffffffc00eca947 */ /* 0x008fea000383ffff */
[----:B------:R-:W-:Y:S05]  /*137f0*/  BRA `(.L_x_1956) ;  /* 0xffffff2000ec7947 */ /* 0x000fea000383ffff */
.L_x_1961:
[----:B-12---:R-:W-:-:S04]  /*13800*/  IMAD.U32 R3, RZ, RZ, UR5 ;  /* 0x00000005ff037e24 */ /* 0x006fc8000f8e00ff */
[----:B------:R1:W2:Y:S03]  /*13810*/  SYNCS.PHASECHK.TRANS64.TRYWAIT P2, [R3+URZ+0x38850], R0 ;  /* 0x03885000030075a7 */ /* 0x0002a6000804017f */
[----:B--2---:R-:W-:Y:S05]  /*13820*/  @!P2 NANOSLEEP.SYNCS 0x989680 ;  /* 0x009896800000a95d */ /* 0x004fea0003900000 */
[----:B------:R-:W2:Y:S02]  /*13830*/  @!P2 SYNCS.PHASECHK.TRANS64 P2, [R3+URZ+0x38850], R0 ;  /* 0x038850000300a5a7 */ /* 0x000ea4000804007f */
[----:B--2---:R-:W-:Y:S05]  /*13840*/  @!P2 BRA `(.L_x_1961) ;  /* 0xfffffffc00eca947 */ /* 0x004fea000383ffff */
[----:B------:R-:W-:Y:S05]  /*13850*/  BRA `(.L_x_1960) ;  /* 0xffffff4800647947 */ /* 0x000fea000383ffff */
.L_x_1967:
[----:B--2---:R-:W-:-:S04]  /*13860*/  IMAD.U32 R4, RZ, RZ, UR4 ;  /* 0x00000004ff047e24 */ /* 0x004fc8000f8e00ff */
[----:B------:R2:W3:Y:S03]  /*13870*/  SYNCS.PHASECHK.TRANS64.TRYWAIT P2, [R4+URZ+0x38830], R3 ;  /* 0x03883003040075a7 */ /* 0x0004e6000804017f */
[----:B---3--:R-:W-:Y:S05]  /*13880*/  @!P2 NANOSLEEP.SYNCS 0x989680 ;  /* 0x009896800000a95d */ /* 0x008fea0003900000 */
[----:B------:R-:W3:Y:S02]  /*13890*/  @!P2 SYNCS.PHASECHK.TRANS64 P2, [R4+URZ+0x38830], R3 ;  /* 0x038830030400a5a7 */ /* 0x000ee4000804007f */
[----:B---3--:R-:W-:Y:S05]  /*138a0*/  @!P2 BRA `(.L_x_1967) ;  /* 0xfffffffc00eca947 */ /* 0x008fea000383ffff */
[----:B------:R-:W-:Y:S05]  /*138b0*/  BRA `(.L_x_1966) ;  /* 0xffffff6000147947 */ /* 0x000fea000383ffff */
.L_x_1971:
[----:B-12---:R-:W-:-:S04]  /*138c0*/  MOV R3, UR5 ;  /* 0x0000000500037c02 */ /* 0x006fc80008000f00 */
[----:B------:R1:W2:Y:S03]  /*138d0*/  SYNCS.PHASECHK.TRANS64.TRYWAIT P2, [R3+URZ+0x38850], R0 ;  /* 0x03885000030075a7 */ /* 0x0002a6000804017f */
[----:B--2---:R-:W-:Y:S05]  /*138e0*/  @!P2 NANOSLEEP.SYNCS 0x989680 ;  /* 0x009896800000a95d */ /* 0x004fea0003900000 */
[----:B------:R-:W2:Y:S02]  /*138f0*/  @!P2 SYNCS.PHASECHK.TRANS64 P2, [R3+URZ+0x38850], R0 ;  /* 0x038850000300a5a7 */ /* 0x000ea4000804007f */
[----:B--2---:R-:W-:Y:S05]  /*13900*/  @!P2 BRA `(.L_x_1971) ;  /* 0xfffffffc00eca947 */ /* 0x004fea000383ffff */
[----:B------:R-:W-:Y:S05]  /*13910*/  BRA `(.L_x_1970) ;  /* 0xffffff8800887947 */ /* 0x000fea000383ffff */
.L_x_1976:
[----:B--2---:R-:W-:-:S04]  /*13920*/  IMAD.U32 R7, RZ, RZ, UR5 ;  /* 0x00000005ff077e24 */ /* 0x004fc8000f8e00ff */
[----:B------:R2:W3:Y:S03]  /*13930*/  SYNCS.PHASECHK.TRANS64.TRYWAIT P0, [R7+URZ+0x38850], R0 ;  /* 0x03885000070075a7 */ /* 0x0004e6000800017f */
[----:B---3--:R-:W-:Y:S05]  /*13940*/  @!P0 NANOSLEEP.SYNCS 0x989680 ;  /* 0x009896800000895d */ /* 0x008fea0003900000 */
[----:B------:R-:W3:Y:S02]  /*13950*/  @!P0 SYNCS.PHASECHK.TRANS64 P0, [R7+URZ+0x38850], R0 ;  /* 0x03885000070085a7 */ /* 0x000ee4000800007f */
[----:B---3--:R-:W-:Y:S05]  /*13960*/  @!P0 BRA `(.L_x_1976) ;  /* 0xfffffffc00ec8947 */ /* 0x008fea000383ffff */
[----:B------:R-:W-:Y:S05]  /*13970*/  BRA `(.L_x_1975) ;  /* 0xffffffa0007c7947 */ /* 0x000fea000383ffff */
.L_x_2000:
[----:B------:R-:W1:Y:S01]  /*13980*/  S2R R7, SR_TID.X ;  /* 0x0000000000077919 */ /* 0x000e620000002100 */
[----:B------:R-:W-:Y:S01]  /*13990*/  MOV R12, RZ ;  /* 0x000000ff000c7202 */ /* 0x000fe20000000f00 */
[----:B------:R-:W-:Y:S02]  /*139a0*/  IMAD.MOV.U32 R11, RZ, RZ, 0x1f ;  /* 0x0000001fff0b7424 */ /* 0x000fe400078e00ff */
[----:B------:R-:W-:Y:S01]  /*139b0*/  IMAD.MOV.U32 R15, RZ, RZ, -0x1 ;  /* 0xffffffffff0f7424 */ /* 0x000fe200078e00ff */
[----:B-1----:R-:W-:-:S04]  /*139c0*/  SHF.R.U32.HI R7, RZ, 0x5, R7 ;  /* 0x00000005ff077819 */ /* 0x002fc80000011607 */
[----:B------:R-:W-:-:S05]  /*139d0*/  LOP3.LUT R7, R7, 0x3, RZ, 0xc0, !PT ;  /* 0x0000000307077812 */ /* 0x000fca00078ec0ff */
[----:B------:R-:W-:-:S07]  /*139e0*/  IMAD.MOV.U32 R13, RZ, RZ, R7 ;  /* 0x000000ffff0d7224 */ /* 0x000fce00078e0007 */
[----:B------:R-:W-:Y:S05]  /*139f0*/  WARPSYNC.COLLECTIVE R15, `(.L_x_2050) ;  /* 0x000000000f087348 */ /* 0x000fea0003c00000 */
[----:B------:R1:W2:Y:S02]  /*13a00*/  SHFL.IDX P6, R14, R13, R12, R11 ;  /* 0x0000000c0d0e7389 */ /* 0x0002a400000c000b */
[----:B-12---:R-:W-:Y:S01]  /*13a10*/  ENDCOLLECTIVE ;  /* 0x000000000000791b */ /* 0x006fe20003800000 */
.L_x_2050:
[----:B------:R-:W-:Y:S05]  /*13a20*/  BRA `(.L_x_2051) ;  /* 0xffffffd400647947 */ /* 0x000fea000383ffff */
.L_x_2001:
[----:B------:R-:W-:Y:S01]  /*13a30*/  BSSY B0, `(.L_x_2052) ;  /* 0x0000006000007945 */ /* 0x000fe20003800000 */
[----:B------:R-:W-:-:S07]  /*13a40*/  MOV R15, 0xffffffff ;  /* 0xffffffff000f7802 */ /* 0x000fce0000000f00 */
[----:B------:R-:W-:Y:S05]  /*13a50*/  WARPSYNC.COLLECTIVE R15, `(.L_x_2053) ;  /* 0x000000000f0c7348 */ /* 0x000fea0003c00000 */
[----:B------:R-:W-:Y:S02]  /*13a60*/  ELECT P6, UR62, PT ;  /* 0x00000000003e782f */ /* 0x000fe400038c0000 */
[----:B------:R-:W-:Y:S01]  /*13a70*/  MOV R14, UR62 ;  /* 0x0000003e000e7c02 */ /* 0x000fe20008000f00 */
[----:B------:R-:W-:Y:S10]  /*13a80*/  ENDCOLLECTIVE ;  /* 0x000000000000791b */ /* 0x000ff40003800000 */
.L_x_2053:
[----:B------:R-:W-:Y:S05]  /*13a90*/  BSYNC B0 ;  /* 0x0000000000007941 */ /* 0x000fea0003800000 */
.L_x_2052:
[----:B------:R-:W-:Y:S05]  /*13aa0*/  BRA `(.L_x_2054) ;  /* 0xffffffd400547947 */ /* 0x000fea000383ffff */
.L_x_2004:
[----:B-1----:R1:W2:Y:S02]  /*13ab0*/  SYNCS.PHASECHK.TRANS64.TRYWAIT P2, [R8+URZ+0x38840], R7 ;  /* 0x03884007080075a7 */ /* 0x0022a4000804017f */
[----:B--2---:R-:W-:Y:S05]  /*13ac0*/  @!P2 NANOSLEEP.SYNCS 0x989680 ;  /* 0x009896800000a95d */ /* 0x004fea0003900000 */
[----:B------:R-:W2:Y:S02]  /*13ad0*/  @!P2 SYNCS.PHASECHK.TRANS64 P2, [R8+URZ+0x38840], R7 ;  /* 0x038840070800a5a7 */ /* 0x000ea4000804007f */
[----:B--2---:R-:W-:Y:S05]  /*13ae0*/  @!P2 BRA `(.L_x_2004) ;  /* 0xfffffffc00f0a947 */ /* 0x004fea000383ffff */
[----:B------:R-:W-:Y:S05]  /*13af0*/  BRA `(.L_x_2055) ;  /* 0xffffffd400b47947 */ /* 0x000fea000383ffff */
.L_x_2006:
[----:B-1----:R-:W-:-:S04]  /*13b00*/  IMAD.U32 R8, RZ, RZ, UR40 ;  /* 0x00000028ff087e24 */ /* 0x002fc8000f8e00ff */
[----:B------:R1:W2:Y:S03]  /*13b10*/  SYNCS.PHASECHK.TRANS64.TRYWAIT P2, [R8+URZ+0x38820], R7 ;  /* 0x03882007080075a7 */ /* 0x0002a6000804017f */
[----:B--2---:R-:W-:Y:S05]  /*13b20*/  @!P2 NANOSLEEP.SYNCS 0x989680 ;  /* 0x009896800000a95d */ /* 0x004fea0003900000 */
[----:B------:R-:W2:Y:S02]  /*13b30*/  @!P2 SYNCS.PHASECHK.TRANS64 P2, [R8+URZ+0x38820], R7 ;  /* 0x038820070800a5a7 */ /* 0x000ea4000804007f */
[----:B--2---:R-:W-:Y:S05]  /*13b40*/  @!P2 BRA `(.L_x_2006) ;  /* 0xfffffffc00eca947 */ /* 0x004fea000383ffff */
[----:B------:R-:W-:Y:S05]  /*13b50*/  BRA `(.L_x_2056) ;  /* 0xffffffd800e47947 */ /* 0x000fea000383ffff */
.L_x_2012:
[----:B-1----:R1:W2:Y:S02]  /*13b60*/  SYNCS.PHASECHK.TRANS64.TRYWAIT P3, [R3+URZ+0x38840], R2 ;  /* 0x03884002030075a7 */ /* 0x0022a4000806017f */
[----:B--2---:R-:W-:Y:S05]  /*13b70*/  @!P3 NANOSLEEP.SYNCS 0x989680 ;  /* 0x009896800000b95d */ /* 0x004fea0003900000 */
[----:B------:R-:W2:Y:S02]  /*13b80*/  @!P3 SYNCS.PHASECHK.TRANS64 P3, [R3+URZ+0x38840], R2 ;  /* 0x038840020300b5a7 */ /* 0x000ea4000806007f */
[----:B--2---:R-:W-:Y:S05]  /*13b90*/  @!P3 BRA `(.L_x_2012) ;  /* 0xfffffffc00f0b947 */ /* 0x004fea000383ffff */
[----:B------:R-:W-:Y:S05]  /*13ba0*/  BRA `(.L_x_2057) ;  /* 0xffffffdc00907947 */ /* 0x000fea000383ffff */
.L_x_2014:
[----:B-1----:R1:W2:Y:S02]  /*13bb0*/  SYNCS.PHASECHK.TRANS64.TRYWAIT P3, [R2+URZ+0x60], R3 ;  /* 0x00006003020075a7 */ /* 0x0022a4000806017f */
[----:B--2---:R-:W-:Y:S05]  /*13bc0*/  @!P3 NANOSLEEP.SYNCS 0x989680 ;  /* 0x009896800000b95d */ /* 0x004fea0003900000 */
[----:B------:R-:W2:Y:S02]  /*13bd0*/  @!P3 SYNCS.PHASECHK.TRANS64 P3, [R2+URZ+0x60], R3 ;  /* 0x000060030200b5a7 */ /* 0x000ea4000806007f */
[----:B--2---:R-:W-:Y:S05]  /*13be0*/  @!P3 BRA `(.L_x_2014) ;  /* 0xfffffffc00f0b947 */ /* 0x004fea000383ffff */
[----:B------:R-:W-:Y:S05]  /*13bf0*/  BRA `(.L_x_2058) ;  /* 0xffffffe000207947 */ /* 0x000fea000383ffff */
.L_x_2020:
[----:B-1----:R1:W2:Y:S02]  /*13c00*/  SYNCS.PHASECHK.TRANS64.TRYWAIT P3, [R3+URZ+0x38840], R2 ;  /* 0x03884002030075a7 */ /* 0x0022a4000806017f */
[----:B--2---:R-:W-:Y:S05]  /*13c10*/  @!P3 NANOSLEEP.SYNCS 0x989680 ;  /* 0x009896800000b95d */ /* 0x004fea0003900000 */
[----:B------:R-:W2:Y:S02]  /*13c20*/  @!P3 SYNCS.PHASECHK.TRANS64 P3, [R3+URZ+0x38840], R2 ;  /* 0x038840020300b5a7 */ /* 0x000ea4000806007f */
[----:B--2---:R-:W-:Y:S05]  /*13c30*/  @!P3 BRA `(.L_x_2020) ;  /* 0xfffffffc00f0b947 */ /* 0x004fea000383ffff */
[----:B------:R-:W-:Y:S05]  /*13c40*/  BRA `(.L_x_2059) ;  /* 0xffffffe4005c7947 */ /* 0x000fea000383ffff */
.L_x_2022:
[----:B-1----:R1:W2:Y:S02]  /*13c50*/  SYNCS.PHASECHK.TRANS64.TRYWAIT P3, [R2+URZ+0x60], R17 ;  /* 0x00006011020075a7 */ /* 0x0022a4000806017f */
[----:B--2---:R-:W-:Y:S05]  /*13c60*/  @!P3 NANOSLEEP.SYNCS 0x989680 ;  /* 0x009896800000b95d */ /* 0x004fea0003900000 */
[----:B------:R-:W2:Y:S02]  /*13c70*/  @!P3 SYNCS.PHASECHK.TRANS64 P3, [R2+URZ+0x60], R17 ;  /* 0x000060110200b5a7 */ /* 0x000ea4000806007f */
[----:B--2---:R-:W-:Y:S05]  /*13c80*/  @!P3 BRA `(.L_x_2022) ;  /* 0xfffffffc00f0b947 */ /* 0x004fea000383ffff */
[----:B------:R-:W-:Y:S05]  /*13c90*/  BRA `(.L_x_2060) ;  /* 0xffffffe400ec7947 */ /* 0x000fea000383ffff */
.L_x_2027:
[----:B-1----:R1:W2:Y:S02]  /*13ca0*/  SYNCS.PHASECHK.TRANS64.TRYWAIT P3, [R2+URZ+0x38840], R3 ;  /* 0x03884003020075a7 */ /* 0x0022a4000806017f */
[----:B--2---:R-:W-:Y:S05]  /*13cb0*/  @!P3 NANOSLEEP.SYNCS 0x989680 ;  /* 0x009896800000b95d */ /* 0x004fea0003900000 */
[----:B------:R-:W2:Y:S02]  /*13cc0*/  @!P3 SYNCS.PHASECHK.TRANS64 P3, [R2+URZ+0x38840], R3 ;  /* 0x038840030200b5a7 */ /* 0x000ea4000806007f */
[----:B--2---:R-:W-:Y:S05]  /*13cd0*/  @!P3 BRA `(.L_x_2027) ;  /* 0xfffffffc00f0b947 */ /* 0x004fea000383ffff */
[----:B------:R-:W-:Y:S05]  /*13ce0*/  BRA `(.L_x_2061) ;  /* 0xffffffec00007947 */ /* 0x000fea000383ffff */
.L_x_2029:
[----:B-1----:R1:W2:Y:S02]  /*13cf0*/  SYNCS.PHASECHK.TRANS64.TRYWAIT P3, [R2+URZ+0x60], R11 ;  /* 0x0000600b020075a7 */ /* 0x0022a4000806017f */
[----:B--2---:R-:W-:Y:S05]  /*13d00*/  @!P3 NANOSLEEP.SYNCS 0x989680 ;  /* 0x009896800000b95d */ /* 0x004fea0003900000 */
[----:B------:R-:W2:Y:S02]  /*13d10*/  @!P3 SYNCS.PHASECHK.TRANS64 P3, [R2+URZ+0x60], R11 ;  /* 0x0000600b0200b5a7 */ /* 0x000ea4000806007f */
[----:B--2---:R-:W-:Y:S05]  /*13d20*/  @!P3 BRA `(.L_x_2029) ;  /* 0xfffffffc00f0b947 */ /* 0x004fea000383ffff */
[----:B------:R-:W-:Y:S05]  /*13d30*/  BRA `(.L_x_2062) ;  /* 0xffffffec00907947 */ /* 0x000fea000383ffff */
.L_x_2036:
[----:B-1----:R1:W2:Y:S02]  /*13d40*/  SYNCS.PHASECHK.TRANS64.TRYWAIT P0, [R3+URZ+0x38860], R0 ;  /* 0x03886000030075a7 */ /* 0x0022a4000800017f */
[----:B--2---:R-:W-:Y:S05]  /*13d50*/  @!P0 NANOSLEEP.SYNCS 0x989680 ;  /* 0x009896800000895d */ /* 0x004fea0003900000 */
[----:B------:R-:W2:Y:S02]  /*13d60*/  @!P0 SYNCS.PHASECHK.TRANS64 P0, [R3+URZ+0x38860], R0 ;  /* 0x03886000030085a7 */ /* 0x000ea4000800007f */
[----:B--2---:R-:W-:Y:S05]  /*13d70*/  @!P0 BRA `(.L_x_2036) ;  /* 0xfffffffc00f08947 */ /* 0x004fea000383ffff */
[----:B------:R-:W-:Y:S05]  /*13d80*/  BRA `(.L_x_2063) ;  /* 0xfffffff000907947 */ /* 0x000fea000383ffff */
.L_x_2038:
[----:B------:R-:W-:Y:S01]  /*13d90*/  BSSY B0, `(.L_x_2064) ;  /* 0x0000007000007945 */ /* 0x000fe20003800000 */
[----:B------:R-:W-:Y:S01]  /*13da0*/  IMAD.MOV.U32 R12, RZ, RZ, RZ ;  /* 0x000000ffff0c7224 */ /* 0x000fe200078e00ff */
[----:B------:R-:W-:Y:S01]  /*13db0*/  MOV R11, 0x1f ;  /* 0x0000001f000b7802 */ /* 0x000fe20000000f00 */
[----:B------:R-:W-:-:S07]  /*13dc0*/  IMAD.MOV.U32 R15, RZ, RZ, -0x1 ;  /* 0xffffffffff0f7424 */ /* 0x000fce00078e00ff */
[----:B------:R-:W-:Y:S05]  /*13dd0*/  WARPSYNC.COLLECTIVE R15, `(.L_x_2065) ;  /* 0x000000000f087348 */ /* 0x000fea0003c00000 */
[----:B------:R1:W2:Y:S02]  /*13de0*/  SHFL.IDX P6, R14, R13, R12, R11 ;  /* 0x0000000c0d0e7389 */ /* 0x0002a400000c000b */
[----:B-12---:R-:W-:Y:S01]  /*13df0*/  ENDCOLLECTIVE ;  /* 0x000000000000791b */ /* 0x006fe20003800000 */
.L_x_2065:
[----:B------:R-:W-:Y:S05]  /*13e00*/  BSYNC B0 ;  /* 0x0000000000007941 */ /* 0x000fea0003800000 */
.L_x_2064:
[----:B------:R-:W-:Y:S05]  /*13e10*/  BRA `(.L_x_2066) ;  /* 0xfffffff4002c7947 */ /* 0x000fea000383ffff */
.L_x_2040:
[----:B--2---:R2:W3:Y:S02]  /*13e20*/  SYNCS.PHASECHK.TRANS64.TRYWAIT P0, [R7+URZ+0x38820], R0 ;  /* 0x03882000070075a7 */ /* 0x0044e4000800017f */
[----:B---3--:R-:W-:Y:S05]  /*13e30*/  @!P0 NANOSLEEP.SYNCS 0x989680 ;  /* 0x009896800000895d */ /* 0x008fea0003900000 */
[----:B------:R-:W3:Y:S02]  /*13e40*/  @!P0 SYNCS.PHASECHK.TRANS64 P0, [R7+URZ+0x38820], R0 ;  /* 0x03882000070085a7 */ /* 0x000ee4000800007f */
[----:B---3--:R-:W-:Y:S05]  /*13e50*/  @!P0 BRA `(.L_x_2040) ;  /* 0xfffffffc00f08947 */ /* 0x008fea000383ffff */
[----:B------:R-:W-:Y:S05]  /*13e60*/  BRA `(.L_x_2067) ;  /* 0xfffffff400747947 */ /* 0x000fea000383ffff */
.L_x_2044:
[----:B--2---:R2:W3:Y:S02]  /*13e70*/  SYNCS.PHASECHK.TRANS64.TRYWAIT P0, [R5+URZ], R4 ;  /* 0x00000004050075a7 */ /* 0x0044e4000800017f */
[----:B---3--:R-:W-:Y:S05]  /*13e80*/  @!P0 NANOSLEEP.SYNCS 0x989680 ;  /* 0x009896800000895d */ /* 0x008fea0003900000 */
[----:B------:R-:W3:Y:S02]  /*13e90*/  @!P0 SYNCS.PHASECHK.TRANS64 P0, [R5+URZ], R4 ;  /* 0x00000004050085a7 */ /* 0x000ee4000800007f */
[----:B---3--:R-:W-:Y:S05]  /*13ea0*/  @!P0 BRA `(.L_x_2044) ;  /* 0xfffffffc00f08947 */ /* 0x008fea000383ffff */
[----:B------:R-:W-:Y:S05]  /*13eb0*/  BRA `(.L_x_2068) ;  /* 0xfffffff400d07947 */ /* 0x000fea000383ffff */
.L_x_2045:
[----:B---3--:R3:W4:Y:S02]  /*13ec0*/  SYNCS.PHASECHK.TRANS64.TRYWAIT P0, [R3+URZ], R0 ;  /* 0x00000000030075a7 */ /* 0x008724000800017f */
[----:B----4-:R-:W-:Y:S05]  /*13ed0*/  @!P0 NANOSLEEP.SYNCS 0x989680 ;  /* 0x009896800000895d */ /* 0x010fea0003900000 */
[----:B------:R-:W4:Y:S02]  /*13ee0*/  @!P0 SYNCS.PHASECHK.TRANS64 P0, [R3+URZ], R0 ;  /* 0x00000000030085a7 */ /* 0x000f24000800007f */
[----:B----4-:R-:W-:Y:S05]  /*13ef0*/  @!P0 BRA `(.L_x_2045) ;  /* 0xfffffffc00f08947 */ /* 0x010fea000383ffff */
[----:B------:R-:W-:Y:S05]  /*13f00*/  BRA `(.L_x_2069) ;  /* 0xfffffff400c47947 */ /* 0x000fea000383ffff */
.L_x_2047:
[----:B--2---:R2:W3:Y:S02]  /*13f10*/  SYNCS.PHASECHK.TRANS64.TRYWAIT P0, [R5+URZ], R4 ;  /* 0x00000004050075a7 */ /* 0x0044e4000800017f */
[----:B---3--:R-:W-:Y:S05]  /*13f20*/  @!P0 NANOSLEEP.SYNCS 0x989680 ;  /* 0x009896800000895d */ /* 0x008fea0003900000 */
[----:B------:R-:W3:Y:S02]  /*13f30*/  @!P0 SYNCS.PHASECHK.TRANS64 P0, [R5+URZ], R4 ;  /* 0x00000004050085a7 */ /* 0x000ee4000800007f */
[----:B---3--:R-:W-:Y:S05]  /*13f40*/  @!P0 BRA `(.L_x_2047) ;  /* 0xfffffffc00f08947 */ /* 0x008fea000383ffff */
[----:B------:R-:W-:Y:S05]  /*13f50*/  BRA `(.L_x_2070) ;  /* 0xfffffff400c87947 */ /* 0x000fea000383ffff */
.L_x_2071:
        /* <DEDUP_REMOVED lines=10> */
.L_x_2844:


//--------------------- .text._ZN7cutlass13device_kernelIN5flash11enable_sm90INS1_16FlashAttnFwdSm90INS1_25CollectiveMainloopFwdSm90ILi2EN4cute5tupleIJNS5_1CILi1EEES8_S8_EEENS6_IJNS7_ILi128EEENS7_ILi80EEENS7_ILi256EEEEEELi256ENS_6half_tEfNS_4arch4Sm90ELb1ELb0ELb0ELb1ELb0ELb0ELb0ELb1ELb1ELb0ELb0ELb0EEENS1_21CollectiveEpilogueFwdINS6_IJSA_SC_SB_EEES9_SE_SG_Li256ELb1ELb0ELb0ELb0EEENS1_36VarlenDynamicPersistentTileSchedulerILi128ELi80ELi256ELi32ELb0ELb0ELb1ELb1ELb1ELb1EEEEEEEEEvNT_6ParamsE --------------------------
	.section	.text._ZN7cutlass13device_kernelIN5flash11enable_sm90INS1_16FlashAttnFwdSm90INS1_25CollectiveMainloopFwdSm90ILi2EN4cute5tupleIJNS5_1CILi1EEES8_S8_EEENS6_IJNS7_ILi128EEENS7_ILi80EEENS7_ILi256EEEEEELi256ENS_6half_tEfNS_4arch4Sm90ELb1ELb0ELb0ELb1ELb0ELb0ELb0ELb1ELb1ELb0ELb0ELb0EEENS1_21CollectiveEpilogueFwdINS6_IJSA_SC_SB_EEES9_SE_SG_Li256ELb1ELb0ELb0ELb0EEENS1_36VarlenDynamicPersistentTileSchedulerILi128ELi80ELi256ELi32ELb0ELb0ELb1ELb1ELb1ELb1EEEEEEEEEvNT_6ParamsE,"ax",@progbits
	.align	128
.text._ZN7cutlass13device_kernelIN5flash11enable_sm90INS1_16FlashAttnFwdSm90INS1_25CollectiveMainloopFwdSm90ILi2EN4cute5tupleIJNS5_1CILi1EEES8_S8_EEENS6_IJNS7_ILi128EEENS7_ILi80EEENS7_ILi256EEEEEELi256ENS_6half_tEfNS_4arch4Sm90ELb1ELb0ELb0ELb1ELb0ELb0ELb0ELb1ELb1ELb0ELb0ELb0EEENS1_21CollectiveEpilogueFwdINS6_IJSA_SC_SB_EEES9_SE_SG_Li256ELb1ELb0ELb0ELb0EEENS1_36VarlenDynamicPersistentTileSchedulerILi128ELi80ELi256ELi32ELb0ELb0ELb1ELb1ELb1ELb1EEEEEEEEEvNT_6ParamsE:
        .type           _ZN7cutlass13device_kernelIN5flash11enable_sm90INS1_16FlashAttnFwdSm90INS1_25CollectiveMainloopFwdSm90ILi2EN4cute5tupleIJNS5_1CILi1EEES8_S8_EEENS6_IJNS7_ILi128EEENS7_ILi80EEENS7_ILi256EEEEEELi256ENS_6half_tEfNS_4arch4Sm90ELb1ELb0ELb0ELb1ELb0ELb0ELb0ELb1ELb1ELb0ELb0ELb0EEENS1_21CollectiveEpilogueFwdINS6_IJSA_SC_SB_EEES9_SE_SG_Li256ELb1ELb0ELb0ELb0EEENS1_36VarlenDynamicPersistentTileSchedulerILi128ELi80ELi256ELi32ELb0ELb0ELb1ELb1ELb1ELb1EEEEEEEEEvNT_6ParamsE,@function
        .size           _ZN7cutlass13device_kernelIN5flash11enable_sm90INS1_16FlashAttnFwdSm90INS1_25CollectiveMainloopFwdSm90ILi2EN4cute5tupleIJNS5_1CILi1EEES8_S8_EEENS6_IJNS7_ILi128EEENS7_ILi80EEENS7_ILi256EEEEEELi256ENS_6half_tEfNS_4arch4Sm90ELb1ELb0ELb0ELb1ELb0ELb0ELb0ELb1ELb1ELb0ELb0ELb0EEENS1_21CollectiveEpilogueFwdINS6_IJSA_SC_SB_EEES9_SE_SG_Li256ELb1ELb0ELb0ELb0EEENS1_36VarlenDynamicPersistentTileSchedulerILi128ELi80ELi256ELi32ELb0ELb0ELb1ELb1ELb1ELb1EEEEEEEEEvNT_6ParamsE,(.L_x_2845 - _ZN7cutlass13device_kernelIN5flash11enable_sm90INS1_16FlashAttnFwdSm90INS1_25CollectiveMainloopFwdSm90ILi2EN4cute5tupleIJNS5_1CILi1EEES8_S8_EEENS6_IJNS7_ILi128EEENS7_ILi80EEENS7_ILi256EEEEEELi256ENS_6half_tEfNS_4arch4Sm90ELb1ELb0ELb0ELb1ELb0ELb0ELb0ELb1ELb1ELb0ELb0ELb0EEENS1_21CollectiveEpilogueFwdINS6_IJSA_SC_SB_EEES9_SE_SG_Li256ELb1ELb0ELb0ELb0EEENS1_36VarlenDynamicPersistentTileSchedulerILi128ELi80ELi256ELi32ELb0ELb0ELb1ELb1ELb1ELb1EEEEEEEEEvNT_6ParamsE)
        .other          _ZN7cutlass13device_kernelIN5flash11enable_sm90INS1_16FlashAttnFwdSm90INS1_25CollectiveMainloopFwdSm90ILi2EN4cute5tupleIJNS5_1CILi1EEES8_S8_EEENS6_IJNS7_ILi128EEENS7_ILi80EEENS7_ILi256EEEEEELi256ENS_6half_tEfNS_4arch4Sm90ELb1ELb0ELb0ELb1ELb0ELb0ELb0ELb1ELb1ELb0ELb0ELb0EEENS1_21CollectiveEpilogueFwdINS6_IJSA_SC_SB_EEES9_SE_SG_Li256ELb1ELb0ELb0ELb0EEENS1_36VarlenDynamicPersistentTileSchedulerILi128ELi80ELi256ELi32ELb0ELb0ELb1ELb1ELb1ELb1EEEEEEEEEvNT_6ParamsE,@"STO_CUDA_ENTRY STV_DEFAULT"
_ZN7cutlass13device_kernelIN5flash11enable_sm90INS1_16FlashAttnFwdSm90INS1_25CollectiveMainloopFwdSm90ILi2EN4cute5tupleIJNS5_1CILi1EEES8_S8_EEENS6_IJNS7_ILi128EEENS7_ILi80EEENS7_ILi256EEEEEELi256ENS_6half_tEfNS_4arch4Sm90ELb1ELb0ELb0ELb1ELb0ELb0ELb0ELb1ELb1ELb0ELb0ELb0EEENS1_21CollectiveEpilogueFwdINS6_IJSA_SC_SB_EEES9_SE_SG_Li256ELb1ELb0ELb0ELb0EEENS1_36VarlenDynamicPersistentTileSchedulerILi128ELi80ELi256ELi32ELb0ELb0ELb1ELb1ELb1ELb1EEEEEEEEEvNT_6ParamsE:
        /* <DEDUP_REMOVED lines=21> */
.L_x_2073:
[----:B------:R-:W-:Y:S05]  /*0150*/  BSYNC B0 ;  /* 0x0000000000007941 */ /* 0x000fea0003800000 */
.L_x_2072:
        /* <DEDUP_REMOVED lines=41> */
.L_x_2074:
        /* <DEDUP_REMOVED lines=22> */
.L_x_2075:
        /* <DEDUP_REMOVED lines=18> */
.L_x_2076:
        /* <DEDUP_REMOVED lines=22> */
.L_x_2077:
        /* <DEDUP_REMOVED lines=22> */
.L_x_2078:
        /* <DEDUP_REMOVED lines=8> */
.L_x_2080:
        /* <DEDUP_REMOVED lines=17> */
[----:B------:R-:W0:Y:S11]  /*0ac0*/  S2R R0, SR_TID.X ;  /* 0x0000000000007919 */ /* 0x000e360000002100 */
[----:B------:R-:W-:Y:S01]  /*0ad0*/  IMAD.U32 R19, RZ, RZ, UR5 ;  /* 0x00000005ff137e24 */ /* 0x000fe2000f8e00ff */
[----:B------:R-:W-:Y:S01]  /*0ae0*/  R2UR UR5, R14 ;  /* 0x000000000e0572ca */ /* 0x000fe200000e0000 */
[----:B0-----:R-:W-:-:S05]  /*0af0*/  VIADD R225, R0, 0xffffff80 ;  /* 0xffffff8000e17836 */ /* 0x001fca0000000000 */
[----:B------:R-:W-:-:S04]  /*0b00*/  SHF.R.S32.HI R0, RZ, 0x1f, R225 ;  /* 0x0000001fff007819 */ /* 0x000fc800000114e1 */
[CC--:B------:R-:W-:Y:S02]  /*0b10*/  LEA.HI R3, R0.reuse, R225.reuse, RZ, 0x7 ;  /* 0x000000e100037211 */ /* 0x0c0fe400078f38ff */
[----:B------:R-:W-:Y:S02]  /*0b20*/  LEA.HI R4, R0, R225, RZ, 0x5 ;  /* 0x000000e100047211 */ /* 0x000fe400078f28ff */
[----:B------:R-:W-:Y:S02]  /*0b30*/  SHF.R.S32.HI R222, RZ, 0x7, R3 ;  /* 0x00000007ffde7819 */ /* 0x000fe40000011403 */
[----:B--2---:R-:W-:Y:S02]  /*0b40*/  R2UR UR4, R2 ;  /* 0x00000000020472ca */ /* 0x004fe400000e0000 */
[C---:B------:R-:W-:Y:S02]  /*0b50*/  LOP3.LUT R2, R3.reuse, 0xffffff80, RZ, 0xc0, !PT ;  /* 0xffffff8003027812 */ /* 0x040fe400078ec0ff */
[----:B------:R-:W-:-:S03]  /*0b60*/  LEA.HI R3, R3, R222, RZ, 0x1 ;  /* 0x000000de03037211 */ /* 0x000fc600078f08ff */
[----:B------:R-:W-:Y:S01]  /*0b70*/  IMAD.IADD R221, R225, 0x1, -R2 ;  /* 0x00000001e1dd7824 */ /* 0x000fe200078e0a02 */
[----:B------:R-:W-:-:S04]  /*0b80*/  LOP3.LUT R3, R3, 0x3fffffe, RZ, 0xc0, !PT ;  /* 0x03fffffe03037812 */ /* 0x000fc800078ec0ff */
[----:B------:R-:W-:Y:S01]  /*0b90*/  SHF.R.S32.HI R8, RZ, 0x1f, R221 ;  /* 0x0000001fff087819 */ /* 0x000fe200000114dd */
[----:B------:R-:W-:Y:S01]  /*0ba0*/  ULOP3.LUT UR4, UR4, 0x1, URZ, 0xfc, !UPT ;  /* 0x0000000104047892 */ /* 0x000fe2000f8efc3f */
[----:B------:R-:W-:Y:S02]  /*0bb0*/  IMAD.IADD R3, R222, 0x1, -R3 ;  /* 0x00000001de037824 */ /* 0x000fe400078e0a03 */
[CC--:B------:R-:W-:Y:S02]  /*0bc0*/  LEA.HI R9, R8.reuse, R221.reuse, RZ, 0x2 ;  /* 0x000000dd08097211 */ /* 0x0c0fe400078f10ff */
[----:B------:R-:W-:Y:S01]  /*0bd0*/  LEA.HI R8, R8, R221, RZ, 0x5 ;  /* 0x000000dd08087211 */ /* 0x000fe200078f28ff */
[----:B------:R-:W-:Y:S01]  /*0be0*/  IMAD.U32 R224, RZ, RZ, UR4 ;  /* 0x00000004ffe07e24 */ /* 0x000fe2000f8e00ff */
[--C-:B------:R-:W-:Y:S01]  /*0bf0*/  SHF.R.S32.HI R5, RZ, 0x2, R9.reuse ;  /* 0x00000002ff057819 */ /* 0x100fe20000011409 */
[----:B------:R-:W-:Y:S01]  /*0c00*/  UMOV UR4, URZ ;  /* 0x0000003f00047c82 */ /* 0x000fe20008000000 */
[----:B------:R-:W-:Y:S01]  /*0c10*/  SHF.R.S32.HI R2, RZ, 0x1f, R9 ;  /* 0x0000001fff027819 */ /* 0x000fe20000011409 */
[----:B------:R-:W-:Y:S01]  /*0c20*/  IMAD.U32 R220, RZ, RZ, UR4 ;  /* 0x00000004ffdc7e24 */ /* 0x000fe2000f8e00ff */
[----:B------:R-:W-:Y:S01]  /*0c30*/  SHF.R.S32.HI R8, RZ, 0x5, R8 ;  /* 0x00000005ff087819 */ /* 0x000fe20000011408 */
[----:B------:R-:W-:Y:S01]  /*0c40*/  IMAD.U32 R16, RZ, RZ, UR4 ;  /* 0x00000004ff107e24 */ /* 0x000fe2000f8e00ff */
[----:B------:R-:W-:-:S02]  /*0c50*/  LEA.HI R2, R2, R5, RZ, 0x3 ;  /* 0x0000000502027211 */ /* 0x000fc400078f18ff */
[----:B------:R-:W-:Y:S02]  /*0c60*/  LOP3.LUT R214, R9, 0x7ffffffc, RZ, 0xc0, !PT ;  /* 0x7ffffffc09d67812 */ /* 0x000fe400078ec0ff */
[----:B------:R-:W-:Y:S02]  /*0c70*/  LOP3.LUT R6, R2, 0xfffffff8, RZ, 0xc0, !PT ;  /* 0xfffffff802067812 */ /* 0x000fe400078ec0ff */
[CC--:B------:R-:W-:Y:S02]  /*0c80*/  LEA.HI R2, R0.reuse, R225.reuse, RZ, 0x4 ;  /* 0x000000e100027211 */ /* 0x0c0fe400078f20ff */
[----:B------:R-:W-:Y:S01]  /*0c90*/  LEA.HI R0, R0, R225, RZ, 0x3 ;  /* 0x000000e100007211 */ /* 0x000fe200078f18ff */
[----:B------:R-:W-:Y:S01]  /*0ca0*/  IMAD.IADD R11, R5, 0x1, -R6 ;  /* 0x00000001050b7824 */ /* 0x000fe200078e0a06 */
[----:B------:R-:W-:Y:S01]  /*0cb0*/  SHF.R.S32.HI R5, RZ, 0x4, R2 ;  /* 0x00000004ff057819 */ /* 0x000fe20000011402 */
[----:B------:R-:W-:Y:S01]  /*0cc0*/  IMAD.SHL.U32 R6, R4, 0x20, RZ ;  /* 0x0000002004067824 */ /* 0x000fe200078e00ff */
[----:B------:R-:W-:Y:S01]  /*0cd0*/  LOP3.LUT R4, R2, 0x3fffff0, RZ, 0xc0, !PT ;  /* 0x03fffff002047812 */ /* 0x000fe200078ec0ff */
[----:B------:R-:W-:Y:S01]  /*0ce0*/  IMAD R8, R8, 0x10, R11 ;  /* 0x0000001008087824 */ /* 0x000fe200078e020b */
[----:B------:R-:W-:-:S02]  /*0cf0*/  LEA.HI R2, R2, R5, RZ, 0x1 ;  /* 0x0000000502027211 */ /* 0x000fc400078f08ff */
[----:B------:R-:W-:Y:S01]  /*0d00*/  LOP3.LUT R7, R6, 0xfffffc00, RZ, 0xc0, !PT ;  /* 0xfffffc0006077812 */ /* 0x000fe200078ec0ff */
[----:B------:R-:W-:Y:S01]  /*0d10*/  IMAD.IADD R4, R225, 0x1, -R4 ;  /* 0x00000001e1047824 */ /* 0x000fe200078e0a04 */
[----:B------:R-:W-:Y:S01]  /*0d20*/  LOP3.LUT R2, R2, 0x1ffffffe, RZ, 0xc0, !PT ;  /* 0x1ffffffe02027812 */ /* 0x000fe200078ec0ff */
[----:B------:R-:W-:Y:S01]  /*0d30*/  IMAD R215, R3, 0x40, R8 ;  /* 0x0000004003d77824 */ /* 0x000fe200078e0208 */
[----:B------:R-:W-:Y:S01]  /*0d40*/  SHF.R.S32.HI R212, RZ, 0x3, R0 ;  /* 0x00000003ffd47819 */ /* 0x000fe20000011400 */
[----:B------:R-:W-:Y:S01]  /*0d50*/  IMAD R7, R4, 0x40, R7 ;  /* 0x0000004004077824 */ /* 0x000fe200078e0207 */
[----:B------:R-:W-:Y:S02]  /*0d60*/  IADD3 R2, R5, -R2, RZ ;  /* 0x8000000205027210 */ /* 0x000fe40007ffe0ff */
[----:B------:R-:W-:-:S03]  /*0d70*/  IADD3 R214, R221, -R214, RZ ;  /* 0x800000d6ddd67210 */ /* 0x000fc60007ffe0ff */
[----:B------:R-:W-:Y:S01]  /*0d80*/  IMAD R223, R2, 0x8, R7 ;  /* 0x0000000802df7824 */ /* 0x000fe200078e0207 */
[----:B------:R-:W-:Y:S01]  /*0d90*/  LOP3.LUT R2, R0, 0x1ffffff8, RZ, 0xc0, !PT ;  /* 0x1ffffff800027812 */ /* 0x000fe200078ec0ff */
[----:B------:R-:W-:-:S04]  /*0da0*/  IMAD.MOV.U32 R7, RZ, RZ, R15 ;  /* 0x000000ffff077224 */ /* 0x000fc800078e000f */
[----:B------:R-:W-:-:S04]  /*0db0*/  IMAD.IADD R2, R225, 0x1, -R2 ;  /* 0x00000001e1027824 */ /* 0x000fc800078e0a02 */
[----:B------:R-:W-:-:S07]  /*0dc0*/  IMAD.SHL.U32 R18, R2, 0x8, RZ ;  /* 0x0000000802127824 */ /* 0x000fce00078e00ff */
.L_x_2134:
        /* <DEDUP_REMOVED lines=14> */
[----:B------:R-:W-:Y:S01]  /*0eb0*/  IMAD.U32 R216, RZ, RZ, UR4 ;  /* 0x00000004ffd87e24 */ /* 0x000fe2000f8e00ff */
[----:B------:R-:W-:-:S04]  /*0ec0*/  @UP0 ULEA UR6, UP2, UR4, UR6, 0x2 ;  /* 0x0000000604060291 */ /* 0x000fc8000f84103f */
[----:B------:R-:W-:Y:S02]  /*0ed0*/  @UP0 ULEA.HI.X UR7, UR4, UR7, UR12, 0x2, UP2 ;  /* 0x0000000704070291 */ /* 0x000fe400090f140c */
[----:B------:R-:W-:Y:S01]  /*0ee0*/  IMAD.U32 R218, RZ, RZ, UR12 ;  /* 0x0000000cffda7e24 */ /* 0x000fe2000f8e00ff */
[----:B------:R-:W-:Y:S01]  /*0ef0*/  @UP1 ULEA UR8, UP0, UR4, UR8, 0x2 ;  /* 0x0000000804081291 */ /* 0x000fe2000f80103f */
[----:B------:R-:W-:-:S03]  /*0f00*/  IMAD.U32 R2, RZ, RZ, UR6 ;  /* 0x00000006ff027e24 */ /* 0x000fc6000f8e00ff */
[----:B------:R-:W-:Y:S01]  /*0f10*/  @UP1 ULEA.HI.X UR9, UR4, UR9, UR12, 0x2, UP0 ;  /* 0x0000000904091291 */ /* 0x000fe200080f140c */
[----:B------:R-:W-:Y:S01]  /*0f20*/  IMAD.U32 R3, RZ, RZ, UR7 ;  /* 0x00000007ff037e24 */ /* 0x000fe2000f8e00ff */
[----:B------:R-:W-:Y:S01]  /*0f30*/  ULDC.64 UR6, c[0x0][0x3f8] ;  /* 0x0000fe0000067ab9 */ /* 0x000fe20000000a00 */
[----:B---34-:R-:W-:-:S03]  /*0f40*/  IMAD.U32 R4, RZ, RZ, UR8 ;  /* 0x00000008ff047e24 */ /* 0x018fc6000f8e00ff */
[----:B------:R-:W-:Y:S01]  /*0f50*/  IMAD.U32 R5, RZ, RZ, UR9 ;  /* 0x00000009ff057e24 */ /* 0x000fe2000f8e00ff */
[----:B------:R-:W2:Y:S01]  /*0f60*/  @P0 LDG.E R2, desc[UR10][R2.64] ;  /* 0x0000000a02020981 */ /* 0x000ea2000c1e1900 */
[----:B------:R-:W-:Y:S01]  /*0f70*/  UISETP.NE.U32.AND UP0, UPT, UR6, URZ, UPT ;  /* 0x0000003f0600728c */ /* 0x000fe2000bf05070 */
[----:B------:R-:W-:Y:S02]  /*0f80*/  ULDC UR8, c[0x0][0x2e0] ;  /* 0x0000b80000087ab9 */ /* 0x000fe40000000800 */
[----:B------:R-:W3:Y:S01]  /*0f90*/  @P2 LDG.E R4, desc[UR10][R4.64] ;  /* 0x0000000a04042981 */ /* 0x000ee2000c1e1900 */
[----:B------:R-:W-:Y:S01]  /*0fa0*/  ULDC UR9, c[0x0][0x288] ;  /* 0x0000a20000097ab9 */ /* 0x000fe20000000800 */
[----:B------:R-:W-:Y:S01]  /*0fb0*/  UISETP.NE.AND.EX UP0, UPT, UR7, URZ, UPT, UP0 ;  /* 0x0000003f0700728c */ /* 0x000fe2000bf05300 */
[----:B------:R-:W-:Y:S01]  /*0fc0*/  IMAD.U32 R217, RZ, RZ, UR5 ;  /* 0x00000005ffd97e24 */ /* 0x000fe2000f8e00ff */
[----:B------:R-:W-:Y:S01]  /*0fd0*/  ULDC UR6, c[0x0][0x404] ;  /* 0x0001010000067ab9 */ /* 0x000fe20000000800 */
[----:B------:R-:W-:Y:S01]  /*0fe0*/  ULDC.64 UR10, c[0x0][0xa20] ;  /* 0x00028800000a7ab9 */ /* 0x000fe20000000a00 */
[----:B------:R-:W-:Y:S01]  /*0ff0*/  USEL UR6, UR6, 0x1, UP0 ;  /* 0x0000000106067887 */ /* 0x000fe20008000000 */
[----:B------:R-:W-:Y:S01]  /*1000*/  ISETP.NE.U32.AND P1, PT, RZ, UR10, PT ;  /* 0x0000000aff007c0c */ /* 0x000fe2000bf25070 */
[----:B------:R-:W-:-:S02]  /*1010*/  UMOV UR4, URZ ;  /* 0x0000003f00047c82 */ /* 0x000fc40008000000 */
[----:B------:R-:W-:Y:S01]  /*1020*/  UIMAD UR8, UR6, UR8, URZ ;  /* 0x00000008060872a4 */ /* 0x000fe2000f8e023f */
[----:B------:R-:W-:Y:S02]  /*1030*/  ISETP.NE.AND.EX P1, PT, RZ, UR11, PT, P1 ;  /* 0x0000000bff007c0c */ /* 0x000fe4000bf25310 */
[----:B--2---:R-:W-:Y:S02]  /*1040*/  @P0 R2UR UR4, R2 ;  /* 0x00000000020402ca */ /* 0x004fe400000e0000 */
[----:B---3--:R-:W-:-:S13]  /*1050*/  @P2 R2UR UR9, R4 ;  /* 0x00000000040922ca */ /* 0x008fda00000e0000 */
[----:B-----5:R-:W-:Y:S01]  /*1060*/  IMAD.U32 R22, RZ, RZ, UR9 ;  /* 0x00000009ff167e24 */ /* 0x020fe2000f8e00ff */
[----:B-1----:R-:W-:Y:S06]  /*1070*/  @P2 BRA `(.L_x_2081) ;  /* 0x0000000000402947 */ /* 0x002fec0003800000 */
        /* <DEDUP_REMOVED lines=8> */
[----:B------:R-:W-:Y:S01]  /*1100*/  MOV R2, UR6 ;  /* 0x0000000600027c02 */ /* 0x000fe20008000f00 */
[----:B------:R-:W-:-:S05]  /*1110*/  IMAD.U32 R3, RZ, RZ, UR7 ;  /* 0x00000007ff037e24 */ /* 0x000fca000f8e00ff */
[----:B------:R-:W2:Y:S04]  /*1120*/  LDG.E R4, desc[UR12][R2.64] ;  /* 0x0000000c02047981 */ /* 0x000ea8000c1e1900 */
[----:B------:R-:W3:Y:S01]  /*1130*/  LDG.E R0, desc[UR12][R2.64+0x4] ;  /* 0x0000040c02007981 */ /* 0x000ee2000c1e1900 */
[----:B--2---:R-:W-:Y:S02]  /*1140*/  R2UR UR5, R4 ;  /* 0x00000000040572ca */ /* 0x004fe400000e0000 */
[----:B---3--:R-:W-:-:S13]  /*1150*/  R2UR UR6, R0 ;  /* 0x00000000000672ca */ /* 0x008fda00000e0000 */
[----:B------:R-:W-:-:S06]  /*1160*/  UIADD3 UR5, -UR5, UR6, URZ ;  /* 0x0000000605057290 */ /* 0x000fcc000fffe13f */
[----:B------:R-:W-:-:S07]  /*1170*/  IMAD.U32 R22, RZ, RZ, UR5 ;  /* 0x00000005ff167e24 */ /* 0x000fce000f8e00ff */
.L_x_2081:
[----:B------:R-:W-:-:S13]  /*1180*/  R2UR UR5, R19 ;  /* 0x00000000130572ca */ /* 0x000fda00000e0000 */
[----:B------:R-:W-:Y:S01]  /*1190*/  IMAD.U32 R219, RZ, RZ, UR5 ;  /* 0x00000005ffdb7e24 */ /* 0x000fe2000f8e00ff */
[----:B------:R-:W-:Y:S06]  /*11a0*/  @!P1 BRA `(.L_x_2082) ;  /* 0x0000000000289947 */ /* 0x000fec0003800000 */
[----:B------:R-:W-:Y:S01]  /*11b0*/  R2UR UR6, R216 ;  /* 0x00000000d80672ca */ /* 0x000fe200000e0000 */
[----:B------:R-:W-:Y:S01]  /*11c0*/  ULDC.64 UR8, c[0x0][0x208] ;  /* 0x0000820000087ab9 */ /* 0x000fe20000000a00 */
[----:B------:R-:W-:-:S11]  /*11d0*/  R2UR UR7, R218 ;  /* 0x00000000da0772ca */ /* 0x000fd600000e0000 */
[----:B------:R-:W-:-:S04]  /*11e0*/  ULEA UR5, UP0, UR6, UR10, 0x2 ;  /* 0x0000000a06057291 */ /* 0x000fc8000f80103f */
[----:B------:R-:W-:Y:S02]  /*11f0*/  ULEA.HI.X UR6, UR6, UR11, UR7, 0x2, UP0 ;  /* 0x0000000b06067291 */ /* 0x000fe400080f1407 */
[----:B------:R-:W-:-:S04]  /*1200*/  IMAD.U32 R2, RZ, RZ, UR5 ;  /* 0x00000005ff027e24 */ /* 0x000fc8000f8e00ff */
[----:B------:R-:W-:-:S05]  /*1210*/  IMAD.U32 R3, RZ, RZ, UR6 ;  /* 0x00000006ff037e24 */ /* 0x000fca000f8e00ff */
[----:B------:R-:W2:Y:S02]  /*1220*/  LDG.E R2, desc[UR8][R2.64] ;  /* 0x0000000802027981 */ /* 0x000ea4000c1e1900 */
[----:B--2---:R-:W-:Y:S01]  /*1230*/  R2UR UR8, R2 ;  /* 0x00000000020872ca */ /* 0x004fe200000e0000 */
[----:B------:R-:W-:-:S14]  /*1240*/  BRA `(.L_x_2083) ;  /* 0x00000000003c7947 */ /* 0x000fdc0003800000 */
.L_x_2082:
        /* <DEDUP_REMOVED lines=15> */
.L_x_2083:
[----:B------:R-:W-:Y:S01]  /*1340*/  R2UR UR5, R19 ;  /* 0x00000000130572ca */ /* 0x000fe200000e0000 */
[----:B------:R-:W-:Y:S01]  /*1350*/  UIADD3 UR6, -UR4, UR8, URZ ;  /* 0x0000000804067290 */ /* 0x000fe2000fffe13f */
[----:B------:R-:W-:Y:S01]  /*1360*/  R2UR UR7, R22 ;  /* 0x00000000160772ca */ /* 0x000fe200000e0000 */
[----:B------:R-:W-:Y:S01]  /*1370*/  IMAD.MOV.U32 R0, RZ, RZ, RZ ;  /* 0x000000ffff007224 */ /* 0x000fe200078e00ff */
[----:B------:R-:W-:Y:S01]  /*1380*/  PLOP3.LUT P0, PT, PT, PT, PT, 0x80, 0x0 ;  /* 0x000000000000781c */ /* 0x000fe20003f0f070 */
[----:B------:R-:W-:Y:S01]  /*1390*/  UIADD3 UR4, UR6, 0x4f, URZ ;  /* 0x0000004f06047890 */ /* 0x000fe2000fffe03f */
[----:B------:R-:W-:Y:S01]  /*13a0*/  CS2R R2, SRZ ;  /* 0x0000000000027805 */ /* 0x000fe2000001ff00 */
[----:B------:R-:W-:Y:S01]  /*13b0*/  IMAD.U32 R23, RZ, RZ, UR6 ;  /* 0x00000006ff177e24 */ /* 0x000fe2000f8e00ff */
[----:B------:R-:W-:Y:S02]  /*13c0*/  CS2R R150, SRZ ;  /* 0x0000000000967805 */ /* 0x000fe4000001ff00 */
[----:B------:R-:W-:-:S02]  /*13d0*/  CS2R R148, SRZ ;  /* 0x0000000000947805 */ /* 0x000fc4000001ff00 */
[----:B------:R-:W-:Y:S02]  /*13e0*/  CS2R R146, SRZ ;  /* 0x0000000000927805 */ /* 0x000fe4000001ff00 */
[----:B------:R-:W-:Y:S02]  /*13f0*/  CS2R R144, SRZ ;  /* 0x0000000000907805 */ /* 0x000fe4000001ff00 */
[----:B------:R-:W-:Y:S01]  /*1400*/  CS2R R142, SRZ ;  /* 0x00000000008e7805 */ /* 0x000fe2000001ff00 */
[----:B------:R-:W-:Y:S01]  /*1410*/  ULEA UR5, UR5, 0xcf, 0x7 ;  /* 0x000000cf05057891 */ /* 0x000fe2000f8e383f */
[----:B------:R-:W-:Y:S02]  /*1420*/  CS2R R140, SRZ ;  /* 0x00000000008c7805 */ /* 0x000fe4000001ff00 */
[----:B------:R-:W-:Y:S02]  /*1430*/  CS2R R138, SRZ ;  /* 0x00000000008a7805 */ /* 0x000fe4000001ff00 */
[----:B------:R-:W-:Y:S01]  /*1440*/  CS2R R136, SRZ ;  /* 0x0000000000887805 */ /* 0x000fe2000001ff00 */
[----:B------:R-:W-:Y:S01]  /*1450*/  UIADD3 UR6, UR6, UR5, -UR7 ;  /* 0x0000000506067290 */ /* 0x000fe2000fffe807 */
        /* <DEDUP_REMOVED lines=12> */
[----:B------:R-:W-:-:S02]  /*1520*/  CS2R R122, SRZ ;  /* 0x00000000007a7805 */ /* 0x000fc4000001ff00 */
[----:B------:R-:W-:Y:S02]  /*1530*/  CS2R R120, SRZ ;  /* 0x0000000000787805 */ /* 0x000fe4000001ff00 */
[----:B------:R-:W-:Y:S01]  /*1540*/  CS2R R118, SRZ ;  /* 0x0000000000767805 */ /* 0x000fe2000001ff00 */
[----:B------:R-:W-:Y:S01]  /*1550*/  UISETP.LT.AND UP0, UPT, UR4, UR6, UPT ;  /* 0x000000060400728c */ /* 0x000fe2000bf01270 */
[----:B------:R-:W-:Y:S02]  /*1560*/  CS2R R116, SRZ ;  /* 0x0000000000747805 */ /* 0x000fe4000001ff00 */
[----:B------:R-:W-:Y:S02]  /*1570*/  CS2R R114, SRZ ;  /* 0x0000000000727805 */ /* 0x000fe4000001ff00 */
[----:B------:R-:W-:Y:S01]  /*1580*/  CS2R R112, SRZ ;  /* 0x0000000000707805 */ /* 0x000fe2000001ff00 */
[----:B------:R-:W-:Y:S01]  /*1590*/  USEL UR61, UR4, UR6, UP0 ;  /* 0x00000006043d7287 */ /* 0x000fe20008000000 */
[----:B------:R-:W-:-:S02]  /*15a0*/  CS2R R110, SRZ ;  /* 0x00000000006e7805 */ /* 0x000fc4000001ff00 */
[----:B------:R-:W-:Y:S02]  /*15b0*/  CS2R R108, SRZ ;  /* 0x00000000006c7805 */ /* 0x000fe4000001ff00 */
[----:B------:R-:W-:Y:S01]  /*15c0*/  CS2R R106, SRZ ;  /* 0x00000000006a7805 */ /* 0x000fe2000001ff00 */
[----:B------:R-:W-:Y:S01]  /*15d0*/  UISETP.GE.AND UP0, UPT, UR61, 0x1, UPT ;  /* 0x000000013d00788c */ /* 0x000fe2000bf06270 */
[----:B------:R-:W-:Y:S02]  /*15e0*/  CS2R R104, SRZ ;  /* 0x0000000000687805 */ /* 0x000fe4000001ff00 */
[----:B------:R-:W-:Y:S02]  /*15f0*/  MOV R168, RZ ;  /* 0x000000ff00a87202 */ /* 0x000fe40000000f00 */
[----:B------:R-:W-:Y:S02]  /*1600*/  CS2R R166, SRZ ;  /* 0x0000000000a67805 */ /* 0x000fe4000001ff00 */
[----:B------:R-:W-:-:S02]  /*1610*/  CS2R R100, SRZ ;  /* 0x0000000000647805 */ /* 0x000fc4000001ff00 */
[----:B------:R-:W-:Y:S02]  /*1620*/  CS2R R164, SRZ ;  /* 0x0000000000a47805 */ /* 0x000fe4000001ff00 */
[----:B------:R-:W-:Y:S02]  /*1630*/  PLOP3.LUT P1, PT, PT, PT, UP0, 0x80, 0x0 ;  /* 0x000000000000781c */ /* 0x000fe40003f2f008 */
        /* <DEDUP_REMOVED lines=36> */
[----:B------:R-:W-:Y:S01]  /*1880*/  CS2R R24, SRZ ;  /* 0x0000000000187805 */ /* 0x000fe2000001ff00 */
[----:B------:R-:W-:Y:S06]  /*1890*/  @!P1 BRA `(.L_x_2084) ;  /* 0x000000cc00d89947 */ /* 0x000fec0003800000 */
[----:B------:R-:W0:Y:S01]  /*18a0*/  SHFL.IDX PT, R0, R222, RZ, 0x1f ;  /* 0x00001fffde007589 */ /* 0x000e2200000e0000 */
[----:B------:R-:W1:Y:S01]  /*18b0*/  S2UR UR7, SR_CgaCtaId ;  /* 0x00000000000779c3 */ /* 0x000e620000008800 */
[----:B------:R-:W-:Y:S01]  /*18c0*/  UMOV UR6, 0x400 ;  /* 0x0000040000067882 */ /* 0x000fe20000000000 */
[----:B0-----:R-:W-:Y:S01]  /*18d0*/  R2UR UR4, R0 ;  /* 0x00000000000472ca */ /* 0x001fe200000e0000 */
[----:B-1----:R-:W-:-:S04]  /*18e0*/  ULEA UR8, UR7, UR6, 0x18 ;  /* 0x0000000607087291 */ /* 0x002fc8000f8ec03f */
[----:B------:R-:W-:Y:S02]  /*18f0*/  UIADD3 UR6, UR8, 0x14400, URZ ;  /* 0x0001440008067890 */ /* 0x000fe4000fffe03f */
[----:B------:R-:W-:Y:S02]  /*1900*/  IMAD.U32 R17, RZ, RZ, UR8 ;  /* 0x00000008ff117e24 */ /* 0x000fe4000f8e00ff */
        /* <DEDUP_REMOVED lines=22> */
[----:B0-----:R-:W-:-:S07]  /*1a70*/  IMAD.MOV.U32 R13, RZ, RZ, RZ ;  /* 0x000000ffff0d7224 */ /* 0x001fce00078e00ff */
[----:B------:R-:W-:-:S07]  /*1a80*/  LEPC R20, `(.L_x_2085) ;  /* 0x000000001014794e */ /* 0x000fce0000000000 */
[----:B-1----:R-:W-:Y:S05]  /*1a90*/  CALL.ABS.NOINC R2 ;  /* 0x0000000002007343 */ /* 0x002fea0003c00000 */
.L_x_2085:
[----:B------:R-:W-:Y:S02]  /*1aa0*/  R2UR UR7, R220 ;  /* 0x00000000dc0772ca */ /* 0x000fe400000e0000 */
[----:B------:R-:W-:Y:S02]  /*1ab0*/  R2UR UR6, R17 ;  /* 0x00000000110672ca */ /* 0x000fe400000e0000 */
[----:B------:R-:W-:-:S09]  /*1ac0*/  R2UR UR5, R224 ;  /* 0x00000000e00572ca */ /* 0x000fd200000e0000 */
[----:B------:R-:W-:-:S04]  /*1ad0*/  ULEA.HI UR4, UR7, UR7, URZ, 0x1 ;  /* 0x0000000707047291 */ /* 0x000fc8000f8f083f */
[----:B------:R-:W-:Y:S01]  /*1ae0*/  ULOP3.LUT UR4, UR4, 0xfffffffe, URZ, 0xc0, !UPT ;  /* 0xfffffffe04047892 */ /* 0x000fe2000f8ec03f */
[----:B------:R-:W-:-:S03]  /*1af0*/  IMAD.U32 R2, RZ, RZ, UR5 ;  /* 0x00000005ff027e24 */ /* 0x000fc6000f8e00ff */
[----:B------:R-:W-:Y:S02]  /*1b00*/  UIADD3 UR4, UR7, -UR4, URZ ;  /* 0x8000000407047290 */ /* 0x000fe4000fffe03f */
[----:B------:R-:W-:-:S04]  /*1b10*/  ISETP.NE.AND P0, PT, R2, 0x3, PT ;  /* 0x000000030200780c */ /* 0x000fc80003f05270 */
[----:B------:R-:W-:-:S05]  /*1b20*/  IMAD.U32 R0, RZ, RZ, UR4 ;  /* 0x00000004ff007e24 */ /* 0x000fca000f8e00ff */
[----:B------:R-:W-:-:S04]  /*1b30*/  SHF.L.U32 R0, R0, 0x1f, RZ ;  /* 0x0000001f00007819 */ /* 0x000fc800000006ff */
[----:B------:R-:W0:Y:S02]  /*1b40*/  SYNCS.PHASECHK.TRANS64.TRYWAIT P1, [UR6+0x38800], R0 ;  /* 0x03880000ff0075a7 */ /* 0x000e240008020146 */
[----:B0-----:R-:W-:Y:S05]  /*1b50*/  @!P1 BRA `(.L_x_2086) ;  /* 0x0000015000749947 */ /* 0x001fea0003800000 */
.L_x_2223:
[----:B------:R-:W-:Y:S05]  /*1b60*/  @!P0 BRA `(.L_x_2087) ;  /* 0x0000000000048947 */ /* 0x000fea0003800000 */
[----:B------:R-:W-:Y:S01]  /*1b70*/  BPT.TRAP 0x1 ;  /* 0x000000040000795c */ /* 0x000fe20000300000 */
.L_x_2087:
[----:B------:R-:W-:Y:S01]  /*1b80*/  R2UR UR5, R16 ;  /* 0x00000000100572ca */ /* 0x000fe200000e0000 */
[----:B0-----:R-:W-:Y:S01]  /*1b90*/  IMAD.U32 R0, RZ, RZ, UR60 ;  /* 0x0000003cff007e24 */ /* 0x001fe2000f8e00ff */
[----:B------:R-:W-:-:S11]  /*1ba0*/  R2UR UR4, R17 ;  /* 0x00000000110472ca */ /* 0x000fd600000e0000 */
[----:B------:R-:W-:Y:S02]  /*1bb0*/  IMAD.U32 R3, RZ, RZ, UR5 ;  /* 0x00000005ff037e24 */ /* 0x000fe4000f8e00ff */
[----:B------:R-:W-:-:S03]  /*1bc0*/  LEA R0, R0, UR4, 0x3 ;  /* 0x0000000400007c11 */ /* 0x000fc6000f8e18ff */
[----:B------:R-:W-:-:S04]  /*1bd0*/  SHF.L.U32 R3, R3, 0x1f, RZ ;  /* 0x0000001f03037819 */ /* 0x000fc800000006ff */
[----:B------:R0:W1:Y:S01]  /*1be0*/  SYNCS.PHASECHK.TRANS64.TRYWAIT P2, [R0+URZ+0x38830], R3 ;  /* 0x03883003000075a7 */ /* 0x000062000804017f */
[----:B------:R-:W-:Y:S05]  /*1bf0*/  @!P0 BRA `(.L_x_2088) ;  /* 0x0000000000048947 */ /* 0x000fea0003800000 */
[----:B------:R-:W-:Y:S01]  /*1c00*/  BPT.TRAP 0x1 ;  /* 0x000000040000795c */ /* 0x000fe20000300000 */
.L_x_2088:
[----:B------:R-:W2:Y:S01]  /*1c10*/  S2R R2, SR_TID.X ;  /* 0x0000000000027919 */ /* 0x000ea20000002100 */
[----:B------:R-:W-:Y:S01]  /*1c20*/  IMAD.MOV.U32 R151, RZ, RZ, RZ ;  /* 0x000000ffff977224 */ /* 0x000fe200078e00ff */
[----:B--2---:R-:W-:Y:S01]  /*1c30*/  LOP3.LUT P1, RZ, R2, 0x7f, RZ, 0xc0, !PT ;  /* 0x0000007f02ff7812 */ /* 0x004fe2000782c0ff */
[----:B-1----:R-:W-:-:S12]  /*1c40*/  @P2 BRA `(.L_x_2089) ;  /* 0x0000000000082947 */ /* 0x002fd80003800000 */
[----:B------:R-:W1:Y:S02]  /*1c50*/  SYNCS.PHASECHK.TRANS64.TRYWAIT P2, [R0+URZ+0x38830], R3 ;  /* 0x03883003000075a7 */ /* 0x000e64000804017f */
[----:B-1----:R-:W-:Y:S05]  /*1c60*/  @!P2 BRA `(.L_x_2090) ;  /* 0x00000150004ca947 */ /* 0x002fea0003800000 */
.L_x_2089:
[----:B------:R-:W-:Y:S05]  /*1c70*/  WARPSYNC.ALL ;  /* 0x0000000000007948 */ /* 0x000fea0003800000 */
[----:B------:R-:W-:Y:S01]  /*1c80*/  R2UR UR4, R17 ;  /* 0x00000000110472ca */ /* 0x000fe200000e0000 */
[----:B------:R-:W-:Y:S01]  /*1c90*/  ULOP3.LUT UR5, UR36, 0x10000, URZ, 0xfc, !UPT ;  /* 0x0001000024057892 */ /* 0x000fe2000f8efc3f */
[----:B------:R-:W-:Y:S01]  /*1ca0*/  WARPGROUP.ARRIVE ;  /* 0x00000000000079c5 */ /* 0x000fe20000000000 */
[----:B------:R-:W-:Y:S01]  /*1cb0*/  UMOV UR9, 0x40000040 ;  /* 0x4000004000097882 */ /* 0x000fe20000000000 */
[----:B------:R-:W-:Y:S01]  /*1cc0*/  UMOV UR11, 0x40000040 ;  /* 0x40000040000b7882 */ /* 0x000fe20000000000 */
[----:B------:R-:W-:Y:S01]  /*1cd0*/  UMOV UR15, UR9 ;  /* 0x00000009000f7c82 */ /* 0x000fe20008000000 */
[----:B------:R-:W-:Y:S01]  /*1ce0*/  MOV R13, UR9 ;  /* 0x00000009000d7c02 */ /* 0x000fe20008000f00 */
[----:B------:R-:W-:Y:S01]  /*1cf0*/  UIADD3 UR7, UR5, 0x2, URZ ;  /* 0x0000000205077890 */ /* 0x000fe2000fffe03f */
[----:B01----:R-:W-:Y:S01]  /*1d00*/  @!P1 VIADD R0, R0, 0x38840 ;  /* 0x0003884000009836 */ /* 0x003fe20000000000 */
[----:B------:R-:W-:Y:S01]  /*1d10*/  UMOV UR8, UR5 ;  /* 0x0000000500087c82 */ /* 0x000fe20008000000 */
[----:B------:R-:W-:Y:S01]  /*1d20*/  UMOV UR17, 0x40000040 ;  /* 0x4000004000117882 */ /* 0x000fe20000000000 */
[----:B------:R-:W-:Y:S01]  /*1d30*/  UMOV UR14, UR8 ;  /* 0x00000008000e7c82 */ /* 0x000fe20008000000 */
[----:B------:R-:W-:Y:S01]  /*1d40*/  IMAD.U32 R12, RZ, RZ, UR8 ;  /* 0x00000008ff0c7e24 */ /* 0x000fe2000f8e00ff */
[----:B------:R-:W-:Y:S01]  /*1d50*/  UIADD3 UR4, UR4, 0x24400, URZ ;  /* 0x0002440004047890 */ /* 0x000fe2000fffe03f */
[----:B------:R-:W-:Y:S01]  /*1d60*/  IMAD.U32 R11, RZ, RZ, UR17 ;  /* 0x00000011ff0b7e24 */ /* 0x000fe2000f8e00ff */
[----:B------:R-:W-:Y:S01]  /*1d70*/  UMOV UR16, UR7 ;  /* 0x0000000700107c82 */ /* 0x000fe20008000000 */
[----:B------:R-:W-:Y:S01]  /*1d80*/  UMOV UR19, 0x40000040 ;  /* 0x4000004000137882 */ /* 0x000fe20000000000 */
[----:B------:R-:W-:Y:S01]  /*1d90*/  USHF.R.U32.HI UR4, URZ, 0x4, UR4 ;  /* 0x000000043f047899 */ /* 0x000fe20008011604 */
[----:B------:R-:W-:Y:S01]  /*1da0*/  IMAD.U32 R10, RZ, RZ, UR16 ;  /* 0x00000010ff0a7e24 */ /* 0x000fe2000f8e00ff */
[----:B------:R-:W-:Y:S01]  /*1db0*/  UIADD3 UR7, UR5, 0x4, URZ ;  /* 0x0000000405077890 */ /* 0x000fe2000fffe03f */
[----:B------:R-:W-:Y:S01]  /*1dc0*/  @!P1 PRMT R0, RZ, 0x654, R0 ;  /* 0x00000654ff009816 */ /* 0x000fe20000000000 */
[----:B------:R-:W-:Y:S01]  /*1dd0*/  ULOP3.LUT UR4, UR4, 0x3fff, URZ, 0xc0, !UPT ;  /* 0x00003fff04047892 */ /* 0x000fe2000f8ec03f */
[--C-:B------:R-:W-:Y:S01]  /*1de0*/  IMAD.MOV.U32 R150, RZ, RZ, R151.reuse ;  /* 0x000000ffff967224 */ /* 0x100fe200078e0097 */
[----:B------:R-:W-:Y:S01]  /*1df0*/  UMOV UR13, 0x40000040 ;  /* 0x40000040000d7882 */ /* 0x000fe20000000000 */
[----:B------:R-:W-:Y:S01]  /*1e00*/  UIADD3 UR20, UR5, 0x404, URZ ;  /* 0x0000040405147890 */ /* 0x000fe2000fffe03f */
[--C-:B------:R-:W-:Y:S01]  /*1e10*/  IMAD.MOV.U32 R149, RZ, RZ, R151.reuse ;  /* 0x000000ffff957224 */ /* 0x100fe200078e0097 */
[----:B------:R-:W-:Y:S01]  /*1e20*/  ULOP3.LUT UR6, UR4, 0x10000, URZ, 0xfc, !UPT ;  /* 0x0001000004067892 */ /* 0x000fe2000f8efc3f */
[--C-:B------:R-:W-:Y:S01]  /*1e30*/  IMAD.MOV.U32 R148, RZ, RZ, R151.reuse ;  /* 0x000000ffff947224 */ /* 0x100fe200078e0097 */
[----:B------:R-:W-:Y:S01]  /*1e40*/  UMOV UR21, 0x40000040 ;  /* 0x4000004000157882 */ /* 0x000fe20000000000 */
[----:B------:R-:W-:Y:S01]  /*1e50*/  UMOV UR23, 0x40000040 ;  /* 0x4000004000177882 */ /* 0x000fe20000000000 */
[----:B------:R-:W-:Y:S01]  /*1e60*/  UIMAD UR4, UR60, 0xa00, UR6 ;  /* 0x00000a003c0478a4 */ /* 0x000fe2000f8e0206 */
[--C-:B------:R-:W-:Y:S01]  /*1e70*/  IMAD.MOV.U32 R147, RZ, RZ, R151.reuse ;  /* 0x000000ffff937224 */ /* 0x100fe200078e0097 */
[----:B------:R-:W-:Y:S01]  /*1e80*/  UIADD3 UR24, UR5, 0x406, URZ ;  /* 0x0000040605187890 */ /* 0x000fe2000fffe03f */
[----:B------:R-:W-:Y:S01]  /*1e90*/  IMAD.U32 R15, RZ, RZ, UR6 ;  /* 0x00000006ff0f7e24 */ /* 0x000fe2000f8e00ff */
[----:B------:R-:W-:Y:S01]  /*1ea0*/  UIADD3 UR6, UR4, 0x200, URZ ;  /* 0x0000020004067890 */ /* 0x000fe2000fffe03f */
[--C-:B------:R-:W-:Y:S01]  /*1eb0*/  IMAD.MOV.U32 R146, RZ, RZ, R151.reuse ;  /* 0x000000ffff927224 */ /* 0x100fe200078e0097 */
[----:B------:R-:W-:Y:S01]  /*1ec0*/  UIADD3 UR12, UR4, 0x2, URZ ;  /* 0x00000002040c7890 */ /* 0x000fe2000fffe03f */
[-C--:B------:R-:W-:Y:S01]  /*1ed0*/  MOV R145, R151.reuse ;  /* 0x0000009700917202 */ /* 0x080fe20000000f00 */
[----:B------:R-:W-:Y:S01]  /*1ee0*/  UMOV UR10, UR4 ;  /* 0x00000004000a7c82 */ /* 0x000fe20008000000 */
[----:B------:R-:W-:Y:S01]  /*1ef0*/  UIADD3 UR22, UR4, 0x284, URZ ;  /* 0x0000028404167890 */ /* 0x000fe2000fffe03f */
[----:B------:R-:W-:Y:S01]  /*1f00*/  HGMMA.64x16x16.F32 R56, gdesc[UR8], RZ, !UPT, gsb0 ;  /* 0x00200000083879f0 */ /* 0x000fe2000c0008ff */
[----:B------:R-:W-:Y:S01]  /*1f10*/  UIADD3 UR10, UR4, 0x80, URZ ;  /* 0x00000080040a7890 */ /* 0x000fe2000fffe03f */
[--C-:B------:R-:W-:Y:S01]  /*1f20*/  IMAD.MOV.U32 R144, RZ, RZ, R151.reuse ;  /* 0x000000ffff907224 */ /* 0x100fe200078e0097 */
        /* <DEDUP_REMOVED lines=47> */
[----:B------:R-:W-:Y:S01]  /*2220*/  IMAD.MOV.U32 R129, RZ, RZ, R151 ;  /* 0x000000ffff817224 */ /* 0x000fe200078e0097 */
[----:B------:R-:W-:Y:S01]  /*2230*/  UIADD3 UR54, UR4, 0x784, URZ ;  /* 0x0000078404367890 */ /* 0x000fe2000fffe03f */
        /* <DEDUP_REMOVED lines=42> */
[--C-:B------:R-:W-:Y:S01]  /*24e0*/  IMAD.MOV.U32 R102, RZ, RZ, R151.reuse ;  /* 0x000000ffff667224 */ /* 0x100fe200078e0097 */
[----:B------:R-:W-:Y:S02]  /*24f0*/  WARPGROUP.DEPBAR.LE gsb0, 0x0 ;  /* 0x00008000000079c5 */ /* 0x000fe40000010000 */
[----:B------:R-:W-:Y:S01]  /*2500*/  WARPGROUP.ARRIVE ;  /* 0x00000000000079c5 */ /* 0x000fe20000000000 */
[--C-:B------:R-:W-:Y:S02]  /*2510*/  IMAD.MOV.U32 R101, RZ, RZ, R151.reuse ;  /* 0x000000ffff657224 */ /* 0x100fe400078e0097 */
[----:B------:R-:W-:-:S02]  /*2520*/  IMAD.MOV.U32 R100, RZ, RZ, R151 ;  /* 0x000000ffff647224 */ /* 0x000fc400078e0097 */
[--C-:B------:R-:W-:Y:S01]  /*2530*/  IMAD.MOV.U32 R98, RZ, RZ, R151.reuse ;  /* 0x000000ffff627224 */ /* 0x100fe200078e0097 */
[----:B------:R-:W-:Y:S01]  /*2540*/  HGMMA.64x16x16.F32 R40, gdesc[UR8], RZ, !UPT, gsb0 ;  /* 0x00200000082879f0 */ /* 0x000fe2000c0008ff */
[----:B------:R-:W-:Y:S01]  /*2550*/  UIADD3 UR10, UR4, 0x180, URZ ;  /* 0x00000180040a7890 */ /* 0x000fe2000fffe03f */
[--C-:B------:R-:W-:Y:S01]  /*2560*/  IMAD.MOV.U32 R97, RZ, RZ, R151.reuse ;  /* 0x000000ffff617224 */ /* 0x100fe200078e0097 */
[----:B------:R-:W-:Y:S01]  /*2570*/  UMOV UR8, UR14 ;  /* 0x0000000e00087c82 */ /* 0x000fe20008000000 */
[----:B------:R-:W-:Y:S01]  /*2580*/  UMOV UR9, UR15 ;  /* 0x0000000f00097c82 */ /* 0x000fe20008000000 */
[----:B------:R-:W-:Y:S01]  /*2590*/  UMOV UR11, 0x40000040 ;  /* 0x40000040000b7882 */ /* 0x000fe20000000000 */
        /* <DEDUP_REMOVED lines=22> */
[--C-:B------:R-:W-:Y:S01]  /*2700*/  IMAD.MOV.U32 R71, RZ, RZ, R151.reuse ;  /* 0x000000ffff477224 */ /* 0x100fe200078e0097 */
[----:B------:R-:W-:Y:S02]  /*2710*/  WARPGROUP.DEPBAR.LE gsb0, 0x0 ;  /* 0x00008000000079c5 */ /* 0x000fe40000010000 */
[----:B------:R-:W-:Y:S01]  /*2720*/  WARPGROUP.ARRIVE ;  /* 0x00000000000079c5 */ /* 0x000fe20000000000 */
[--C-:B------:R-:W-:Y:S02]  /*2730*/  IMAD.MOV.U32 R70, RZ, RZ, R151.reuse ;  /* 0x000000ffff467224 */ /* 0x100fe400078e0097 */
        /* <DEDUP_REMOVED lines=13> */
[----:B------:R-:W-:Y:S01]  /*2810*/  IMAD.MOV.U32 R64, RZ, RZ, R151 ;  /* 0x000000ffff407224 */ /* 0x000fe200078e0097 */
        /* <DEDUP_REMOVED lines=90> */
[----:B------:R-:W-:Y:S02]  /*2dc0*/  UMOV UR56, UR5 ;  /* 0x0000000500387c82 */ /* 0x000fe40008000000 */
[----:B------:R-:W-:Y:S01]  /*2dd0*/  UMOV UR58, UR7 ;  /* 0x00000007003a7c82 */ /* 0x000fe20008000000 */
[----:B------:R-:W-:Y:S01]  /*2de0*/  IMAD.U32 R6, RZ, RZ, UR56 ;  /* 0x00000038ff067e24 */ /* 0x000fe2000f8e00ff */
        /* <DEDUP_REMOVED lines=24> */
[----:B------:R-:W-:Y:S01]  /*2f70*/  R2UR UR11, R19 ;  /* 0x00000000130b72ca */ /* 0x000fe200000e0000 */
[----:B------:R-:W-:-:S06]  /*2f80*/  UIADD3 UR10, UR61, -0x2, URZ ;  /* 0xfffffffe3d0a7890 */ /* 0x000fcc000fffe03f */
[----:B------:R-:W-:-:S06]  /*2f90*/  IMAD.U32 R227, RZ, RZ, UR10 ;  /* 0x0000000affe37e24 */ /* 0x000fcc000f8e00ff */
[----:B------:R-:W-:-:S05]  /*2fa0*/  IMAD.U32 R4, RZ, RZ, UR11 ;  /* 0x0000000bff047e24 */ /* 0x000fca000f8e00ff */
[----:B------:R-:W-:Y:S01]  /*2fb0*/  LEA R4, R4, R215, 0x7 ;  /* 0x000000d704047211 */ /* 0x000fe200078e38ff */
        /* <DEDUP_REMOVED lines=26> */
[----:B------:R-:W-:Y:S01]  /*3160*/  UIMAD UR5, UR61, -0x50, UR15 ;  /* 0xffffffb03d0578a4 */ /* 0x000fe2000f8e020f */
        /* <DEDUP_REMOVED lines=238> */
[----:B------:R-:W-:Y:S02]  /*4050*/  UIADD3 UR6, -UR14, 0x51, UR5 ;  /* 0x000000510e067890 */ /* 0x000fe4000fffe105 */
[----:B------:R-:W-:-:S04]  /*4060*/  UIADD3 UR5, UR5, 0x50, URZ ;  /* 0x0000005005057890 */ /* 0x000fc8000fffe03f */
[----:B------:R-:W-:Y:S02]  /*4070*/  IMAD.U32 R3, RZ, RZ, UR6 ;  /* 0x00000006ff037e24 */ /* 0x000fe4000f8e00ff */
[----:B------:R-:W-:Y:S01]  /*4080*/  IMAD.U32 R5, RZ, RZ, UR5 ;  /* 0x00000005ff057e24 */ /* 0x000fe2000f8e00ff */
[----:B------:R-:W-:Y:S01]  /*4090*/  ULDC UR5, c[0x0][0x988] ;  /* 0x0002620000057ab9 */ /* 0x000fe20000000800 */
[C---:B------:R-:W-:Y:S02]  /*40a0*/  IMAD R3, R214.reuse, -0x2, R3 ;  /* 0xfffffffed6037824 */ /* 0x040fe400078e0203 */
[----:B------:R-:W-:-:S03]  /*40b0*/  IMAD R2, R214, -0x2, R5 ;  /* 0xfffffffed6027824 */ /* 0x000fc600078e0205 */
[----:B------:R-:W-:-:S04]  /*40c0*/  IADD3 R5, R3, 0x8, R4 ;  /* 0x0000000803057810 */ /* 0x000fc80007ffe004 */
[----:B------:R-:W-:Y:S02]  /*40d0*/  VIMNMX R5, R2, R5, PT ;  /* 0x0000000502057248 */ /* 0x000fe40003fe0100 */
[----:B------:R-:W-:Y:S02]  /*40e0*/  VIADDMNMX R2, R4, R3, R2, PT ;  /* 0x0000000304027246 */ /* 0x000fe40003800102 */
[C---:B------:R-:W-:Y:S02]  /*40f0*/  ISETP.GT.AND P2, PT, R5.reuse, RZ, PT ;  /* 0x000000ff0500720c */ /* 0x040fe40003f44270 */
[C---:B------:R-:W-:Y:S02]  /*4100*/  ISETP.GT.AND P3, PT, R5.reuse, 0x1, PT ;  /* 0x000000010500780c */ /* 0x040fe40003f64270 */
[----:B------:R-:W-:Y:S01]  /*4110*/  ISETP.GT.AND P4, PT, R5, 0x8, PT ;  /* 0x000000080500780c */ /* 0x000fe20003f84270 */
        /* <DEDUP_REMOVED lines=62> */
[----:B------:R-:W-:Y:S01]  /*4500*/  UIADD3 UR4, UR15, -UR14, URZ ;  /* 0x8000000e0f047290 */ /* 0x000fe2000fffe03f */
[----:B------:R-:W-:-:S02]  /*4510*/  FSEL R46, R46, -INF , P3 ;  /* 0xff8000002e2e7808 */ /* 0x000fc40001800000 */
[----:B------:R-:W-:Y:S01]  /*4520*/  FMNMX.FTZ R21, R43, R14, !PT ;  /* 0x0000000e2b157209 */ /* 0x000fe20007810000 */
[----:B------:R-:W-:Y:S01]  /*4530*/  ULEA UR4, UR11, UR4, 0x7 ;  /* 0x000000040b047291 */ /* 0x000fe2000f8e383f */
[----:B------:R-:W-:Y:S02]  /*4540*/  ISETP.GT.AND P3, PT, R5, 0x30, PT ;  /* 0x000000300500780c */ /* 0x000fe40003f64270 */
[----:B------:R-:W-:Y:S01]  /*4550*/  FSEL R47, R47, -INF , P2 ;  /* 0xff8000002f2f7808 */ /* 0x000fe20001000000 */
[----:B------:R-:W-:Y:S01]  /*4560*/  UIMAD.WIDE UR6, UR4, 0x66666667, URZ ;  /* 0x66666667040678a5 */ /* 0x000fe2000f8e023f */
[----:B------:R-:W-:Y:S02]  /*4570*/  FMNMX.FTZ R14, R46, R21, !PT ;  /* 0x000000152e0e7209 */ /* 0x000fe40007810000 */
[----:B------:R-:W-:Y:S01]  /*4580*/  ISETP.GT.AND P2, PT, R5, 0x31, PT ;  /* 0x000000310500780c */ /* 0x000fe20003f44270 */
[----:B------:R-:W-:Y:S01]  /*4590*/  USHF.R.U32.HI UR4, URZ, 0x1f, UR7 ;  /* 0x0000001f3f047899 */ /* 0x000fe20008011607 */
[----:B------:R-:W-:-:S03]  /*45a0*/  FMNMX.FTZ R21, R47, R14, !PT ;  /* 0x0000000e2f157209 */ /* 0x000fc60007810000 */
[----:B------:R-:W-:-:S04]  /*45b0*/  ULEA.HI.SX32 UR4, UR7, UR4, 0x1b ;  /* 0x0000000407047291 */ /* 0x000fc8000f8fda3f */
[----:B------:R-:W-:-:S04]  /*45c0*/  UISETP.LT.AND UP0, UPT, URZ, UR4, UPT ;  /* 0x000000043f00728c */ /* 0x000fc8000bf01270 */
[----:B------:R-:W-:-:S04]  /*45d0*/  USEL UR11, URZ, UR4, !UP0 ;  /* 0x000000043f0b7287 */ /* 0x000fc8000c000000 */
[----:B------:R-:W-:Y:S02]  /*45e0*/  UISETP.GE.AND UP0, UPT, UR10, UR11, UPT ;  /* 0x0000000b0a00728c */ /* 0x000fe4000bf06270 */
[----:B------:R-:W-:Y:S01]  /*45f0*/  IMAD.U32 R226, RZ, RZ, UR11 ;  /* 0x0000000bffe27e24 */ /* 0x000fe2000f8e00ff */
[----:B------:R-:W-:Y:S02]  /*4600*/  WARPGROUP.DEPBAR.LE gsb0, 0x0 ;  /* 0x00008000000079c5 */ /* 0x000fe40000010000 */
[----:B------:R-:W-:Y:S01]  /*4610*/  WARPGROUP.ARRIVE ;  /* 0x00000000000079c5 */ /* 0x000fe20000000000 */
[----:B------:R-:W-:Y:S02]  /*4620*/  FSEL R34, R34, -INF , P3 ;  /* 0xff80000022227808 */ /* 0x000fe40001800000 */
[----:B------:R-:W-:Y:S02]  /*4630*/  ISETP.GT.AND P3, PT, R5, 0x38, PT ;  /* 0x000000380500780c */ /* 0x000fe40003f64270 */
[----:B------:R-:W-:Y:S01]  /*4640*/  FSEL R35, R35, -INF , P2 ;  /* 0xff80000023237808 */ /* 0x000fe20001000000 */
[----:B------:R-:W-:Y:S01]  /*4650*/  HGMMA.64x16x16.F32 R24, gdesc[UR56], R24, gsb0 ;  /* 0x00200000381879f0 */ /* 0x000fe20008000818 */
        /* <DEDUP_REMOVED lines=8> */
[----:B------:R-:W-:Y:S01]  /*46e0*/  FMNMX.FTZ R21, R39, R14, !PT ;  /* 0x0000000e27157209 */ /* 0x000fe20007810000 */
[----:B------:R-:W-:Y:S02]  /*46f0*/  WARPGROUP.DEPBAR.LE gsb0, 0x0 ;  /* 0x00008000000079c5 */ /* 0x000fe40000010000 */
[----:B------:R-:W-:Y:S01]  /*4700*/  FSEL R26, R26, -INF , P3 ;  /* 0xff8000001a1a7808 */ /* 0x000fe20001800000 */
[----:B------:R0:W-:Y:S01]  /*4710*/  @!P1 SYNCS.ARRIVE.TRANS64.RED.A1T0 RZ, [R0+URZ], RZ ;  /* 0x000000ff00ff99a7 */ /* 0x0001e2000810043f */
[----:B------:R-:W-:Y:S02]  /*4720*/  ISETP.GT.AND P3, PT, R5, 0x48, PT ;  /* 0x000000480500780c */ /* 0x000fe40003f64270 */
[----:B------:R-:W-:Y:S02]  /*4730*/  FSEL R27, R27, -INF , P2 ;  /* 0xff8000001b1b7808 */ /* 0x000fe40001000000 */
[----:B------:R-:W-:-:S02]  /*4740*/  FMNMX.FTZ R14, R26, R21, !PT ;  /* 0x000000151a0e7209 */ /* 0x000fc40007810000 */
[----:B------:R-:W-:Y:S02]  /*4750*/  ISETP.GT.AND P2, PT, R5, 0x49, PT ;  /* 0x000000490500780c */ /* 0x000fe40003f44270 */
[----:B------:R-:W-:Y:S02]  /*4760*/  FSEL R30, R30, -INF , P3 ;  /* 0xff8000001e1e7808 */ /* 0x000fe40001800000 */
[----:B------:R-:W-:Y:S02]  /*4770*/  FMNMX.FTZ R5, R27, R14, !PT ;  /* 0x0000000e1b057209 */ /* 0x000fe40007810000 */
[----:B------:R-:W-:Y:S02]  /*4780*/  FSEL R31, R31, -INF , P2 ;  /* 0xff8000001f1f7808 */ /* 0x000fe40001000000 */
[----:B------:R-:W-:Y:S02]  /*4790*/  FMNMX.FTZ R14, R30, R5, !PT ;  /* 0x000000051e0e7209 */ /* 0x000fe40007810000 */
[----:B------:R-:W-:-:S02]  /*47a0*/  ISETP.GT.AND P2, PT, R2, RZ, PT ;  /* 0x000000ff0200720c */ /* 0x000fc40003f44270 */
[----:B------:R-:W-:Y:S02]  /*47b0*/  FMNMX.FTZ R14, R31, R14, !PT ;  /* 0x0000000e1f0e7209 */ /* 0x000fe40007810000 */
[----:B------:R-:W-:Y:S02]  /*47c0*/  ISETP.GT.AND P3, PT, R2, 0x1, PT ;  /* 0x000000010200780c */ /* 0x000fe40003f64270 */
[----:B------:R-:W-:Y:S01]  /*47d0*/  FSEL R56, R56, -INF , P2 ;  /* 0xff80000038387808 */ /* 0x000fe20001000000 */
[----:B------:R-:W1:Y:S01]  /*47e0*/  SHFL.BFLY PT, R5, R14, 0x2, 0x1f ;  /* 0x0c401f000e057f89 */ /* 0x000e6200000e0000 */
[----:B------:R-:W-:Y:S02]  /*47f0*/  FSEL R57, R57, -INF , P3 ;  /* 0xff80000039397808 */ /* 0x000fe40001800000 */
[C---:B------:R-:W-:Y:S02]  /*4800*/  ISETP.GT.AND P2, PT, R2.reuse, 0x9, PT ;  /* 0x000000090200780c */ /* 0x040fe40003f44270 */
[----:B------:R-:W-:-:S02]  /*4810*/  ISETP.GT.AND P3, PT, R2, 0x11, PT ;  /* 0x000000110200780c */ /* 0x000fc40003f64270 */
[----:B------:R-:W-:Y:S02]  /*4820*/  FSEL R61, R61, -INF , P2 ;  /* 0xff8000003d3d7808 */ /* 0x000fe40001000000 */
[----:B------:R-:W-:Y:S02]  /*4830*/  ISETP.GT.AND P2, PT, R2, 0x10, PT ;  /* 0x000000100200780c */ /* 0x000fe40003f44270 */
[----:B------:R-:W-:Y:S02]  /*4840*/  FSEL R49, R49, -INF , P3 ;  /* 0xff80000031317808 */ /* 0x000fe40001800000 */
[----:B------:R-:W-:Y:S02]  /*4850*/  FSEL R48, R48, -INF , P2 ;  /* 0xff80000030307808 */ /* 0x000fe40001000000 */
[----:B------:R-:W-:-:S04]  /*4860*/  ISETP.GT.AND P2, PT, R2, 0x18, PT ;  /* 0x000000180200780c */ /* 0x000fc80003f44270 */
[----:B------:R-:W-:Y:S02]  /*4870*/  FSEL R52, R52, -INF , P2 ;  /* 0xff80000034347808 */ /* 0x000fe40001000000 */
[----:B------:R-:W-:Y:S02]  /*4880*/  ISETP.GT.AND P2, PT, R2, 0x20, PT ;  /* 0x000000200200780c */ /* 0x000fe40003f44270 */
[----:B-1----:R-:W-:Y:S02]  /*4890*/  FMNMX.FTZ R20, R14, R5, !PT ;  /* 0x000000050e147209 */ /* 0x002fe40007810000 */
[----:B------:R-:W-:Y:S02]  /*48a0*/  FMNMX.FTZ R5, R56, R57, !PT ;  /* 0x0000003938057209 */ /* 0x000fe40007810000 */
[----:B------:R-:W-:Y:S01]  /*48b0*/  FSEL R40, R40, -INF , P2 ;  /* 0xff80000028287808 */ /* 0x000fe20001000000 */
[----:B------:R-:W1:Y:S01]  /*48c0*/  SHFL.BFLY PT, R21, R20, 0x1, 0x1f ;  /* 0x0c201f0014157f89 */ /* 0x000e6200000e0000 */
        /* <DEDUP_REMOVED lines=12> */
[----:B-1----:R-:W-:-:S02]  /*4990*/  FMNMX.FTZ R3, R20, R21, !PT ;  /* 0x0000001514037209 */ /* 0x002fc40007810000 */
        /* <DEDUP_REMOVED lines=21> */
[----:B------:R-:W1:Y:S01]  /*4af0*/  MUFU.EX2 R59, R59 ;  /* 0x0000003b003b7308 */ /* 0x000e620000000800 */
        /* <DEDUP_REMOVED lines=15> */
[----:B------:R-:W2:Y:S01]  /*4bf0*/  MUFU.EX2 R63, R63 ;  /* 0x0000003f003f7308 */ /* 0x000ea20000000800 */
        /* <DEDUP_REMOVED lines=15> */
[--C-:B------:R-:W-:Y:S01]  /*4cf0*/  FFMA.FTZ R30, R30, UR5, -R14.reuse ;  /* 0x000000051e1e7c23 */ /* 0x100fe2000801080e */
[----:B------:R-:W3:Y:S01]  /*4d00*/  MUFU.EX2 R51, R51 ;  /* 0x0000003300337308 */ /* 0x000ee20000000800 */
[----:B------:R-:W-:Y:S01]  /*4d10*/  FFMA.FTZ R14, R31, UR5, -R14 ;  /* 0x000000051f0e7c23 */ /* 0x000fe2000801080e */
[----:B------:R-:W-:Y:S01]  /*4d20*/  FMNMX.FTZ R2, R29, R2, !PT ;  /* 0x000000021d027209 */ /* 0x000fe20007810000 */
[----:B------:R-:W-:Y:S01]  /*4d30*/  IMAD.MOV.U32 R31, RZ, RZ, R151 ;  /* 0x000000ffff1f7224 */ /* 0x000fe200078e0097 */
[----:B-1----:R-:W-:-:S02]  /*4d40*/  F2FP.F16.F32.PACK_AB R209, R59, R58 ;  /* 0x0000003a3bd1723e */ /* 0x002fc400000000ff */
[----:B--2---:R-:W-:Y:S01]  /*4d50*/  F2FP.F16.F32.PACK_AB R211, R63, R62 ;  /* 0x0000003e3fd3723e */ /* 0x004fe200000000ff */
[----:B------:R-:W1:Y:S01]  /*4d60*/  SHFL.BFLY PT, R5, R2, 0x2, 0x1f ;  /* 0x0c401f0002057f89 */ /* 0x000e6200000e0000 */
[----:B------:R-:W-:Y:S08]  /*4d70*/  MUFU.EX2 R54, R54 ;  /* 0x0000003600367308 */ /* 0x000ff00000000800 */
[----:B------:R-:W-:Y:S01]  /*4d80*/  MUFU.EX2 R195, R14 ;  /* 0x0000000e00c37308 */ /* 0x000fe20000000800 */
[----:B---3--:R-:W-:-:S07]  /*4d90*/  F2FP.F16.F32.PACK_AB R205, R51, R50 ;  /* 0x0000003233cd723e */ /* 0x008fce00000000ff */
[----:B------:R-:W2:Y:S01]  /*4da0*/  MUFU.EX2 R55, R55 ;  /* 0x0000003700377308 */ /* 0x000ea20000000800 */
[----:B-1----:R-:W-:-:S07]  /*4db0*/  FMNMX.FTZ R5, R2, R5, !PT ;  /* 0x0000000502057209 */ /* 0x002fce0007810000 */
[----:B------:R-:W-:Y:S01]  /*4dc0*/  MUFU.EX2 R42, R42 ;  /* 0x0000002a002a7308 */ /* 0x000fe20000000800 */
[----:B------:R-:W1:Y:S07]  /*4dd0*/  SHFL.BFLY PT, R4, R5, 0x1, 0x1f ;  /* 0x0c201f0005047f89 */ /* 0x000e6e00000e0000 */
[----:B------:R-:W3:Y:S01]  /*4de0*/  MUFU.EX2 R43, R43 ;  /* 0x0000002b002b7308 */ /* 0x000ee20000000800 */
[----:B--2---:R-:W-:-:S07]  /*4df0*/  F2FP.F16.F32.PACK_AB R207, R55, R54 ;  /* 0x0000003637cf723e */ /* 0x004fce00000000ff */
[----:B------:R-:W-:Y:S08]  /*4e00*/  MUFU.EX2 R46, R46 ;  /* 0x0000002e002e7308 */ /* 0x000ff00000000800 */
[----:B------:R-:W2:Y:S01]  /*4e10*/  MUFU.EX2 R47, R47 ;  /* 0x0000002f002f7308 */ /* 0x000ea20000000800 */
[----:B---3--:R-:W-:Y:S02]  /*4e20*/  F2FP.F16.F32.PACK_AB R201, R43, R42 ;  /* 0x0000002a2bc9723e */ /* 0x008fe400000000ff */
[----:B-1----:R-:W-:Y:S01]  /*4e30*/  FMNMX.FTZ R4, R5, R4, !PT ;  /* 0x0000000405047209 */ /* 0x002fe20007810000 */
[----:B------:R-:W-:Y:S01]  /*4e40*/  FADD.FTZ R5, R58, R59 ;  /* 0x0000003b3a057221 */ /* 0x000fe20000010000 */
[----:B------:R-:W-:-:S02]  /*4e50*/  IMAD.MOV.U32 R59, RZ, RZ, R151 ;  /* 0x000000ffff3b7224 */ /* 0x000fc400078e0097 */
[C---:B------:R-:W-:Y:S01]  /*4e60*/  FSETP.NEU.FTZ.AND P2, PT, R4.reuse, -INF , PT ;  /* 0xff8000000400780b */ /* 0x040fe20003f5d000 */
[----:B------:R-:W-:Y:S01]  /*4e70*/  FMUL.FTZ R2, R4, UR5 ;  /* 0x0000000504027c20 */ /* 0x000fe20008410000 */
[----:B------:R-:W-:Y:S01]  /*4e80*/  FADD.FTZ R14, R62, R5 ;  /* 0x000000053e0e7221 */ /* 0x000fe20000010000 */
[----:B------:R-:W-:Y:S01]  /*4e90*/  MUFU.EX2 R34, R34 ;  /* 0x0000002200227308 */ /* 0x000fe20000000800 */
[--C-:B------:R-:W-:Y:S02]  /*4ea0*/  IMAD.MOV.U32 R62, RZ, RZ, R151.reuse ;  /* 0x000000ffff3e7224 */ /* 0x100fe400078e0097 */
[----:B------:R-:W-:Y:S01]  /*4eb0*/  FSEL R2, R2, RZ, P2 ;  /* 0x000000ff02027208 */ /* 0x000fe20001000000 */
[----:B------:R-:W-:Y:S01]  /*4ec0*/  FADD.FTZ R5, R63, R14 ;  /* 0x0000000e3f057221 */ /* 0x000fe20000010000 */
[----:B------:R-:W-:Y:S01]  /*4ed0*/  PLOP3.LUT P2, PT, PT, PT, UP0, 0x80, 0x0 ;  /* 0x000000000000781c */ /* 0x000fe20003f4f008 */
[----:B------:R-:W-:Y:S01]  /*4ee0*/  IMAD.MOV.U32 R58, RZ, RZ, R151 ;  /* 0x000000ffff3a7224 */ /* 0x000fe200078e0097 */
[----:B--2---:R-:W-:Y:S01]  /*4ef0*/  F2FP.F16.F32.PACK_AB R203, R47, R46 ;  /* 0x0000002e2fcb723e */ /* 0x004fe200000000ff */
[--C-:B------:R-:W-:Y:S01]  /*4f00*/  FFMA.FTZ R56, R56, UR5, -R2.reuse ;  /* 0x0000000538387c23 */ /* 0x100fe20008010802 */
[--C-:B------:R-:W-:Y:S01]  /*4f10*/  FFMA.FTZ R57, R57, UR5, -R2.reuse ;  /* 0x0000000539397c23 */ /* 0x100fe20008010802 */
[--C-:B------:R-:W-:Y:S01]  /*4f20*/  FFMA.FTZ R60, R60, UR5, -R2.reuse ;  /* 0x000000053c3c7c23 */ /* 0x100fe20008010802 */
[--C-:B------:R-:W-:Y:S01]  /*4f30*/  FFMA.FTZ R61, R61, UR5, -R2.reuse ;  /* 0x000000053d3d7c23 */ /* 0x100fe20008010802 */
[--C-:B------:R-:W-:Y:S01]  /*4f40*/  FFMA.FTZ R48, R48, UR5, -R2.reuse ;  /* 0x0000000530307c23 */ /* 0x100fe20008010802 */
[--C-:B------:R-:W-:Y:S01]  /*4f50*/  FFMA.FTZ R49, R49, UR5, -R2.reuse ;  /* 0x0000000531317c23 */ /* 0x100fe20008010802 */
[----:B------:R-:W-:Y:S01]  /*4f60*/  MUFU.EX2 R56, R56 ;  /* 0x0000003800387308 */ /* 0x000fe20000000800 */
[----:B------:R-:W-:Y:S01]  /*4f70*/  FADD.FTZ R14, R50, R5 ;  /* 0x00000005320e7221 */ /* 0x000fe20000010000 */
[--C-:B------:R-:W-:Y:S01]  /*4f80*/  FFMA.FTZ R52, R52, UR5, -R2.reuse ;  /* 0x0000000534347c23 */ /* 0x100fe20008010802 */
[--C-:B------:R-:W-:Y:S01]  /*4f90*/  FFMA.FTZ R53, R53, UR5, -R2.reuse ;  /* 0x0000000535357c23 */ /* 0x100fe20008010802 */
[----:B------:R-:W-:Y:S01]  /*4fa0*/  FFMA.FTZ R40, R40, UR5, -R2 ;  /* 0x0000000528287c23 */ /* 0x000fe20008010802 */
[----:B------:R-:W-:Y:S01]  /*4fb0*/  FADD.FTZ R21, R51, R14 ;  /* 0x0000000e33157221 */ /* 0x000fe20000010000 */
[--C-:B------:R-:W-:Y:S01]  /*4fc0*/  FFMA.FTZ R41, R41, UR5, -R2.reuse ;  /* 0x0000000529297c23 */ /* 0x100fe20008010802 */
[--C-:B------:R-:W-:Y:S01]  /*4fd0*/  FFMA.FTZ R44, R44, UR5, -R2.reuse ;  /* 0x000000052c2c7c23 */ /* 0x100fe20008010802 */
[----:B------:R-:W1:Y:S01]  /*4fe0*/  MUFU.EX2 R57, R57 ;  /* 0x0000003900397308 */ /* 0x000e620000000800 */
[----:B------:R-:W-:Y:S01]  /*4ff0*/  FADD.FTZ R20, R54, R21 ;  /* 0x0000001536147221 */ /* 0x000fe20000010000 */
[--C-:B------:R-:W-:Y:S01]  /*5000*/  FFMA.FTZ R45, R45, UR5, -R2.reuse ;  /* 0x000000052d2d7c23 */ /* 0x100fe20008010802 */
[--C-:B------:R-:W-:Y:S01]  /*5010*/  FFMA.FTZ R32, R32, UR5, -R2.reuse ;  /* 0x0000000520207c23 */ /* 0x100fe20008010802 */
[----:B------:R-:W-:Y:S01]  /*5020*/  FFMA.FTZ R33, R33, UR5, -R2 ;  /* 0x0000000521217c23 */ /* 0x000fe20008010802 */
[----:B------:R-:W-:Y:S01]  /*5030*/  FADD.FTZ R21, R55, R20 ;  /* 0x0000001437157221 */ /* 0x000fe20000010000 */
[--C-:B------:R-:W-:Y:S01]  /*5040*/  FFMA.FTZ R36, R36, UR5, -R2.reuse ;  /* 0x0000000524247c23 */ /* 0x100fe20008010802 */
[--C-:B------:R-:W-:Y:S01]  /*5050*/  FFMA.FTZ R37, R37, UR5, -R2.reuse ;  /* 0x0000000525257c23 */ /* 0x100fe20008010802 */
[----:B------:R-:W2:Y:S01]  /*5060*/  MUFU.EX2 R60, R60 ;  /* 0x0000003c003c7308 */ /* 0x000ea20000000800 */
[----:B------:R-:W-:Y:S01]  /*5070*/  FADD.FTZ R20, R42, R21 ;  /* 0x000000152a147221 */ /* 0x000fe20000010000 */
[--C-:B------:R-:W-:Y:S01]  /*5080*/  FFMA.FTZ R24, R24, UR5, -R2.reuse ;  /* 0x0000000518187c23 */ /* 0x100fe20008010802 */
[--C-:B------:R-:W-:Y:S01]  /*5090*/  FFMA.FTZ R25, R25, UR5, -R2.reuse ;  /* 0x0000000519197c23 */ /* 0x100fe20008010802 */
[----:B------:R-:W-:Y:S01]  /*50a0*/  FFMA.FTZ R28, R28, UR5, -R2 ;  /* 0x000000051c1c7c23 */ /* 0x000fe20008010802 */
[----:B------:R-:W-:Y:S01]  /*50b0*/  FADD.FTZ R21, R43, R20 ;  /* 0x000000142b157221 */ /* 0x000fe20000010000 */
[----:B------:R-:W-:Y:S01]  /*50c0*/  FFMA.FTZ R2, R29, UR5, -R2 ;  /* 0x000000051d027c23 */ /* 0x000fe20008010802 */
[-C--:B------:R-:W-:Y:S01]  /*50d0*/  MOV R63, R151.reuse ;  /* 0x00000097003f7202 */ /* 0x080fe20000000f00 */
[----:B------:R-:W3:Y:S01]  /*50e0*/  MUFU.EX2 R61, R61 ;  /* 0x0000003d003d7308 */ /* 0x000ee20000000800 */
[----:B-1----:R-:W-:Y:S01]  /*50f0*/  FADD.FTZ R5, R56, R57 ;  /* 0x0000003938057221 */ /* 0x002fe20000010000 */
[----:B------:R-:W-:Y:S01]  /*5100*/  F2FP.F16.F32.PACK_AB R208, R57, R56 ;  /* 0x0000003839d0723e */ /* 0x000fe200000000ff */
[--C-:B------:R-:W-:Y:S01]  /*5110*/  IMAD.MOV.U32 R57, RZ, RZ, R151.reuse ;  /* 0x000000ffff397224 */ /* 0x100fe200078e0097 */
[----:B------:R-:W-:Y:S01]  /*5120*/  MOV R54, R151 ;  /* 0x0000009700367202 */ /* 0x000fe20000000f00 */
[----:B------:R-:W-:-:S02]  /*5130*/  IMAD.MOV.U32 R56, RZ, RZ, R151 ;  /* 0x000000ffff387224 */ /* 0x000fc400078e0097 */
[----:B------:R-:W-:Y:S01]  /*5140*/  IMAD.MOV.U32 R55, RZ, RZ, R151 ;  /* 0x000000ffff377224 */ /* 0x000fe200078e0097 */
[----:B------:R-:W1:Y:S01]  /*5150*/  MUFU.EX2 R48, R48 ;  /* 0x0000003000307308 */ /* 0x000e620000000800 */
[----:B--2---:R-:W-:Y:S01]  /*5160*/  FADD.FTZ R14, R60, R5 ;  /* 0x000000053c0e7221 */ /* 0x004fe20000010000 */
[--C-:B------:R-:W-:Y:S02]  /*5170*/  IMAD.MOV.U32 R51, RZ, RZ, R151.reuse ;  /* 0x000000ffff337224 */ /* 0x100fe400078e0097 */
[--C-:B------:R-:W-:Y:S02]  /*5180*/  IMAD.MOV.U32 R50, RZ, RZ, R151.reuse ;  /* 0x000000ffff327224 */ /* 0x100fe400078e0097 */
[--C-:B------:R-:W-:Y:S02]  /*5190*/  IMAD.MOV.U32 R43, RZ, RZ, R151.reuse ;  /* 0x000000ffff2b7224 */ /* 0x100fe400078e0097 */
[----:B------:R-:W2:Y:S01]  /*51a0*/  MUFU.EX2 R49, R49 ;  /* 0x0000003100317308 */ /* 0x000ea20000000800 */
[C---:B---3--:R-:W-:Y:S01]  /*51b0*/  FADD.FTZ R5, R61.reuse, R14 ;  /* 0x0000000e3d057221 */ /* 0x048fe20000010000 */
[----:B------:R-:W-:Y:S01]  /*51c0*/  F2FP.F16.F32.PACK_AB R210, R61, R60 ;  /* 0x0000003c3dd2723e */ /* 0x000fe200000000ff */
[----:B------:R-:W-:-:S02]  /*51d0*/  IMAD.MOV.U32 R61, RZ, RZ, R151 ;  /* 0x000000ffff3d7224 */ /* 0x000fc400078e0097 */
[--C-:B------:R-:W-:Y:S02]  /*51e0*/  IMAD.MOV.U32 R60, RZ, RZ, R151.reuse ;  /* 0x000000ffff3c7224 */ /* 0x100fe400078e0097 */
[----:B------:R-:W-:Y:S01]  /*51f0*/  IMAD.MOV.U32 R42, RZ, RZ, R151 ;  /* 0x000000ffff2a7224 */ /* 0x000fe200078e0097 */
[----:B------:R-:W0:Y:S01]  /*5200*/  MUFU.EX2 R52, R52 ;  /* 0x0000003400347308 */ /* 0x000e220000000800 */
[----:B-1----:R-:W-:Y:S01]  /*5210*/  FADD.FTZ R14, R48, R5 ;  /* 0x00000005300e7221 */ /* 0x002fe20000010000 */
[----:B------:R-:W-:-:S06]  /*5220*/  IMAD.MOV.U32 R29, RZ, RZ, R151 ;  /* 0x000000ffff1d7224 */ /* 0x000fcc00078e0097 */
[----:B------:R-:W1:Y:S01]  /*5230*/  MUFU.EX2 R53, R53 ;  /* 0x0000003500357308 */ /* 0x000e620000000800 */
[C---:B--2---:R-:W-:Y:S01]  /*5240*/  FADD.FTZ R5, R49.reuse, R14 ;  /* 0x0000000e31057221 */ /* 0x044fe20000010000 */
[----:B------:R-:W-:Y:S01]  /*5250*/  FADD.FTZ R14, R46, R21 ;  /* 0x000000152e0e7221 */ /* 0x000fe20000010000 */
[----:B------:R-:W-:Y:S01]  /*5260*/  F2FP.F16.F32.PACK_AB R204, R49, R48 ;  /* 0x0000003031cc723e */ /* 0x000fe200000000ff */
[--C-:B------:R-:W-:Y:S02]  /*5270*/  IMAD.MOV.U32 R49, RZ, RZ, R151.reuse ;  /* 0x000000ffff317224 */ /* 0x100fe400078e0097 */
[----:B------:R-:W-:Y:S01]  /*5280*/  FADD.FTZ R21, R47, R14 ;  /* 0x0000000e2f157221 */ /* 0x000fe20000010000 */
[----:B------:R-:W-:Y:S01]  /*5290*/  IMAD.MOV.U32 R48, RZ, RZ, R151 ;  /* 0x000000ffff307224 */ /* 0x000fe200078e0097 */
[----:B------:R-:W2:Y:S01]  /*52a0*/  MUFU.EX2 R40, R40 ;  /* 0x0000002800287308 */ /* 0x000ea20000000800 */
[----:B0-----:R-:W-:Y:S01]  /*52b0*/  FADD.FTZ R0, R52, R5 ;  /* 0x0000000534007221 */ /* 0x001fe20000010000 */
[----:B------:R-:W-:Y:S01]  /*52c0*/  FADD.FTZ R14, R34, R21 ;  /* 0x00000015220e7221 */ /* 0x000fe20000010000 */
[----:B------:R-:W-:-:S02]  /*52d0*/  IMAD.MOV.U32 R47, RZ, RZ, R151 ;  /* 0x000000ffff2f7224 */ /* 0x000fc400078e0097 */
        /* <DEDUP_REMOVED lines=21> */
[----:B0-----:R-:W-:-:S07]  /*5430*/  FADD.FTZ R0, R44, R5 ;  /* 0x000000052c007221 */ /* 0x001fce0000010000 */
[----:B------:R-:W0:Y:S01]  /*5440*/  MUFU.EX2 R26, R26 ;  /* 0x0000001a001a7308 */ /* 0x000e220000000800 */
[C---:B-1----:R-:W-:Y:S01]  /*5450*/  FADD.FTZ R21, R39.reuse, R14 ;  /* 0x0000000e27157221 */ /* 0x042fe20000010000 */
[----:B------:R-:W-:Y:S01]  /*5460*/  F2FP.F16.F32.PACK_AB R199, R39, R38 ;  /* 0x0000002627c7723e */ /* 0x000fe200000000ff */
[--C-:B------:R-:W-:Y:S02]  /*5470*/  IMAD.MOV.U32 R39, RZ, RZ, R151.reuse ;  /* 0x000000ffff277224 */ /* 0x100fe400078e0097 */
[----:B------:R-:W-:-:S03]  /*5480*/  IMAD.MOV.U32 R38, RZ, RZ, R151 ;  /* 0x000000ffff267224 */ /* 0x000fc600078e0097 */
[----:B------:R-:W1:Y:S01]  /*5490*/  MUFU.EX2 R32, R32 ;  /* 0x0000002000207308 */ /* 0x000e620000000800 */
[C---:B--2---:R-:W-:Y:S01]  /*54a0*/  FADD.FTZ R5, R45.reuse, R0 ;  /* 0x000000002d057221 */ /* 0x044fe20000010000 */
[----:B------:R-:W-:Y:S01]  /*54b0*/  F2FP.F16.F32.PACK_AB R202, R45, R44 ;  /* 0x0000002c2dca723e */ /* 0x000fe200000000ff */
[----:B------:R-:W-:Y:S01]  /*54c0*/  IMAD.MOV.U32 R44, RZ, RZ, R151 ;  /* 0x000000ffff2c7224 */ /* 0x000fe200078e0097 */
[----:B------:R-:W-:-:S04]  /*54d0*/  MOV R45, R151 ;  /* 0x00000097002d7202 */ /* 0x000fc80000000f00 */
[----:B------:R-:W2:Y:S01]  /*54e0*/  MUFU.EX2 R27, R27 ;  /* 0x0000001b001b7308 */ /* 0x000ea20000000800 */
[----:B0-----:R-:W-:-:S07]  /*54f0*/  FADD.FTZ R14, R26, R21 ;  /* 0x000000151a0e7221 */ /* 0x001fce0000010000 */
[----:B------:R-:W0:Y:S01]  /*5500*/  MUFU.EX2 R33, R33 ;  /* 0x0000002100217308 */ /* 0x000e220000000800 */
[----:B-1----:R-:W-:-:S07]  /*5510*/  FADD.FTZ R0, R32, R5 ;  /* 0x0000000520007221 */ /* 0x002fce0000010000 */
[----:B------:R-:W1:Y:S01]  /*5520*/  MUFU.EX2 R36, R36 ;  /* 0x0000002400247308 */ /* 0x000e620000000800 */
[C---:B--2---:R-:W-:Y:S01]  /*5530*/  FADD.FTZ R21, R27.reuse, R14 ;  /* 0x0000000e1b157221 */ /* 0x044fe20000010000 */
[----:B------:R-:W-:Y:S01]  /*5540*/  F2FP.F16.F32.PACK_AB R193, R27, R26 ;  /* 0x0000001a1bc1723e */ /* 0x000fe200000000ff */
[----:B------:R-:W-:-:S05]  /*5550*/  IMAD.MOV.U32 R26, RZ, RZ, R151 ;  /* 0x000000ffff1a7224 */ /* 0x000fca00078e0097 */
        /* <DEDUP_REMOVED lines=8> */
[----:B--2---:R-:W-:-:S04]  /*55e0*/  FADD.FTZ R14, R30, R21 ;  /* 0x000000151e0e7221 */ /* 0x004fc80000010000 */
[C---:B------:R-:W-:Y:S01]  /*55f0*/  FADD.FTZ R5, R195.reuse, R14 ;  /* 0x0000000ec3057221 */ /* 0x040fe20000010000 */
[----:B------:R-:W-:Y:S01]  /*5600*/  F2FP.F16.F32.PACK_AB R195, R195, R30 ;  /* 0x0000001ec3c3723e */ /* 0x000fe200000000ff */
[--C-:B------:R-:W-:Y:S01]  /*5610*/  IMAD.MOV.U32 R30, RZ, RZ, R151.reuse ;  /* 0x000000ffff1e7224 */ /* 0x100fe200078e0097 */
[----:B------:R-:W2:Y:S01]  /*5620*/  MUFU.EX2 R25, R25 ;  /* 0x0000001900197308 */ /* 0x000ea20000000800 */
[C---:B0-----:R-:W-:Y:S01]  /*5630*/  FADD.FTZ R27, R37.reuse, R0 ;  /* 0x00000000251b7221 */ /* 0x041fe20000010000 */
[----:B------:R-:W-:Y:S01]  /*5640*/  F2FP.F16.F32.PACK_AB R198, R37, R36 ;  /* 0x0000002425c6723e */ /* 0x000fe200000000ff */
[----:B------:R-:W-:Y:S01]  /*5650*/  IMAD.MOV.U32 R37, RZ, RZ, R151 ;  /* 0x000000ffff257224 */ /* 0x000fe200078e0097 */
[----:B------:R-:W-:-:S04]  /*5660*/  MOV R36, R151 ;  /* 0x0000009700247202 */ /* 0x000fc80000000f00 */
[----:B------:R-:W0:Y:S01]  /*5670*/  MUFU.EX2 R28, R28 ;  /* 0x0000001c001c7308 */ /* 0x000e220000000800 */
[----:B-1----:R-:W-:-:S07]  /*5680*/  FADD.FTZ R0, R24, R27 ;  /* 0x0000001b18007221 */ /* 0x002fce0000010000 */
[----:B------:R1:W3:Y:S01]  /*5690*/  MUFU.EX2 R21, R2 ;  /* 0x0000000200157308 */ /* 0x0002e20000000800 */
[C---:B--2---:R-:W-:Y:S01]  /*56a0*/  FADD.FTZ R27, R25.reuse, R0 ;  /* 0x00000000191b7221 */ /* 0x044fe20000010000 */
[----:B------:R-:W-:Y:S01]  /*56b0*/  F2FP.F16.F32.PACK_AB R192, R25, R24 ;  /* 0x0000001819c0723e */ /* 0x000fe200000000ff */
[----:B------:R-:W-:Y:S02]  /*56c0*/  IMAD.MOV.U32 R0, RZ, RZ, 0x3f800000 ;  /* 0x3f800000ff007424 */ /* 0x000fe400078e00ff */
[--C-:B------:R-:W-:Y:S02]  /*56d0*/  IMAD.MOV.U32 R25, RZ, RZ, R151.reuse ;  /* 0x000000ffff197224 */ /* 0x100fe400078e0097 */
[----:B------:R-:W-:Y:S02]  /*56e0*/  IMAD.MOV.U32 R24, RZ, RZ, R151 ;  /* 0x000000ffff187224 */ /* 0x000fe400078e0097 */
[----:B0-----:R-:W-:Y:S01]  /*56f0*/  FADD.FTZ R14, R28, R27 ;  /* 0x0000001b1c0e7221 */ /* 0x001fe20000010000 */
[----:B-1----:R-:W-:-:S02]  /*5700*/  IMAD.MOV.U32 R2, RZ, RZ, 0x3f800000 ;  /* 0x3f800000ff027424 */ /* 0x002fc400078e00ff */
[----:B------:R-:W-:Y:S01]  /*5710*/  IMAD.MOV.U32 R27, RZ, RZ, R151 ;  /* 0x000000ffff1b7224 */ /* 0x000fe200078e0097 */
[C---:B---3--:R-:W-:Y:S01]  /*5720*/  F2FP.F16.F32.PACK_AB R194, R21.reuse, R28 ;  /* 0x0000001c15c2723e */ /* 0x048fe200000000ff */
[----:B------:R-:W-:Y:S01]  /*5730*/  FADD.FTZ R14, R21, R14 ;  /* 0x0000000e150e7221 */ /* 0x000fe20000010000 */
[----:B------:R-:W-:Y:S01]  /*5740*/  MOV R28, R151 ;  /* 0x00000097001c7202 */ /* 0x000fe20000000f00 */
[----:B------:R-:W-:Y:S06]  /*5750*/  @!P2 BRA `(.L_x_2091) ;  /* 0x00000040002ca947 */ /* 0x000fec0003800000 */
[----:B------:R-:W-:Y:S01]  /*5760*/  R2UR UR5, R227 ;  /* 0x00000000e30572ca */ /* 0x000fe200000e0000 */
[----:B------:R-:W-:Y:S01]  /*5770*/  IMAD.MOV.U32 R21, RZ, RZ, R3 ;  /* 0x000000ffff157224 */ /* 0x000fe200078e0003 */
[----:B------:R-:W-:Y:S01]  /*5780*/  R2UR UR4, R16 ;  /* 0x00000000100472ca */ /* 0x000fe200000e0000 */
[----:B------:R-:W-:Y:S01]  /*5790*/  IMAD.MOV.U32 R20, RZ, RZ, R4 ;  /* 0x000000ffff147224 */ /* 0x000fe200078e0004 */
[----:B------:R-:W-:Y:S01]  /*57a0*/  CS2R R150, SRZ ;  /* 0x0000000000967805 */ /* 0x000fe2000001ff00 */
[----:B------:R-:W-:Y:S01]  /*57b0*/  IMAD.MOV.U32 R2, RZ, RZ, 0x3f800000 ;  /* 0x3f800000ff027424 */ /* 0x000fe200078e00ff */
[----:B------:R-:W-:Y:S02]  /*57c0*/  CS2R R146, SRZ ;  /* 0x0000000000927805 */ /* 0x000fe4000001ff00 */
[----:B------:R-:W-:Y:S02]  /*57d0*/  CS2R R142, SRZ ;  /* 0x00000000008e7805 */ /* 0x000fe4000001ff00 */
[----:B------:R-:W-:-:S02]  /*57e0*/  CS2R R138, SRZ ;  /* 0x00000000008a7805 */ /* 0x000fc4000001ff00 */
[----:B------:R-:W-:Y:S02]  /*57f0*/  CS2R R134, SRZ ;  /* 0x0000000000867805 */ /* 0x000fe4000001ff00 */
[----:B------:R-:W-:Y:S02]  /*5800*/  CS2R R130, SRZ ;  /* 0x0000000000827805 */ /* 0x000fe4000001ff00 */
[----:B------:R-:W-:Y:S02]  /*5810*/  CS2R R126, SRZ ;  /* 0x00000000007e7805 */ /* 0x000fe4000001ff00 */
[----:B------:R-:W-:Y:S01]  /*5820*/  CS2R R122, SRZ ;  /* 0x00000000007a7805 */ /* 0x000fe2000001ff00 */
[----:B------:R-:W-:Y:S01]  /*5830*/  IMAD.U32 R228, RZ, RZ, UR5 ;  /* 0x00000005ffe47e24 */ /* 0x000fe2000f8e00ff */
[----:B------:R-:W-:Y:S02]  /*5840*/  CS2R R118, SRZ ;  /* 0x0000000000767805 */ /* 0x000fe4000001ff00 */
[----:B------:R-:W-:-:S02]  /*5850*/  MOV R229, UR4 ;  /* 0x0000000400e57c02 */ /* 0x000fc40008000f00 */
        /* <DEDUP_REMOVED lines=56> */
.L_x_2100:
[----:B------:R-:W-:Y:S01]  /*5be0*/  R2UR UR6, R229 ;  /* 0x00000000e50672ca */ /* 0x000fe200000e0000 */
        /* <DEDUP_REMOVED lines=8> */
.L_x_2092:
[----:B------:R-:W-:Y:S02]  /*5c70*/  R2UR UR4, R17 ;  /* 0x00000000110472ca */ /* 0x000fe400000e0000 */
[----:B------:R-:W-:-:S11]  /*5c80*/  R2UR UR5, R16 ;  /* 0x00000000100572ca */ /* 0x000fd600000e0000 */
[----:B------:R-:W-:Y:S02]  /*5c90*/  ULEA UR4, UR60, UR4, 0x3 ;  /* 0x000000043c047291 */ /* 0x000fe4000f8e183f */
[----:B------:R-:W-:-:S04]  /*5ca0*/  IMAD.U32 R3, RZ, RZ, UR5 ;  /* 0x00000005ff037e24 */ /* 0x000fc8000f8e00ff */
[----:B------:R-:W-:Y:S01]  /*5cb0*/  IMAD.U32 R227, RZ, RZ, UR4 ;  /* 0x00000004ffe37e24 */ /* 0x000fe2000f8e00ff */
[----:B------:R-:W-:-:S04]  /*5cc0*/  SHF.L.U32 R3, R3, 0x1f, RZ ;  /* 0x0000001f03037819 */ /* 0x000fc800000006ff */
[----:B------:R0:W1:Y:S01]  /*5cd0*/  SYNCS.PHASECHK.TRANS64.TRYWAIT P2, [UR4+0x38830], R3 ;  /* 0x03883003ff0075a7 */ /* 0x0000620008040144 */
[----:B------:R-:W-:Y:S05]  /*5ce0*/  @!P0 BRA `(.L_x_2093) ;  /* 0x0000000000048947 */ /* 0x000fea0003800000 */
[----:B------:R-:W-:Y:S01]  /*5cf0*/  BPT.TRAP 0x1 ;  /* 0x000000040000795c */ /* 0x000fe20000300000 */
.L_x_2093:
[----:B-1----:R-:W-:Y:S05]  /*5d00*/  @P2 BRA `(.L_x_2094) ;  /* 0x00000000000c2947 */ /* 0x002fea0003800000 */
[----:B------:R-:W-:-:S13]  /*5d10*/  R2UR UR4, R227 ;  /* 0x00000000e30472ca */ /* 0x000fda00000e0000 */
[----:B------:R-:W1:Y:S02]  /*5d20*/  SYNCS.PHASECHK.TRANS64.TRYWAIT P2, [UR4+0x38830], R3 ;  /* 0x03883003ff0075a7 */ /* 0x000e640008040144 */
[----:B-1----:R-:W-:Y:S05]  /*5d30*/  @!P2 BRA `(.L_x_2095) ;  /* 0x00000110002ca947 */ /* 0x002fea0003800000 */
.L_x_2094:
        /* <DEDUP_REMOVED lines=580> */
.L_x_2096:
[----:B------:R-:W-:Y:S02]  /*8180*/  R2UR UR4, R17 ;  /* 0x00000000110472ca */ /* 0x000fe400000e0000 */
[----:B------:R-:W-:-:S11]  /*8190*/  R2UR UR5, R229 ;  /* 0x00000000e50572ca */ /* 0x000fd600000e0000 */
[----:B------:R-:W-:Y:S02]  /*81a0*/  ULEA UR4, UR61, UR4, 0x3 ;  /* 0x000000043d047291 */ /* 0x000fe4000f8e183f */
[----:B------:R-:W-:-:S05]  /*81b0*/  IMAD.U32 R0, RZ, RZ, UR5 ;  /* 0x00000005ff007e24 */ /* 0x000fca000f8e00ff */
[----:B------:R-:W-:-:S04]  /*81c0*/  SHF.L.U32 R0, R0, 0x1f, RZ ;  /* 0x0000001f00007819 */ /* 0x000fc800000006ff */
[----:B------:R2:W3:Y:S01]  /*81d0*/  SYNCS.PHASECHK.TRANS64.TRYWAIT P2, [UR4+0x38850], R0 ;  /* 0x03885000ff0075a7 */ /* 0x0004e20008040144 */
[----:B------:R-:W-:Y:S05]  /*81e0*/  @!P0 BRA `(.L_x_2097) ;  /* 0x0000000000048947 */ /* 0x000fea0003800000 */
[----:B------:R-:W-:Y:S01]  /*81f0*/  BPT.TRAP 0x1 ;  /* 0x000000040000795c */ /* 0x000fe20000300000 */
.L_x_2097:
[----:B---3--:R-:W-:Y:S05]  /*8200*/  @P2 BRA `(.L_x_2098) ;  /* 0x0000000000082947 */ /* 0x008fea0003800000 */
[----:B------:R-:W3:Y:S02]  /*8210*/  SYNCS.PHASECHK.TRANS64.TRYWAIT P2, [UR4+0x38850], R0 ;  /* 0x03885000ff0075a7 */ /* 0x000ee40008040144 */
[----:B---3--:R-:W-:Y:S05]  /*8220*/  @!P2 BRA `(.L_x_2099) ;  /* 0x000000ec000ca947 */ /* 0x008fea0003800000 */
.L_x_2098:
[----:B------:R-:W-:Y:S01]  /*8230*/  R2UR UR5, R17 ;  /* 0x00000000110572ca */ /* 0x000fe200000e0000 */
[----:B------:R-:W-:Y:S01]  /*8240*/  WARPGROUP.ARRIVE ;  /* 0x00000000000079c5 */ /* 0x000fe20000000000 */
[----:B------:R-:W-:Y:S01]  /*8250*/  UMOV UR7, 0x40000040 ;  /* 0x4000004000077882 */ /* 0x000fe20000000000 */
[----:B------:R-:W-:Y:S01]  /*8260*/  R2UR UR18, R19 ;  /* 0x00000000131272ca */ /* 0x000fe200000e0000 */
[----:B01----:R-:W-:Y:S01]  /*8270*/  IMAD.MOV.U32 R3, RZ, RZ, -0x2 ;  /* 0xfffffffeff037424 */ /* 0x003fe200078e00ff */
[----:B------:R-:W-:Y:S02]  /*8280*/  R2UR UR11, R228 ;  /* 0x00000000e40b72ca */ /* 0x000fe400000e0000 */
[----:B------:R-:W-:Y:S02]  /*8290*/  R2UR UR15, R23 ;  /* 0x00000000170f72ca */ /* 0x000fe400000e0000 */
[----:B------:R-:W-:-:S04]  /*82a0*/  R2UR UR14, R22 ;  /* 0x00000000160e72ca */ /* 0x000fc800000e0000 */
[----:B------:R-:W-:-:S04]  /*82b0*/  UIADD3 UR5, UR5, 0x400, URZ ;  /* 0x0000040005057890 */ /* 0x000fc8000fffe03f */
[----:B------:R-:W-:-:S04]  /*82c0*/  USHF.R.U32.HI UR5, URZ, 0x4, UR5 ;  /* 0x000000043f057899 */ /* 0x000fc80008011605 */
[----:B------:R-:W-:-:S04]  /*82d0*/  ULOP3.LUT UR5, UR5, 0x3fff, URZ, 0xc0, !UPT ;  /* 0x00003fff05057892 */ /* 0x000fc8000f8ec03f */
[----:B------:R-:W-:-:S04]  /*82e0*/  ULOP3.LUT UR5, UR5, 0x2800000, URZ, 0xfc, !UPT ;  /* 0x0280000005057892 */ /* 0x000fc8000f8efc3f */
[----:B------:R-:W-:Y:S02]  /*82f0*/  UIMAD UR10, UR61, 0xa00, UR5 ;  /* 0x00000a003d0a78a4 */ /* 0x000fe4000f8e0205 */
[----:B------:R-:W-:Y:S01]  /*8300*/  USHF.L.U32 UR5, UR18, 0x7, URZ ;  /* 0x0000000712057899 */ /* 0x000fe2000800063f */
[----:B------:R-:W-:-:S03]  /*8310*/  UMOV UR61, UR60 ;  /* 0x0000003c003d7c82 */ /* 0x000fc60008000000 */
[----:B------:R-:W-:Y:S01]  /*8320*/  UIMAD UR5, UR11, -0x50, UR5 ;  /* 0xffffffb00b0578a4 */ /* 0x000fe2000f8e0205 */
[----:B------:R-:W-:-:S08]  /*8330*/  UMOV UR6, UR10 ;  /* 0x0000000a00067c82 */ /* 0x000fd00008000000 */
[----:B------:R-:W-:Y:S01]  /*8340*/  HGMMA.64x256x16.F32 R24, R208, gdesc[UR4].tnspB, R24, gsb0 ;  /* 0x43e00004d0187df0 */ /* 0x000fe20008000818 */
[----:B------:R-:W-:Y:S01]  /*8350*/  UIADD3 UR6, UR10, 0x80, URZ ;  /* 0x000000800a067890 */ /* 0x000fe2000fffe03f */
[----:B------:R-:W-:Y:S01]  /*8360*/  UMOV UR7, 0x40000040 ;  /* 0x4000004000077882 */ /* 0x000fe20000000000 */
[----:B------:R-:W-:-:S04]  /*8370*/  UIADD3 UR5, UR5, 0x1, UR15 ;  /* 0x0000000105057890 */ /* 0x000fc8000fffe00f */
[----:B------:R-:W-:-:S03]  /*8380*/  UIADD3 UR5, UR5, -UR14, URZ ;  /* 0x8000000e05057290 */ /* 0x000fc6000fffe03f */
[----:B------:R-:W-:-:S03]  /*8390*/  ULDC UR14, c[0x0][0x988] ;  /* 0x00026200000e7ab9 */ /* 0x000fc60000000800 */
[----:B--2---:R-:W-:Y:S01]  /*83a0*/  IMAD R0, R214, R3, UR5 ;  /* 0x00000005d6007e24 */ /* 0x004fe2000f8e0203 */
[----:B------:R-:W-:Y:S01]  /*83b0*/  UMOV UR5, UR14 ;  /* 0x0000000e00057c82 */ /* 0x000fe20008000000 */
[----:B------:R-:W-:Y:S02]  /*83c0*/  R2UR UR14, R227 ;  /* 0x00000000e30e72ca */ /* 0x000fe400000e0000 */
[----:B------:R-:W-:-:S05]  /*83d0*/  IMAD.IADD R0, R215, 0x1, R0 ;  /* 0x00000001d7007824 */ /* 0x000fca00078e0200 */
        /* <DEDUP_REMOVED lines=8> */
[C---:B------:R-:W-:Y:S02]  /*8460*/  ISETP.GT.AND P2, PT, R0.reuse, 0x10, PT ;  /* 0x000000100000780c */ /* 0x040fe40003f44270 */
[----:B------:R-:W-:Y:S02]  /*8470*/  FSEL R189, R189, -INF , P3 ;  /* 0xff800000bdbd7808 */ /* 0x000fe40001800000 */
[----:B------:R-:W-:Y:S02]  /*8480*/  ISETP.GT.AND P3, PT, R0, 0x11, PT ;  /* 0x000000110000780c */ /* 0x000fe40003f64270 */
[----:B------:R-:W-:-:S02]  /*8490*/  FSEL R176, R176, -INF , P2 ;  /* 0xff800000b0b07808 */ /* 0x000fc40001000000 */
[C---:B------:R-:W-:Y:S02]  /*84a0*/  ISETP.GT.AND P2, PT, R0.reuse, 0x18, PT ;  /* 0x000000180000780c */ /* 0x040fe40003f44270 */
[----:B------:R-:W-:Y:S02]  /*84b0*/  FSEL R177, R177, -INF , P3 ;  /* 0xff800000b1b17808 */ /* 0x000fe40001800000 */
[----:B------:R-:W-:Y:S02]  /*84c0*/  ISETP.GT.AND P3, PT, R0, 0x19, PT ;  /* 0x000000190000780c */ /* 0x000fe40003f64270 */
[----:B------:R-:W-:Y:S02]  /*84d0*/  FSEL R180, R180, -INF , P2 ;  /* 0xff800000b4b47808 */ /* 0x000fe40001000000 */
[----:B------:R-:W-:Y:S02]  /*84e0*/  ISETP.GT.AND P2, PT, R0, 0x20, PT ;  /* 0x000000200000780c */ /* 0x000fe40003f44270 */
[----:B------:R-:W-:-:S02]  /*84f0*/  FSEL R181, R181, -INF , P3 ;  /* 0xff800000b5b57808 */ /* 0x000fc40001800000 */
        /* <DEDUP_REMOVED lines=20> */
[C---:B------:R-:W-:Y:S01]  /*8640*/  ISETP.GT.AND P3, PT, R0.reuse, 0x49, PT ;  /* 0x000000490000780c */ /* 0x040fe20003f64270 */
[----:B------:R-:W-:Y:S01]  /*8650*/  VIADD R0, R0, 0x8 ;  /* 0x0000000800007836 */ /* 0x000fe20000000000 */
[----:B------:R-:W-:Y:S02]  /*8660*/  FSEL R156, R156, -INF , P2 ;  /* 0xff8000009c9c7808 */ /* 0x000fe40001000000 */
[----:B------:R-:W-:Y:S02]  /*8670*/  FSEL R157, R157, -INF , P3 ;  /* 0xff8000009d9d7808 */ /* 0x000fe40001800000 */
[----:B------:R-:W-:-:S02]  /*8680*/  ISETP.GT.AND P2, PT, R0, RZ, PT ;  /* 0x000000ff0000720c */ /* 0x000fc40003f44270 */
        /* <DEDUP_REMOVED lines=23> */
[----:B------:R-:W-:Y:S01]  /*8800*/  FSEL R158, R158, -INF , P3 ;  /* 0xff8000009e9e7808 */ /* 0x000fe20001800000 */
        /* <DEDUP_REMOVED lines=13> */
[----:B------:R-:W-:-:S04]  /*88e0*/  FMNMX.FTZ R201, R185, R2, !PT ;  /* 0x00000002b9c97209 */ /* 0x000fc80007810000 */
[----:B------:R-:W-:-:S15]  /*88f0*/  FMNMX.FTZ R2, R188, R201, !PT ;  /* 0x000000c9bc027209 */ /* 0x000fde0007810000 */
[----:B------:R-:W-:-:S03]  /*8900*/  NOP ;  /* 0x0000000000007918 */ /* 0x000fc60000000000 */
        /* <DEDUP_REMOVED lines=21> */
[----:B0-----:R-:W-:Y:S02]  /*8a60*/  FMNMX.FTZ R201, R2, R201, !PT ;  /* 0x000000c902c97209 */ /* 0x001fe40007810000 */
[----:B------:R-:W-:-:S03]  /*8a70*/  FMNMX.FTZ R2, R186, R21, !PT ;  /* 0x00000015ba027209 */ /* 0x000fc60007810000 */
[----:B------:R-:W0:Y:S02]  /*8a80*/  SHFL.BFLY PT, R4, R201, 0x1, 0x1f ;  /* 0x0c201f00c9047f89 */ /* 0x000e2400000e0000 */
[----:B0-----:R-:W-:-:S04]  /*8a90*/  FMNMX.FTZ R4, R201, R4, !PT ;  /* 0x00000004c9047209 */ /* 0x001fc80007810000 */
[C---:B------:R-:W-:Y:S01]  /*8aa0*/  FSETP.NEU.FTZ.AND P2, PT, R4.reuse, -INF , PT ;  /* 0xff8000000400780b */ /* 0x040fe20003f5d000 */
[----:B------:R-:W-:Y:S01]  /*8ab0*/  FMUL.FTZ R184, R4, UR5 ;  /* 0x0000000504b87c20 */ /* 0x000fe20008410000 */
[----:B------:R-:W-:Y:S02]  /*8ac0*/  WARPGROUP.DEPBAR.LE gsb0, 0x0 ;  /* 0x00008000000079c5 */ /* 0x000fe40000010000 */
[----:B------:R-:W-:Y:S01]  /*8ad0*/  FMNMX.FTZ R197, R187, R2, !PT ;  /* 0x00000002bbc57209 */ /* 0x000fe20007810000 */
[----:B------:R-:W-:Y:S01]  /*8ae0*/  WARPGROUP.ARRIVE ;  /* 0x00000000000079c5 */ /* 0x000fe20000000000 */
[----:B------:R-:W-:Y:S02]  /*8af0*/  FSEL R2, R184, RZ, P2 ;  /* 0x000000ffb8027208 */ /* 0x000fe40001000000 */
[----:B------:R-:W-:-:S03]  /*8b00*/  FMNMX.FTZ R184, R190, R197, !PT ;  /* 0x000000c5beb87209 */ /* 0x000fc60007810000 */
[--C-:B------:R-:W-:Y:S01]  /*8b10*/  FFMA.FTZ R197, R3, UR5, -R2.reuse ;  /* 0x0000000503c57c23 */ /* 0x100fe20008010802 */
[----:B------:R-:W-:Y:S01]  /*8b20*/  FMNMX.FTZ R3, R191, R184, !PT ;  /* 0x000000b8bf037209 */ /* 0x000fe20007810000 */
[----:B------:R-:W-:Y:S01]  /*8b30*/  HGMMA.64x256x16.F32 R24, R192, gdesc[UR4].tnspB, R24, gsb0 ;  /* 0x43e00004c0187df0 */ /* 0x000fe20008000818 */
        /* <DEDUP_REMOVED lines=50> */
[----:B0-----:R-:W-:Y:S02]  /*8e60*/  FSEL R177, R159, -INF , P4 ;  /* 0xff8000009fb17808 */ /* 0x001fe40002000000 */
[----:B------:R-:W-:Y:S02]  /*8e70*/  FMNMX.FTZ R0, R158, R3, !PT ;  /* 0x000000039e007209 */ /* 0x000fe40007810000 */
[----:B------:R-:W-:Y:S02]  /*8e80*/  R2UR UR6, R226 ;  /* 0x00000000e20672ca */ /* 0x000fe400000e0000 */
[----:B------:R-:W-:Y:S01]  /*8e90*/  FMNMX.FTZ R0, R177, R0, !PT ;  /* 0x00000000b1007209 */ /* 0x000fe20007810000 */
[----:B------:R0:W-:Y:S04]  /*8ea0*/  MUFU.EX2 R159, R181 ;  /* 0x000000b5009f7308 */ /* 0x0001e80000000800 */
[----:B------:R-:W1:Y:S04]  /*8eb0*/  SHFL.BFLY PT, R3, R0, 0x2, 0x1f ;  /* 0x0c401f0000037f89 */ /* 0x000e6800000e0000 */
[----:B------:R-:W-:Y:S01]  /*8ec0*/  MUFU.EX2 R210, R210 ;  /* 0x000000d200d27308 */ /* 0x000fe20000000800 */
[----:B0-----:R-:W-:Y:S01]  /*8ed0*/  FSEL R181, R4, RZ, P2 ;  /* 0x000000ff04b57208 */ /* 0x001fe20001000000 */
[----:B------:R-:W-:Y:S01]  /*8ee0*/  UISETP.GT.AND UP0, UPT, UR11, UR6, UPT ;  /* 0x000000060b00728c */ /* 0x000fe2000bf04270 */
[----:B------:R-:W-:-:S03]  /*8ef0*/  R2UR UR6, R16 ;  /* 0x00000000100672ca */ /* 0x000fc600000e0000 */
[----:B------:R-:W-:Y:S02]  /*8f00*/  FADD.FTZ R181, -R181, R20 ;  /* 0x00000014b5b57221 */ /* 0x000fe40000010100 */
[----:B------:R-:W-:Y:S08]  /*8f10*/  MUFU.EX2 R175, R189 ;  /* 0x000000bd00af7308 */ /* 0x000ff00000000800 */
[----:B------:R-:W-:Y:S01]  /*8f20*/  MUFU.EX2 R204, R204 ;  /* 0x000000cc00cc7308 */ /* 0x000fe20000000800 */
[----:B------:R-:W-:Y:S01]  /*8f30*/  IMAD.U32 R229, RZ, RZ, UR6 ;  /* 0x00000006ffe57e24 */ /* 0x000fe2000f8e00ff */
[----:B-1----:R-:W-:Y:S01]  /*8f40*/  FMNMX.FTZ R160, R0, R3, !PT ;  /* 0x0000000300a07209 */ /* 0x002fe20007810000 */
[----:B------:R-:W-:-:S05]  /*8f50*/  FMUL.FTZ R0, R181, UR5 ;  /* 0x00000005b5007c20 */ /* 0x000fca0008410000 */
[----:B------:R-:W-:Y:S01]  /*8f60*/  MUFU.EX2 R206, R206 ;  /* 0x000000ce00ce7308 */ /* 0x000fe20000000800 */
[----:B------:R-:W0:Y:S07]  /*8f70*/  SHFL.BFLY PT, R3, R160, 0x1, 0x1f ;  /* 0x0c201f00a0037f89 */ /* 0x000e2e00000e0000 */
[----:B------:R-:W1:Y:S08]  /*8f80*/  MUFU.EX2 R0, R0 ;  /* 0x0000000000007308 */ /* 0x000e700000000800 */
[----:B------:R-:W-:Y:S08]  /*8f90*/  MUFU.EX2 R200, R200 ;  /* 0x000000c800c87308 */ /* 0x000ff00000000800 */
[----:B------:R-:W-:Y:S01]  /*8fa0*/  MUFU.EX2 R169, R169 ;  /* 0x000000a900a97308 */ /* 0x000fe20000000800 */
[----:B0-----:R-:W-:-:S04]  /*8fb0*/  FMNMX.FTZ R3, R160, R3, !PT ;  /* 0x00000003a0037209 */ /* 0x001fc80007810000 */
[C---:B------:R-:W-:Y:S01]  /*8fc0*/  FSETP.NEU.FTZ.AND P2, PT, R3.reuse, -INF , PT ;  /* 0xff8000000300780b */ /* 0x040fe20003f5d000 */
[C---:B------:R-:W-:Y:S02]  /*8fd0*/  FMUL.FTZ R2, R3.reuse, UR5 ;  /* 0x0000000503027c20 */ /* 0x040fe40008410000 */
[----:B------:R-:W-:Y:S03]  /*8fe0*/  MUFU.EX2 R202, R202 ;  /* 0x000000ca00ca7308 */ /* 0x000fe60000000800 */
[----:B------:R-:W-:Y:S02]  /*8ff0*/  FSEL R181, R2, RZ, P2 ;  /* 0x000000ff02b57208 */ /* 0x000fe40001000000 */
[----:B------:R-:W-:Y:S02]  /*9000*/  FSEL R2, R3, RZ, P2 ;  /* 0x000000ff03027208 */ /* 0x000fe40001000000 */
[----:B------:R-:W-:Y:S01]  /*9010*/  PLOP3.LUT P2, PT, PT, PT, UP0, 0x80, 0x0 ;  /* 0x000000000000781c */ /* 0x000fe20003f4f008 */
[--C-:B------:R-:W-:Y:S01]  /*9020*/  FFMA.FTZ R209, R186, UR5, -R181.reuse ;  /* 0x00000005bad17c23 */ /* 0x100fe200080108b5 */
[----:B------:R-:W-:Y:S01]  /*9030*/  FFMA.FTZ R20, R187, UR5, -R181 ;  /* 0x00000005bb147c23 */ /* 0x000fe200080108b5 */
[----:B------:R-:W-:Y:S01]  /*9040*/  FADD.FTZ R2, -R2, R21 ;  /* 0x0000001502027221 */ /* 0x000fe20000010100 */
[----:B-1----:R-:W-:Y:S01]  /*9050*/  FFMA.FTZ R21, R0, R14, R179 ;  /* 0x0000000e00157223 */ /* 0x002fe200000100b3 */
[--C-:B------:R-:W-:Y:S01]  /*9060*/  FFMA.FTZ R211, R190, UR5, -R181.reuse ;  /* 0x00000005bed37c23 */ /* 0x100fe200080108b5 */
[----:B------:R-:W-:Y:S01]  /*9070*/  FFMA.FTZ R201, R170, UR5, -R181 ;  /* 0x00000005aac97c23 */ /* 0x000fe200080108b5 */
[----:B------:R-:W-:Y:S01]  /*9080*/  FMUL.FTZ R2, R2, UR5 ;  /* 0x0000000502027c20 */ /* 0x000fe20008410000 */
[----:B------:R-:W-:Y:S01]  /*9090*/  MUFU.EX2 R209, R209 ;  /* 0x000000d100d17308 */ /* 0x000fe20000000800 */
[----:B------:R-:W-:Y:S01]  /*90a0*/  FADD.FTZ R21, R208, R21 ;  /* 0x00000015d0157221 */ /* 0x000fe20000010000 */
[--C-:B------:R-:W-:Y:S01]  /*90b0*/  FFMA.FTZ R160, R191, UR5, -R181.reuse ;  /* 0x00000005bfa07c23 */ /* 0x100fe200080108b5 */
[----:B------:R-:W-:Y:S01]  /*90c0*/  FFMA.FTZ R170, R171, UR5, -R181 ;  /* 0x00000005abaa7c23 */ /* 0x000fe200080108b5 */
[----:B------:R-:W-:-:S02]  /*90d0*/  IMAD.U32 R171, RZ, RZ, UR14 ;  /* 0x0000000effab7e24 */ /* 0x000fc4000f8e00ff */
[----:B------:R-:W-:Y:S01]  /*90e0*/  FADD.FTZ R14, R210, R21 ;  /* 0x00000015d20e7221 */ /* 0x000fe20000010000 */
[--C-:B------:R-:W-:Y:S01]  /*90f0*/  FFMA.FTZ R205, R178, UR5, -R181.reuse ;  /* 0x00000005b2cd7c23 */ /* 0x100fe200080108b5 */
[--C-:B------:R-:W-:Y:S01]  /*9100*/  FFMA.FTZ R164, R184, UR5, -R181.reuse ;  /* 0x00000005b8a47c23 */ /* 0x100fe200080108b5 */
[----:B------:R-:W0:Y:S01]  /*9110*/  MUFU.EX2 R2, R2 ;  /* 0x0000000200027308 */ /* 0x000e220000000800 */
[----:B------:R-:W-:Y:S01]  /*9120*/  FADD.FTZ R21, R175, R14 ;  /* 0x0000000eaf157221 */ /* 0x000fe20000010000 */
[----:B------:R-:W-:Y:S01]  /*9130*/  @!P1 IADD3 R14, R171, 0x38840, RZ ;  /* 0x00038840ab0e9810 */ /* 0x000fe20007ffe0ff */
[--C-:B------:R-:W-:Y:S01]  /*9140*/  FFMA.FTZ R207, R182, UR5, -R181.reuse ;  /* 0x00000005b6cf7c23 */ /* 0x100fe200080108b5 */
[--C-:B------:R-:W-:Y:S01]  /*9150*/  FFMA.FTZ R168, R183, UR5, -R181.reuse ;  /* 0x00000005b7a87c23 */ /* 0x100fe200080108b5 */
[----:B------:R-:W-:Y:S01]  /*9160*/  FFMA.FTZ R203, R174, UR5, -R181 ;  /* 0x00000005aecb7c23 */ /* 0x000fe200080108b5 */
[----:B------:R-:W-:Y:S01]  /*9170*/  @!P1 PRMT R14, RZ, 0x654, R14 ;  /* 0x00000654ff0e9816 */ /* 0x000fe2000000000e */
[----:B------:R-:W-:Y:S01]  /*9180*/  FADD.FTZ R174, R204, R21 ;  /* 0x00000015ccae7221 */ /* 0x000fe20000010000 */
[----:B------:R-:W1:Y:S01]  /*9190*/  MUFU.EX2 R20, R20 ;  /* 0x0000001400147308 */ /* 0x000e620000000800 */
[--C-:B------:R-:W-:Y:S01]  /*91a0*/  FFMA.FTZ R172, R185, UR5, -R181.reuse ;  /* 0x00000005b9ac7c23 */ /* 0x100fe200080108b5 */
[--C-:B------:R-:W-:Y:S01]  /*91b0*/  FFMA.FTZ R197, R162, UR5, -R181.reuse ;  /* 0x00000005a2c57c23 */ /* 0x100fe200080108b5 */
[----:B------:R-:W-:Y:S01]  /*91c0*/  FADD.FTZ R21, R167, R174 ;  /* 0x000000aea7157221 */ /* 0x000fe20000010000 */
[--C-:B------:R-:W-:Y:S01]  /*91d0*/  FFMA.FTZ R162, R163, UR5, -R181.reuse ;  /* 0x00000005a3a27c23 */ /* 0x100fe200080108b5 */
[--C-:B------:R-:W-:Y:S01]  /*91e0*/  FFMA.FTZ R199, R166, UR5, -R181.reuse ;  /* 0x00000005a6c77c23 */ /* 0x100fe200080108b5 */
[----:B------:R-:W-:Y:S01]  /*91f0*/  FFMA.FTZ R176, R176, UR5, -R181 ;  /* 0x00000005b0b07c23 */ /* 0x000fe200080108b5 */
[----:B------:R-:W-:Y:S01]  /*9200*/  FADD.FTZ R174, R206, R21 ;  /* 0x00000015ceae7221 */ /* 0x000fe20000010000 */
[----:B------:R-:W-:Y:S01]  /*9210*/  MUFU.EX2 R211, R211 ;  /* 0x000000d300d37308 */ /* 0x000fe20000000800 */
[----:B0-----:R-:W-:Y:S01]  /*9220*/  FFMA.FTZ R5, R2, R5, R209 ;  /* 0x0000000502057223 */ /* 0x001fe200000100d1 */
[--C-:B------:R-:W-:Y:S01]  /*9230*/  FFMA.FTZ R155, R155, UR5, -R181.reuse ;  /* 0x000000059b9b7c23 */ /* 0x100fe200080108b5 */
[----:B------:R-:W-:Y:S01]  /*9240*/  FADD.FTZ R21, R159, R174 ;  /* 0x000000ae9f157221 */ /* 0x000fe20000010000 */
[--C-:B------:R-:W-:Y:S01]  /*9250*/  FFMA.FTZ R158, R158, UR5, -R181.reuse ;  /* 0x000000059e9e7c23 */ /* 0x100fe200080108b5 */
[----:B------:R-:W-:Y:S01]  /*9260*/  FFMA.FTZ R177, R177, UR5, -R181 ;  /* 0x00000005b1b17c23 */ /* 0x000fe200080108b5 */
[----:B------:R-:W-:-:S02]  /*9270*/  IMAD.U32 R171, RZ, RZ, UR4 ;  /* 0x00000004ffab7e24 */ /* 0x000fc4000f8e00ff */
[----:B------:R-:W-:Y:S01]  /*9280*/  FADD.FTZ R174, R200, R21 ;  /* 0x00000015c8ae7221 */ /* 0x000fe20000010000 */
[----:B------:R-:W-:Y:S01]  /*9290*/  MUFU.EX2 R160, R160 ;  /* 0x000000a000a07308 */ /* 0x000fe20000000800 */
[----:B------:R-:W-:Y:S01]  /*92a0*/  UIADD3 UR4, UR11, -0x1, URZ ;  /* 0xffffffff0b047890 */ /* 0x000fe2000fffe03f */
[----:B------:R-:W-:Y:S02]  /*92b0*/  @!P1 VIADD R163, R171, 0x38860 ;  /* 0x00038860aba39836 */ /* 0x000fe40000000000 */
[----:B------:R-:W-:Y:S01]  /*92c0*/  FADD.FTZ R21, R169, R174 ;  /* 0x000000aea9157221 */ /* 0x000fe20000010000 */
[----:B-1----:R-:W-:Y:S02]  /*92d0*/  F2FP.F16.F32.PACK_AB R209, R20, R209 ;  /* 0x000000d114d1723e */ /* 0x002fe400000000ff */
[----:B------:R-:W-:Y:S01]  /*92e0*/  F2FP.F16.F32.PACK_AB R208, R208, R179 ;  /* 0x000000b3d0d0723e */ /* 0x000fe200000000ff */
[----:B------:R-:W-:Y:S01]  /*92f0*/  FADD.FTZ R166, R202, R21 ;  /* 0x00000015caa67221 */ /* 0x000fe20000010000 */
[----:B------:R-:W-:Y:S01]  /*9300*/  MUFU.EX2 R205, R205 ;  /* 0x000000cd00cd7308 */ /* 0x000fe20000000800 */
[----:B------:R-:W-:Y:S01]  /*9310*/  @!P1 PRMT R163, RZ, 0x654, R163 ;  /* 0x00000654ffa39816 */ /* 0x000fe200000000a3 */
[----:B------:R-:W-:Y:S01]  /*9320*/  IMAD.U32 R228, RZ, RZ, UR4 ;  /* 0x00000004ffe47e24 */ /* 0x000fe2000f8e00ff */
[----:B------:R-:W-:-:S02]  /*9330*/  F2FP.F16.F32.PACK_AB R210, R175, R210 ;  /* 0x000000d2afd2723e */ /* 0x000fc400000000ff */
[----:B------:R-:W-:Y:S02]  /*9340*/  F2FP.F16.F32.PACK_AB R204, R167, R204 ;  /* 0x000000cca7cc723e */ /* 0x000fe400000000ff */
[----:B------:R-:W-:Y:S01]  /*9350*/  F2FP.F16.F32.PACK_AB R206, R159, R206 ;  /* 0x000000ce9fce723e */ /* 0x000fe200000000ff */
[----:B------:R-:W-:Y:S01]  /*9360*/  MUFU.EX2 R164, R164 ;  /* 0x000000a400a47308 */ /* 0x000fe20000000800 */
[----:B------:R-:W-:-:S07]  /*9370*/  F2FP.F16.F32.PACK_AB R200, R169, R200 ;  /* 0x000000c8a9c8723e */ /* 0x000fce00000000ff */
[----:B------:R-:W-:Y:S08]  /*9380*/  MUFU.EX2 R207, R207 ;  /* 0x000000cf00cf7308 */ /* 0x000ff00000000800 */
[----:B------:R-:W-:Y:S08]  /*9390*/  MUFU.EX2 R168, R168 ;  /* 0x000000a800a87308 */ /* 0x000ff00000000800 */
[----:B------:R-:W-:Y:S08]  /*93a0*/  MUFU.EX2 R201, R201 ;  /* 0x000000c900c97308 */ /* 0x000ff00000000800 */
[----:B------:R-:W-:Y:S08]  /*93b0*/  MUFU.EX2 R170, R170 ;  /* 0x000000aa00aa7308 */ /* 0x000ff00000000800 */
[----:B------:R-:W0:Y:S08]  /*93c0*/  MUFU.EX2 R173, R173 ;  /* 0x000000ad00ad7308 */ /* 0x000e300000000800 */
[----:B------:R-:W-:Y:S08]  /*93d0*/  MUFU.EX2 R203, R203 ;  /* 0x000000cb00cb7308 */ /* 0x000ff00000000800 */
[----:B------:R-:W1:Y:S01]  /*93e0*/  MUFU.EX2 R196, R196 ;  /* 0x000000c400c47308 */ /* 0x000e620000000800 */
[C---:B0-----:R-:W-:Y:S01]  /*93f0*/  FADD.FTZ R21, R173.reuse, R166 ;  /* 0x000000a6ad157221 */ /* 0x041fe20000010000 */
[----:B------:R-:W-:-:S06]  /*9400*/  F2FP.F16.F32.PACK_AB R202, R173, R202 ;  /* 0x000000caadca723e */ /* 0x000fcc00000000ff */
[----:B------:R-:W-:Y:S08]  /*9410*/  MUFU.EX2 R172, R172 ;  /* 0x000000ac00ac7308 */ /* 0x000ff00000000800 */
[----:B------:R-:W0:Y:S01]  /*9420*/  MUFU.EX2 R161, R161 ;  /* 0x000000a100a17308 */ /* 0x000e220000000800 */
[----:B-1----:R-:W-:Y:S01]  /*9430*/  FADD.FTZ R166, R196, R21 ;  /* 0x00000015c4a67221 */ /* 0x002fe20000010000 */
[----:B------:R-:W-:-:S02]  /*9440*/  WARPGROUP.DEPBAR.LE gsb0, 0x0 ;  /* 0x00008000000079c5 */ /* 0x000fc40000010000 */
[----:B------:R1:W-:Y:S04]  /*9450*/  @!P1 SYNCS.ARRIVE.TRANS64.RED.A1T0 RZ, [R14+URZ], RZ ;  /* 0x000000ff0eff99a7 */ /* 0x0003e8000810043f */
[----:B------:R-:W-:Y:S01]  /*9460*/  MUFU.EX2 R197, R197 ;  /* 0x000000c500c57308 */ /* 0x000fe20000000800 */
[----:B------:R-:W-:Y:S01]  /*9470*/  FFMA.FTZ R193, R154, UR5, -R181 ;  /* 0x000000059ac17c23 */ /* 0x000fe200080108b5 */
[----:B-1----:R-:W-:-:S06]  /*9480*/  FADD.FTZ R14, R20, R5 ;  /* 0x00000005140e7221 */ /* 0x002fcc0000010000 */
[----:B------:R-:W1:Y:S01]  /*9490*/  MUFU.EX2 R198, R198 ;  /* 0x000000c600c67308 */ /* 0x000e620000000800 */
[----:B0-----:R-:W-:Y:S01]  /*94a0*/  FADD.FTZ R21, R161, R166 ;  /* 0x000000a6a1157221 */ /* 0x001fe20000010000 */
[----:B------:R0:W-:Y:S01]  /*94b0*/  @!P1 SYNCS.ARRIVE.TRANS64.RED.A1T0 RZ, [R163+URZ], RZ ;  /* 0x000000ffa3ff99a7 */ /* 0x0001e2000810043f */
[----:B------:R-:W-:Y:S01]  /*94c0*/  FADD.FTZ R5, R211, R14 ;  /* 0x0000000ed3057221 */ /* 0x000fe20000010000 */
[----:B------:R-:W-:Y:S01]  /*94d0*/  F2FP.F16.F32.PACK_AB R196, R161, R196 ;  /* 0x000000c4a1c4723e */ /* 0x000fe200000000ff */
[----:B------:R-:W-:Y:S01]  /*94e0*/  IMAD.MOV.U32 R20, RZ, RZ, R4 ;  /* 0x000000ffff147224 */ /* 0x000fe200078e0004 */
[C---:B------:R-:W-:Y:S01]  /*94f0*/  F2FP.F16.F32.PACK_AB R211, R160.reuse, R211 ;  /* 0x000000d3a0d3723e */ /* 0x040fe200000000ff */
[----:B------:R-:W-:Y:S01]  /*9500*/  FADD.FTZ R14, R160, R5 ;  /* 0x00000005a00e7221 */ /* 0x000fe20000010000 */
[----:B------:R-:W-:Y:S03]  /*9510*/  MUFU.EX2 R162, R162 ;  /* 0x000000a200a27308 */ /* 0x000fe60000000800 */
[----:B------:R-:W-:Y:S01]  /*9520*/  FADD.FTZ R5, R205, R14 ;  /* 0x0000000ecd057221 */ /* 0x000fe20000010000 */
[----:B------:R-:W-:-:S03]  /*9530*/  F2FP.F16.F32.PACK_AB R205, R164, R205 ;  /* 0x000000cda4cd723e */ /* 0x000fc600000000ff */
[----:B------:R-:W-:Y:S01]  /*9540*/  FADD.FTZ R14, R164, R5 ;  /* 0x00000005a40e7221 */ /* 0x000fe20000010000 */
[----:B------:R-:W2:Y:S01]  /*9550*/  MUFU.EX2 R165, R165 ;  /* 0x000000a500a57308 */ /* 0x000ea20000000800 */
[----:B-1----:R-:W-:Y:S02]  /*9560*/  FADD.FTZ R166, R198, R21 ;  /* 0x00000015c6a67221 */ /* 0x002fe40000010000 */
[----:B------:R-:W-:Y:S01]  /*9570*/  FADD.FTZ R5, R207, R14 ;  /* 0x0000000ecf057221 */ /* 0x000fe20000010000 */
[----:B------:R-:W-:-:S03]  /*9580*/  F2FP.F16.F32.PACK_AB R207, R168, R207 ;  /* 0x000000cfa8cf723e */ /* 0x000fc600000000ff */
[----:B------:R-:W-:Y:S01]  /*9590*/  FADD.FTZ R14, R168, R5 ;  /* 0x00000005a80e7221 */ /* 0x000fe20000010000 */
[----:B------:R-:W-:Y:S03]  /*95a0*/  MUFU.EX2 R199, R199 ;  /* 0x000000c700c77308 */ /* 0x000fe60000000800 */
[----:B------:R-:W-:Y:S01]  /*95b0*/  FADD.FTZ R5, R201, R14 ;  /* 0x0000000ec9057221 */ /* 0x000fe20000010000 */
[----:B------:R-:W-:-:S03]  /*95c0*/  F2FP.F16.F32.PACK_AB R201, R170, R201 ;  /* 0x000000c9aac9723e */ /* 0x000fc600000000ff */
[----:B------:R-:W-:Y:S01]  /*95d0*/  FADD.FTZ R14, R170, R5 ;  /* 0x00000005aa0e7221 */ /* 0x000fe20000010000 */
[----:B------:R-:W1:Y:S01]  /*95e0*/  MUFU.EX2 R152, R152 ;  /* 0x0000009800987308 */ /* 0x000e620000000800 */
[C---:B--2---:R-:W-:Y:S01]  /*95f0*/  FADD.FTZ R21, R165.reuse, R166 ;  /* 0x000000a6a5157221 */ /* 0x044fe20000010000 */
[----:B------:R-:W-:Y:S01]  /*9600*/  F2FP.F16.F32.PACK_AB R198, R165, R198 ;  /* 0x000000c6a5c6723e */ /* 0x000fe200000000ff */
[----:B------:R-:W-:Y:S01]  /*9610*/  FADD.FTZ R5, R203, R14 ;  /* 0x0000000ecb057221 */ /* 0x000fe20000010000 */
[----:B------:R-:W-:-:S03]  /*9620*/  F2FP.F16.F32.PACK_AB R203, R172, R203 ;  /* 0x000000cbaccb723e */ /* 0x000fc600000000ff */
[----:B------:R-:W-:Y:S01]  /*9630*/  FADD.FTZ R14, R172, R5 ;  /* 0x00000005ac0e7221 */ /* 0x000fe20000010000 */
[----:B------:R-:W2:Y:S03]  /*9640*/  MUFU.EX2 R153, R153 ;  /* 0x0000009900997308 */ /* 0x000ea60000000800 */
[----:B------:R-:W-:Y:S01]  /*9650*/  FADD.FTZ R5, R197, R14 ;  /* 0x0000000ec5057221 */ /* 0x000fe20000010000 */
[----:B------:R-:W-:-:S03]  /*9660*/  F2FP.F16.F32.PACK_AB R197, R162, R197 ;  /* 0x000000c5a2c5723e */ /* 0x000fc600000000ff */
[----:B------:R-:W-:Y:S01]  /*9670*/  FADD.FTZ R14, R162, R5 ;  /* 0x00000005a20e7221 */ /* 0x000fe20000010000 */
[----:B------:R-:W3:Y:S01]  /*9680*/  MUFU.EX2 R154, R176 ;  /* 0x000000b0009a7308 */ /* 0x000ee20000000800 */
[----:B-1----:R-:W-:Y:S02]  /*9690*/  FADD.FTZ R166, R152, R21 ;  /* 0x0000001598a67221 */ /* 0x002fe40000010000 */
[----:B------:R-:W-:-:S05]  /*96a0*/  FADD.FTZ R5, R199, R14 ;  /* 0x0000000ec7057221 */ /* 0x000fca0000010000 */
[----:B------:R-:W1:Y:S01]  /*96b0*/  MUFU.EX2 R193, R193 ;  /* 0x000000c100c17308 */ /* 0x000e620000000800 */
[C---:B--2---:R-:W-:Y:S01]  /*96c0*/  F2FP.F16.F32.PACK_AB R192, R153.reuse, R152 ;  /* 0x0000009899c0723e */ /* 0x044fe200000000ff */
[----:B------:R-:W-:-:S06]  /*96d0*/  FADD.FTZ R21, R153, R166 ;  /* 0x000000a699157221 */ /* 0x000fcc0000010000 */
[----:B------:R-:W2:Y:S01]  /*96e0*/  MUFU.EX2 R155, R155 ;  /* 0x0000009b009b7308 */ /* 0x000ea20000000800 */
[C---:B---3--:R-:W-:Y:S01]  /*96f0*/  FADD.FTZ R152, R154.reuse, R5 ;  /* 0x000000059a987221 */ /* 0x048fe20000010000 */
[----:B------:R-:W-:-:S06]  /*9700*/  F2FP.F16.F32.PACK_AB R199, R154, R199 ;  /* 0x000000c79ac7723e */ /* 0x000fcc00000000ff */
[----:B------:R-:W3:Y:S01]  /*9710*/  MUFU.EX2 R156, R156 ;  /* 0x0000009c009c7308 */ /* 0x000ee20000000800 */
[----:B-1----:R-:W-:-:S07]  /*9720*/  FADD.FTZ R152, R193, R152 ;  /* 0x00000098c1987221 */ /* 0x002fce0000010000 */
[----:B------:R-:W1:Y:S01]  /*9730*/  MUFU.EX2 R195, R158 ;  /* 0x0000009e00c37308 */ /* 0x000e620000000800 */
[C---:B--2---:R-:W-:Y:S01]  /*9740*/  FADD.FTZ R152, R155.reuse, R152 ;  /* 0x000000989b987221 */ /* 0x044fe20000010000 */
[----:B------:R-:W-:-:S06]  /*9750*/  F2FP.F16.F32.PACK_AB R193, R155, R193 ;  /* 0x000000c19bc1723e */ /* 0x000fcc00000000ff */
[----:B------:R-:W2:Y:S01]  /*9760*/  MUFU.EX2 R157, R157 ;  /* 0x0000009d009d7308 */ /* 0x000ea20000000800 */
[----:B---3--:R-:W-:Y:S01]  /*9770*/  FADD.FTZ R166, R156, R21 ;  /* 0x000000159ca67221 */ /* 0x008fe20000010000 */
[----:B------:R-:W-:-:S06]  /*9780*/  IMAD.MOV.U32 R21, RZ, RZ, R3 ;  /* 0x000000ffff157224 */ /* 0x000fcc00078e0003 */
[----:B------:R-:W3:Y:S01]  /*9790*/  MUFU.EX2 R177, R177 ;  /* 0x000000b100b17308 */ /* 0x000ee20000000800 */
[----:B-1----:R-:W-:Y:S01]  /*97a0*/  FADD.FTZ R152, R195, R152 ;  /* 0x00000098c3987221 */ /* 0x002fe20000010000 */
[C---:B--2---:R-:W-:Y:S01]  /*97b0*/  FADD.FTZ R14, R157.reuse, R166 ;  /* 0x000000a69d0e7221 */ /* 0x044fe20000010000 */
[----:B------:R-:W-:Y:S02]  /*97c0*/  F2FP.F16.F32.PACK_AB R194, R157, R156 ;  /* 0x0000009c9dc2723e */ /* 0x000fe400000000ff */
[C---:B---3--:R-:W-:Y:S01]  /*97d0*/  FADD.FTZ R5, R177.reuse, R152 ;  /* 0x00000098b1057221 */ /* 0x048fe20000010000 */
[----:B------:R-:W-:Y:S01]  /*97e0*/  F2FP.F16.F32.PACK_AB R195, R177, R195 ;  /* 0x000000c3b1c3723e */ /* 0x000fe200000000ff */
[----:B0-----:R-:W-:Y:S06]  /*97f0*/  @P2 BRA `(.L_x_2100) ;  /* 0xffffffc000f82947 */ /* 0x001fec000383ffff */
[----:B------:R-:W-:-:S07]  /*9800*/  IMAD.U32 R227, RZ, RZ, UR4 ;  /* 0x00000004ffe37e24 */ /* 0x000fce000f8e00ff */
.L_x_2091:
[----:B------:R-:W-:-:S13]  /*9810*/  R2UR UR4, R227 ;  /* 0x00000000e30472ca */ /* 0x000fda00000e0000 */
[----:B------:R-:W-:-:S13]  /*9820*/  ISETP.LE.AND P2, PT, RZ, UR4, PT ;  /* 0x00000004ff007c0c */ /* 0x000fda000bf43270 */
[----:B------:R-:W-:Y:S05]  /*9830*/  @!P2 BRA `(.L_x_2101) ;  /* 0x000000380080a947 */ /* 0x000fea0003800000 */
[----:B------:R-:W-:Y:S01]  /*9840*/  R2UR UR4, R16 ;  /* 0x00000000100472ca */ /* 0x000fe200000e0000 */
[----:B------:R-:W-:Y:S01]  /*9850*/  IMAD.MOV.U32 R19, RZ, RZ, R3 ;  /* 0x000000ffff137224 */ /* 0x000fe200078e0003 */
[----:B------:R-:W-:Y:S01]  /*9860*/  MOV R21, R4 ;  /* 0x0000000400157202 */ /* 0x000fe20000000f00 */
[----:B------:R-:W-:-:S10]  /*9870*/  UMOV UR61, UR60 ;  /* 0x0000003c003d7c82 */ /* 0x000fd40008000000 */
[----:B------:R-:W-:-:S07]  /*9880*/  IMAD.U32 R20, RZ, RZ, UR4 ;  /* 0x00000004ff147e24 */ /* 0x000fce000f8e00ff */
.L_x_2110:
        /* <DEDUP_REMOVED lines=9> */
.L_x_2102:
[----:B------:R-:W-:Y:S02]  /*9920*/  R2UR UR4, R17 ;  /* 0x00000000110472ca */ /* 0x000fe400000e0000 */
[----:B------:R-:W-:-:S11]  /*9930*/  R2UR UR5, R16 ;  /* 0x00000000100572ca */ /* 0x000fd600000e0000 */
[----:B------:R-:W-:Y:S02]  /*9940*/  ULEA UR4, UR60, UR4, 0x3 ;  /* 0x000000043c047291 */ /* 0x000fe4000f8e183f */
[----:B------:R-:W-:-:S05]  /*9950*/  IMAD.U32 R3, RZ, RZ, UR5 ;  /* 0x00000005ff037e24 */ /* 0x000fca000f8e00ff */
[----:B------:R-:W-:-:S04]  /*9960*/  SHF.L.U32 R3, R3, 0x1f, RZ ;  /* 0x0000001f03037819 */ /* 0x000fc800000006ff */
[----:B------:R0:W1:Y:S01]  /*9970*/  SYNCS.PHASECHK.TRANS64.TRYWAIT P2, [UR4+0x38830], R3 ;  /* 0x03883003ff0075a7 */ /* 0x0000620008040144 */
[----:B------:R-:W-:Y:S05]  /*9980*/  @!P0 BRA `(.L_x_2103) ;  /* 0x0000000000048947 */ /* 0x000fea0003800000 */
[----:B------:R-:W-:Y:S01]  /*9990*/  BPT.TRAP 0x1 ;  /* 0x000000040000795c */ /* 0x000fe20000300000 */
.L_x_2103:
[----:B-1----:R-:W-:Y:S05]  /*99a0*/  @P2 BRA `(.L_x_2104) ;  /* 0x0000000000082947 */ /* 0x002fea0003800000 */
[----:B------:R-:W1:Y:S02]  /*99b0*/  SYNCS.PHASECHK.TRANS64.TRYWAIT P2, [UR4+0x38830], R3 ;  /* 0x03883003ff0075a7 */ /* 0x000e640008040144 */
[----:B-1----:R-:W-:Y:S05]  /*99c0*/  @!P2 BRA `(.L_x_2105) ;  /* 0x000000d4003ca947 */ /* 0x002fea0003800000 */
.L_x_2104:
        /* <DEDUP_REMOVED lines=627> */
[----:B------:R-:W-:Y:S01]  /*c100*/  UMOV UR7, 0x40000040 ;  /* 0x4000004000077882 */ /* 0x000fe20000000000 */
        /* <DEDUP_REMOVED lines=16> */
.L_x_2106:
        /* <DEDUP_REMOVED lines=8> */
.L_x_2107:
[----:B---3--:R-:W-:Y:S05]  /*c290*/  @P2 BRA `(.L_x_2108) ;  /* 0x0000000000082947 */ /* 0x008fea0003800000 */
[----:B------:R-:W3:Y:S02]  /*c2a0*/  SYNCS.PHASECHK.TRANS64.TRYWAIT P2, [UR4+0x38850], R0 ;  /* 0x03885000ff0075a7 */ /* 0x000ee40008040144 */
[----:B---3--:R-:W-:Y:S05]  /*c2b0*/  @!P2 BRA `(.L_x_2109) ;  /* 0x000000ac0018a947 */ /* 0x008fea0003800000 */
.L_x_2108:
[----:B------:R-:W-:Y:S01]  /*c2c0*/  R2UR UR11, R17 ;  /* 0x00000000110b72ca */ /* 0x000fe200000e0000 */
[----:B------:R-:W-:Y:S01]  /*c2d0*/  WARPGROUP.ARRIVE ;  /* 0x00000000000079c5 */ /* 0x000fe20000000000 */
[----:B------:R-:W-:Y:S01]  /*c2e0*/  UMOV UR7, 0x40000040 ;  /* 0x4000004000077882 */ /* 0x000fe20000000000 */
[----:B0-2---:R-:W-:Y:S01]  /*c2f0*/  FMNMX.FTZ R0, R184, R21, !PT ;  /* 0x00000015b8007209 */ /* 0x005fe20007810000 */
[----:B------:R-:W-:-:S03]  /*c300*/  ULDC UR14, c[0x0][0x988] ;  /* 0x00026200000e7ab9 */ /* 0x000fc60000000800 */
[----:B-1----:R-:W-:-:S04]  /*c310*/  FMNMX.FTZ R3, R185, R0, !PT ;  /* 0x00000000b9037209 */ /* 0x002fc80007810000 */
[----:B------:R-:W-:Y:S02]  /*c320*/  FMNMX.FTZ R0, R188, R3, !PT ;  /* 0x00000003bc007209 */ /* 0x000fe40007810000 */
[----:B------:R-:W-:Y:S02]  /*c330*/  UIADD3 UR5, UR11, 0x400, URZ ;  /* 0x000004000b057890 */ /* 0x000fe4000fffe03f */
[----:B------:R-:W-:Y:S02]  /*c340*/  FMNMX.FTZ R3, R189, R0, !PT ;  /* 0x00000000bd037209 */ /* 0x000fe40007810000 */
[----:B------:R-:W-:Y:S02]  /*c350*/  USHF.R.U32.HI UR5, URZ, 0x4, UR5 ;  /* 0x000000043f057899 */ /* 0x000fe40008011605 */
[----:B------:R-:W-:Y:S02]  /*c360*/  FMNMX.FTZ R0, R176, R3, !PT ;  /* 0x00000003b0007209 */ /* 0x000fe40007810000 */
[----:B------:R-:W-:-:S02]  /*c370*/  ULOP3.LUT UR5, UR5, 0x3fff, URZ, 0xc0, !UPT ;  /* 0x00003fff05057892 */ /* 0x000fc4000f8ec03f */
[----:B------:R-:W-:Y:S02]  /*c380*/  FMNMX.FTZ R3, R177, R0, !PT ;  /* 0x00000000b1037209 */ /* 0x000fe40007810000 */
[----:B------:R-:W-:Y:S02]  /*c390*/  ULOP3.LUT UR5, UR5, 0x2800000, URZ, 0xfc, !UPT ;  /* 0x0280000005057892 */ /* 0x000fe4000f8efc3f */
[----:B------:R-:W-:Y:S02]  /*c3a0*/  FMNMX.FTZ R0, R180, R3, !PT ;  /* 0x00000003b4007209 */ /* 0x000fe40007810000 */
[----:B------:R-:W-:Y:S02]  /*c3b0*/  UIMAD UR10, UR61, 0xa00, UR5 ;  /* 0x00000a003d0a78a4 */ /* 0x000fe4000f8e0205 */
[----:B------:R-:W-:Y:S01]  /*c3c0*/  FMNMX.FTZ R3, R181, R0, !PT ;  /* 0x00000000b5037209 */ /* 0x000fe20007810000 */
[----:B------:R-:W-:Y:S01]  /*c3d0*/  UMOV UR5, UR14 ;  /* 0x0000000e00057c82 */ /* 0x000fe20008000000 */
[----:B------:R-:W-:-:S02]  /*c3e0*/  UMOV UR61, UR60 ;  /* 0x0000003c003d7c82 */ /* 0x000fc40008000000 */
[----:B------:R-:W-:Y:S01]  /*c3f0*/  FMNMX.FTZ R0, R168, R3, !PT ;  /* 0x00000003a8007209 */ /* 0x000fe20007810000 */
        /* <DEDUP_REMOVED lines=16> */
[----:B------:R-:W0:Y:S02]  /*c500*/  SHFL.BFLY PT, R3, R2, 0x2, 0x1f ;  /* 0x0c401f0002037f89 */ /* 0x000e2400000e0000 */
[----:B0-----:R-:W-:-:S05]  /*c510*/  FMNMX.FTZ R22, R2, R3, !PT ;  /* 0x0000000302167209 */ /* 0x001fca0007810000 */
[----:B------:R-:W0:Y:S02]  /*c520*/  SHFL.BFLY PT, R3, R22, 0x1, 0x1f ;  /* 0x0c201f0016037f89 */ /* 0x000e2400000e0000 */
[----:B0-----:R-:W-:Y:S02]  /*c530*/  FMNMX.FTZ R4, R22, R3, !PT ;  /* 0x0000000316047209 */ /* 0x001fe40007810000 */
[----:B------:R-:W-:-:S03]  /*c540*/  FMNMX.FTZ R3, R187, R0, !PT ;  /* 0x00000000bb037209 */ /* 0x000fc60007810000 */
[C---:B------:R-:W-:Y:S01]  /*c550*/  FADD.FTZ R20, -R4.reuse, R21 ;  /* 0x0000001504147221 */ /* 0x040fe20000010100 */
[----:B------:R-:W-:-:S03]  /*c560*/  FMUL.FTZ R2, R4, UR5 ;  /* 0x0000000504027c20 */ /* 0x000fc60008410000 */
[----:B------:R-:W-:Y:S01]  /*c570*/  FMUL.FTZ R0, R20, UR5 ;  /* 0x0000000514007c20 */ /* 0x000fe20008410000 */
        /* <DEDUP_REMOVED lines=14> */
[----:B------:R-:W-:Y:S01]  /*c660*/  MUFU.EX2 R0, R0 ;  /* 0x0000000000007308 */ /* 0x000fe20000000800 */
[----:B------:R-:W-:Y:S01]  /*c670*/  IMAD.U32 R165, RZ, RZ, UR4 ;  /* 0x00000004ffa57e24 */ /* 0x000fe2000f8e00ff */
[----:B------:R-:W-:-:S03]  /*c680*/  FMNMX.FTZ R20, R182, R3, !PT ;  /* 0x00000003b6147209 */ /* 0x000fc60007810000 */
[----:B------:R-:W-:Y:S01]  /*c690*/  @!P1 VIADD R165, R165, 0x38860 ;  /* 0x00038860a5a59836 */ /* 0x000fe20000000000 */
[----:B------:R-:W-:Y:S02]  /*c6a0*/  FMNMX.FTZ R3, R183, R20, !PT ;  /* 0x00000014b7037209 */ /* 0x000fe40007810000 */
[----:B------:R-:W-:Y:S02]  /*c6b0*/  MUFU.EX2 R21, R21 ;  /* 0x0000001500157308 */ /* 0x000fe40000000800 */
[----:B------:R-:W-:Y:S02]  /*c6c0*/  FMNMX.FTZ R20, R170, R3, !PT ;  /* 0x00000003aa147209 */ /* 0x000fe40007810000 */
[----:B------:R-:W-:Y:S02]  /*c6d0*/  @!P1 PRMT R165, RZ, 0x654, R165 ;  /* 0x00000654ffa59816 */ /* 0x000fe400000000a5 */
[----:B------:R-:W-:Y:S02]  /*c6e0*/  FMNMX.FTZ R3, R171, R20, !PT ;  /* 0x00000014ab037209 */ /* 0x000fe40007810000 */
[----:B------:R-:W-:Y:S02]  /*c6f0*/  MUFU.EX2 R23, R23 ;  /* 0x0000001700177308 */ /* 0x000fe40000000800 */
[----:B------:R-:W-:-:S04]  /*c700*/  FMNMX.FTZ R20, R174, R3, !PT ;  /* 0x00000003ae147209 */ /* 0x000fc80007810000 */
        /* <DEDUP_REMOVED lines=13> */
[----:B------:R-:W-:Y:S03]  /*c7e0*/  MUFU.EX2 R161, R161 ;  /* 0x000000a100a17308 */ /* 0x000fe60000000800 */
[----:B------:R-:W0:Y:S05]  /*c7f0*/  SHFL.BFLY PT, R3, R20, 0x2, 0x1f ;  /* 0x0c401f0014037f89 */ /* 0x000e2a00000e0000 */
[----:B------:R-:W-:Y:S08]  /*c800*/  MUFU.EX2 R153, R153 ;  /* 0x0000009900997308 */ /* 0x000ff00000000800 */
[----:B------:R-:W-:Y:S01]  /*c810*/  MUFU.EX2 R22, R22 ;  /* 0x0000001600167308 */ /* 0x000fe20000000800 */
[----:B------:R-:W-:-:S02]  /*c820*/  WARPGROUP.DEPBAR.LE gsb0, 0x0 ;  /* 0x00008000000079c5 */ /* 0x000fc40000010000 */
[----:B------:R-:W-:Y:S01]  /*c830*/  WARPGROUP.ARRIVE ;  /* 0x00000000000079c5 */ /* 0x000fe20000000000 */
[--C-:B------:R-:W-:Y:S01]  /*c840*/  FFMA.FTZ R208, R185, UR5, -R2.reuse ;  /* 0x00000005b9d07c23 */ /* 0x100fe20008010802 */
[--C-:B------:R-:W-:Y:S01]  /*c850*/  FFMA.FTZ R210, R188, UR5, -R2.reuse ;  /* 0x00000005bcd27c23 */ /* 0x100fe20008010802 */
[----:B------:R-:W-:-:S03]  /*c860*/  FFMA.FTZ R185, R189, UR5, -R2 ;  /* 0x00000005bdb97c23 */ /* 0x000fc60008010802 */
[----:B------:R-:W-:Y:S01]  /*c870*/  HGMMA.64x256x16.F32 R24, R204, gdesc[UR4].tnspB, R24, gsb0 ;  /* 0x43e00004cc187df0 */ /* 0x000fe20008000818 */
[----:B------:R-:W-:Y:S01]  /*c880*/  UIADD3 UR6, UR10, 0x100, URZ ;  /* 0x000001000a067890 */ /* 0x000fe2000fffe03f */
[----:B------:R-:W-:Y:S01]  /*c890*/  MUFU.EX2 R208, R208 ;  /* 0x000000d000d07308 */ /* 0x000fe20000000800 */
[----:B------:R-:W-:-:S07]  /*c8a0*/  UMOV UR7, 0x40000040 ;  /* 0x4000004000077882 */ /* 0x000fce0000000000 */
[----:B------:R-:W-:Y:S08]  /*c8b0*/  MUFU.EX2 R210, R210 ;  /* 0x000000d200d27308 */ /* 0x000ff00000000800 */
[----:B------:R-:W-:Y:S01]  /*c8c0*/  MUFU.EX2 R185, R185 ;  /* 0x000000b900b97308 */ /* 0x000fe20000000800 */
[----:B------:R-:W-:Y:S02]  /*c8d0*/  WARPGROUP.DEPBAR.LE gsb0, 0x0 ;  /* 0x00008000000079c5 */ /* 0x000fe40000010000 */
[----:B------:R-:W-:Y:S01]  /*c8e0*/  WARPGROUP.ARRIVE ;  /* 0x00000000000079c5 */ /* 0x000fe20000000000 */
[--C-:B------:R-:W-:Y:S01]  /*c8f0*/  FFMA.FTZ R204, R176, UR5, -R2.reuse ;  /* 0x00000005b0cc7c23 */ /* 0x100fe20008010802 */
[----:B------:R-:W-:-:S05]  /*c900*/  FFMA.FTZ R206, R180, UR5, -R2 ;  /* 0x00000005b4ce7c23 */ /* 0x000fca0008010802 */
[----:B------:R-:W-:Y:S01]  /*c910*/  HGMMA.64x256x16.F32 R24, R200, gdesc[UR4].tnspB, R24, gsb0 ;  /* 0x43e00004c8187df0 */ /* 0x000fe20008000818 */
[----:B------:R-:W-:Y:S01]  /*c920*/  UIADD3 UR6, UR10, 0x180, URZ ;  /* 0x000001800a067890 */ /* 0x000fe2000fffe03f */
[----:B------:R-:W-:Y:S01]  /*c930*/  MUFU.EX2 R204, R204 ;  /* 0x000000cc00cc7308 */ /* 0x000fe20000000800 */
[----:B------:R-:W-:-:S07]  /*c940*/  UMOV UR7, 0x40000040 ;  /* 0x4000004000077882 */ /* 0x000fce0000000000 */
[----:B------:R-:W-:Y:S01]  /*c950*/  MUFU.EX2 R206, R206 ;  /* 0x000000ce00ce7308 */ /* 0x000fe20000000800 */
[----:B------:R-:W-:Y:S02]  /*c960*/  WARPGROUP.DEPBAR.LE gsb0, 0x0 ;  /* 0x00008000000079c5 */ /* 0x000fe40000010000 */
[----:B------:R-:W-:Y:S01]  /*c970*/  WARPGROUP.ARRIVE ;  /* 0x00000000000079c5 */ /* 0x000fe20000000000 */
[--C-:B------:R-:W-:Y:S01]  /*c980*/  FFMA.FTZ R200, R168, UR5, -R2.reuse ;  /* 0x00000005a8c87c23 */ /* 0x100fe20008010802 */
[----:B------:R-:W-:-:S13]  /*c990*/  FFMA.FTZ R202, R172, UR5, -R2 ;  /* 0x00000005acca7c23 */ /* 0x000fda0008010802 */
        /* <DEDUP_REMOVED lines=8> */
[----:B0-----:R-:W-:Y:S01]  /*ca20*/  FMNMX.FTZ R160, R20, R3, !PT ;  /* 0x0000000314a07209 */ /* 0x001fe20007810000 */
[--C-:B------:R-:W-:Y:S01]  /*ca30*/  FFMA.FTZ R198, R164, UR5, -R2.reuse ;  /* 0x00000005a4c67c23 */ /* 0x100fe20008010802 */
[----:B------:R-:W-:-:S11]  /*ca40*/  FFMA.FTZ R20, R152, UR5, -R2 ;  /* 0x0000000598147c23 */ /* 0x000fd60008010802 */
[----:B------:R-:W-:Y:S01]  /*ca50*/  HGMMA.64x256x16.F32 R24, R192, gdesc[UR4].tnspB, R24, gsb0 ;  /* 0x43e00004c0187df0 */ /* 0x000fe20008000818 */
[----:B------:R-:W0:Y:S01]  /*ca60*/  SHFL.BFLY PT, R3, R160, 0x1, 0x1f ;  /* 0x0c201f00a0037f89 */ /* 0x000e2200000e0000 */
[----:B------:R-:W-:Y:S01]  /*ca70*/  MUFU.EX2 R196, R196 ;  /* 0x000000c400c47308 */ /* 0x000fe20000000800 */
[----:B------:R-:W-:-:S07]  /*ca80*/  R2UR UR6, R227 ;  /* 0x00000000e30672ca */ /* 0x000fce00000e0000 */
[----:B------:R-:W-:Y:S06]  /*ca90*/  MUFU.EX2 R198, R198 ;  /* 0x000000c600c67308 */ /* 0x000fec0000000800 */
[----:B------:R-:W-:Y:S02]  /*caa0*/  UIADD3 UR4, UR6, -0x1, URZ ;  /* 0xffffffff06047890 */ /* 0x000fe4000fffe03f */
[----:B------:R-:W-:Y:S01]  /*cab0*/  ISETP.LT.AND P2, PT, RZ, UR6, PT ;  /* 0x00000006ff007c0c */ /* 0x000fe2000bf41270 */
[----:B------:R-:W-:Y:S01]  /*cac0*/  MUFU.EX2 R20, R20 ;  /* 0x0000001400147308 */ /* 0x000fe20000000800 */
[----:B------:R-:W-:-:S02]  /*cad0*/  R2UR UR6, R16 ;  /* 0x00000000100672ca */ /* 0x000fc400000e0000 */
[----:B------:R-:W-:Y:S01]  /*cae0*/  IMAD.U32 R227, RZ, RZ, UR4 ;  /* 0x00000004ffe37e24 */ /* 0x000fe2000f8e00ff */
        /* <DEDUP_REMOVED lines=11> */
[----:B0-----:R-:W-:-:S02]  /*cba0*/  IMAD.U32 R157, RZ, RZ, UR60 ;  /* 0x0000003cff9d7e24 */ /* 0x001fc4000f8e00ff */
[--C-:B------:R-:W-:Y:S01]  /*cbb0*/  FFMA.FTZ R164, R179, UR5, -R152.reuse ;  /* 0x00000005b3a47c23 */ /* 0x100fe20008010898 */
[--C-:B------:R-:W-:Y:S01]  /*cbc0*/  FFMA.FTZ R207, R182, UR5, -R152.reuse ;  /* 0x00000005b6cf7c23 */ /* 0x100fe20008010898 */
[--C-:B------:R-:W-:Y:S01]  /*cbd0*/  FFMA.FTZ R197, R162, UR5, -R152.reuse ;  /* 0x00000005a2c57c23 */ /* 0x100fe20008010898 */
[--C-:B------:R-:W-:Y:S01]  /*cbe0*/  FFMA.FTZ R168, R183, UR5, -R152.reuse ;  /* 0x00000005b7a87c23 */ /* 0x100fe20008010898 */
[----:B------:R-:W-:Y:S01]  /*cbf0*/  @!P1 LEA R157, R157, UR11, 0x3 ;  /* 0x0000000b9d9d9c11 */ /* 0x000fe2000f8e18ff */
[--C-:B------:R-:W-:Y:S01]  /*cc00*/  FFMA.FTZ R203, R174, UR5, -R152.reuse ;  /* 0x00000005aecb7c23 */ /* 0x100fe20008010898 */
[----:B------:R-:W0:Y:S01]  /*cc10*/  MUFU.EX2 R209, R209 ;  /* 0x000000d100d17308 */ /* 0x000e220000000800 */
[--C-:B------:R-:W-:Y:S01]  /*cc20*/  FFMA.FTZ R201, R170, UR5, -R152.reuse ;  /* 0x00000005aac97c23 */ /* 0x100fe20008010898 */
[--C-:B------:R-:W-:Y:S01]  /*cc30*/  FFMA.FTZ R170, R171, UR5, -R152.reuse ;  /* 0x00000005abaa7c23 */ /* 0x100fe20008010898 */
[----:B------:R-:W-:Y:S02]  /*cc40*/  @!P1 VIADD R157, R157, 0x38840 ;  /* 0x000388409d9d9836 */ /* 0x000fe40000000000 */
[--C-:B------:R-:W-:Y:S01]  /*cc50*/  FFMA.FTZ R199, R166, UR5, -R152.reuse ;  /* 0x00000005a6c77c23 */ /* 0x100fe20008010898 */
[--C-:B------:R-:W-:Y:S01]  /*cc60*/  FFMA.FTZ R172, R175, UR5, -R152.reuse ;  /* 0x00000005afac7c23 */ /* 0x100fe20008010898 */
[--C-:B------:R-:W-:Y:S01]  /*cc70*/  FFMA.FTZ R167, R167, UR5, -R152.reuse ;  /* 0x00000005a7a77c23 */ /* 0x100fe20008010898 */
[--C-:B------:R-:W-:Y:S01]  /*cc80*/  FFMA.FTZ R154, R154, UR5, -R152.reuse ;  /* 0x000000059a9a7c23 */ /* 0x100fe20008010898 */
[----:B------:R-:W1:Y:S01]  /*cc90*/  MUFU.EX2 R156, R156 ;  /* 0x0000009c009c7308 */ /* 0x000e620000000800 */
[----:B------:R-:W-:Y:S01]  /*cca0*/  @!P1 PRMT R157, RZ, 0x654, R157 ;  /* 0x00000654ff9d9816 */ /* 0x000fe2000000009d */
[--C-:B------:R-:W-:Y:S01]  /*ccb0*/  FFMA.FTZ R155, R155, UR5, -R152.reuse ;  /* 0x000000059b9b7c23 */ /* 0x100fe20008010898 */
[--C-:B------:R-:W-:Y:S01]  /*ccc0*/  FFMA.FTZ R158, R158, UR5, -R152.reuse ;  /* 0x000000059e9e7c23 */ /* 0x100fe20008010898 */
[----:B------:R-:W-:-:S04]  /*ccd0*/  FFMA.FTZ R159, R159, UR5, -R152 ;  /* 0x000000059f9f7c23 */ /* 0x000fc80008010898 */
[----:B------:R-:W2:Y:S01]  /*cce0*/  MUFU.EX2 R211, R211 ;  /* 0x000000d300d37308 */ /* 0x000ea20000000800 */
[----:B0-----:R-:W-:-:S07]  /*ccf0*/  FFMA.FTZ R5, R2, R5, R209 ;  /* 0x0000000502057223 */ /* 0x001fce00000100d1 */
        /* <DEDUP_REMOVED lines=25> */
[----:B------:R-:W-:Y:S01]  /*ce90*/  MUFU.EX2 R199, R199 ;  /* 0x000000c700c77308 */ /* 0x000fe20000000800 */
[C---:B--2---:R-:W-:Y:S01]  /*cea0*/  FADD.FTZ R156, R172.reuse, R5 ;  /* 0x00000005ac9c7221 */ /* 0x044fe20000010000 */
[----:B------:R-:W-:-:S06]  /*ceb0*/  F2FP.F16.F32.PACK_AB R203, R172, R203 ;  /* 0x000000cbaccb723e */ /* 0x000fcc00000000ff */
[----:B------:R-:W-:Y:S01]  /*cec0*/  MUFU.EX2 R162, R154 ;  /* 0x0000009a00a27308 */ /* 0x000fe20000000800 */
[----:B0-----:R-:W-:-:S07]  /*ced0*/  FADD.FTZ R5, R197, R156 ;  /* 0x0000009cc5057221 */ /* 0x001fce0000010000 */
[----:B------:R-:W0:Y:S08]  /*cee0*/  MUFU.EX2 R155, R155 ;  /* 0x0000009b009b7308 */ /* 0x000e300000000800 */
[----:B------:R-:W-:Y:S08]  /*cef0*/  MUFU.EX2 R158, R158 ;  /* 0x0000009e009e7308 */ /* 0x000ff00000000800 */
[----:B------:R-:W1:Y:S01]  /*cf00*/  MUFU.EX2 R159, R159 ;  /* 0x0000009f009f7308 */ /* 0x000e620000000800 */
[----:B------:R-:W-:-:S02]  /*cf10*/  WARPGROUP.DEPBAR.LE gsb0, 0x0 ;  /* 0x00008000000079c5 */ /* 0x000fc40000010000 */
[----:B------:R2:W-:Y:S01]  /*cf20*/  @!P1 SYNCS.ARRIVE.TRANS64.RED.A1T0 RZ, [R157+URZ], RZ ;  /* 0x000000ff9dff99a7 */ /* 0x0005e2000810043f */
[----:B------:R-:W-:Y:S02]  /*cf30*/  F2FP.F16.F32.PACK_AB R192, R153, R20 ;  /* 0x0000001499c0723e */ /* 0x000fe400000000ff */
[----:B------:R-:W-:Y:S02]  /*cf40*/  F2FP.F16.F32.PACK_AB R194, R19, R22 ;  /* 0x0000001613c2723e */ /* 0x000fe400000000ff */
[----:B0-----:R-:W-:Y:S02]  /*cf50*/  F2FP.F16.F32.PACK_AB R193, R155, R162 ;  /* 0x000000a29bc1723e */ /* 0x001fe400000000ff */
[----:B-1----:R-:W-:Y:S01]  /*cf60*/  F2FP.F16.F32.PACK_AB R195, R159, R158 ;  /* 0x0000009e9fc3723e */ /* 0x002fe200000000ff */
[----:B--2---:R-:W-:Y:S01]  /*cf70*/  FFMA.FTZ R157, R0, R14, R21 ;  /* 0x0000000e009d7223 */ /* 0x004fe20000010015 */
[----:B------:R-:W-:Y:S01]  /*cf80*/  FFMA.FTZ R14, R163, UR5, -R152 ;  /* 0x00000005a30e7c23 */ /* 0x000fe20008010898 */
[----:B------:R0:W-:Y:S01]  /*cf90*/  @!P1 SYNCS.ARRIVE.TRANS64.RED.A1T0 RZ, [R165+URZ], RZ ;  /* 0x000000ffa5ff99a7 */ /* 0x0001e2000810043f */
[----:B------:R-:W-:Y:S01]  /*cfa0*/  MUFU.EX2 R152, R167 ;  /* 0x000000a700987308 */ /* 0x000fe20000000800 */
[C---:B------:R-:W-:Y:S01]  /*cfb0*/  FADD.FTZ R157, R208.reuse, R157 ;  /* 0x0000009dd09d7221 */ /* 0x040fe20000010000 */
[----:B------:R-:W-:-:S03]  /*cfc0*/  F2FP.F16.F32.PACK_AB R208, R208, R21 ;  /* 0x00000015d0d0723e */ /* 0x000fc600000000ff */
[----:B------:R-:W-:Y:S01]  /*cfd0*/  FADD.FTZ R174, R210, R157 ;  /* 0x0000009dd2ae7221 */ /* 0x000fe20000010000 */
[C---:B------:R-:W-:Y:S02]  /*cfe0*/  F2FP.F16.F32.PACK_AB R210, R185.reuse, R210 ;  /* 0x000000d2b9d2723e */ /* 0x040fe400000000ff */
[----:B------:R-:W1:Y:S01]  /*cff0*/  MUFU.EX2 R14, R14 ;  /* 0x0000000e000e7308 */ /* 0x000e620000000800 */
[----:B------:R-:W-:-:S04]  /*d000*/  FADD.FTZ R157, R185, R174 ;  /* 0x000000aeb99d7221 */ /* 0x000fc80000010000 */
[----:B------:R-:W-:Y:S01]  /*d010*/  FADD.FTZ R166, R204, R157 ;  /* 0x0000009dcca67221 */ /* 0x000fe20000010000 */
[----:B------:R-:W-:-:S03]  /*d020*/  F2FP.F16.F32.PACK_AB R204, R23, R204 ;  /* 0x000000cc17cc723e */ /* 0x000fc600000000ff */
[----:B------:R-:W-:-:S04]  /*d030*/  FADD.FTZ R157, R23, R166 ;  /* 0x000000a6179d7221 */ /* 0x000fc80000010000 */
[----:B------:R-:W-:Y:S01]  /*d040*/  FADD.FTZ R166, R206, R157 ;  /* 0x0000009dcea67221 */ /* 0x000fe20000010000 */
[----:B------:R-:W-:-:S03]  /*d050*/  F2FP.F16.F32.PACK_AB R206, R181, R206 ;  /* 0x000000ceb5ce723e */ /* 0x000fc600000000ff */
[----:B------:R-:W-:Y:S01]  /*d060*/  FADD.FTZ R21, R181, R166 ;  /* 0x000000a6b5157221 */ /* 0x000fe20000010000 */
[----:B-1----:R-:W-:-:S03]  /*d070*/  F2FP.F16.F32.PACK_AB R197, R14, R197 ;  /* 0x000000c50ec5723e */ /* 0x002fc600000000ff */
[----:B------:R-:W-:Y:S01]  /*d080*/  FADD.FTZ R166, R200, R21 ;  /* 0x00000015c8a67221 */ /* 0x000fe20000010000 */
[----:B------:R-:W-:-:S03]  /*d090*/  F2FP.F16.F32.PACK_AB R200, R169, R200 ;  /* 0x000000c8a9c8723e */ /* 0x000fc600000000ff */
[----:B------:R-:W-:-:S04]  /*d0a0*/  FADD.FTZ R21, R169, R166 ;  /* 0x000000a6a9157221 */ /* 0x000fc80000010000 */
[----:B------:R-:W-:Y:S01]  /*d0b0*/  FADD.FTZ R160, R202, R21 ;  /* 0x00000015caa07221 */ /* 0x000fe20000010000 */
[----:B------:R-:W-:-:S03]  /*d0c0*/  F2FP.F16.F32.PACK_AB R202, R173, R202 ;  /* 0x000000caadca723e */ /* 0x000fc600000000ff */
[----:B------:R-:W-:-:S04]  /*d0d0*/  FADD.FTZ R21, R173, R160 ;  /* 0x000000a0ad157221 */ /* 0x000fc80000010000 */
[----:B------:R-:W-:Y:S01]  /*d0e0*/  FADD.FTZ R154, R196, R21 ;  /* 0x00000015c49a7221 */ /* 0x000fe20000010000 */
[----:B------:R-:W-:-:S03]  /*d0f0*/  F2FP.F16.F32.PACK_AB R196, R177, R196 ;  /* 0x000000c4b1c4723e */ /* 0x000fc600000000ff */
[----:B------:R-:W-:Y:S01]  /*d100*/  FADD.FTZ R21, R177, R154 ;  /* 0x0000009ab1157221 */ /* 0x000fe20000010000 */
[----:B------:R-:W-:-:S03]  /*d110*/  FADD.FTZ R154, R14, R5 ;  /* 0x000000050e9a7221 */ /* 0x000fc60000010000 */
        /* <DEDUP_REMOVED lines=8> */
[----:B------:R-:W-:-:S02]  /*d1a0*/  IMAD.U32 R20, RZ, RZ, UR6 ;  /* 0x00000006ff147e24 */ /* 0x000fc4000f8e00ff */
[----:B------:R-:W-:Y:S01]  /*d1b0*/  FADD.FTZ R21, R153, R14 ;  /* 0x0000000e99157221 */ /* 0x000fe20000010000 */
[----:B------:R-:W-:-:S03]  /*d1c0*/  FADD.FTZ R5, R155, R5 ;  /* 0x000000059b057221 */ /* 0x000fc60000010000 */
[----:B------:R-:W-:Y:S01]  /*d1d0*/  FADD.FTZ R14, R22, R21 ;  /* 0x00000015160e7221 */ /* 0x000fe20000010000 */
[----:B------:R-:W-:Y:S01]  /*d1e0*/  FADD.FTZ R5, R158, R5 ;  /* 0x000000059e057221 */ /* 0x000fe20000010000 */
[----:B------:R-:W-:Y:S02]  /*d1f0*/  IMAD.MOV.U32 R21, RZ, RZ, R4 ;  /* 0x000000ffff157224 */ /* 0x000fe400078e0004 */
[----:B------:R-:W-:Y:S01]  /*d200*/  FADD.FTZ R14, R19, R14 ;  /* 0x0000000e130e7221 */ /* 0x000fe20000010000 */
[----:B------:R-:W-:Y:S01]  /*d210*/  FADD.FTZ R5, R159, R5 ;  /* 0x000000059f057221 */ /* 0x000fe20000010000 */
[----:B------:R-:W-:Y:S01]  /*d220*/  MOV R19, R3 ;  /* 0x0000000300137202 */ /* 0x000fe20000000f00 */
[----:B0-----:R-:W-:Y:S06]  /*d230*/  @P2 BRA `(.L_x_2110) ;  /* 0xffffffc400942947 */ /* 0x001fec000383ffff */
.L_x_2101:
        /* <DEDUP_REMOVED lines=131> */
.L_x_2111:
        /* <DEDUP_REMOVED lines=8> */
.L_x_2112:
[----:B-1----:R-:W-:Y:S05]  /*daf0*/  @P2 BRA `(.L_x_2113) ;  /* 0x0000000000082947 */ /* 0x002fea0003800000 */
[----:B------:R-:W1:Y:S02]  /*db00*/  SYNCS.PHASECHK.TRANS64.TRYWAIT P0, [UR7+0x38850], R0 ;  /* 0x03885000ff0075a7 */ /* 0x000e640008000147 */
[----:B-1----:R-:W-:Y:S05]  /*db10*/  @!P0 BRA `(.L_x_2114) ;  /* 0x0000009400188947 */ /* 0x002fea0003800000 */
.L_x_2113:
[----:B------:R-:W-:Y:S01]  /*db20*/  R2UR UR4, R17 ;  /* 0x00000000110472ca */ /* 0x000fe200000e0000 */
[----:B------:R-:W-:Y:S01]  /*db30*/  WARPGROUP.ARRIVE ;  /* 0x00000000000079c5 */ /* 0x000fe20000000000 */
[----:B------:R-:W-:Y:S01]  /*db40*/  UMOV UR11, 0x40000040 ;  /* 0x40000040000b7882 */ /* 0x000fe20000000000 */
[----:B01----:R-:W0:Y:S01]  /*db50*/  SHFL.BFLY PT, R0, R5, 0x2, 0x1f ;  /* 0x0c401f0005007f89 */ /* 0x003e2200000e0000 */
[----:B------:R-:W-:Y:S01]  /*db60*/  IMAD.MOV.U32 R6, RZ, RZ, RZ ;  /* 0x000000ffff067224 */ /* 0x000fe200078e00ff */
[----:B------:R-:W-:Y:S01]  /*db70*/  R2UR UR9, R220 ;  /* 0x00000000dc0972ca */ /* 0x000fe200000e0000 */
[----:B------:R-:W-:Y:S01]  /*db80*/  IMAD.U32 R12, RZ, RZ, UR7 ;  /* 0x00000007ff0c7e24 */ /* 0x000fe2000f8e00ff */
[----:B------:R-:W1:Y:S01]  /*db90*/  SHFL.BFLY PT, R7, R14, 0x2, 0x1f ;  /* 0x0c401f000e077f89 */ /* 0x000e6200000e0000 */
[----:B------:R-:W-:Y:S02]  /*dba0*/  R2UR UR8, R16 ;  /* 0x00000000100872ca */ /* 0x000fe400000e0000 */
[----:B------:R-:W-:-:S03]  /*dbb0*/  MOV R13, UR5 ;  /* 0x00000005000d7c02 */ /* 0x000fc60008000f00 */
[----:B------:R-:W-:-:S04]  /*dbc0*/  UIADD3 UR4, UR4, 0x400, URZ ;  /* 0x0000040004047890 */ /* 0x000fc8000fffe03f */
[----:B------:R-:W-:Y:S02]  /*dbd0*/  USHF.R.U32.HI UR4, URZ, 0x4, UR4 ;  /* 0x000000043f047899 */ /* 0x000fe40008011604 */
[----:B------:R-:W-:Y:S02]  /*dbe0*/  UIADD3 UR9, UR9, 0x1, URZ ;  /* 0x0000000109097890 */ /* 0x000fe4000fffe03f */
[----:B------:R-:W-:-:S04]  /*dbf0*/  ULOP3.LUT UR4, UR4, 0x3fff, URZ, 0xc0, !UPT ;  /* 0x00003fff04047892 */ /* 0x000fc8000f8ec03f */
[----:B------:R-:W-:Y:S01]  /*dc00*/  ULOP3.LUT UR4, UR4, 0x2800000, URZ, 0xfc, !UPT ;  /* 0x0280000004047892 */ /* 0x000fe2000f8efc3f */
[----:B------:R-:W-:Y:S02]  /*dc10*/  IMAD.U32 R220, RZ, RZ, UR9 ;  /* 0x00000009ffdc7e24 */ /* 0x000fe4000f8e00ff */
[----:B0-----:R-:W-:Y:S01]  /*dc20*/  FADD.FTZ R2, R0, R5 ;  /* 0x0000000500027221 */ /* 0x001fe20000010000 */
[----:B------:R-:W-:Y:S01]  /*dc30*/  IMAD.MOV.U32 R5, RZ, RZ, RZ ;  /* 0x000000ffff057224 */ /* 0x000fe200078e00ff */
[----:B------:R-:W-:Y:S01]  /*dc40*/  UIMAD UR4, UR60, 0xa00, UR4 ;  /* 0x00000a003c0478a4 */ /* 0x000fe2000f8e0204 */
[----:B-1----:R-:W-:Y:S02]  /*dc50*/  FADD.FTZ R7, R7, R14 ;  /* 0x0000000e07077221 */ /* 0x002fe40000010000 */
[----:B------:R-:W0:Y:S01]  /*dc60*/  SHFL.BFLY PT, R9, R2, 0x1, 0x1f ;  /* 0x0c201f0002097f89 */ /* 0x000e2200000e0000 */
[----:B------:R-:W-:Y:S02]  /*dc70*/  UIADD3 UR6, UR4, 0x80, URZ ;  /* 0x0000008004067890 */ /* 0x000fe4000fffe03f */
[----:B------:R-:W-:Y:S01]  /*dc80*/  UIADD3 UR60, UR60, 0x1, URZ ;  /* 0x000000013c3c7890 */ /* 0x000fe2000fffe03f */
[----:B------:R-:W1:Y:S01]  /*dc90*/  SHFL.BFLY PT, R0, R7, 0x1, 0x1f ;  /* 0x0c201f0007007f89 */ /* 0x000e6200000e0000 */
[----:B------:R-:W-:-:S02]  /*dca0*/  UMOV UR10, UR4 ;  /* 0x00000004000a7c82 */ /* 0x000fc40008000000 */
[----:B------:R-:W-:Y:S01]  /*dcb0*/  HGMMA.64x256x16.F32 R24, R208, gdesc[UR8].tnspB, R24, gsb0 ;  /* 0x43e00008d0187df0 */ /* 0x000fe20008000818 */
[----:B------:R-:W-:Y:S01]  /*dcc0*/  UMOV UR10, UR6 ;  /* 0x00000006000a7c82 */ /* 0x000fe20008000000 */
[----:B------:R-:W-:Y:S01]  /*dcd0*/  UMOV UR11, 0x40000040 ;  /* 0x40000040000b7882 */ /* 0x000fe20000000000 */
[----:B------:R-:W-:Y:S02]  /*dce0*/  UIADD3 UR6, UR4, 0x100, URZ ;  /* 0x0000010004067890 */ /* 0x000fe4000fffe03f */
[----:B------:R-:W-:-:S04]  /*dcf0*/  UISETP.NE.AND UP0, UPT, UR60, 0x2, UPT ;  /* 0x000000023c00788c */ /* 0x000fc8000bf05270 */
[----:B------:R-:W-:Y:S01]  /*dd00*/  USEL UR60, UR60, URZ, UP0 ;  /* 0x0000003f3c3c7287 */ /* 0x000fe20008000000 */
[----:B0-----:R-:W-:Y:S01]  /*dd10*/  FADD.FTZ R11, R2, R9 ;  /* 0x00000009020b7221 */ /* 0x001fe20000010000 */
[----:B------:R-:W-:Y:S02]  /*dd20*/  IMAD.MOV.U32 R2, RZ, RZ, -0x800000 ;  /* 0xff800000ff027424 */ /* 0x000fe400078e00ff */
[----:B-1----:R-:W-:Y:S02]  /*dd30*/  FADD.FTZ R10, R7, R0 ;  /* 0x00000000070a7221 */ /* 0x002fe40000010000 */
[----:B------:R-:W-:Y:S01]  /*dd40*/  FSETP.NE.FTZ.AND P2, PT, R11, RZ, PT ;  /* 0x000000ff0b00720b */ /* 0x000fe20003f55000 */
[----:B------:R-:W-:Y:S02]  /*dd50*/  IMAD.U32 R7, RZ, RZ, UR5 ;  /* 0x00000005ff077e24 */ /* 0x000fe4000f8e00ff */
[----:B------:R-:W-:Y:S01]  /*dd60*/  IMAD.MOV.U32 R0, RZ, RZ, -0x800000 ;  /* 0xff800000ff007424 */ /* 0x000fe200078e00ff */
[----:B------:R-:W-:-:S09]  /*dd70*/  FSETP.NE.FTZ.AND P0, PT, R10, RZ, PT ;  /* 0x000000ff0a00720b */ /* 0x000fd20003f15000 */
[----:B------:R-:W0:Y:S01]  /*dd80*/  @P2 MUFU.LG2 R9, R11 ;  /* 0x0000000b00092308 */ /* 0x000e220000000c00 */
[----:B------:R-:W-:-:S03]  /*dd90*/  @P2 FMUL.FTZ R13, R13, 0.69314718246459960938 ;  /* 0x3f3172180d0d2820 */ /* 0x000fc60000410000 */
[----:B------:R-:W-:-:S04]  /*dda0*/  @P0 FMUL.FTZ R7, R7, 0.69314718246459960938 ;  /* 0x3f31721807070820 */ /* 0x000fc80000410000 */
        /* <DEDUP_REMOVED lines=30> */
[----:B------:R-:W-:-:S06]  /*df90*/  ULOP3.LUT UR8, UR8, UR4, URZ, 0x3c, !UPT ;  /* 0x0000000408087292 */ /* 0x000fcc000f8e3c3f */
[----:B------:R-:W-:Y:S01]  /*dfa0*/  IMAD.U32 R16, RZ, RZ, UR8 ;  /* 0x00000008ff107e24 */ /* 0x000fe2000f8e00ff */
[----:B------:R-:W-:Y:S02]  /*dfb0*/  WARPGROUP.DEPBAR.LE gsb0, 0x0 ;  /* 0x00008000000079c5 */ /* 0x000fe40000010000 */
[----:B------:R-:W-:-:S12]  /*dfc0*/  WARPGROUP.ARRIVE ;  /* 0x00000000000079c5 */ /* 0x000fd80000000000 */
[----:B------:R-:W-:Y:S03]  /*dfd0*/  HGMMA.64x256x16.F32 R24, R192, gdesc[UR8].tnspB, R24, gsb0 ;  /* 0x43e00008c0187df0 */ /* 0x000fe60008000818 */
[----:B------:R-:W-:Y:S02]  /*dfe0*/  WARPGROUP.DEPBAR.LE gsb0, 0x0 ;  /* 0x00008000000079c5 */ /* 0x000fe40000010000 */
[----:B------:R0:W-:Y:S01]  /*dff0*/  @!P1 SYNCS.ARRIVE.TRANS64.RED.A1T0 RZ, [R9+URZ], RZ ;  /* 0x000000ff09ff99a7 */ /* 0x0001e2000810043f */
[-C--:B--2---:R-:W-:Y:S01]  /*e000*/  FMUL.FTZ R3, R83, R5.reuse ;  /* 0x0000000553037220 */ /* 0x084fe20000410000 */
        /* <DEDUP_REMOVED lines=127> */
.L_x_2084:
[----:B------:R-:W0:Y:S01]  /*e800*/  S2R R4, SR_CgaCtaId ;  /* 0x0000000000047919 */ /* 0x000e220000008800 */
[----:B------:R-:W-:Y:S01]  /*e810*/  MOV R169, 0x400 ;  /* 0x0000040000a97802 */ /* 0x000fe20000000f00 */
[----:B------:R-:W-:Y:S01]  /*e820*/  BSSY B0, `(.L_x_2115) ;  /* 0x00002d0000007945 */ /* 0x000fe20003800000 */
[----:B------:R-:W-:Y:S02]  /*e830*/  BAR.SYNC.DEFER_BLOCKING 0x5, 0x120 ;  /* 0x0144800000007b1d */ /* 0x000fe40000010000 */
[----:B0-----:R-:W-:-:S05]  /*e840*/  LEA R169, R4, R169, 0x18 ;  /* 0x000000a904a97211 */ /* 0x001fca00078ec0ff */
[----:B------:R-:W0:Y:S02]  /*e850*/  LDS.128 R4, [R169+0x388d0] ;  /* 0x0388d000a9047984 */ /* 0x000e240000000c00 */
[----:B0-----:R-:W-:Y:S02]  /*e860*/  R2UR UR4, R5 ;  /* 0x00000000050472ca */ /* 0x001fe400000e0000 */
[----:B------:R-:W-:-:S11]  /*e870*/  R2UR UR5, R6 ;  /* 0x00000000060572ca */ /* 0x000fd600000e0000 */
[----:B------:R-:W-:Y:S01]  /*e880*/  IMAD.U32 R19, RZ, RZ, UR4 ;  /* 0x00000004ff137e24 */ /* 0x000fe2000f8e00ff */
[----:B------:R-:W-:Y:S06]  /*e890*/  BAR.ARV 0x4, 0x120 ;  /* 0x0104800000007b1d */ /* 0x000fec0000002000 */
[----:B------:R-:W-:Y:S05]  /*e8a0*/  @P0 BRA `(.L_x_2116) ;  /* 0x0000001c00c00947 */ /* 0x000fea0003800000 */
[----:B------:R-:W0:Y:S01]  /*e8b0*/  S2R R6, SR_SWINHI ;  /* 0x0000000000067919 */ /* 0x000e220000002f00 */
[----:B------:R-:W-:Y:S01]  /*e8c0*/  F2FP.F16.F32.PACK_AB R24, R25, R24 ;  /* 0x000000181918723e */ /* 0x000fe200000000ff */
[----:B------:R-:W-:Y:S01]  /*e8d0*/  ULDC.64 UR8, c[0x0][0xbe0] ;  /* 0x0002f80000087ab9 */ /* 0x000fe20000000a00 */
[----:B------:R-:W-:Y:S01]  /*e8e0*/  F2FP.F16.F32.PACK_AB R25, R163, R26 ;  /* 0x0000001aa319723e */ /* 0x000fe200000000ff */
[----:B------:R-:W-:Y:S01]  /*e8f0*/  UISETP.NE.U32.AND UP0, UPT, UR8, URZ, UPT ;  /* 0x0000003f0800728c */ /* 0x000fe2000bf05070 */
[----:B------:R-:W-:Y:S01]  /*e900*/  F2FP.F16.F32.PACK_AB R32, R33, R32 ;  /* 0x000000202120723e */ /* 0x000fe200000000ff */
[----:B------:R-:W-:Y:S01]  /*e910*/  ULDC.64 UR12, c[0x0][0x208] ;  /* 0x00008200000c7ab9 */ /* 0x000fe20000000a00 */
[----:B------:R-:W-:Y:S01]  /*e920*/  F2FP.F16.F32.PACK_AB R26, R29, R28 ;  /* 0x0000001c1d1a723e */ /* 0x000fe200000000ff */
[----:B------:R-:W-:Y:S01]  /*e930*/  UISETP.NE.AND.EX UP0, UPT, UR9, URZ, UPT, UP0 ;  /* 0x0000003f0900728c */ /* 0x000fe2000bf05300 */
        /* <DEDUP_REMOVED lines=40> */
[----:B------:R-:W-:Y:S02]  /*ebc0*/  IADD3 R187, P0, R102, 0x8020, RZ ;  /* 0x0000802066bb7810 */ /* 0x000fe40007f1e0ff */
[----:B------:R-:W-:Y:S02]  /*ebd0*/  IADD3.X R15, RZ, R103, RZ, P4, !PT ;  /* 0x00000067ff0f7210 */ /* 0x000fe400027fe4ff */
[----:B------:R-:W-:Y:S01]  /*ebe0*/  SHF.R.U64 R10, R10, 0x3, RZ ;  /* 0x000000030a0a7819 */ /* 0x000fe200000012ff */
[----:B------:R-:W-:Y:S01]  /*ebf0*/  IMAD.X R55, RZ, RZ, R103, P0 ;  /* 0x000000ffff377224 */ /* 0x000fe200000e0667 */
[----:B------:R-:W-:-:S02]  /*ec00*/  LOP3.LUT R22, R179, 0x380, RZ, 0xc0, !PT ;  /* 0x00000380b3167812 */ /* 0x000fc400078ec0ff */
[----:B------:R-:W-:Y:S02]  /*ec10*/  IADD3 R189, P4, R102, 0x8040, RZ ;  /* 0x0000804066bd7810 */ /* 0x000fe40007f9e0ff */
[----:B------:R-:W-:Y:S02]  /*ec20*/  SHF.R.U64 R12, R12, 0x3, RZ ;  /* 0x000000030c0c7819 */ /* 0x000fe400000012ff */
[----:B------:R-:W-:Y:S01]  /*ec30*/  LOP3.LUT R30, R181, 0x380, RZ, 0xc0, !PT ;  /* 0x00000380b51e7812 */ /* 0x000fe200078ec0ff */
[--C-:B------:R-:W-:Y:S01]  /*ec40*/  IMAD.X R63, RZ, RZ, R103.reuse, P4 ;  /* 0x000000ffff3f7224 */ /* 0x100fe200020e0667 */
[C---:B------:R-:W-:Y:S02]  /*ec50*/  IADD3 R191, P3, R102.reuse, 0x8060, RZ ;  /* 0x0000806066bf7810 */ /* 0x040fe40007f7e0ff */
[C---:B------:R-:W-:Y:S02]  /*ec60*/  IADD3 R193, P6, R102.reuse, 0xc000, RZ ;  /* 0x0000c00066c17810 */ /* 0x040fe40007fde0ff */
[C---:B------:R-:W-:Y:S01]  /*ec70*/  IADD3 R6, P5, R102.reuse, 0xc020, RZ ;  /* 0x0000c02066067810 */ /* 0x040fe20007fbe0ff */
[----:B------:R-:W-:Y:S01]  /*ec80*/  IMAD.X R71, RZ, RZ, R103, P3 ;  /* 0x000000ffff477224 */ /* 0x000fe200018e0667 */
[----:B------:R-:W-:-:S02]  /*ec90*/  IADD3 R98, P2, R102, 0xc040, RZ ;  /* 0x0000c04066627810 */ /* 0x000fc40007f5e0ff */
[----:B------:R-:W-:Y:S01]  /*eca0*/  IADD3 R170, P1, R102, 0xc060, RZ ;  /* 0x0000c06066aa7810 */ /* 0x000fe20007f3e0ff */
[--C-:B------:R-:W-:Y:S01]  /*ecb0*/  IMAD.X R95, RZ, RZ, R103.reuse, P5 ;  /* 0x000000ffff5f7224 */ /* 0x100fe200028e0667 */
[----:B------:R-:W-:Y:S01]  /*ecc0*/  SHF.R.U64 R14, R14, 0x3, RZ ;  /* 0x000000030e0e7819 */ /* 0x000fe200000012ff */
[--C-:B------:R-:W-:Y:S01]  /*ecd0*/  IMAD.X R99, RZ, RZ, R103.reuse, P2 ;  /* 0x000000ffff637224 */ /* 0x100fe200010e0667 */
[----:B------:R-:W-:Y:S02]  /*ece0*/  LOP3.LUT R38, R183, 0x380, RZ, 0xc0, !PT ;  /* 0x00000380b7267812 */ /* 0x000fe400078ec0ff */
[----:B------:R-:W-:Y:S01]  /*ecf0*/  LOP3.LUT R102, R9, R102, RZ, 0x3c, !PT ;  /* 0x0000006609667212 */ /* 0x000fe200078e3cff */
[----:B------:R-:W-:Y:S01]  /*ed00*/  IMAD.X R9, RZ, RZ, R103, P1 ;  /* 0x000000ffff097224 */ /* 0x000fe200008e0667 */
        /* <DEDUP_REMOVED lines=14> */
[----:B------:R-:W-:Y:S01]  /*edf0*/  MOV R102, R102 ;  /* 0x0000006600667202 */ /* 0x000fe20000000f00 */
[----:B------:R-:W-:Y:S01]  /*ee00*/  BAR.SYNC.DEFER_BLOCKING 0x1, 0x100 ;  /* 0x0044000000007b1d */ /* 0x000fe20000010000 */
[----:B------:R-:W-:Y:S02]  /*ee10*/  IADD3.X R79, RZ, R103, RZ, P6, !PT ;  /* 0x00000067ff4f7210 */ /* 0x000fe400037fe4ff */
[----:B------:R-:W-:Y:S02]  /*ee20*/  LOP3.LUT R22, R22, R179, RZ, 0x3c, !PT ;  /* 0x000000b316167212 */ /* 0x000fe400078e3cff */
[----:B------:R-:W-:Y:S02]  /*ee30*/  SHF.R.U64 R54, R54, 0x3, RZ ;  /* 0x0000000336367819 */ /* 0x000fe400000012ff */
[----:B------:R-:W-:Y:S02]  /*ee40*/  LOP3.LUT R94, R6, 0x380, RZ, 0xc0, !PT ;  /* 0x00000380065e7812 */ /* 0x000fe400078ec0ff */
[----:B------:R-:W-:-:S02]  /*ee50*/  MOV R10, R10 ;  /* 0x0000000a000a7202 */ /* 0x000fc40000000f00 */
[----:B------:R-:W-:Y:S02]  /*ee60*/  LOP3.LUT R30, R30, R181, RZ, 0x3c, !PT ;  /* 0x000000b51e1e7212 */ /* 0x000fe400078e3cff */
[----:B------:R-:W-:Y:S02]  /*ee70*/  SHF.R.U64 R62, R62, 0x3, RZ ;  /* 0x000000033e3e7819 */ /* 0x000fe400000012ff */
[----:B------:R-:W-:Y:S02]  /*ee80*/  LOP3.LUT R103, R98, 0x380, RZ, 0xc0, !PT ;  /* 0x0000038062677812 */ /* 0x000fe400078ec0ff */
[----:B------:R-:W-:Y:S02]  /*ee90*/  MOV R12, R12 ;  /* 0x0000000c000c7202 */ /* 0x000fe40000000f00 */
[----:B------:R-:W-:Y:S02]  /*eea0*/  LOP3.LUT R38, R38, R183, RZ, 0x3c, !PT ;  /* 0x000000b726267212 */ /* 0x000fe400078e3cff */
[----:B------:R-:W-:-:S02]  /*eeb0*/  SHF.R.U64 R70, R70, 0x3, RZ ;  /* 0x0000000346467819 */ /* 0x000fc400000012ff */
[----:B------:R-:W-:Y:S01]  /*eec0*/  LOP3.LUT R163, R170, 0x380, RZ, 0xc0, !PT ;  /* 0x00000380aaa37812 */ /* 0x000fe200078ec0ff */
[----:B------:R-:W-:Y:S01]  /*eed0*/  STSM.16.M88.4 [R102], R24 ;  /* 0x0000001866007844 */ /* 0x000fe20000000200 */
[----:B------:R-:W-:Y:S02]  /*eee0*/  MOV R14, R14 ;  /* 0x0000000e000e7202 */ /* 0x000fe40000000f00 */
[----:B------:R-:W-:Y:S01]  /*eef0*/  LOP3.LUT R46, R46, R185, RZ, 0x3c, !PT ;  /* 0x000000b92e2e7212 */ /* 0x000fe200078e3cff */
[----:B------:R0:W-:Y:S01]  /*ef00*/  STSM.16.M88.4 [R10], R32 ;  /* 0x000000200a007844 */ /* 0x0001e20000000200 */
[----:B------:R-:W-:Y:S02]  /*ef10*/  SHF.R.U64 R78, R78, 0x3, RZ ;  /* 0x000000034e4e7819 */ /* 0x000fe400000012ff */
[----:B------:R-:W-:Y:S01]  /*ef20*/  MOV R20, R20 ;  /* 0x0000001400147202 */ /* 0x000fe20000000f00 */
[----:B------:R1:W-:Y:S01]  /*ef30*/  STSM.16.M88.4 [R12], R40 ;  /* 0x000000280c007844 */ /* 0x0003e20000000200 */
[----:B------:R-:W-:-:S02]  /*ef40*/  F2FP.F16.F32.PACK_AB R59, R155, R59 ;  /* 0x0000003b9b3b723e */ /* 0x000fc400000000ff */
[----:B------:R-:W-:Y:S01]  /*ef50*/  F2FP.F16.F32.PACK_AB R65, R154, R66 ;  /* 0x000000429a41723e */ /* 0x000fe200000000ff */
[----:B------:R1:W-:Y:S01]  /*ef60*/  STSM.16.M88.4 [R14], R48 ;  /* 0x000000300e007844 */ /* 0x0003e20000000200 */
[----:B------:R-:W-:Y:S02]  /*ef70*/  F2FP.F16.F32.PACK_AB R72, R73, R72 ;  /* 0x000000484948723e */ /* 0x000fe400000000ff */
[----:B------:R-:W-:Y:S01]  /*ef80*/  LOP3.LUT R54, R54, R187, RZ, 0x3c, !PT ;  /* 0x000000bb36367212 */ /* 0x000fe200078e3cff */
[----:B------:R1:W-:Y:S01]  /*ef90*/  STSM.16.M88.4 [R20], R56 ;  /* 0x0000003814007844 */ /* 0x0003e20000000200 */
[----:B------:R-:W-:Y:S02]  /*efa0*/  SHF.R.U64 R29, R94, 0x3, RZ ;  /* 0x000000035e1d7819 */ /* 0x000fe400000012ff */
[----:B------:R-:W-:Y:S02]  /*efb0*/  MOV R22, R22 ;  /* 0x0000001600167202 */ /* 0x000fe40000000f00 */
[----:B------:R-:W-:-:S02]  /*efc0*/  F2FP.F16.F32.PACK_AB R66, R69, R68 ;  /* 0x000000444542723e */ /* 0x000fc400000000ff */
[----:B------:R-:W-:Y:S02]  /*efd0*/  F2FP.F16.F32.PACK_AB R67, R153, R67 ;  /* 0x000000439943723e */ /* 0x000fe400000000ff */
[----:B------:R-:W-:Y:S02]  /*efe0*/  F2FP.F16.F32.PACK_AB R73, R152, R74 ;  /* 0x0000004a9849723e */ /* 0x000fe400000000ff */
[----:B------:R-:W-:Y:S01]  /*eff0*/  F2FP.F16.F32.PACK_AB R80, R81, R80 ;  /* 0x000000505150723e */ /* 0x000fe200000000ff */
[----:B------:R1:W-:Y:S01]  /*f000*/  STSM.16.M88.4 [R22], R64 ;  /* 0x0000004016007844 */ /* 0x0003e20000000200 */
[----:B------:R-:W-:Y:S02]  /*f010*/  R2UR UR6, R218 ;  /* 0x00000000da0672ca */ /* 0x000fe400000e0000 */
[----:B------:R-:W-:Y:S02]  /*f020*/  R2UR UR4, R216 ;  /* 0x00000000d80472ca */ /* 0x000fe400000e0000 */
[----:B------:R-:W-:-:S02]  /*f030*/  LOP3.LUT R62, R62, R189, RZ, 0x3c, !PT ;  /* 0x000000bd3e3e7212 */ /* 0x000fc400078e3cff */
[----:B------:R-:W-:Y:S02]  /*f040*/  SHF.R.U64 R103, R103, 0x3, RZ ;  /* 0x0000000367677819 */ /* 0x000fe400000012ff */
[----:B------:R-:W-:Y:S02]  /*f050*/  MOV R30, R30 ;  /* 0x0000001e001e7202 */ /* 0x000fe40000000f00 */
[----:B------:R-:W-:Y:S02]  /*f060*/  F2FP.F16.F32.PACK_AB R74, R77, R76 ;  /* 0x0000004c4d4a723e */ /* 0x000fe400000000ff */
[----:B------:R-:W-:Y:S02]  /*f070*/  F2FP.F16.F32.PACK_AB R75, R17, R75 ;  /* 0x0000004b114b723e */ /* 0x000fe400000000ff */
[----:B------:R-:W-:Y:S01]  /*f080*/  F2FP.F16.F32.PACK_AB R81, R3, R82 ;  /* 0x000000520351723e */ /* 0x000fe200000000ff */
[----:B------:R-:W-:Y:S01]  /*f090*/  USHF.L.U64.HI UR11, UR4, 0x2, UR6 ;  /* 0x00000002040b7899 */ /* 0x000fe20008010206 */
[----:B------:R-:W-:Y:S01]  /*f0a0*/  LOP3.LUT R70, R70, R191, RZ, 0x3c, !PT ;  /* 0x000000bf46467212 */ /* 0x000fe200078e3cff */
[----:B------:R1:W-:Y:S01]  /*f0b0*/  STSM.16.M88.4 [R30], R72 ;  /* 0x000000481e007844 */ /* 0x0003e20000000200 */
        /* <DEDUP_REMOVED lines=13> */
[----:B------:R-:W-:Y:S01]  /*f190*/  @UP0 UIADD3 UR6, UP3, UR10, UR8, URZ ;  /* 0x000000080a060290 */ /* 0x000fe2000ff7e03f */
[----:B------:R-:W-:Y:S01]  /*f1a0*/  F2FP.F16.F32.PACK_AB R85, R91, R90 ;  /* 0x0000005a5b55723e */ /* 0x000fe200000000ff */
[----:B------:R-:W-:Y:S01]  /*f1b0*/  UIADD3.X UR8, UR11, UR7, URZ, UP2, !UPT ;  /* 0x000000070b087290 */ /* 0x000fe200097fe43f */
[----:B------:R-:W-:Y:S01]  /*f1c0*/  F2FP.F16.F32.PACK_AB R86, R93, R92 ;  /* 0x0000005c5d56723e */ /* 0x000fe200000000ff */
[----:B------:R-:W-:Y:S01]  /*f1d0*/  @UP0 UIADD3.X UR7, UR11, UR9, URZ, UP3, !UPT ;  /* 0x000000090b070290 */ /* 0x000fe20009ffe43f */
[----:B------:R-:W-:-:S02]  /*f1e0*/  F2FP.F16.F32.PACK_AB R87, R164, R87 ;  /* 0x00000057a457723e */ /* 0x000fc400000000ff */
[----:B------:R-:W-:Y:S02]  /*f1f0*/  F2FP.F16.F32.PACK_AB R165, R166, R165 ;  /* 0x000000a5a6a5723e */ /* 0x000fe400000000ff */
[----:B------:R-:W-:Y:S01]  /*f200*/  F2FP.F16.F32.PACK_AB R104, R105, R104 ;  /* 0x000000686968723e */ /* 0x000fe200000000ff */
[----:B------:R1:W-:Y:S01]  /*f210*/  STSM.16.M88.4 [R46], R84 ;  /* 0x000000542e007844 */ /* 0x0003e20000000200 */
[----:B------:R-:W-:Y:S02]  /*f220*/  LOP3.LUT R94, R29, R6, RZ, 0x3c, !PT ;  /* 0x000000061d5e7212 */ /* 0x000fe400078e3cff */
[----:B------:R-:W-:Y:S02]  /*f230*/  MOV R54, R54 ;  /* 0x0000003600367202 */ /* 0x000fe40000000f00 */
[----:B------:R-:W-:Y:S02]  /*f240*/  F2FP.F16.F32.PACK_AB R164, R97, R96 ;  /* 0x0000006061a4723e */ /* 0x000fe400000000ff */
[----:B------:R-:W-:-:S02]  /*f250*/  F2FP.F16.F32.PACK_AB R166, R101, R100 ;  /* 0x0000006465a6723e */ /* 0x000fc400000000ff */
[----:B------:R-:W-:Y:S02]  /*f260*/  F2FP.F16.F32.PACK_AB R167, R168, R167 ;  /* 0x000000a7a8a7723e */ /* 0x000fe400000000ff */
[----:B------:R-:W-:Y:S02]  /*f270*/  F2FP.F16.F32.PACK_AB R105, R107, R106 ;  /* 0x0000006a6b69723e */ /* 0x000fe400000000ff */
[----:B------:R-:W-:Y:S01]  /*f280*/  F2FP.F16.F32.PACK_AB R112, R113, R112 ;  /* 0x000000707170723e */ /* 0x000fe200000000ff */
[----:B------:R1:W-:Y:S01]  /*f290*/  STSM.16.M88.4 [R54], R164 ;  /* 0x000000a436007844 */ /* 0x0003e20000000200 */
[----:B------:R-:W-:Y:S02]  /*f2a0*/  LOP3.LUT R98, R103, R98, RZ, 0x3c, !PT ;  /* 0x0000006267627212 */ /* 0x000fe400078e3cff */
[----:B------:R-:W-:Y:S02]  /*f2b0*/  MOV R62, R62 ;  /* 0x0000003e003e7202 */ /* 0x000fe40000000f00 */
        /* <DEDUP_REMOVED lines=16> */
[----:B------:R-:W-:Y:S01]  /*f3c0*/  F2FP.F16.F32.PACK_AB R136, R137, R136 ;  /* 0x000000888988723e */ /* 0x000fe200000000ff */
[----:B------:R1:W-:Y:S01]  /*f3d0*/  STSM.16.M88.4 [R78], R120 ;  /* 0x000000784e007844 */ /* 0x0003e20000000200 */
[----:B------:R-:W-:Y:S02]  /*f3e0*/  MOV R94, R94 ;  /* 0x0000005e005e7202 */ /* 0x000fe40000000f00 */
[----:B------:R-:W-:Y:S02]  /*f3f0*/  F2FP.F16.F32.PACK_AB R130, R133, R132 ;  /* 0x000000848582723e */ /* 0x000fe400000000ff */
        /* <DEDUP_REMOVED lines=8> */
[----:B------:R-:W-:Y:S01]  /*f480*/  MOV R6, R8 ;  /* 0x0000000800067202 */ /* 0x000fe20000000f00 */
[----:B------:R1:W-:Y:S01]  /*f490*/  STSM.16.M88.4 [R98], R136 ;  /* 0x0000008862007844 */ /* 0x0003e20000000200 */
[----:B------:R-:W-:-:S02]  /*f4a0*/  F2FP.F16.F32.PACK_AB R146, R149, R148 ;  /* 0x000000949592723e */ /* 0x000fc400000000ff */
[----:B------:R-:W-:Y:S02]  /*f4b0*/  PLOP3.LUT P1, PT, PT, PT, UP1, 0x80, 0x0 ;  /* 0x000000000000781c */ /* 0x000fe40003f2f018 */
[----:B------:R-:W-:Y:S01]  /*f4c0*/  PLOP3.LUT P2, PT, PT, PT, UP0, 0x80, 0x0 ;  /* 0x000000000000781c */ /* 0x000fe20003f4f008 */
[----:B0-----:R-:W-:Y:S01]  /*f4d0*/  IMAD.U32 R10, RZ, RZ, UR6 ;  /* 0x00000006ff0a7e24 */ /* 0x001fe2000f8e00ff */
[----:B------:R-:W-:Y:S01]  /*f4e0*/  F2FP.F16.F32.PACK_AB R147, R151, R150 ;  /* 0x000000969793723e */ /* 0x000fe200000000ff */
[----:B------:R-:W-:Y:S02]  /*f4f0*/  IMAD.U32 R8, RZ, RZ, UR4 ;  /* 0x00000004ff087e24 */ /* 0x000fe4000f8e00ff */
[----:B------:R-:W-:Y:S02]  /*f500*/  IMAD.U32 R9, RZ, RZ, UR8 ;  /* 0x00000008ff097e24 */ /* 0x000fe4000f8e00ff */
[----:B------:R1:W-:Y:S01]  /*f510*/  STSM.16.M88.4 [R6], R144 ;  /* 0x0000009006007844 */ /* 0x0003e20000000200 */
[----:B------:R-:W-:Y:S01]  /*f520*/  BAR.SYNC.DEFER_BLOCKING 0x1, 0x100 ;  /* 0x0044000000007b1d */ /* 0x000fe20000010000 */
[----:B------:R-:W-:-:S05]  /*f530*/  IMAD.U32 R11, RZ, RZ, UR7 ;  /* 0x00000007ff0b7e24 */ /* 0x000fca000f8e00ff */
[----:B------:R-:W2:Y:S04]  /*f540*/  @P1 LDG.E R3, desc[UR12][R8.64] ;  /* 0x0000000c08031981 */ /* 0x000ea8000c1e1900 */
[----:B------:R-:W3:Y:S01]  /*f550*/  @P2 LDG.E R10, desc[UR12][R10.64] ;  /* 0x0000000c0a0a2981 */ /* 0x000ee2000c1e1900 */
[----:B------:R-:W-:Y:S01]  /*f560*/  IMAD R13, R212, 0x40, R18 ;  /* 0x00000040d40d7824 */ /* 0x000fe200078e0212 */
[----:B------:R-:W-:Y:S01]  /*f570*/  UMOV UR4, URZ ;  /* 0x0000003f00047c82 */ /* 0x000fe20008000000 */
[----:B------:R-:W-:Y:S02]  /*f580*/  ULDC UR10, c[0x0][0xa88] ;  /* 0x0002a200000a7ab9 */ /* 0x000fe40000000800 */
[----:B------:R-:W-:-:S03]  /*f590*/  IMAD.WIDE R4, R13, 0x2, R4 ;  /* 0x000000020d047825 */ /* 0x000fc600078e0204 */
[----:B------:R-:W-:Y:S02]  /*f5a0*/  IADD3 R21, P0, R4, 0x1000, RZ ;  /* 0x0000100004157810 */ /* 0x000fe40007f1e0ff */
[----:B--2---:R-:W-:Y:S02]  /*f5b0*/  @P1 R2UR UR4, R3 ;  /* 0x00000000030412ca */ /* 0x004fe400000e0000 */
[----:B---3--:R-:W-:Y:S01]  /*f5c0*/  @P2 R2UR UR10, R10 ;  /* 0x000000000a0a22ca */ /* 0x008fe200000e0000 */
[----:B-1----:R-:W-:-:S14]  /*f5d0*/  @P2 BRA `(.L_x_2117) ;  /* 0x00000000001c2947 */ /* 0x002fdc0003800000 */
[----:B------:R-:W-:Y:S05]  /*f5e0*/  @!P1 BRA `(.L_x_2117) ;  /* 0x0000000000189947 */ /* 0x000fea0003800000 */
[----:B------:R-:W-:Y:S02]  /*f5f0*/  ULDC.64 UR6, c[0x0][0x208] ;  /* 0x0000820000067ab9 */ /* 0x000fe40000000a00 */
[----:B------:R-:W2:Y:S04]  /*f600*/  LDG.E R6, desc[UR6][R8.64] ;  /* 0x0000000608067981 */ /* 0x000ea8000c1e1900 */
[----:B------:R-:W3:Y:S01]  /*f610*/  LDG.E R3, desc[UR6][R8.64+0x4] ;  /* 0x0000040608037981 */ /* 0x000ee2000c1e1900 */
[----:B--2---:R-:W-:Y:S02]  /*f620*/  R2UR UR6, R6 ;  /* 0x00000000060672ca */ /* 0x004fe400000e0000 */
[----:B---3--:R-:W-:-:S13]  /*f630*/  R2UR UR10, R3 ;  /* 0x00000000030a72ca */ /* 0x008fda00000e0000 */
[----:B------:R-:W-:-:S12]  /*f640*/  UIADD3 UR10, -UR6, UR10, URZ ;  /* 0x0000000a060a7290 */ /* 0x000fd8000fffe13f */
.L_x_2117:
[----:B------:R-:W-:Y:S01]  /*f650*/  R2UR UR18, R217 ;  /* 0x00000000d91272ca */ /* 0x000fe200000e0000 */
[----:B------:R-:W-:Y:S01]  /*f660*/  ULDC.64 UR12, c[0x0][0xb70] ;  /* 0x0002dc00000c7ab9 */ /* 0x000fe20000000a00 */
[----:B------:R-:W-:Y:S01]  /*f670*/  R2UR UR16, R218 ;  /* 0x00000000da1072ca */ /* 0x000fe200000e0000 */
[----:B------:R-:W-:Y:S01]  /*f680*/  USHF.R.S32.HI UR9, URZ, 0x1f, UR4 ;  /* 0x0000001f3f097899 */ /* 0x000fe20008011404 */
[----:B------:R-:W-:Y:S01]  /*f690*/  R2UR UR15, R216 ;  /* 0x00000000d80f72ca */ /* 0x000fe200000e0000 */
[----:B------:R-:W-:Y:S01]  /*f6a0*/  UMOV UR8, UR4 ;  /* 0x0000000400087c82 */ /* 0x000fe20008000000 */
[----:B------:R-:W-:Y:S01]  /*f6b0*/  R2UR UR17, R219 ;  /* 0x00000000db1172ca */ /* 0x000fe200000e0000 */
[----:B------:R-:W-:Y:S01]  /*f6c0*/  ULDC.64 UR20, c[0x0][0x208] ;  /* 0x0000820000147ab9 */ /* 0x000fe20000000a00 */
[----:B------:R-:W-:Y:S02]  /*f6d0*/  LOP3.LUT R20, R21, 0x380, RZ, 0xc0, !PT ;  /* 0x0000038015147812 */ /* 0x000fe400078ec0ff */
[----:B------:R-:W-:-:S02]  /*f6e0*/  IADD3 R13, P1, R4, 0x2000, RZ ;  /* 0x00002000040d7810 */ /* 0x000fc40007f3e0ff */
[----:B------:R-:W-:Y:S01]  /*f6f0*/  IADD3 R9, P2, R4, 0x3000, RZ ;  /* 0x0000300004097810 */ /* 0x000fe20007f5e0ff */
[----:B------:R-:W-:Y:S01]  /*f700*/  USHF.R.S32.HI UR14, URZ, 0x1f, UR18 ;  /* 0x0000001f3f0e7899 */ /* 0x000fe20008011412 */
[----:B------:R-:W-:Y:S01]  /*f710*/  SHF.R.U64 R20, R20, 0x3, RZ ;  /* 0x0000000314147819 */ /* 0x000fe200000012ff */
[----:B------:R-:W-:Y:S01]  /*f720*/  USEL UR16, UR16, URZ, !UP1 ;  /* 0x0000003f10107287 */ /* 0x000fe2000c800000 */
[----:B------:R-:W-:Y:S01]  /*f730*/  LOP3.LUT R12, R13, 0x380, RZ, 0xc0, !PT ;  /* 0x000003800d0c7812 */ /* 0x000fe200078ec0ff */
[----:B------:R-:W-:Y:S01]  /*f740*/  UIMAD UR11, UR14, UR12, URZ ;  /* 0x0000000c0e0b72a4 */ /* 0x000fe2000f8e023f */
[----:B------:R-:W-:Y:S01]  /*f750*/  LOP3.LUT R8, R9, 0x380, RZ, 0xc0, !PT ;  /* 0x0000038009087812 */ /* 0x000fe200078ec0ff */
[----:B------:R-:W-:Y:S01]  /*f760*/  UIMAD.WIDE.U32 UR6, UR18, UR12, UR8 ;  /* 0x0000000c120672a5 */ /* 0x000fe2000f8e0008 */
[----:B------:R-:W-:Y:S01]  /*f770*/  MOV R10, UR17 ;  /* 0x00000011000a7c02 */ /* 0x000fe20008000f00 */
[----:B------:R-:W-:Y:S01]  /*f780*/  UIMAD UR11, UR18, UR13, UR11 ;  /* 0x0000000d120b72a4 */ /* 0x000fe2000f8e020b */
[----:B------:R-:W-:Y:S01]  /*f790*/  LOP3.LUT R20, R20, R21, RZ, 0x3c, !PT ;  /* 0x0000001514147212 */ /* 0x000fe200078e3cff */
[----:B------:R-:W-:Y:S01]  /*f7a0*/  USEL UR15, UR15, URZ, !UP1 ;  /* 0x0000003f0f0f7287 */ /* 0x000fe2000c800000 */
[----:B------:R-:W-:Y:S01]  /*f7b0*/  SHF.R.U64 R12, R12, 0x3, RZ ;  /* 0x000000030c0c7819 */ /* 0x000fe200000012ff */
[----:B------:R-:W-:Y:S01]  /*f7c0*/  ULDC.64 UR12, c[0x0][0xb78] ;  /* 0x0002de00000c7ab9 */ /* 0x000fe20000000a00 */
[----:B------:R-:W-:Y:S01]  /*f7d0*/  UIADD3 UR7, UR7, UR11, URZ ;  /* 0x0000000b07077290 */ /* 0x000fe2000fffe03f */
[----:B------:R-:W-:Y:S01]  /*f7e0*/  IMAD R10, R10, 0x80, R215 ;  /* 0x000000800a0a7824 */ /* 0x000fe200078e02d7 */
[----:B------:R-:W-:Y:S01]  /*f7f0*/  UIMAD UR8, UR16, UR12, URZ ;  /* 0x0000000c100872a4 */ /* 0x000fe2000f8e023f */
[----:B------:R-:W-:Y:S01]  /*f800*/  SHF.R.U64 R8, R8, 0x3, RZ ;  /* 0x0000000308087819 */ /* 0x000fe200000012ff */
[----:B------:R-:W-:Y:S01]  /*f810*/  UIMAD.WIDE.U32 UR6, UR15, UR12, UR6 ;  /* 0x0000000c0f0672a5 */ /* 0x000fe2000f8e0006 */
[----:B------:R-:W-:Y:S01]  /*f820*/  IMAD.X R21, RZ, RZ, R5, P0 ;  /* 0x000000ffff157224 */ /* 0x000fe200000e0605 */
[----:B------:R-:W-:Y:S01]  /*f830*/  UIMAD UR8, UR15, UR13, UR8 ;  /* 0x0000000d0f0872a4 */ /* 0x000fe2000f8e0208 */
[----:B------:R-:W-:-:S02]  /*f840*/  SHF.R.S32.HI R3, RZ, 0x1f, R10 ;  /* 0x0000001fff037819 */ /* 0x000fc4000001140a */
[----:B------:R-:W-:Y:S01]  /*f850*/  IADD3 R69, P0, R4, 0x8000, RZ ;  /* 0x0000800004457810 */ /* 0x000fe20007f1e0ff */
[----:B------:R-:W-:Y:S01]  /*f860*/  ULDC.64 UR12, c[0x0][0xaa0] ;  /* 0x0002a800000c7ab9 */ /* 0x000fe20000000a00 */
[----:B------:R-:W-:Y:S01]  /*f870*/  IADD3 R6, P3, R10, UR6, RZ ;  /* 0x000000060a067c10 */ /* 0x000fe2000ff7e0ff */
[----:B------:R-:W-:Y:S01]  /*f880*/  IMAD.U32 R14, RZ, RZ, UR8 ;  /* 0x00000008ff0e7e24 */ /* 0x000fe2000f8e00ff */
[----:B------:R-:W-:Y:S01]  /*f890*/  LOP3.LUT R12, R12, R13, RZ, 0x3c, !PT ;  /* 0x0000000d0c0c7212 */ /* 0x000fe200078e3cff */
[--C-:B------:R-:W-:Y:S01]  /*f8a0*/  IMAD.X R13, RZ, RZ, R5.reuse, P1 ;  /* 0x000000ffff0d7224 */ /* 0x100fe200008e0605 */
[----:B------:R-:W-:Y:S01]  /*f8b0*/  LOP3.LUT R8, R8, R9, RZ, 0x3c, !PT ;  /* 0x0000000908087212 */ /* 0x000fe200078e3cff */
[----:B------:R-:W-:Y:S01]  /*f8c0*/  IMAD.X R9, RZ, RZ, R5, P2 ;  /* 0x000000ffff097224 */ /* 0x000fe200010e0605 */
[----:B------:R-:W-:Y:S01]  /*f8d0*/  IADD3.X R3, R3, UR7, R14, P3, !PT ;  /* 0x0000000703037c10 */ /* 0x000fe20009ffe40e */
[----:B------:R-:W-:Y:S01]  /*f8e0*/  ULDC.64 UR6, c[0x0][0xb40] ;  /* 0x0002d00000067ab9 */ /* 0x000fe20000000a00 */
[----:B------:R-:W-:-:S02]  /*f8f0*/  IADD3 R61, P6, R4, 0x4000, RZ ;  /* 0x00004000043d7810 */ /* 0x000fc40007fde0ff */
[----:B------:R-:W-:Y:S02]  /*f900*/  LEA R38, P3, R6, UR6, 0x2 ;  /* 0x0000000606267c11 */ /* 0x000fe4000f8610ff */
[----:B------:R-:W-:Y:S02]  /*f910*/  IADD3 R49, P5, R4, 0x5000, RZ ;  /* 0x0000500004317810 */ /* 0x000fe40007fbe0ff */
[----:B------:R-:W-:Y:S01]  /*f920*/  LEA.HI.X R39, R6, UR7, R3, 0x2, P3 ;  /* 0x0000000706277c11 */ /* 0x000fe200098f1403 */
[----:B------:R-:W-:Y:S01]  /*f930*/  VIADD R3, R10, 0x8 ;  /* 0x000000080a037836 */ /* 0x000fe20000000000 */
[C---:B------:R-:W-:Y:S02]  /*f940*/  IADD3 R33, P4, R4.reuse, 0x6000, RZ ;  /* 0x0000600004217810 */ /* 0x040fe40007f9e0ff */
[C---:B------:R-:W-:Y:S02]  /*f950*/  IADD3 R25, P3, R4.reuse, 0x7000, RZ ;  /* 0x0000700004197810 */ /* 0x040fe40007f7e0ff */
[----:B------:R-:W-:-:S02]  /*f960*/  IADD3 R57, P1, R4, 0x9000, RZ ;  /* 0x0000900004397810 */ /* 0x000fc40007f3e0ff */
[----:B------:R-:W-:Y:S02]  /*f970*/  IADD3 R45, P2, R4, 0xa000, RZ ;  /* 0x0000a000042d7810 */ /* 0x000fe40007f5e0ff */
[----:B------:R-:W-:Y:S02]  /*f980*/  LOP3.LUT R68, R69, 0x380, RZ, 0xc0, !PT ;  /* 0x0000038045447812 */ /* 0x000fe400078ec0ff */
[----:B------:R-:W-:Y:S02]  /*f990*/  LOP3.LUT R60, R61, 0x380, RZ, 0xc0, !PT ;  /* 0x000003803d3c7812 */ /* 0x000fe400078ec0ff */
[----:B------:R-:W-:Y:S02]  /*f9a0*/  LOP3.LUT R48, R49, 0x380, RZ, 0xc0, !PT ;  /* 0x0000038031307812 */ /* 0x000fe400078ec0ff */
[----:B------:R-:W-:Y:S02]  /*f9b0*/  LOP3.LUT R32, R33, 0x380, RZ, 0xc0, !PT ;  /* 0x0000038021207812 */ /* 0x000fe400078ec0ff */
[----:B------:R-:W-:-:S02]  /*f9c0*/  LOP3.LUT R24, R25, 0x380, RZ, 0xc0, !PT ;  /* 0x0000038019187812 */ /* 0x000fc400078ec0ff */
[----:B------:R-:W-:Y:S02]  /*f9d0*/  LOP3.LUT R56, R57, 0x380, RZ, 0xc0, !PT ;  /* 0x0000038039387812 */ /* 0x000fe400078ec0ff */
[----:B------:R-:W-:Y:S02]  /*f9e0*/  LOP3.LUT R44, R45, 0x380, RZ, 0xc0, !PT ;  /* 0x000003802d2c7812 */ /* 0x000fe400078ec0ff */
[----:B------:R-:W-:Y:S02]  /*f9f0*/  SHF.R.U64 R68, R68, 0x3, RZ ;  /* 0x0000000344447819 */ /* 0x000fe400000012ff */
[----:B------:R-:W-:Y:S02]  /*fa00*/  SHF.R.U64 R60, R60, 0x3, RZ ;  /* 0x000000033c3c7819 */ /* 0x000fe400000012ff */
[----:B------:R-:W-:Y:S02]  /*fa10*/  SHF.R.U64 R48, R48, 0x3, RZ ;  /* 0x0000000330307819 */ /* 0x000fe400000012ff */
[----:B------:R-:W-:-:S02]  /*fa20*/  SHF.R.U64 R32, R32, 0x3, RZ ;  /* 0x0000000320207819 */ /* 0x000fc400000012ff */
[----:B------:R-:W-:Y:S02]  /*fa30*/  SHF.R.U64 R24, R24, 0x3, RZ ;  /* 0x0000000318187819 */ /* 0x000fe400000012ff */
[----:B------:R-:W-:Y:S02]  /*fa40*/  SHF.R.U64 R56, R56, 0x3, RZ ;  /* 0x0000000338387819 */ /* 0x000fe400000012ff */
[----:B------:R-:W-:Y:S02]  /*fa50*/  SHF.R.U64 R44, R44, 0x3, RZ ;  /* 0x000000032c2c7819 */ /* 0x000fe400000012ff */
[----:B------:R-:W-:Y:S01]  /*fa60*/  LOP3.LUT R68, R68, R69, RZ, 0x3c, !PT ;  /* 0x0000004544447212 */ /* 0x000fe200078e3cff */
[--C-:B------:R-:W-:Y:S01]  /*fa70*/  IMAD.X R69, RZ, RZ, R5.reuse, P0 ;  /* 0x000000ffff457224 */ /* 0x100fe200000e0605 */
        /* <DEDUP_REMOVED lines=12> */
[----:B------:R-:W-:Y:S02]  /*fb40*/  IADD3.X R25, RZ, R5, RZ, P3, !PT ;  /* 0x00000005ff197210 */ /* 0x000fe40001ffe4ff */
[C---:B------:R-:W-:Y:S02]  /*fb50*/  IADD3 R37, P6, R4.reuse, 0xb000, RZ ;  /* 0x0000b00004257810 */ /* 0x040fe40007fde0ff */
[C---:B------:R-:W-:Y:S02]  /*fb60*/  IADD3 R73, P5, R4.reuse, 0xc000, RZ ;  /* 0x0000c00004497810 */ /* 0x040fe40007fbe0ff */
[----:B------:R-:W-:-:S02]  /*fb70*/  IADD3 R65, P4, R4, 0xd000, RZ ;  /* 0x0000d00004417810 */ /* 0x000fc40007f9e0ff */
[----:B------:R-:W-:Y:S02]  /*fb80*/  IADD3 R53, P3, R4, 0xe000, RZ ;  /* 0x0000e00004357810 */ /* 0x000fe40007f7e0ff */
[----:B------:R-:W-:Y:S02]  /*fb90*/  ISETP.GE.OR P1, PT, R10, UR10, P0 ;  /* 0x0000000a0a007c0c */ /* 0x000fe40008726670 */
[C---:B------:R-:W-:Y:S02]  /*fba0*/  IADD3 R6, P2, R4.reuse, 0xf000, RZ ;  /* 0x0000f00004067810 */ /* 0x040fe40007f5e0ff */
[----:B------:R-:W-:Y:S02]  /*fbb0*/  ISETP.GE.OR P0, PT, R3, UR10, P0 ;  /* 0x0000000a03007c0c */ /* 0x000fe40008706670 */
[----:B------:R-:W-:Y:S02]  /*fbc0*/  LOP3.LUT R11, R4, 0x380, RZ, 0xc0, !PT ;  /* 0x00000380040b7812 */ /* 0x000fe400078ec0ff */
[----:B------:R-:W-:-:S02]  /*fbd0*/  LOP3.LUT R36, R37, 0x380, RZ, 0xc0, !PT ;  /* 0x0000038025247812 */ /* 0x000fc400078ec0ff */
[----:B------:R-:W-:Y:S02]  /*fbe0*/  LOP3.LUT R72, R73, 0x380, RZ, 0xc0, !PT ;  /* 0x0000038049487812 */ /* 0x000fe400078ec0ff */
[----:B------:R-:W-:Y:S01]  /*fbf0*/  LOP3.LUT R64, R65, 0x380, RZ, 0xc0, !PT ;  /* 0x0000038041407812 */ /* 0x000fe200078ec0ff */
[----:B------:R0:W-:Y:S01]  /*fc00*/  @!P1 STG.E desc[UR20][R38.64], R2 ;  /* 0x0000000226009986 */ /* 0x0001e2000c101914 */
[----:B------:R-:W-:Y:S02]  /*fc10*/  LOP3.LUT R52, R53, 0x380, RZ, 0xc0, !PT ;  /* 0x0000038035347812 */ /* 0x000fe400078ec0ff */
[----:B------:R-:W-:Y:S01]  /*fc20*/  LOP3.LUT R3, R6, 0x380, RZ, 0xc0, !PT ;  /* 0x0000038006037812 */ /* 0x000fe200078ec0ff */
[----:B------:R1:W-:Y:S01]  /*fc30*/  @!P0 STG.E desc[UR20][R38.64+0x20], R0 ;  /* 0x0000200026008986 */ /* 0x0003e2000c101914 */
[----:B------:R-:W-:Y:S02]  /*fc40*/  SHF.R.U64 R11, R11, 0x3, RZ ;  /* 0x000000030b0b7819 */ /* 0x000fe400000012ff */
[----:B------:R-:W-:Y:S01]  /*fc50*/  SHF.R.U64 R36, R36, 0x3, RZ ;  /* 0x0000000324247819 */ /* 0x000fe200000012ff */
[----:B------:R-:W-:Y:S01]  /*fc60*/  UIMAD UR6, UR9, UR12, URZ ;  /* 0x0000000c090672a4 */ /* 0x000fe2000f8e023f */
[----:B------:R-:W-:Y:S01]  /*fc70*/  SHF.R.U64 R72, R72, 0x3, RZ ;  /* 0x0000000348487819 */ /* 0x000fe200000012ff */
[----:B------:R-:W5:Y:S01]  /*fc80*/  LD.E.128 R20, desc[UR20][R20.64] ;  /* 0x0000001414147980 */ /* 0x000f62000c101d00 */
[----:B------:R-:W-:-:S02]  /*fc90*/  SHF.R.U64 R64, R64, 0x3, RZ ;  /* 0x0000000340407819 */ /* 0x000fc400000012ff */
[----:B------:R-:W-:Y:S01]  /*fca0*/  IADD3.X R41, RZ, R5, RZ, P2, !PT ;  /* 0x00000005ff297210 */ /* 0x000fe200017fe4ff */
[--C-:B0-----:R-:W-:Y:S01]  /*fcb0*/  IMAD.MOV.U32 R2, RZ, RZ, R18.reuse ;  /* 0x000000ffff027224 */ /* 0x101fe200078e0012 */
[----:B------:R-:W-:Y:S01]  /*fcc0*/  SHF.R.U64 R52, R52, 0x3, RZ ;  /* 0x0000000334347819 */ /* 0x000fe200000012ff */
[----:B------:R-:W5:Y:S01]  /*fcd0*/  LD.E.128 R12, desc[UR20][R12.64] ;  /* 0x000000140c0c7980 */ /* 0x000f62000c101d00 */
[----:B------:R-:W-:Y:S01]  /*fce0*/  SHF.R.U64 R3, R3, 0x3, RZ ;  /* 0x0000000303037819 */ /* 0x000fe200000012ff */
[----:B------:R-:W-:Y:S01]  /*fcf0*/  ULDC.64 UR8, c[0x0][0xae0] ;  /* 0x0002b80000087ab9 */ /* 0x000fe20000000a00 */
[----:B------:R-:W-:Y:S01]  /*fd00*/  LOP3.LUT R4, R11, R4, RZ, 0x3c, !PT ;  /* 0x000000040b047212 */ /* 0x000fe200078e3cff */
[----:B------:R-:W5:Y:S01]  /*fd10*/  LD.E.128 R60, desc[UR20][R60.64] ;  /* 0x000000143c3c7980 */ /* 0x000f62000c101d00 */
        /* <DEDUP_REMOVED lines=8> */
[----:B------:R-:W-:Y:S01]  /*fda0*/  LOP3.LUT R40, R3, R6, RZ, 0x3c, !PT ;  /* 0x0000000603287212 */ /* 0x000fe200078e3cff */
[----:B------:R0:W5:Y:S01]  /*fdb0*/  LD.E.128 R28, desc[UR20][R4.64] ;  /* 0x00000014041c7980 */ /* 0x000162000c101d00 */
[----:B------:R-:W-:Y:S01]  /*fdc0*/  SHF.R.S32.HI R3, RZ, 0x1f, R18 ;  /* 0x0000001fff037819 */ /* 0x000fe20000011412 */
[----:B------:R-:W-:-:S02]  /*fdd0*/  UIMAD UR6, UR4, UR13, UR6 ;  /* 0x0000000d040672a4 */ /* 0x000fc4000f8e0206 */
[----:B------:R-:W5:Y:S04]  /*fde0*/  LD.E.128 R8, desc[UR20][R8.64] ;  /* 0x0000001408087980 */ /* 0x000f68000c101d00 */
[----:B------:R-:W5:Y:S01]  /*fdf0*/  LD.E.128 R48, desc[UR20][R48.64] ;  /* 0x0000001430307980 */ /* 0x000f62000c101d00 */
[----:B0-----:R-:W-:-:S03]  /*fe00*/  IMAD.U32 R5, RZ, RZ, UR12 ;  /* 0x0000000cff057e24 */ /* 0x001fc6000f8e00ff */
[----:B------:R-:W5:Y:S01]  /*fe10*/  LD.E.128 R32, desc[UR20][R32.64] ;  /* 0x0000001420207980 */ /* 0x000f62000c101d00 */
[----:B------:R-:W-:-:S03]  /*fe20*/  IMAD.WIDE.U32 R2, R5, UR4, R2 ;  /* 0x0000000405027c25 */ /* 0x000fc6000f8e0002 */
[----:B------:R-:W5:Y:S04]  /*fe30*/  LD.E.128 R24, desc[UR20][R24.64] ;  /* 0x0000001418187980 */ /* 0x000f68000c101d00 */
[----:B------:R-:W5:Y:S04]  /*fe40*/  LD.E.128 R68, desc[UR20][R68.64] ;  /* 0x0000001444447980 */ /* 0x000f68000c101d00 */
[----:B------:R-:W5:Y:S04]  /*fe50*/  LD.E.128 R56, desc[UR20][R56.64] ;  /* 0x0000001438387980 */ /* 0x000f68000c101d00 */
[----:B------:R-:W5:Y:S04]  /*fe60*/  LD.E.128 R44, desc[UR20][R44.64] ;  /* 0x000000142c2c7980 */ /* 0x000f68000c101d00 */
[----:B-1----:R-:W5:Y:S04]  /*fe70*/  LD.E.128 R36, desc[UR20][R36.64] ;  /* 0x0000001424247980 */ /* 0x002f68000c101d00 */
        /* <DEDUP_REMOVED lines=11> */
[----:B------:R-:W-:Y:S01]  /*ff30*/  VIADD R3, R3, UR6 ;  /* 0x0000000603037c36 */ /* 0x000fe20008000000 */
[----:B------:R-:W-:Y:S01]  /*ff40*/  UIMAD UR10, UR17, -0x80, UR10 ;  /* 0xffffff80110a78a4 */ /* 0x000fe2000f8e020a */
[----:B------:R-:W-:Y:S01]  /*ff50*/  IMAD.U32 R5, RZ, RZ, UR8 ;  /* 0x00000008ff057e24 */ /* 0x000fe2000f8e00ff */
[----:B------:R-:W-:Y:S01]  /*ff60*/  UIMAD UR4, UR18, UR9, UR4 ;  /* 0x00000009120472a4 */ /* 0x000fe2000f8e0204 */
[----:B------:R-:W-:-:S02]  /*ff70*/  ULDC.64 UR6, c[0x0][0xae8] ;  /* 0x0002ba0000067ab9 */ /* 0x000fc40000000a00 */
[----:B------:R-:W-:Y:S01]  /*ff80*/  IMAD.WIDE.U32 R2, R5, UR18, R2 ;  /* 0x0000001205027c25 */ /* 0x000fe2000f8e0002 */
[----:B------:R-:W-:-:S03]  /*ff90*/  ISETP.GE.AND P3, PT, R212, UR10, PT ;  /* 0x0000000ad4007c0c */ /* 0x000fc6000bf66270 */
[----:B------:R-:W-:Y:S01]  /*ffa0*/  VIADD R3, R3, UR4 ;  /* 0x0000000403037c36 */ /* 0x000fe20008000000 */
[----:B------:R-:W-:Y:S01]  /*ffb0*/  UIMAD UR4, UR16, UR6, URZ ;  /* 0x00000006100472a4 */ /* 0x000fe2000f8e023f */
[----:B------:R-:W-:Y:S01]  /*ffc0*/  IADD3 R169, R169, 0x38820, RZ ;  /* 0x00038820a9a97810 */ /* 0x000fe20007ffe0ff */
[----:B------:R-:W-:Y:S02]  /*ffd0*/  IMAD.U32 R77, RZ, RZ, UR6 ;  /* 0x00000006ff4d7e24 */ /* 0x000fe4000f8e00ff */
[C---:B------:R-:W-:Y:S01]  /*ffe0*/  VIADD R5, R212.reuse, 0x60 ;  /* 0x00000060d4057836 */ /* 0x040fe20000000000 */
[----:B------:R-:W-:Y:S02]  /*fff0*/  UIMAD UR4, UR15, UR7, UR4 ;  /* 0x000000070f0472a4 */ /* 0x000fe4000f8e0204 */
[----:B------:R-:W-:Y:S01]  /*10000*/  IMAD.WIDE.U32 R76, R77, UR15, R2 ;  /* 0x0000000f4d4c7c25 */ /* 0x000fe2000f8e0002 */
[----:B------:R-:W-:Y:S02]  /*10010*/  PRMT R169, RZ, 0x654, R169 ;  /* 0x00000654ffa97816 */ /* 0x000fe400000000a9 */
[----:B------:R-:W-:Y:S01]  /*10020*/  ISETP.GE.AND P2, PT, R5, UR10, PT ;  /* 0x0000000a05007c0c */ /* 0x000fe2000bf46270 */
[C---:B------:R-:W-:Y:S01]  /*10030*/  VIADD R4, R212.reuse, 0x40 ;  /* 0x00000040d4047836 */ /* 0x040fe20000000000 */
[--C-:B------:R-:W-:Y:S01]  /*10040*/  SHF.R.S32.HI R213, RZ, 0x1f, R212.reuse ;  /* 0x0000001fffd57819 */ /* 0x100fe200000114d4 */
[----:B------:R-:W-:Y:S01]  /*10050*/  VIADD R0, R212, 0x20 ;  /* 0x00000020d4007836 */ /* 0x000fe20000000000 */
[----:B0-----:R0:W-:Y:S01]  /*10060*/  SYNCS.ARRIVE.TRANS64.RED.A1T0 RZ, [R169+URZ], RZ ;  /* 0x000000ffa9ff79a7 */ /* 0x0011e2000810043f */
[----:B------:R-:W-:Y:S01]  /*10070*/  IMAD.U32 R5, RZ, RZ, UR17 ;  /* 0x00000011ff057e24 */ /* 0x000fe2000f8e00ff */
[----:B------:R-:W-:Y:S01]  /*10080*/  BSSY B1, `(.L_x_2118) ;  /* 0x000001d000017945 */ /* 0x000fe20003800000 */
[----:B------:R-:W-:Y:S01]  /*10090*/  VIADD R81, R77, UR4 ;  /* 0x000000044d517c36 */ /* 0x000fe20008000000 */
[----:B------:R-:W-:Y:S01]  /*100a0*/  ISETP.GE.AND P1, PT, R4, UR10, PT ;  /* 0x0000000a04007c0c */ /* 0x000fe2000bf26270 */
[----:B------:R-:W-:Y:S01]  /*100b0*/  IMAD.WIDE R4, R5, 0x80, R212 ;  /* 0x0000008005047825 */ /* 0x000fe200078e02d4 */
[----:B------:R-:W-:Y:S01]  /*100c0*/  ISETP.GE.AND P0, PT, R0, UR10, PT ;  /* 0x0000000a00007c0c */ /* 0x000fe2000bf06270 */
[----:B------:R-:W-:-:S12]  /*100d0*/  @P3 BRA `(.L_x_2119) ;  /* 0x00000000005c3947 */ /* 0x000fd80003800000 */
[----:B------:R-:W-:Y:S01]  /*100e0*/  ULDC.64 UR6, c[0x0][0xad8] ;  /* 0x0002b60000067ab9 */ /* 0x000fe20000000a00 */
[----:B------:R-:W-:Y:S01]  /*100f0*/  IMAD.MOV.U32 R2, RZ, RZ, R76 ;  /* 0x000000ffff027224 */ /* 0x000fe200078e004c */
[----:B------:R-:W-:Y:S01]  /*10100*/  ULDC UR4, c[0x0][0xa8c] ;  /* 0x0002a30000047ab9 */ /* 0x000fe20000000800 */
[----:B------:R-:W-:Y:S01]  /*10110*/  IMAD R17, R5, UR6, RZ ;  /* 0x0000000605117c24 */ /* 0x000fe2000f8e02ff */
[C---:B------:R-:W-:Y:S01]  /*10120*/  IADD3 R6, R18.reuse, 0xc0, RZ ;  /* 0x000000c012067810 */ /* 0x040fe20007ffe0ff */
[----:B------:R-:W-:Y:S01]  /*10130*/  IMAD.MOV.U32 R3, RZ, RZ, R81 ;  /* 0x000000ffff037224 */ /* 0x000fe200078e0051 */
[C---:B------:R-:W-:Y:S01]  /*10140*/  ISETP.GE.AND P4, PT, R18.reuse, UR4, PT ;  /* 0x0000000412007c0c */ /* 0x040fe2000bf86270 */
[----:B------:R-:W-:Y:S01]  /*10150*/  VIADD R0, R18, 0x40 ;  /* 0x0000004012007836 */ /* 0x000fe20000000000 */
[----:B------:R-:W-:Y:S01]  /*10160*/  ULDC.64 UR8, c[0x0][0x208] ;  /* 0x0000820000087ab9 */ /* 0x000fe20000000a00 */
[----:B------:R-:W-:-:S03]  /*10170*/  IMAD.WIDE.U32 R2, R4, UR6, R2 ;  /* 0x0000000604027c25 */ /* 0x000fc6000f8e0002 */
[----:B------:R-:W-:Y:S01]  /*10180*/  ISETP.GE.AND P3, PT, R0, UR4, PT ;  /* 0x0000000400007c0c */ /* 0x000fe2000bf66270 */
[----:B------:R-:W-:Y:S01]  /*10190*/  IMAD R17, R4, UR7, R17 ;  /* 0x0000000704117c24 */ /* 0x000fe2000f8e0211 */
[----:B------:R-:W-:Y:S01]  /*101a0*/  ULDC.64 UR6, c[0x0][0xa80] ;  /* 0x0002a00000067ab9 */ /* 0x000fe20000000a00 */
[----:B------:R-:W-:Y:S01]  /*101b0*/  VIADD R0, R18, 0x80 ;  /* 0x0000008012007836 */ /* 0x000fe20000000000 */
[----:B------:R-:W-:Y:S01]  /*101c0*/  LEA R78, P6, R2, UR6, 0x1 ;  /* 0x00000006024e7c11 */ /* 0x000fe2000f8c08ff */
[----:B------:R-:W-:-:S03]  /*101d0*/  IMAD.IADD R3, R3, 0x1, R17 ;  /* 0x0000000103037824 */ /* 0x000fc600078e0211 */
[----:B------:R-:W-:Y:S02]  /*101e0*/  ISETP.GE.AND P5, PT, R0, UR4, PT ;  /* 0x0000000400007c0c */ /* 0x000fe4000bfa6270 */
[----:B------:R-:W-:Y:S02]  /*101f0*/  LEA.HI.X R79, R2, UR7, R3, 0x1, P6 ;  /* 0x00000007024f7c11 */ /* 0x000fe4000b0f0c03 */
[----:B------:R-:W-:-:S03]  /*10200*/  ISETP.GE.AND P6, PT, R6, UR4, PT ;  /* 0x0000000406007c0c */ /* 0x000fc6000bfc6270 */
[----:B-----5:R1:W-:Y:S04]  /*10210*/  @!P4 STG.E.128 desc[UR8][R78.64], R28 ;  /* 0x0000001c4e00c986 */ /* 0x0203e8000c101d08 */
[----:B------:R1:W-:Y:S04]  /*10220*/  @!P3 STG.E.128 desc[UR8][R78.64+0x80], R60 ;  /* 0x0000803c4e00b986 */ /* 0x0003e8000c101d08 */
[----:B------:R1:W-:Y:S04]  /*10230*/  @!P5 STG.E.128 desc[UR8][R78.64+0x100], R68 ;  /* 0x000100444e00d986 */ /* 0x0003e8000c101d08 */
[----:B------:R1:W-:Y:S02]  /*10240*/  @!P6 STG.E.128 desc[UR8][R78.64+0x180], R72 ;  /* 0x000180484e00e986 */ /* 0x0003e4000c101d08 */
.L_x_2119:
[----:B------:R-:W-:Y:S05]  /*10250*/  BSYNC B1 ;  /* 0x0000000000017941 */ /* 0x000fea0003800000 */
.L_x_2118:
        /* <DEDUP_REMOVED lines=27> */
.L_x_2121:
[----:B------:R-:W-:Y:S05]  /*10410*/  BSYNC B1 ;  /* 0x0000000000017941 */ /* 0x000fea0003800000 */
.L_x_2120:
[----:B------:R-:W-:Y:S04]  /*10420*/  BSSY B1, `(.L_x_2122) ;  /* 0x000001b000017945 */ /* 0x000fe80003800000 */
[----:B------:R-:W-:Y:S05]  /*10430*/  @P1 BRA `(.L_x_2123) ;  /* 0x0000000000641947 */ /* 0x000fea0003800000 */
[----:B------:R-:W-:Y:S01]  /*10440*/  IADD3 R17, P0, R4, 0x40, RZ ;  /* 0x0000004004117810 */ /* 0x000fe20007f1e0ff */
        /* <DEDUP_REMOVED lines=24> */
.L_x_2123:
[----:B------:R-:W-:Y:S05]  /*105d0*/  BSYNC B1 ;  /* 0x0000000000017941 */ /* 0x000fea0003800000 */
.L_x_2122:
[----:B------:R-:W-:Y:S05]  /*105e0*/  @P2 BRA `(.L_x_2124) ;  /* 0x0000000c00cc2947 */ /* 0x000fea0003800000 */
[----:B---3-5:R-:W-:Y:S01]  /*105f0*/  IADD3 R13, P0, R4, 0x60, RZ ;  /* 0x00000060040d7810 */ /* 0x028fe20007f1e0ff */
[----:B------:R-:W-:Y:S01]  /*10600*/  ULDC.64 UR6, c[0x0][0xad8] ;  /* 0x0002b60000067ab9 */ /* 0x000fe20000000a00 */
[----:B------:R-:W-:Y:S01]  /*10610*/  IADD3 R0, R18, 0x40, RZ ;  /* 0x0000004012007810 */ /* 0x000fe20007ffe0ff */
[----:B------:R-:W-:Y:S01]  /*10620*/  IMAD.MOV.U32 R2, RZ, RZ, R76 ;  /* 0x000000ffff027224 */ /* 0x000fe200078e004c */
[----:B------:R-:W-:Y:S01]  /*10630*/  ULDC UR4, c[0x0][0xa8c] ;  /* 0x0002a30000047ab9 */ /* 0x000fe20000000800 */
[----:B------:R-:W-:Y:S01]  /*10640*/  IMAD.X R4, RZ, RZ, R5, P0 ;  /* 0x000000ffff047224 */ /* 0x000fe200000e0605 */
        /* <DEDUP_REMOVED lines=22> */
.L_x_2116:
[----:B------:R-:W-:Y:S01]  /*107b0*/  R2UR UR8, R218 ;  /* 0x00000000da0872ca */ /* 0x000fe200000e0000 */
[----:B------:R-:W-:Y:S01]  /*107c0*/  ULDC.64 UR6, c[0x0][0xbe0] ;  /* 0x0002f80000067ab9 */ /* 0x000fe20000000a00 */
[----:B------:R-:W-:Y:S01]  /*107d0*/  R2UR UR4, R216 ;  /* 0x00000000d80472ca */ /* 0x000fe200000e0000 */
[----:B------:R-:W-:Y:S01]  /*107e0*/  UISETP.NE.U32.AND UP0, UPT, UR6, URZ, UPT ;  /* 0x0000003f0600728c */ /* 0x000fe2000bf05070 */
[----:B------:R-:W-:-:S03]  /*107f0*/  ULDC.64 UR12, c[0x0][0x208] ;  /* 0x00008200000c7ab9 */ /* 0x000fc60000000a00 */
[----:B------:R-:W-:-:S06]  /*10800*/  UISETP.NE.AND.EX UP1, UPT, UR7, URZ, UPT, UP0 ;  /* 0x0000003f0700728c */ /* 0x000fcc000bf25300 */
[----:B------:R-:W-:Y:S02]  /*10810*/  PLOP3.LUT P2, PT, PT, PT, UP1, 0x80, 0x0 ;  /* 0x000000000000781c */ /* 0x000fe40003f4f018 */
[----:B------:R-:W-:Y:S02]  /*10820*/  USHF.L.U64.HI UR10, UR4, 0x2, UR8 ;  /* 0x00000002040a7899 */ /* 0x000fe40008010208 */
[----:B------:R-:W-:Y:S01]  /*10830*/  USHF.L.U32 UR4, UR4, 0x2, URZ ;  /* 0x0000000204047899 */ /* 0x000fe2000800063f */
[----:B------:R-:W-:-:S03]  /*10840*/  ULDC.64 UR8, c[0x0][0xbd8] ;  /* 0x0002f60000087ab9 */ /* 0x000fc60000000a00 */
[----:B------:R-:W-:Y:S02]  /*10850*/  @UP1 UIADD3 UR6, UP2, UR4, UR6, URZ ;  /* 0x0000000604061290 */ /* 0x000fe4000ff5e03f */
[----:B------:R-:W-:Y:S02]  /*10860*/  UISETP.NE.U32.AND UP0, UPT, UR8, URZ, UPT ;  /* 0x0000003f0800728c */ /* 0x000fe4000bf05070 */
[----:B------:R-:W-:Y:S02]  /*10870*/  @UP1 UIADD3.X UR7, UR10, UR7, URZ, UP2, !UPT ;  /* 0x000000070a071290 */ /* 0x000fe400097fe43f */
[----:B------:R-:W-:Y:S01]  /*10880*/  IMAD.U32 R4, RZ, RZ, UR6 ;  /* 0x00000006ff047e24 */ /* 0x000fe2000f8e00ff */
[----:B------:R-:W-:Y:S02]  /*10890*/  UISETP.NE.AND.EX UP0, UPT, UR9, URZ, UPT, UP0 ;  /* 0x0000003f0900728c */ /* 0x000fe4000bf05300 */
[----:B------:R-:W-:Y:S01]  /*108a0*/  UIADD3 UR4, UP1, UR4, UR8, URZ ;  /* 0x0000000804047290 */ /* 0x000fe2000ff3e03f */
[----:B------:R-:W-:-:S03]  /*108b0*/  IMAD.U32 R5, RZ, RZ, UR7 ;  /* 0x00000007ff057e24 */ /* 0x000fc6000f8e00ff */
[----:B------:R-:W-:Y:S01]  /*108c0*/  PLOP3.LUT P1, PT, PT, PT, UP0, 0x80, 0x0 ;  /* 0x000000000000781c */ /* 0x000fe20003f2f008 */
[----:B------:R-:W-:Y:S01]  /*108d0*/  UIADD3.X UR6, UR10, UR9, URZ, UP1, !UPT ;  /* 0x000000090a067290 */ /* 0x000fe20008ffe43f */
[----:B------:R-:W2:Y:S01]  /*108e0*/  @P2 LDG.E R4, desc[UR12][R4.64] ;  /* 0x0000000c04042981 */ /* 0x000ea2000c1e1900 */
[----:B------:R-:W-:Y:S02]  /*108f0*/  IMAD.MOV.U32 R9, RZ, RZ, RZ ;  /* 0x000000ffff097224 */ /* 0x000fe400078e00ff */
[----:B------:R-:W-:Y:S02]  /*10900*/  IMAD.U32 R2, RZ, RZ, UR4 ;  /* 0x00000004ff027e24 */ /* 0x000fe4000f8e00ff */
[----:B------:R-:W-:Y:S01]  /*10910*/  IMAD.U32 R3, RZ, RZ, UR6 ;  /* 0x00000006ff037e24 */ /* 0x000fe2000f8e00ff */
[----:B------:R-:W-:Y:S01]  /*10920*/  ULDC UR4, c[0x0][0xa88] ;  /* 0x0002a20000047ab9 */ /* 0x000fe20000000800 */
[----:B------:R-:W-:-:S04]  /*10930*/  ISETP.GT.AND P0, PT, R225, 0x7f, PT ;  /* 0x0000007fe100780c */ /* 0x000fc80003f04270 */
[----:B------:R0:W5:Y:S01]  /*10940*/  @P1 LDG.E R9, desc[UR12][R2.64] ;  /* 0x0000000c02091981 */ /* 0x000162000c1e1900 */
[----:B--2---:R-:W-:Y:S01]  /*10950*/  @P2 R2UR UR4, R4 ;  /* 0x00000000040422ca */ /* 0x004fe200000e0000 */
[----:B0-----:R-:W-:-:S14]  /*10960*/  @P2 BRA `(.L_x_2125) ;  /* 0x00000000001c2947 */ /* 0x001fdc0003800000 */
[----:B------:R-:W-:Y:S05]  /*10970*/  @!P1 BRA `(.L_x_2125) ;  /* 0x0000000000189947 */ /* 0x000fea0003800000 */
[----:B------:R-:W-:Y:S02]  /*10980*/  ULDC.64 UR6, c[0x0][0x208] ;  /* 0x0000820000067ab9 */ /* 0x000fe40000000a00 */
[----:B------:R-:W2:Y:S04]  /*10990*/  LDG.E R4, desc[UR6][R2.64] ;  /* 0x0000000602047981 */ /* 0x000ea8000c1e1900 */
[----:B------:R-:W3:Y:S01]  /*109a0*/  LDG.E R0, desc[UR6][R2.64+0x4] ;  /* 0x0000040602007981 */ /* 0x000ee2000c1e1900 */
[----:B--2---:R-:W-:Y:S02]  /*109b0*/  R2UR UR6, R4 ;  /* 0x00000000040672ca */ /* 0x004fe400000e0000 */
[----:B---3--:R-:W-:-:S13]  /*109c0*/  R2UR UR4, R0 ;  /* 0x00000000000472ca */ /* 0x008fda00000e0000 */
[----:B------:R-:W-:-:S12]  /*109d0*/  UIADD3 UR4, -UR6, UR4, URZ ;  /* 0x0000000406047290 */ /* 0x000fd8000fffe13f */
.L_x_2125:
        /* <DEDUP_REMOVED lines=10> */
[----:B------:R-:W0:Y:S01]  /*10a80*/  S2R R2, SR_TID.X ;  /* 0x0000000000027919 */ /* 0x000e220000002100 */
[----:B------:R-:W-:-:S13]  /*10a90*/  R2UR UR6, R219 ;  /* 0x00000000db0672ca */ /* 0x000fda00000e0000 */
[----:B------:R-:W-:-:S05]  /*10aa0*/  MOV R0, UR6 ;  /* 0x0000000600007c02 */ /* 0x000fca0008000f00 */
[----:B0-----:R-:W-:-:S04]  /*10ab0*/  IMAD R0, R0, 0x80, R2 ;  /* 0x0000008000007824 */ /* 0x001fc800078e0202 */
[----:B------:R-:W-:-:S05]  /*10ac0*/  VIADD R0, R0, 0xffffff80 ;  /* 0xffffff8000007836 */ /* 0x000fca0000000000 */
[----:B------:R-:W-:-:S13]  /*10ad0*/  ISETP.GE.AND P0, PT, R0, UR4, PT ;  /* 0x0000000400007c0c */ /* 0x000fda000bf06270 */
[----:B------:R-:W-:Y:S05]  /*10ae0*/  @P0 BRA `(.L_x_2127) ;  /* 0x0000000000540947 */ /* 0x000fea0003800000 */
[----:B------:R-:W-:Y:S01]  /*10af0*/  R2UR UR7, R217 ;  /* 0x00000000d90772ca */ /* 0x000fe200000e0000 */
[----:B------:R-:W-:Y:S01]  /*10b00*/  ULDC.64 UR12, c[0x0][0xb70] ;  /* 0x0002dc00000c7ab9 */ /* 0x000fe20000000a00 */
[C---:B------:R-:W-:Y:S01]  /*10b10*/  IADD3 R2, P0, R0.reuse, R9, RZ ;  /* 0x0000000900027210 */ /* 0x040fe20007f1e0ff */
        /* <DEDUP_REMOVED lines=18> */
.L_x_2127:
[----:B------:R-:W-:Y:S05]  /*10c40*/  BSYNC B1 ;  /* 0x0000000000017941 */ /* 0x000fea0003800000 */
.L_x_2126:
[----:B------:R-:W-:Y:S01]  /*10c50*/  R2UR UR11, R219 ;  /* 0x00000000db0b72ca */ /* 0x000fe200000e0000 */
[----:B------:R-:W-:Y:S01]  /*10c60*/  ULDC.64 UR6, c[0x0][0xaa0] ;  /* 0x0002a80000067ab9 */ /* 0x000fe20000000a00 */
[----:B------:R-:W-:Y:S01]  /*10c70*/  R2UR UR14, R217 ;  /* 0x00000000d90e72ca */ /* 0x000fe200000e0000 */
[----:B------:R-:W-:Y:S01]  /*10c80*/  IMAD.MOV.U32 R2, RZ, RZ, R18 ;  /* 0x000000ffff027224 */ /* 0x000fe200078e0012 */
[----:B0-----:R-:W-:Y:S01]  /*10c90*/  MOV R3, R11 ;  /* 0x0000000b00037202 */ /* 0x001fe20000000f00 */
[----:B------:R-:W-:Y:S01]  /*10ca0*/  IMAD R0, R6, UR6, RZ ;  /* 0x0000000606007c24 */ /* 0x000fe2000f8e02ff */
[----:B------:R-:W-:Y:S01]  /*10cb0*/  ULDC.64 UR12, c[0x0][0xae0] ;  /* 0x0002b800000c7ab9 */ /* 0x000fe20000000a00 */
[C---:B------:R-:W-:Y:S01]  /*10cc0*/  VIADD R4, R212.reuse, 0x40 ;  /* 0x00000040d4047836 */ /* 0x040fe20000000000 */
[----:B------:R-:W-:Y:S01]  /*10cd0*/  BSSY B1, `(.L_x_2128) ;  /* 0x0000031000017945 */ /* 0x000fe20003800000 */
[----:B------:R-:W-:Y:S01]  /*10ce0*/  IMAD.WIDE.U32 R2, R9, UR6, R2 ;  /* 0x0000000609027c25 */ /* 0x000fe2000f8e0002 */
[----:B------:R-:W-:Y:S01]  /*10cf0*/  UIMAD UR6, UR8, UR12, URZ ;  /* 0x0000000c080672a4 */ /* 0x000fe2000f8e023f */
[----:B------:R-:W-:-:S02]  /*10d00*/  IADD3 R6, R212, 0x60, RZ ;  /* 0x00000060d4067810 */ /* 0x000fc40007ffe0ff */
[----:B------:R-:W-:Y:S01]  /*10d10*/  IMAD R9, R9, UR7, R0 ;  /* 0x0000000709097c24 */ /* 0x000fe2000f8e0200 */
[----:B------:R-:W-:Y:S01]  /*10d20*/  UIMAD UR7, UR11, -0x80, UR4 ;  /* 0xffffff800b0778a4 */ /* 0x000fe2000f8e0204 */
[----:B------:R-:W-:Y:S01]  /*10d30*/  IMAD.U32 R5, RZ, RZ, UR12 ;  /* 0x0000000cff057e24 */ /* 0x000fe2000f8e00ff */
[----:B------:R-:W-:Y:S01]  /*10d40*/  UIMAD UR6, UR14, UR13, UR6 ;  /* 0x0000000d0e0672a4 */ /* 0x000fe2000f8e0206 */
[----:B------:R-:W-:Y:S01]  /*10d50*/  IMAD.IADD R3, R3, 0x1, R9 ;  /* 0x0000000103037824 */ /* 0x000fe200078e0209 */
[----:B------:R-:W-:Y:S01]  /*10d60*/  SHF.R.S32.HI R9, RZ, 0x1f, R212 ;  /* 0x0000001fff097819 */ /* 0x000fe200000114d4 */
[----:B------:R-:W-:Y:S01]  /*10d70*/  ULDC.64 UR12, c[0x0][0xae8] ;  /* 0x0002ba00000c7ab9 */ /* 0x000fe20000000a00 */
[----:B------:R-:W-:Y:S01]  /*10d80*/  ISETP.GE.AND P2, PT, R212, UR7, PT ;  /* 0x00000007d4007c0c */ /* 0x000fe2000bf46270 */
[----:B------:R-:W-:Y:S01]  /*10d90*/  IMAD.WIDE.U32 R2, R5, UR14, R2 ;  /* 0x0000000e05027c25 */ /* 0x000fe2000f8e0002 */
[----:B------:R-:W-:Y:S01]  /*10da0*/  UIMAD UR4, UR10, UR12, URZ ;  /* 0x0000000c0a0472a4 */ /* 0x000fe2000f8e023f */
[----:B------:R-:W-:-:S02]  /*10db0*/  ISETP.GE.AND P0, PT, R4, UR7, PT ;  /* 0x0000000704007c0c */ /* 0x000fc4000bf06270 */
[----:B------:R-:W-:Y:S01]  /*10dc0*/  VIADD R3, R3, UR6 ;  /* 0x0000000603037c36 */ /* 0x000fe20008000000 */
[----:B------:R-:W-:Y:S01]  /*10dd0*/  UIMAD UR4, UR9, UR13, UR4 ;  /* 0x0000000d090472a4 */ /* 0x000fe2000f8e0204 */
[----:B------:R-:W-:Y:S02]  /*10de0*/  IMAD.U32 R5, RZ, RZ, UR12 ;  /* 0x0000000cff057e24 */ /* 0x000fe4000f8e00ff */
[----:B------:R-:W-:Y:S02]  /*10df0*/  VIADD R0, R212, 0x20 ;  /* 0x00000020d4007836 */ /* 0x000fe40000000000 */
[----:B------:R-:W-:-:S03]  /*10e00*/  IMAD.WIDE.U32 R4, R5, UR9, R2 ;  /* 0x0000000905047c25 */ /* 0x000fc6000f8e0002 */
[----:B------:R-:W-:Y:S01]  /*10e10*/  ISETP.GE.AND P1, PT, R0, UR7, PT ;  /* 0x0000000700007c0c */ /* 0x000fe2000bf26270 */
[----:B------:R-:W-:Y:S02]  /*10e20*/  IMAD.U32 R11, RZ, RZ, UR11 ;  /* 0x0000000bff0b7e24 */ /* 0x000fe4000f8e00ff */
[----:B------:R-:W-:Y:S02]  /*10e30*/  IMAD.MOV.U32 R8, RZ, RZ, R212 ;  /* 0x000000ffff087224 */ /* 0x000fe400078e00d4 */
[----:B------:R-:W-:Y:S02]  /*10e40*/  VIADD R13, R5, UR4 ;  /* 0x00000004050d7c36 */ /* 0x000fe40008000000 */
        /* <DEDUP_REMOVED lines=10> */
[C---:B------:R-:W-:Y:S01]  /*10ef0*/  VIADD R0, R18.reuse, 0xc0 ;  /* 0x000000c012007836 */ /* 0x040fe20000000000 */
[----:B------:R-:W-:Y:S01]  /*10f00*/  ISETP.GE.AND P3, PT, R18, UR4, PT ;  /* 0x0000000412007c0c */ /* 0x000fe2000bf66270 */
[----:B------:R-:W-:Y:S01]  /*10f10*/  IMAD.MOV.U32 R2, RZ, RZ, R4 ;  /* 0x000000ffff027224 */ /* 0x000fe200078e0004 */
[----:B------:R-:W-:Y:S01]  /*10f20*/  ULDC.64 UR10, c[0x0][0x208] ;  /* 0x00008200000a7ab9 */ /* 0x000fe20000000a00 */
[----:B------:R-:W-:Y:S01]  /*10f30*/  IMAD R11, R8, UR9, R11 ;  /* 0x00000009080b7c24 */ /* 0x000fe2000f8e020b */
[----:B------:R-:W-:Y:S01]  /*10f40*/  ISETP.GE.AND P6, PT, R0, UR4, PT ;  /* 0x0000000400007c0c */ /* 0x000fe2000bfc6270 */
        /* <DEDUP_REMOVED lines=9> */
.L_x_2129:
[----:B------:R-:W-:Y:S05]  /*10fe0*/  BSYNC B1 ;  /* 0x0000000000017941 */ /* 0x000fea0003800000 */
.L_x_2128:
[----:B------:R-:W-:Y:S01]  /*10ff0*/  BSSY B1, `(.L_x_2130) ;  /* 0x000001c000017945 */ /* 0x000fe20003800000 */
[----:B------:R-:W-:-:S03]  /*11000*/  ISETP.GE.AND P2, PT, R6, UR7, PT ;  /* 0x0000000706007c0c */ /* 0x000fc6000bf46270 */
[----:B------:R-:W-:Y:S10]  /*11010*/  @P1 BRA `(.L_x_2131) ;  /* 0x0000000000641947 */ /* 0x000ff40003800000 */
[----:B0-----:R-:W-:Y:S01]  /*11020*/  IADD3 R11, P1, R8, 0x20, RZ ;  /* 0x00000020080b7810 */ /* 0x001fe20007f3e0ff */
        /* <DEDUP_REMOVED lines=24> */
.L_x_2131:
[----:B------:R-:W-:Y:S05]  /*111b0*/  BSYNC B1 ;  /* 0x0000000000017941 */ /* 0x000fea0003800000 */
.L_x_2130:
        /* <DEDUP_REMOVED lines=12> */
[----:B------:R-:W-:Y:S01]  /*11280*/  IADD3 R6, R18, 0xc0, RZ ;  /* 0x000000c012067810 */ /* 0x000fe20007ffe0ff */
[----:B------:R-:W-:Y:S01]  /*11290*/  IMAD R0, R0, UR8, RZ ;  /* 0x0000000800007c24 */ /* 0x000fe2000f8e02ff */
[----:B------:R-:W-:Y:S01]  /*112a0*/  ISETP.GE.AND P1, PT, R18, UR4, PT ;  /* 0x0000000412007c0c */ /* 0x000fe2000bf26270 */
[----:B------:R-:W-:Y:S01]  /*112b0*/  IMAD.WIDE.U32 R2, R11, UR8, R2 ;  /* 0x000000080b027c25 */ /* 0x000fe2000f8e0002 */
[----:B------:R-:W-:Y:S01]  /*112c0*/  ISETP.GE.AND P5, PT, R6, UR4, PT ;  /* 0x0000000406007c0c */ /* 0x000fe2000bfa6270 */
[----:B------:R-:W-:-:S02]  /*112d0*/  ULDC.64 UR10, c[0x0][0x208] ;  /* 0x00008200000a7ab9 */ /* 0x000fc40000000a00 */
        /* <DEDUP_REMOVED lines=9> */
.L_x_2133:
[----:B------:R-:W-:Y:S05]  /*11370*/  BSYNC B1 ;  /* 0x0000000000017941 */ /* 0x000fea0003800000 */
.L_x_2132:
[----:B------:R-:W-:Y:S05]  /*11380*/  @P2 BRA `(.L_x_2124) ;  /* 0x0000000000642947 */ /* 0x000fea0003800000 */
[----:B------:R-:W-:Y:S01]  /*11390*/  IADD3 R5, P0, R8, 0x60, RZ ;  /* 0x0000006008057810 */ /* 0x000fe20007f1e0ff */
[C---:B------:R-:W-:Y:S01]  /*113a0*/  VIADD R0, R18.reuse, 0x40 ;  /* 0x0000004012007836 */ /* 0x040fe20000000000 */
[----:B------:R-:W-:Y:S01]  /*113b0*/  ULDC UR4, c[0x0][0xa8c] ;  /* 0x0002a30000047ab9 */ /* 0x000fe20000000800 */
[----:B------:R-:W-:Y:S01]  /*113c0*/  ULDC.64 UR6, c[0x0][0xad8] ;  /* 0x0002b60000067ab9 */ /* 0x000fe20000000a00 */
[----:B------:R-:W-:Y:S01]  /*113d0*/  IMAD.MOV.U32 R2, RZ, RZ, R4 ;  /* 0x000000ffff027224 */ /* 0x000fe200078e0004 */
[----:B------:R-:W-:Y:S01]  /*113e0*/  ISETP.GE.AND P1, PT, R18, UR4, PT ;  /* 0x0000000412007c0c */ /* 0x000fe2000bf26270 */
[----:B------:R-:W-:Y:S01]  /*113f0*/  IMAD.X R8, RZ, RZ, R9, P0 ;  /* 0x000000ffff087224 */ /* 0x000fe200000e0609 */
[----:B------:R-:W-:Y:S01]  /*11400*/  ISETP.GE.AND P2, PT, R0, UR4, PT ;  /* 0x0000000400007c0c */ /* 0x000fe2000bf46270 */
[----:B------:R-:W-:Y:S01]  /*11410*/  IMAD.MOV.U32 R3, RZ, RZ, R13 ;  /* 0x000000ffff037224 */ /* 0x000fe200078e000d */
[C---:B------:R-:W-:Y:S01]  /*11420*/  IADD3 R0, R18.reuse, 0xc0, RZ ;  /* 0x000000c012007810 */ /* 0x040fe20007ffe0ff */
[----:B------:R-:W-:Y:S01]  /*11430*/  VIADD R4, R18, 0x80 ;  /* 0x0000008012047836 */ /* 0x000fe20000000000 */
[----:B------:R-:W-:Y:S01]  /*11440*/  ULDC.64 UR8, c[0x0][0x208] ;  /* 0x0000820000087ab9 */ /* 0x000fe20000000a00 */
        /* <DEDUP_REMOVED lines=13> */
.L_x_2124:
[----:B------:R-:W-:Y:S05]  /*11520*/  BSYNC B0 ;  /* 0x0000000000007941 */ /* 0x000fea0003800000 */
.L_x_2115:
[----:B------:R-:W-:Y:S02]  /*11530*/  ULDC UR4, c[0x0][0xc14] ;  /* 0x0003050000047ab9 */ /* 0x000fe40000000800 */
[----:B------:R-:W-:-:S13]  /*11540*/  ISETP.GE.AND P0, PT, R7, UR4, PT ;  /* 0x0000000407007c0c */ /* 0x000fda000bf06270 */
[----:B------:R-:W-:Y:S05]  /*11550*/  @!P0 BRA `(.L_x_2134) ;  /* 0xfffffef8001c8947 */ /* 0x000fea000383ffff */
[----:B------:R-:W-:Y:S05]  /*11560*/  EXIT ;  /* 0x000000000000794d */ /* 0x000fea0003800000 */
.L_x_2079:
        /* <DEDUP_REMOVED lines=23> */
[----:B------:R-:W-:-:S09]  /*116e0*/  LOP3.LUT R0, R0, 0xfffffffe, RZ, 0xc0, !PT ;  /* 0xfffffffe00007812 */ /* 0x000fd200078ec0ff */
        /* <DEDUP_REMOVED lines=16> */
[----:B------:R-:W-:Y:S01]  /*117f0*/  MOV R6, RZ ;  /* 0x000000ff00067202 */ /* 0x000fe20000000f00 */
        /* <DEDUP_REMOVED lines=21> */
.L_x_2139:
        /* <DEDUP_REMOVED lines=16> */
.L_x_2138:
[----:B------:R-:W-:Y:S05]  /*11a50*/  BSYNC B0 ;  /* 0x0000000000007941 */ /* 0x000fea0003800000 */
.L_x_2137:
        /* <DEDUP_REMOVED lines=25> */
.L_x_2135:
[----:B------:R-:W-:Y:S01]  /*11bf0*/  IMAD.IADD R7, R5, 0x1, -R2 ;  /* 0x0000000105077824 */ /* 0x000fe200078e0a02 */
[----:B------:R-:W-:-:S03]  /*11c00*/  ULDC.64 UR8, c[0x0][0x208] ;  /* 0x0000820000087ab9 */ /* 0x000fc60000000a00 */
        /* <DEDUP_REMOVED lines=19> */
.L_x_2140:
[----:B-1----:R-:W-:Y:S01]  /*11d40*/  IADD3 R2, RZ, -R3, RZ ;  /* 0x80000003ff027210 */ /* 0x002fe20007ffe0ff */
[----:B---3--:R-:W-:Y:S01]  /*11d50*/  IMAD R16, R16, UR4, R7 ;  /* 0x0000000410107c24 */ /* 0x008fe2000f8e0207 */
[----:B--2---:R-:W-:-:S03]  /*11d60*/  IABS R4, R6 ;  /* 0x0000000600047213 */ /* 0x004fc60000000000 */
        /* <DEDUP_REMOVED lines=47> */
[----:B------:R-:W-:Y:S02]  /*12060*/  @!P0 LOP3.LUT R3, RZ, R8, RZ, 0x33, !PT ;  /* 0x00000008ff038212 */ /* 0x000fe400078e33ff */
[----:B------:R-:W-:Y:S02]  /*12070*/  IADD3 R8, -R8, RZ, RZ ;  /* 0x000000ff08087210 */ /* 0x000fe40007ffe1ff */
[----:B------:R-:W-:-:S03]  /*12080*/  LOP3.LUT R2, RZ, R3, RZ, 0x33, !PT ;  /* 0x00000003ff027212 */ /* 0x000fc600078e33ff */
[----:B------:R-:W-:Y:S02]  /*12090*/  IMAD R18, R3, R8, R4 ;  /* 0x0000000803127224 */ /* 0x000fe400078e0204 */
[----:B------:R-:W-:Y:S01]  /*120a0*/  IMAD.IADD R17, R17, 0x1, R2 ;  /* 0x0000000111117824 */ /* 0x000fe200078e0202 */
[----:B------:R-:W-:Y:S06]  /*120b0*/  BRA `(.L_x_2141) ;  /* 0x00000000000c7947 */ /* 0x000fec0003800000 */
.L_x_2136:
[----:B------:R-:W-:Y:S02]  /*120c0*/  IMAD.MOV.U32 R17, RZ, RZ, RZ ;  /* 0x000000ffff117224 */ /* 0x000fe400078e00ff */
[----:B------:R-:W-:Y:S02]  /*120d0*/  IMAD.U32 R16, RZ, RZ, UR6 ;  /* 0x00000006ff107e24 */ /* 0x000fe4000f8e00ff */
[----:B------:R-:W-:-:S07]  /*120e0*/  IMAD.MOV.U32 R18, RZ, RZ, RZ ;  /* 0x000000ffff127224 */ /* 0x000fce00078e00ff */
.L_x_2141:
[----:B------:R-:W1:Y:S01]  /*120f0*/  S2R R2, SR_TID.X ;  /* 0x0000000000027919 */ /* 0x000e620000002100 */
[----:B------:R-:W-:Y:S01]  /*12100*/  STL [R1+0x20], RZ ;  /* 0x000020ff01007387 */ /* 0x000fe20000100800 */
        /* <DEDUP_REMOVED lines=10> */
[----:B------:R1:W-:Y:S03]  /*121b0*/  STL [R1], RZ ;  /* 0x000000ff01007387 */ /* 0x0003e60000100800 */
[----:B------:R-:W-:Y:S05]  /*121c0*/  @P0 BRA `(.L_x_2142) ;  /* 0x0000004400dc0947 */ /* 0x000fea0003800000 */
[----:B-1----:R-:W-:Y:S01]  /*121d0*/  IMAD.MOV.U32 R0, RZ, RZ, 0x1 ;  /* 0x00000001ff007424 */ /* 0x002fe200078e00ff */
[----:B------:R1:W-:Y:S01]  /*121e0*/  STL [R1], RZ ;  /* 0x000000ff01007387 */ /* 0x0003e20000100800 */
[----:B------:R-:W-:Y:S01]  /*121f0*/  ULDC UR38, c[0x0][0xc] ;  /* 0x0000030000267ab9 */ /* 0x000fe20000000800 */
[----:B------:R-:W-:Y:S02]  /*12200*/  ULDC.64 UR36, c[0x0][0x198] ;  /* 0x0000660000247ab9 */ /* 0x000fe40000000a00 */
[----:B------:R1:W-:Y:S04]  /*12210*/  STL [R1+0x8], R0 ;  /* 0x0000080001007387 */ /* 0x0003e80000100800 */
[----:B------:R1:W-:Y:S02]  /*12220*/  STL [R1+0x20], RZ ;  /* 0x000020ff01007387 */ /* 0x0003e40000100800 */
.L_x_2210:
[----:B--2---:R-:W2:Y:S01]  /*12230*/  LDC.64 R2, c[0x0][0xc60] ;  /* 0x00031800ff027b82 */ /* 0x004ea20000000a00 */
[----:B------:R-:W-:Y:S01]  /*12240*/  ULDC.64 UR4, c[0x0][0x208] ;  /* 0x0000820000047ab9 */ /* 0x000fe20000000a00 */
[----:B--2---:R-:W-:-:S05]  /*12250*/  IMAD.WIDE R2, R19, 0x4, R2 ;  /* 0x0000000413027825 */ /* 0x004fca00078e0202 */
[----:B------:R-:W2:Y:S01]  /*12260*/  LDG.E R5, desc[UR4][R2.64] ;  /* 0x0000000402057981 */ /* 0x000ea2000c1e1900 */
[----:B------:R-:W-:Y:S05]  /*12270*/  YIELD ;  /* 0x0000000000007946 */ /* 0x000fea0003800000 */
[----:B------:R-:W-:Y:S01]  /*12280*/  ULDC.64 UR4, c[0x0][0xa28] ;  /* 0x00028a0000047ab9 */ /* 0x000fe20000000a00 */
[----:B-1----:R-:W-:Y:S01]  /*12290*/  IMAD.MOV.U32 R0, RZ, RZ, RZ ;  /* 0x000000ffff007224 */ /* 0x002fe200078e00ff */
[----:B------:R-:W-:Y:S01]  /*122a0*/  ISETP.NE.U32.AND P0, PT, RZ, UR4, PT ;  /* 0x00000004ff007c0c */ /* 0x000fe2000bf05070 */
[----:B------:R-:W-:Y:S01]  /*122b0*/  ULDC.64 UR8, c[0x0][0x208] ;  /* 0x0000820000087ab9 */ /* 0x000fe20000000a00 */
[----:B------:R-:W-:Y:S01]  /*122c0*/  MOV R6, RZ ;  /* 0x000000ff00067202 */ /* 0x000fe20000000f00 */
[----:B------:R-:W-:Y:S01]  /*122d0*/  ULDC.64 UR6, c[0x0][0xa08] ;  /* 0x0002820000067ab9 */ /* 0x000fe20000000a00 */
[----:B------:R-:W-:-:S02]  /*122e0*/  ISETP.NE.AND.EX P0, PT, RZ, UR5, PT, P0 ;  /* 0x00000005ff007c0c */ /* 0x000fc4000bf05300 */
[----:B--2---:R-:W-:Y:S01]  /*122f0*/  SHF.R.S32.HI R4, RZ, 0x1f, R5 ;  /* 0x0000001fff047819 */ /* 0x004fe20000011405 */
[----:B------:R-:W-:-:S10]  /*12300*/  IMAD.SHL.U32 R11, R5, 0x4, RZ ;  /* 0x00000004050b7824 */ /* 0x000fd400078e00ff */
[C---:B------:R-:W-:Y:S01]  /*12310*/  @P0 LEA R2, P1, R5.reuse, UR4, 0x2 ;  /* 0x0000000405020c11 */ /* 0x040fe2000f8210ff */
[----:B------:R1:W-:Y:S03]  /*12320*/  STL [R1+0x10], R5 ;  /* 0x0000100501007387 */ /* 0x0003e60000100800 */
[C-C-:B------:R-:W-:Y:S01]  /*12330*/  @P0 LEA.HI.X R3, R5.reuse, UR5, R4.reuse, 0x2, P1 ;  /* 0x0000000505030c11 */ /* 0x140fe200088f1404 */
[----:B------:R-:W-:Y:S02]  /*12340*/  ULDC.64 UR4, c[0x0][0xa18] ;  /* 0x0002860000047ab9 */ /* 0x000fe40000000a00 */
[----:B------:R-:W-:Y:S02]  /*12350*/  ISETP.NE.U32.AND P1, PT, RZ, UR4, PT ;  /* 0x00000004ff007c0c */ /* 0x000fe4000bf25070 */
[----:B------:R2:W5:Y:S01]  /*12360*/  @P0 LDG.E R0, desc[UR8][R2.64] ;  /* 0x0000000802000981 */ /* 0x000562000c1e1900 */
[----:B------:R-:W-:-:S02]  /*12370*/  SHF.L.U64.HI R10, R5, 0x2, R4 ;  /* 0x00000002050a7819 */ /* 0x000fc40000010204 */
[----:B------:R-:W-:Y:S01]  /*12380*/  ISETP.NE.AND.EX P1, PT, RZ, UR5, PT, P1 ;  /* 0x00000005ff007c0c */ /* 0x000fe2000bf25310 */
[----:B------:R-:W-:Y:S04]  /*12390*/  STL [R1+0x18], R11 ;  /* 0x0000180b01007387 */ /* 0x000fe80000100800 */
[----:B------:R-:W-:Y:S08]  /*123a0*/  STL [R1+0x1c], R10 ;  /* 0x00001c0a01007387 */ /* 0x000ff00000100800 */
[----:B------:R-:W-:-:S04]  /*123b0*/  @P1 IADD3 R8, P0, R11, UR4, RZ ;  /* 0x000000040b081c10 */ /* 0x000fc8000ff1e0ff */
[C---:B------:R-:W-:Y:S01]  /*123c0*/  @P1 IADD3.X R9, R10.reuse, UR5, RZ, P0, !PT ;  /* 0x000000050a091c10 */ /* 0x040fe200087fe4ff */
[----:B------:R-:W-:Y:S02]  /*123d0*/  ULDC.64 UR4, c[0x0][0xa00] ;  /* 0x0002800000047ab9 */ /* 0x000fe40000000a00 */
[----:B------:R-:W-:Y:S02]  /*123e0*/  ISETP.NE.U32.AND P2, PT, RZ, UR4, PT ;  /* 0x00000004ff007c0c */ /* 0x000fe4000bf45070 */
[C---:B--2---:R-:W-:Y:S02]  /*123f0*/  IADD3 R2, P0, R11.reuse, UR4, RZ ;  /* 0x000000040b027c10 */ /* 0x044fe4000ff1e0ff */
[----:B------:R-:W-:Y:S02]  /*12400*/  ISETP.NE.AND.EX P2, PT, RZ, UR5, PT, P2 ;  /* 0x00000005ff007c0c */ /* 0x000fe4000bf45320 */
[----:B------:R-:W-:Y:S01]  /*12410*/  IADD3.X R3, R10, UR5, RZ, P0, !PT ;  /* 0x000000050a037c10 */ /* 0x000fe200087fe4ff */
[----:B------:R-:W-:Y:S01]  /*12420*/  ULDC UR4, c[0x0][0x288] ;  /* 0x0000a20000047ab9 */ /* 0x000fe20000000800 */
[----:B------:R-:W-:-:S04]  /*12430*/  IADD3 R4, P0, R11, UR6, RZ ;  /* 0x000000060b047c10 */ /* 0x000fc8000ff1e0ff */
[----:B-1----:R-:W-:-:S05]  /*12440*/  IADD3.X R5, R10, UR7, RZ, P0, !PT ;  /* 0x000000070a057c10 */ /* 0x002fca00087fe4ff */
[----:B------:R-:W2:Y:S01]  /*12450*/  @P2 LDG.E R6, desc[UR8][R2.64] ;  /* 0x0000000802062981 */ /* 0x000ea2000c1e1900 */
[----:B------:R-:W-:-:S04]  /*12460*/  ISETP.NE.U32.AND P0, PT, RZ, UR6, PT ;  /* 0x00000006ff007c0c */ /* 0x000fc8000bf05070 */
[----:B------:R-:W-:Y:S01]  /*12470*/  ISETP.NE.AND.EX P0, PT, RZ, UR7, PT, P0 ;  /* 0x00000007ff007c0c */ /* 0x000fe2000bf05300 */
[----:B--2---:R1:W-:Y:S02]  /*12480*/  STL [R1+0x24], R6 ;  /* 0x0000240601007387 */ /* 0x0043e40000100800 */
[----:B-1----:R-:W-:Y:S01]  /*12490*/  IMAD.U32 R6, RZ, RZ, UR4 ;  /* 0x00000004ff067e24 */ /* 0x002fe2000f8e00ff */
[----:B------:R-:W-:Y:S02]  /*124a0*/  ULDC.64 UR4, c[0x0][0x3f8] ;  /* 0x0000fe0000047ab9 */ /* 0x000fe40000000a00 */
[----:B------:R-:W-:-:S03]  /*124b0*/  UISETP.NE.U32.AND UP0, UPT, UR4, URZ, UPT ;  /* 0x0000003f0400728c */ /* 0x000fc6000bf05070 */
[----:B------:R-:W-:Y:S01]  /*124c0*/  ULDC UR4, c[0x0][0x404] ;  /* 0x0001010000047ab9 */ /* 0x000fe20000000800 */
[----:B------:R-:W-:Y:S01]  /*124d0*/  UISETP.NE.AND.EX UP0, UPT, UR5, URZ, UPT, UP0 ;  /* 0x0000003f0500728c */ /* 0x000fe2000bf05300 */
[----:B------:R1:W5:Y:S02]  /*124e0*/  @P1 LDG.E R6, desc[UR8][R8.64] ;  /* 0x0000000808061981 */ /* 0x000364000c1e1900 */
[----:B------:R-:W-:Y:S01]  /*124f0*/  ULDC UR5, c[0x0][0x2e0] ;  /* 0x0000b80000057ab9 */ /* 0x000fe20000000800 */
[----:B------:R-:W-:-:S04]  /*12500*/  USEL UR4, UR4, 0x1, UP0 ;  /* 0x0000000104047887 */ /* 0x000fc80008000000 */
[----:B------:R-:W-:-:S06]  /*12510*/  UIMAD UR4, UR4, UR5, URZ ;  /* 0x00000005040472a4 */ /* 0x000fcc000f8e023f */
[----:B------:R-:W-:Y:S01]  /*12520*/  IMAD.U32 R7, RZ, RZ, UR4 ;  /* 0x00000004ff077e24 */ /* 0x000fe2000f8e00ff */
[----:B-1----:R-:W-:Y:S06]  /*12530*/  @P1 BRA `(.L_x_2143) ;  /* 0x0000000000141947 */ /* 0x002fec0003800000 */
[----:B------:R-:W-:Y:S05]  /*12540*/  @!P2 BRA `(.L_x_2143) ;  /* 0x000000000010a947 */ /* 0x000fea0003800000 */
[----:B------:R-:W-:Y:S02]  /*12550*/  ULDC.64 UR4, c[0x0][0x208] ;  /* 0x0000820000047ab9 */ /* 0x000fe40000000a00 */
[----:B-----5:R-:W2:Y:S04]  /*12560*/  LDG.E R6, desc[UR4][R2.64] ;  /* 0x0000000402067981 */ /* 0x020ea8000c1e1900 */
[----:B------:R-:W2:Y:S02]  /*12570*/  LDG.E R9, desc[UR4][R2.64+0x4] ;  /* 0x0000040402097981 */ /* 0x000ea4000c1e1900 */
[----:B--2---:R-:W-:-:S07]  /*12580*/  IMAD.IADD R6, R9, 0x1, -R6 ;  /* 0x0000000109067824 */ /* 0x004fce00078e0a06 */
.L_x_2143:
[----:B------:R-:W-:Y:S01]  /*12590*/  IMAD.MOV.U32 R3, RZ, RZ, RZ ;  /* 0x000000ffff037224 */ /* 0x000fe200078e00ff */
[----:B------:R-:W-:-:S05]  /*125a0*/  ULDC.64 UR4, c[0x0][0x208] ;  /* 0x0000820000047ab9 */ /* 0x000fca0000000a00 */
[----:B------:R-:W2:Y:S01]  /*125b0*/  @P0 LDG.E R3, desc[UR4][R4.64] ;  /* 0x0000000404030981 */ /* 0x000ea2000c1e1900 */
[----:B------:R-:W-:Y:S02]  /*125c0*/  ULDC.64 UR4, c[0x0][0xa20] ;  /* 0x0002880000047ab9 */ /* 0x000fe40000000a00 */
[----:B------:R-:W-:-:S04]  /*125d0*/  ISETP.NE.U32.AND P1, PT, RZ, UR4, PT ;  /* 0x00000004ff007c0c */ /* 0x000fc8000bf25070 */
[----:B------:R-:W-:Y:S01]  /*125e0*/  ISETP.NE.AND.EX P1, PT, RZ, UR5, PT, P1 ;  /* 0x00000005ff007c0c */ /* 0x000fe2000bf25310 */
[----:B--2--5:R-:W-:-:S05]  /*125f0*/  IMAD.IADD R2, R3, 0x1, R0 ;  /* 0x0000000103027824 */ /* 0x024fca00078e0200 */
[----:B------:R1:W-:Y:S07]  /*12600*/  STL [R1+0x4], R2 ;  /* 0x0000040201007387 */ /* 0x0003ee0000100800 */
[----:B------:R-:W-:Y:S05]  /*12610*/  @!P1 BRA `(.L_x_2144) ;  /* 0x0000000000149947 */ /* 0x000fea0003800000 */
[----:B-1----:R-:W-:Y:S01]  /*12620*/  IADD3 R2, P0, R11, UR4, RZ ;  /* 0x000000040b027c10 */ /* 0x002fe2000ff1e0ff */
[----:B------:R-:W-:-:S03]  /*12630*/  ULDC.64 UR6, c[0x0][0x208] ;  /* 0x0000820000067ab9 */ /* 0x000fc60000000a00 */
[----:B------:R-:W-:-:S05]  /*12640*/  IADD3.X R3, R10, UR5, RZ, P0, !PT ;  /* 0x000000050a037c10 */ /* 0x000fca00087fe4ff */
[----:B------:R2:W5:Y:S01]  /*12650*/  LDG.E R7, desc[UR6][R2.64] ;  /* 0x0000000602077981 */ /* 0x000562000c1e1900 */
[----:B------:R-:W-:Y:S05]  /*12660*/  BRA `(.L_x_2145) ;  /* 0x0000000000147947 */ /* 0x000fea0003800000 */
.L_x_2144:
[----:B------:R-:W-:Y:S05]  /*12670*/  @!P0 BRA `(.L_x_2145) ;  /* 0x0000000000108947 */ /* 0x000fea0003800000 */
[----:B------:R-:W-:Y:S02]  /*12680*/  ULDC.64 UR4, c[0x0][0x208] ;  /* 0x0000820000047ab9 */ /* 0x000fe40000000a00 */
[----:B------:R-:W2:Y:S04]  /*12690*/  LDG.E R7, desc[UR4][R4.64] ;  /* 0x0000000404077981 */ /* 0x000ea8000c1e1900 */
[----:B-1----:R-:W2:Y:S02]  /*126a0*/  LDG.E R2, desc[UR4][R4.64+0x4] ;  /* 0x0000040404027981 */ /* 0x002ea4000c1e1900 */
[----:B--2---:R-:W-:-:S07]  /*126b0*/  IMAD.IADD R7, R2, 0x1, -R7 ;  /* 0x0000000102077824 */ /* 0x004fce00078e0a07 */
.L_x_2145:
[----:B-----5:R-:W-:Y:S01]  /*126c0*/  IMAD.IADD R7, R7, 0x1, -R0 ;  /* 0x0000000107077824 */ /* 0x020fe200078e0a00 */
[----:B------:R-:W-:Y:S01]  /*126d0*/  LEA R0, R17, 0xcf, 0x7 ;  /* 0x000000cf11007811 */ /* 0x000fe200078e38ff */
[----:B------:R-:W-:Y:S03]  /*126e0*/  BSSY B6, `(.L_x_2146) ;  /* 0x0000361000067945 */ /* 0x000fe60003800000 */
[C---:B------:R-:W-:Y:S01]  /*126f0*/  IADD3 R0, R7.reuse, R0, -R6 ;  /* 0x0000000007007210 */ /* 0x040fe20007ffe806 */
[----:B------:R-:W-:-:S04]  /*12700*/  VIADD R7, R7, 0x4f ;  /* 0x0000004f07077836 */ /* 0x000fc80000000000 */
[----:B------:R-:W-:-:S04]  /*12710*/  IMAD.HI R7, R7, 0x66666667, RZ ;  /* 0x6666666707077827 */ /* 0x000fc800078e02ff */
[----:B-12---:R-:W-:Y:S01]  /*12720*/  IMAD.HI R2, R0, 0x66666667, RZ ;  /* 0x6666666700027827 */ /* 0x006fe200078e02ff */
[----:B------:R-:W-:-:S04]  /*12730*/  SHF.R.U32.HI R0, RZ, 0x1f, R7 ;  /* 0x0000001fff007819 */ /* 0x000fc80000011607 */
[----:B------:R-:W-:Y:S02]  /*12740*/  SHF.R.U32.HI R3, RZ, 0x1f, R2 ;  /* 0x0000001fff037819 */ /* 0x000fe40000011602 */
[----:B------:R-:W-:Y:S02]  /*12750*/  LEA.HI.SX32 R0, R7, R0, 0x1b ;  /* 0x0000000007007211 */ /* 0x000fe400078fdaff */
[----:B------:R-:W-:-:S04]  /*12760*/  LEA.HI.SX32 R3, R2, R3, 0x1b ;  /* 0x0000000302037211 */ /* 0x000fc800078fdaff */
[----:B------:R-:W-:-:S04]  /*12770*/  VIMNMX R4, R0, R3, PT ;  /* 0x0000000300047248 */ /* 0x000fc80003fe0100 */
[----:B------:R-:W-:Y:S01]  /*12780*/  ISETP.GT.AND P0, PT, R4, RZ, PT ;  /* 0x000000ff0400720c */ /* 0x000fe20003f04270 */
[----:B------:R1:W-:-:S12]  /*12790*/  STL [R1+0x14], R4 ;  /* 0x0000140401007387 */ /* 0x0003d80000100800 */
[----:B-1----:R-:W-:Y:S05]  /*127a0*/  @P0 BRA `(.L_x_2147) ;  /* 0x0000000000480947 */ /* 0x002fea0003800000 */
[----:B------:R-:W1:Y:S02]  /*127b0*/  S2R R4, SR_TID.X ;  /* 0x0000000000047919 */ /* 0x000e640000002100 */
        /* <DEDUP_REMOVED lines=15> */
[----:B-1----:R-:W-:Y:S01]  /*128b0*/  IADD3 R16, R0, UR38, R7 ;  /* 0x0000002600107c10 */ /* 0x002fe2000fffe007 */
[----:B------:R-:W-:Y:S06]  /*128c0*/  BRA `(.L_x_2148) ;  /* 0x0000003400087947 */ /* 0x000fec0003800000 */
.L_x_2147:
        /* <DEDUP_REMOVED lines=12> */
[----:B0-----:R-:W-:Y:S01]  /*12990*/  MOV R13, RZ ;  /* 0x000000ff000d7202 */ /* 0x001fe20000000f00 */
[----:B------:R-:W0:Y:S01]  /*129a0*/  LDC.64 R2, c[0x4][R2] ;  /* 0x0100000002027b82 */ /* 0x000e220000000a00 */
[----:B------:R-:W-:Y:S02]  /*129b0*/  IMAD.U32 R5, RZ, RZ, UR7 ;  /* 0x00000007ff057e24 */ /* 0x000fe4000f8e00ff */
[----:B------:R-:W-:Y:S02]  /*129c0*/  IMAD.U32 R6, RZ, RZ, UR8 ;  /* 0x00000008ff067e24 */ /* 0x000fe4000f8e00ff */
[----:B------:R-:W-:-:S02]  /*129d0*/  IMAD.U32 R7, RZ, RZ, UR9 ;  /* 0x00000009ff077e24 */ /* 0x000fc4000f8e00ff */
[----:B------:R-:W-:Y:S02]  /*129e0*/  IMAD.U32 R10, RZ, RZ, UR4 ;  /* 0x00000004ff0a7e24 */ /* 0x000fe4000f8e00ff */
[----:B------:R-:W-:Y:S02]  /*129f0*/  IMAD.U32 R11, RZ, RZ, UR5 ;  /* 0x00000005ff0b7e24 */ /* 0x000fe4000f8e00ff */
[----:B------:R-:W-:Y:S02]  /*12a00*/  IMAD.MOV.U32 R8, RZ, RZ, 0x70 ;  /* 0x00000070ff087424 */ /* 0x000fe400078e00ff */
[----:B------:R-:W-:-:S07]  /*12a10*/  IMAD.MOV.U32 R12, RZ, RZ, 0x1 ;  /* 0x00000001ff0c7424 */ /* 0x000fce00078e00ff */
[----:B------:R-:W-:-:S07]  /*12a20*/  LEPC R20, `(.L_x_2149) ;  /* 0x000000001014794e */ /* 0x000fce0000000000 */
[----:B0-----:R-:W-:Y:S05]  /*12a30*/  CALL.ABS.NOINC R2 ;  /* 0x0000000002007343 */ /* 0x001fea0003c00000 */
.L_x_2149:
        /* <DEDUP_REMOVED lines=17> */
[----:B01----:R-:W-:-:S07]  /*12b50*/  IMAD.MOV.U32 R13, RZ, RZ, RZ ;  /* 0x000000ffff0d7224 */ /* 0x003fce00078e00ff */
[----:B------:R-:W-:-:S07]  /*12b60*/  LEPC R20, `(.L_x_2151) ;  /* 0x000000001014794e */ /* 0x000fce0000000000 */
[----:B--2---:R-:W-:Y:S05]  /*12b70*/  CALL.ABS.NOINC R2 ;  /* 0x0000000002007343 */ /* 0x004fea0003c00000 */
.L_x_2151:
[----:B------:R-:W-:Y:S01]  /*12b80*/  MOV R2, 0x0 ;  /* 0x0000000000027802 */ /* 0x000fe20000000f00 */
[----:B------:R-:W-:Y:S01]  /*12b90*/  ULDC.64 UR6, c[0x4][0xa8] ;  /* 0x01002a0000067ab9 */ /* 0x000fe20000000a00 */
[----:B------:R-:W-:Y:S01]  /*12ba0*/  ULDC.64 UR8, c[0x4][0xb0] ;  /* 0x01002c0000087ab9 */ /* 0x000fe20000000a00 */
[----:B------:R-:W-:Y:S01]  /*12bb0*/  ULDC.64 UR4, c[0x4][0x18] ;  /* 0x0100060000047ab9 */ /* 0x000fe20000000a00 */
[----:B------:R-:W-:Y:S01]  /*12bc0*/  IMAD.U32 R4, RZ, RZ, UR6 ;  /* 0x00000006ff047e24 */ /* 0x000fe2000f8e00ff */
[----:B------:R-:W-:Y:S01]  /*12bd0*/  MOV R12, 0x1 ;  /* 0x00000001000c7802 */ /* 0x000fe20000000f00 */
[----:B------:R-:W0:Y:S01]  /*12be0*/  LDC.64 R2, c[0x4][R2] ;  /* 0x0100000002027b82 */ /* 0x000e220000000a00 */
        /* <DEDUP_REMOVED lines=8> */
[----:B0-----:R-:W-:Y:S05]  /*12c70*/  CALL.ABS.NOINC R2 ;  /* 0x0000000002007343 */ /* 0x001fea0003c00000 */
.L_x_2150:
        /* <DEDUP_REMOVED lines=18> */
[----:B------:R-:W1:Y:S01]  /*12da0*/  LDC R0, c[0x0][0x428] ;  /* 0x00010a00ff007b82 */ /* 0x000e620000000800 */
[----:B----4-:R-:W-:-:S06]  /*12db0*/  IMAD.MOV.U32 R4, RZ, RZ, R7 ;  /* 0x000000ffff047224 */ /* 0x010fcc00078e0007 */
[----:B------:R2:W5:Y:S01]  /*12dc0*/  @P0 LDG.E R4, desc[UR6][R2.64] ;  /* 0x0000000602040981 */ /* 0x000562000c1e1900 */
[----:B------:R-:W-:Y:S01]  /*12dd0*/  IMAD R17, R17, 0x80, R8 ;  /* 0x0000008011117824 */ /* 0x000fe200078e0208 */
[----:B------:R-:W-:Y:S02]  /*12de0*/  PLOP3.LUT P1, PT, P6, PT, PT, 0x8, 0x0 ;  /* 0x000000000000781c */ /* 0x000fe4000372e170 */
[----:B-1----:R-:W-:Y:S01]  /*12df0*/  ISETP.NE.AND P0, PT, R0, 0x1, PT ;  /* 0x000000010000780c */ /* 0x002fe20003f05270 */
[----:B------:R-:W-:-:S12]  /*12e00*/  IMAD.MOV.U32 R0, RZ, RZ, R18 ;  /* 0x000000ffff007224 */ /* 0x000fd800078e0012 */
[----:B------:R-:W1:Y:S08]  /*12e10*/  @P0 LDC R5, c[0x0][0x42c] ;  /* 0x00010b00ff050b82 */ /* 0x000e700000000800 */
[----:B------:R-:W3:Y:S01]  /*12e20*/  @P0 LDC R6, c[0x0][0x430] ;  /* 0x00010c00ff060b82 */ /* 0x000ee20000000800 */
[----:B-1----:R-:W-:-:S05]  /*12e30*/  @P0 IMAD.HI.U32 R5, R18, R5, RZ ;  /* 0x0000000512050227 */ /* 0x002fca00078e00ff */
[----:B---3--:R-:W-:Y:S02]  /*12e40*/  @P0 SHF.R.U32.HI R0, RZ, R6, R5 ;  /* 0x00000006ff000219 */ /* 0x008fe40000011605 */
[----:B------:R-:W-:-:S04]  /*12e50*/  ISETP.NE.U32.AND P0, PT, RZ, UR4, PT ;  /* 0x00000004ff007c0c */ /* 0x000fc8000bf05070 */
[----:B------:R-:W-:-:S04]  /*12e60*/  ISETP.NE.AND.EX P0, PT, RZ, UR5, PT, P0 ;  /* 0x00000005ff007c0c */ /* 0x000fc8000bf05300 */
[----:B--2---:R-:W-:-:S09]  /*12e70*/  SEL R7, R7, RZ, !P0 ;  /* 0x000000ff07077207 */ /* 0x004fd20004000000 */
.L_x_2152:
        /* <DEDUP_REMOVED lines=16> */
.L_x_2153:
        /* <DEDUP_REMOVED lines=15> */
.L_x_2154:
        /* <DEDUP_REMOVED lines=15> */
.L_x_2155:
        /* <DEDUP_REMOVED lines=18> */
.L_x_2226:
[----:B------:R-:W-:Y:S01]  /*13280*/  UMOV UR4, 0xffffffff ;  /* 0xffffffff00047882 */ /* 0x000fe20000000000 */
[----:B0-----:R-:W-:Y:S02]  /*13290*/  SHF.R.S32.HI R13, RZ, 0x1f, R4 ;  /* 0x0000001fff0d7819 */ /* 0x001fe40000011404 */
[----:B------:R-:W-:Y:S05]  /*132a0*/  BRA.DIV UR4, `(.L_x_2157) ;  /* 0x0000003e04807947 */ /* 0x000fea000b800000 */
[----:B------:R-:W-:-:S13]  /*132b0*/  ELECT P6, URZ, PT ;  /* 0x00000000003f782f */ /* 0x000fda00038c0000 */
.L_x_2229:
[----:B------:R-:W-:Y:S05]  /*132c0*/  @!P6 BRA `(.L_x_2158) ;  /* 0x00000004003ce947 */ /* 0x000fea0003800000 */
[----:B------:R-:W-:-:S04]  /*132d0*/  ISETP.NE.U32.AND P0, PT, R2, RZ, PT ;  /* 0x000000ff0200720c */ /* 0x000fc80003f05070 */
[----:B------:R-:W-:-:S13]  /*132e0*/  ISETP.NE.AND.EX P0, PT, R3, RZ, PT, P0 ;  /* 0x000000ff0300720c */ /* 0x000fda0003f05300 */
[----:B------:R-:W-:Y:S05]  /*132f0*/  @!P0 BRA `(.L_x_2159) ;  /* 0x00000000004c8947 */ /* 0x000fea0003800000 */
        /* <DEDUP_REMOVED lines=8> */
[--C-:B------:R-:W-:Y:S01]  /*13380*/  SHF.R.S32.HI R9, RZ, 0x1f, R6.reuse ;  /* 0x0000001fff097819 */ /* 0x100fe20000011406 */
[----:B------:R-:W-:-:S04]  /*13390*/  IMAD.MOV R8, RZ, RZ, -R6 ;  /* 0x000000ffff087224 */ /* 0x000fc800078e0a06 */
[----:B------:R-:W-:Y:S02]  /*133a0*/  IMAD R5, R10, R8, R5 ;  /* 0x000000080a057224 */ /* 0x000fe400078e0205 */
[----:B------:R-:W-:-:S04]  /*133b0*/  IMAD R8, R13, UR4, RZ ;  /* 0x000000040d087c24 */ /* 0x000fc8000f8e02ff */
[----:B------:R-:W-:Y:S02]  /*133c0*/  IMAD R10, R4, UR5, R8 ;  /* 0x00000005040a7c24 */ /* 0x000fe4000f8e0208 */
[----:B------:R-:W-:-:S04]  /*133d0*/  IMAD.MOV.U32 R8, RZ, RZ, R6 ;  /* 0x000000ffff087224 */ /* 0x000fc800078e0006 */
[----:B------:R-:W-:-:S05]  /*133e0*/  IMAD.WIDE.U32 R8, R4, UR4, R8 ;  /* 0x0000000404087c25 */ /* 0x000fca000f8e0008 */
[----:B------:R-:W-:Y:S02]  /*133f0*/  IADD3 R6, R9, R10, RZ ;  /* 0x0000000a09067210 */ /* 0x000fe40007ffe0ff */
[----:B------:R-:W-:-:S04]  /*13400*/  LEA R10, P0, R8, R2, 0x2 ;  /* 0x00000002080a7211 */ /* 0x000fc800078010ff */
[----:B------:R-:W-:-:S05]  /*13410*/  LEA.HI.X R11, R8, R3, R6, 0x2, P0 ;  /* 0x00000003080b7211 */ /* 0x000fca00000f1406 */
[----:B------:R0:W5:Y:S04]  /*13420*/  LDG.E R6, desc[UR6][R10.64] ;  /* 0x000000060a067981 */ /* 0x000168000c1e1900 */
.L_x_2159:
        /* <DEDUP_REMOVED lines=9> */
.L_x_2230:
        /* <DEDUP_REMOVED lines=11> */
.L_x_2161:
        /* <DEDUP_REMOVED lines=18> */
[----:B------:R-:W-:-:S04]  /*13690*/  UIMAD UR11, UR11, 0x50, UR5 ;  /* 0x000000500b0b78a4 */ /* 0x000fc8000f8e0205 */
        /* <DEDUP_REMOVED lines=18> */
.L_x_2158:
[----:B------:R-:W2:Y:S01]  /*137c0*/  LDL.LU R11, [R1+0x20] ;  /* 0x00002000010b7983 */ /* 0x000ea20000300800 */
[----:B------:R-:W-:Y:S01]  /*137d0*/  MOV R9, 0x400 ;  /* 0x0000040000097802 */ /* 0x000fe20000000f00 */
[----:B------:R-:W-:Y:S05]  /*137e0*/  WARPSYNC.ALL ;  /* 0x0000000000007948 */ /* 0x000fea0003800000 */
[----:B------:R-:W0:Y:S01]  /*137f0*/  S2R R10, SR_CgaCtaId ;  /* 0x00000000000a7919 */ /* 0x000e220000008800 */
[----:B------:R-:W-:-:S13]  /*13800*/  ELECT P0, URZ, PT ;  /* 0x00000000003f782f */ /* 0x000fda0003800000 */
[----:B------:R-:W-:Y:S01]  /*13810*/  @P0 R2UR UR13, R7 ;  /* 0x00000000070d02ca */ /* 0x000fe200000e0000 */
[----:B------:R-:W-:Y:S01]  /*13820*/  UIADD3 UR4, UP0, UR36, 0x270, URZ ;  /* 0x0000027024047890 */ /* 0x000fe2000ff1e03f */
[C---:B------:R-:W-:Y:S01]  /*13830*/  @P0 R2UR UR12, R18.reuse ;  /* 0x00000000120c02ca */ /* 0x040fe200000e0000 */
        /* <DEDUP_REMOVED lines=47> */
.L_x_2231:
[----:B------:R-:W-:Y:S05]  /*13b30*/  BSYNC B0 ;  /* 0x0000000000007941 */ /* 0x000fea0003800000 */
.L_x_2162:
[----:B0-----:R-:W2:Y:S01]  /*13b40*/  LDL R8, [R1+0x14] ;  /* 0x0000140001087983 */ /* 0x001ea20000100800 */
[----:B------:R-:W-:Y:S01]  /*13b50*/  BSSY B0, `(.L_x_2164) ;  /* 0x00001c1000007945 */ /* 0x000fe20003800000 */
[----:B--2---:R-:W-:-:S13]  /*13b60*/  ISETP.GE.AND P0, PT, R8, 0x2, PT ;  /* 0x000000020800780c */ /* 0x004fda0003f06270 */
[----:B------:R-:W-:Y:S05]  /*13b70*/  @!P0 BRA `(.L_x_2165) ;  /* 0x0000001800f88947 */ /* 0x000fea0003800000 */
[C---:B------:R-:W-:Y:S01]  /*13b80*/  LOP3.LUT R7, R8.reuse, 0x1, RZ, 0xc0, !PT ;  /* 0x0000000108077812 */ /* 0x040fe200078ec0ff */
[----:B------:R-:W-:Y:S01]  /*13b90*/  VIADD R10, R8, 0xfffffffe ;  /* 0xfffffffe080a7836 */ /* 0x000fe20000000000 */
[----:B------:R-:W-:Y:S02]  /*13ba0*/  BSSY B1, `(.L_x_2166) ;  /* 0x000009c000017945 */ /* 0x000fe40003800000 */
[----:B------:R-:W-:Y:S01]  /*13bb0*/  ISETP.NE.U32.AND P0, PT, R7, 0x1, PT ;  /* 0x000000010700780c */ /* 0x000fe20003f05070 */
[----:B------:R-:W-:-:S12]  /*13bc0*/  IMAD.MOV.U32 R7, RZ, RZ, R10 ;  /* 0x000000ffff077224 */ /* 0x000fd800078e000a */
[----:B------:R-:W-:Y:S05]  /*13bd0*/  @!P0 BRA `(.L_x_2167) ;  /* 0x0000000800608947 */ /* 0x000fea0003800000 */
        /* <DEDUP_REMOVED lines=10> */
[----:B------:R-:W-:Y:S01]  /*13c80*/  IMAD.MOV.U32 R7, RZ, RZ, R10 ;  /* 0x000000ffff077224 */ /* 0x000fe200078e000a */
[----:B------:R-:W-:Y:S02]  /*13c90*/  MOV R8, R6 ;  /* 0x0000000600087202 */ /* 0x000fe40000000f00 */
        /* <DEDUP_REMOVED lines=9> */
[----:B------:R-:W-:Y:S01]  /*13d30*/  @P0 SHF.R.U32.HI R7, RZ, R9, R8 ;  /* 0x00000009ff070219 */ /* 0x000fe20000011608 */
[----:B------:R-:W-:-:S03]  /*13d40*/  IMAD R8, R13, UR4, RZ ;  /* 0x000000040d087c24 */ /* 0x000fc6000f8e02ff */
[--C-:B------:R-:W-:Y:S01]  /*13d50*/  SHF.R.S32.HI R9, RZ, 0x1f, R7.reuse ;  /* 0x0000001fff097819 */ /* 0x100fe20000011407 */
[C---:B------:R-:W-:Y:S02]  /*13d60*/  IMAD R14, R4.reuse, UR5, R8 ;  /* 0x00000005040e7c24 */ /* 0x040fe4000f8e0208 */
[--C-:B------:R-:W-:Y:S02]  /*13d70*/  IMAD.MOV.U32 R8, RZ, RZ, R7.reuse ;  /* 0x000000ffff087224 */ /* 0x100fe400078e0007 */
[----:B------:R-:W-:Y:S02]  /*13d80*/  IMAD.MOV R7, RZ, RZ, -R7 ;  /* 0x000000ffff077224 */ /* 0x000fe400078e0a07 */
[----:B------:R-:W-:-:S04]  /*13d90*/  IMAD.WIDE.U32 R8, R4, UR4, R8 ;  /* 0x0000000404087c25 */ /* 0x000fc8000f8e0008 */
[----:B------:R-:W-:Y:S01]  /*13da0*/  IMAD.IADD R14, R14, 0x1, R9 ;  /* 0x000000010e0e7824 */ /* 0x000fe200078e0209 */
[----:B------:R-:W-:Y:S01]  /*13db0*/  LEA R2, P0, R8, R2, 0x2 ;  /* 0x0000000208027211 */ /* 0x000fe200078010ff */
[----:B------:R-:W-:-:S03]  /*13dc0*/  IMAD R7, R15, R7, R10 ;  /* 0x000000070f077224 */ /* 0x000fc600078e020a */
[----:B------:R-:W-:-:S05]  /*13dd0*/  LEA.HI.X R3, R8, R3, R14, 0x2, P0 ;  /* 0x0000000308037211 */ /* 0x000fca00000f140e */
[----:B------:R0:W5:Y:S04]  /*13de0*/  LDG.E R8, desc[UR6][R2.64] ;  /* 0x0000000602087981 */ /* 0x000168000c1e1900 */
.L_x_2170:
[----:B0-----:R-:W0:Y:S01]  /*13df0*/  S2R R3, SR_CgaCtaId ;  /* 0x0000000000037919 */ /* 0x001e220000008800 */
[----:B------:R-:W-:-:S04]  /*13e00*/  MOV R2, 0x400 ;  /* 0x0000040000027802 */ /* 0x000fc80000000f00 */
[----:B0-----:R-:W-:Y:S02]  /*13e10*/  LEA R2, R3, R2, 0x18 ;  /* 0x0000000203027211 */ /* 0x001fe400078ec0ff */
[----:B------:R-:W-:-:S03]  /*13e20*/  SHF.L.U32 R3, R12, 0x1f, RZ ;  /* 0x0000001f0c037819 */ /* 0x000fc600000006ff */
[----:B------:R-:W-:-:S04]  /*13e30*/  IMAD R2, R11, 0x8, R2 ;  /* 0x000000080b027824 */ /* 0x000fc800078e0202 */
[----:B------:R-:W0:Y:S02]  /*13e40*/  SYNCS.PHASECHK.TRANS64.TRYWAIT P0, [R2+URZ+0x38840], R3 ;  /* 0x03884003020075a7 */ /* 0x000e24000800017f */
[----:B0-----:R-:W-:Y:S05]  /*13e50*/  @!P0 BRA `(.L_x_2171) ;  /* 0x0000003000e88947 */ /* 0x001fea0003800000 */
.L_x_2232:
        /* <DEDUP_REMOVED lines=11> */
.L_x_2172:
        /* <DEDUP_REMOVED lines=42> */
.L_x_2233:
        /* <DEDUP_REMOVED lines=13> */
.L_x_2174:
        /* <DEDUP_REMOVED lines=41> */
.L_x_2169:
[----:B------:R-:W-:Y:S05]  /*14510*/  BSYNC B2 ;  /* 0x0000000000027941 */ /* 0x000fea0003800000 */
.L_x_2168:
[----:B------:R-:W2:Y:S04]  /*14520*/  LDL.LU R2, [R1+0x14] ;  /* 0x0000140001027983 */ /* 0x000ea80000300800 */
[----:B------:R0:W-:Y:S04]  /*14530*/  STL [R1], R11 ;  /* 0x0000000b01007387 */ /* 0x0001e80000100800 */
[----:B------:R0:W-:Y:S02]  /*14540*/  STL [R1+0x8], R12 ;  /* 0x0000080c01007387 */ /* 0x0001e40000100800 */
[----:B0-2---:R-:W-:-:S07]  /*14550*/  VIADD R7, R2, 0xfffffffd ;  /* 0xfffffffd02077836 */ /* 0x005fce0000000000 */
.L_x_2167:
[----:B------:R-:W-:Y:S05]  /*14560*/  BSYNC B1 ;  /* 0x0000000000017941 */ /* 0x000fea0003800000 */
.L_x_2166:
[----:B------:R-:W-:-:S13]  /*14570*/  ISETP.NE.AND P0, PT, R10, RZ, PT ;  /* 0x000000ff0a00720c */ /* 0x000fda0003f05270 */
[----:B------:R-:W-:Y:S05]  /*14580*/  @!P0 BRA `(.L_x_2165) ;  /* 0x0000001000748947 */ /* 0x000fea0003800000 */
[----:B------:R-:W-:-:S07]  /*14590*/  IMAD.MOV.U32 R10, RZ, RZ, R6 ;  /* 0x000000ffff0a7224 */ /* 0x000fce00078e0006 */
.L_x_2189:
        /* <DEDUP_REMOVED lines=33> */
.L_x_2177:
[----:B------:R-:W1:Y:S01]  /*147b0*/  S2R R3, SR_CgaCtaId ;  /* 0x0000000000037919 */ /* 0x000e620000008800 */
[----:B------:R-:W-:-:S04]  /*147c0*/  MOV R2, 0x400 ;  /* 0x0000040000027802 */ /* 0x000fc80000000f00 */
[----:B-1----:R-:W-:Y:S02]  /*147d0*/  LEA R2, R3, R2, 0x18 ;  /* 0x0000000203027211 */ /* 0x002fe400078ec0ff */
[----:B------:R-:W-:-:S03]  /*147e0*/  SHF.L.U32 R3, R9, 0x1f, RZ ;  /* 0x0000001f09037819 */ /* 0x000fc600000006ff */
[----:B------:R-:W-:-:S04]  /*147f0*/  IMAD R2, R8, 0x8, R2 ;  /* 0x0000000808027824 */ /* 0x000fc800078e0202 */
[----:B------:R-:W1:Y:S02]  /*14800*/  SYNCS.PHASECHK.TRANS64.TRYWAIT P0, [R2+URZ+0x38840], R3 ;  /* 0x03884003020075a7 */ /* 0x000e64000800017f */
[----:B-1----:R-:W-:Y:S05]  /*14810*/  @!P0 BRA `(.L_x_2178) ;  /* 0x0000002800a08947 */ /* 0x002fea0003800000 */
.L_x_2234:
        /* <DEDUP_REMOVED lines=11> */
.L_x_2179:
        /* <DEDUP_REMOVED lines=42> */
.L_x_2235:
        /* <DEDUP_REMOVED lines=8> */
.L_x_2181:
        /* <DEDUP_REMOVED lines=39> */
.L_x_2176:
[----:B------:R-:W-:Y:S05]  /*14e60*/  BSYNC B1 ;  /* 0x0000000000017941 */ /* 0x000fea0003800000 */
.L_x_2175:
        /* <DEDUP_REMOVED lines=32> */
.L_x_2184:
[----:B------:R-:W2:Y:S01]  /*15070*/  S2R R3, SR_CgaCtaId ;  /* 0x0000000000037919 */ /* 0x000ea20000008800 */
[----:B------:R-:W-:-:S04]  /*15080*/  MOV R2, 0x400 ;  /* 0x0000040000027802 */ /* 0x000fc80000000f00 */
[----:B--2---:R-:W-:Y:S02]  /*15090*/  LEA R2, R3, R2, 0x18 ;  /* 0x0000000203027211 */ /* 0x004fe400078ec0ff */
[----:B------:R-:W-:-:S03]  /*150a0*/  SHF.L.U32 R3, R14, 0x1f, RZ ;  /* 0x0000001f0e037819 */ /* 0x000fc600000006ff */
[----:B------:R-:W-:-:S04]  /*150b0*/  IMAD R2, R15, 0x8, R2 ;  /* 0x000000080f027824 */ /* 0x000fc800078e0202 */
[----:B------:R-:W2:Y:S02]  /*150c0*/  SYNCS.PHASECHK.TRANS64.TRYWAIT P0, [R2+URZ+0x38840], R3 ;  /* 0x03884003020075a7 */ /* 0x000ea4000800017f */
[----:B--2---:R-:W-:Y:S05]  /*150d0*/  @!P0 BRA `(.L_x_2185) ;  /* 0x0000002000988947 */ /* 0x004fea0003800000 */
.L_x_2236:
        /* <DEDUP_REMOVED lines=11> */
.L_x_2186:
        /* <DEDUP_REMOVED lines=42> */
.L_x_2237:
        /* <DEDUP_REMOVED lines=8> */
.L_x_2188:
        /* <DEDUP_REMOVED lines=38> */
.L_x_2183:
[----:B------:R-:W-:Y:S05]  /*15710*/  BSYNC B1 ;  /* 0x0000000000017941 */ /* 0x000fea0003800000 */
.L_x_2182:
[C---:B------:R-:W-:Y:S01]  /*15720*/  ISETP.GT.AND P0, PT, R7.reuse, 0x1, PT ;  /* 0x000000010700780c */ /* 0x040fe20003f04270 */
[----:B------:R-:W-:-:S04]  /*15730*/  VIADD R2, R7, 0xfffffffe ;  /* 0xfffffffe07027836 */ /* 0x000fc80000000000 */
[----:B------:R-:W-:-:S08]  /*15740*/  IMAD.MOV.U32 R7, RZ, RZ, R2 ;  /* 0x000000ffff077224 */ /* 0x000fd000078e0002 */
[----:B------:R-:W-:Y:S05]  /*15750*/  @P0 BRA `(.L_x_2189) ;  /* 0xffffffec00900947 */ /* 0x000fea000383ffff */
.L_x_2165:
[----:B------:R-:W-:Y:S05]  /*15760*/  BSYNC B0 ;  /* 0x0000000000007941 */ /* 0x000fea0003800000 */
.L_x_2164:
        /* <DEDUP_REMOVED lines=18> */
.L_x_2191:
[----:B------:R-:W-:Y:S05]  /*15890*/  BSYNC B0 ;  /* 0x0000000000007941 */ /* 0x000fea0003800000 */
.L_x_2190:
[----:B------:R-:W-:Y:S04]  /*158a0*/  BSSY B0, `(.L_x_2192) ;  /* 0x000003b000007945 */ /* 0x000fe80003800000 */
[----:B------:R-:W-:Y:S05]  /*158b0*/  @!P6 BRA `(.L_x_2193) ;  /* 0x0000000000e4e947 */ /* 0x000fea0003800000 */
[----:B------:R-:W2:Y:S01]  /*158c0*/  LDL R3, [R1] ;  /* 0x0000000001037983 */ /* 0x000ea20000100800 */
[----:B------:R-:W-:-:S03]  /*158d0*/  MOV R4, 0x400 ;  /* 0x0000040000047802 */ /* 0x000fc60000000f00 */
[----:B------:R-:W3:Y:S01]  /*158e0*/  LDL R2, [R1+0x8] ;  /* 0x0000080001027983 */ /* 0x000ee20000100800 */
[----:B------:R-:W1:Y:S02]  /*158f0*/  S2R R7, SR_CgaCtaId ;  /* 0x0000000000077919 */ /* 0x000e640000008800 */
[----:B-1----:R-:W-:-:S04]  /*15900*/  LEA R4, R7, R4, 0x18 ;  /* 0x0000000407047211 */ /* 0x002fc800078ec0ff */
[----:B--2---:R-:W-:Y:S02]  /*15910*/  LEA R3, R3, R4, 0x3 ;  /* 0x0000000403037211 */ /* 0x004fe400078e18ff */
[----:B---3--:R-:W-:-:S04]  /*15920*/  SHF.L.U32 R2, R2, 0x1f, RZ ;  /* 0x0000001f02027819 */ /* 0x008fc800000006ff */
[----:B------:R-:W1:Y:S02]  /*15930*/  SYNCS.PHASECHK.TRANS64.TRYWAIT P0, [R3+URZ+0x38860], R2 ;  /* 0x03886002030075a7 */ /* 0x000e64000800017f */
[----:B-1----:R-:W-:Y:S05]  /*15940*/  @!P0 BRA `(.L_x_2194) ;  /* 0x0000001800a48947 */ /* 0x002fea0003800000 */
.L_x_2238:
        /* <DEDUP_REMOVED lines=11> */
.L_x_2195:
[----:B-1----:R-:W2:Y:S01]  /*15a00*/  LDL R2, [R1] ;  /* 0x0000000001027983 */ /* 0x002ea20000100800 */
[----:B------:R-:W-:-:S03]  /*15a10*/  MOV R7, 0x400 ;  /* 0x0000040000077802 */ /* 0x000fc60000000f00 */
[----:B------:R-:W3:Y:S01]  /*15a20*/  LDL.LU R4, [R1+0x4] ;  /* 0x0000040001047983 */ /* 0x000ee20000300800 */
        /* <DEDUP_REMOVED lines=34> */
.L_x_2193:
[----:B------:R-:W-:Y:S05]  /*15c50*/  BSYNC B0 ;  /* 0x0000000000007941 */ /* 0x000fea0003800000 */
.L_x_2192:
        /* <DEDUP_REMOVED lines=9> */
.L_x_2148:
[----:B------:R-:W-:Y:S05]  /*15cf0*/  BSYNC B6 ;  /* 0x0000000000067941 */ /* 0x000fea0003800000 */
.L_x_2146:
[----:B------:R-:W-:-:S03]  /*15d00*/  UMOV UR4, 0xffffffff ;  /* 0xffffffff00047882 */ /* 0x000fc60000000000 */
[----:B------:R-:W-:Y:S05]  /*15d10*/  BRA.DIV UR4, `(.L_x_2196) ;  /* 0x0000001604c47947 */ /* 0x000fea000b800000 */
[----:B------:R2:W3:Y:S04]  /*15d20*/  SHFL.IDX PT, R4, R16, RZ, 0x1f ;  /* 0x00001fff10047589 */ /* 0x0004e800000e0000 */
[----:B------:R-:W4:Y:S02]  /*15d30*/  SHFL.IDX PT, R16, R16, 0x1, 0x1f ;  /* 0x00201f0010107f89 */ /* 0x000f2400000e0000 */
.L_x_2242:
        /* <DEDUP_REMOVED lines=10> */
[----:B------:R-:W1:Y:S01]  /*15de0*/  LDC.64 R2, c[0x0][0xc58] ;  /* 0x00031600ff027b82 */ /* 0x000e620000000a00 */
[----:B------:R-:W-:Y:S01]  /*15df0*/  ULDC.64 UR4, c[0x0][0x208] ;  /* 0x0000820000047ab9 */ /* 0x000fe20000000a00 */
[----:B-1----:R-:W-:-:S05]  /*15e00*/  IMAD.WIDE R2, R5, 0x4, R2 ;  /* 0x0000000405027825 */ /* 0x002fca00078e0202 */
[----:B------:R1:W5:Y:S02]  /*15e10*/  LDG.E R17, desc[UR4][R2.64] ;  /* 0x0000000402117981 */ /* 0x000364000c1e1900 */
.L_x_2198:
[----:B------:R-:W-:Y:S05]  /*15e20*/  BSYNC B0 ;  /* 0x0000000000007941 */ /* 0x000fea0003800000 */
.L_x_2197:
        /* <DEDUP_REMOVED lines=23> */
.L_x_2250:
[----:B------:R-:W-:Y:S02]  /*15fa0*/  ULDC UR4, c[0x0][0xc10] ;  /* 0x0003040000047ab9 */ /* 0x000fe40000000800 */
[----:B------:R-:W-:-:S04]  /*15fb0*/  IMAD.U32 R5, RZ, RZ, UR4 ;  /* 0x00000004ff057e24 */ /* 0x000fc8000f8e00ff */
[----:B-1----:R-:W-:-:S04]  /*15fc0*/  IMAD R3, R14, R5, RZ ;  /* 0x000000050e037224 */ /* 0x002fc800078e02ff */
[----:B--2-4-:R-:W-:-:S05]  /*15fd0*/  IMAD.IADD R16, R16, 0x1, R3 ;  /* 0x0000000110107824 */ /* 0x014fca00078e0203 */
[----:B---3--:R-:W-:-:S13]  /*15fe0*/  ISETP.GT.AND P0, PT, R16, R4, PT ;  /* 0x000000041000720c */ /* 0x008fda0003f04270 */
[----:B------:R-:W-:Y:S05]  /*15ff0*/  @P0 BRA `(.L_x_2200) ;  /* 0x0000000000b80947 */ /* 0x000fea0003800000 */
[----:B------:R-:W1:Y:S02]  /*16000*/  LDC R0, c[0x0][0xc14] ;  /* 0x00030500ff007b82 */ /* 0x000e640000000800 */
.L_x_2205:
        /* <DEDUP_REMOVED lines=13> */
[----:B0-----:R-:W-:-:S05]  /*160e0*/  IMAD.WIDE R2, R5, 0x4, R2 ;  /* 0x0000000405027825 */ /* 0x001fca00078e0202 */
[----:B------:R0:W5:Y:S02]  /*160f0*/  LDG.E R17, desc[UR4][R2.64] ;  /* 0x0000000402117981 */ /* 0x000164000c1e1900 */
.L_x_2203:
[----:B------:R-:W-:Y:S05]  /*16100*/  BSYNC B0 ;  /* 0x0000000000007941 */ /* 0x000fea0003800000 */
.L_x_2202:
        /* <DEDUP_REMOVED lines=20> */
[----:B0-----:R-:W-:-:S05]  /*16250*/  SEL R14, R14, RZ, P0 ;  /* 0x000000ff0e0e7207 */ /* 0x001fca0000000000 */
[----:B------:R-:W-:-:S05]  /*16260*/  IMAD.IADD R2, R5, 0x1, R14 ;  /* 0x0000000105027824 */ /* 0x000fca00078e020e */
[----:B------:R0:W1:Y:S02]  /*16270*/  SHFL.IDX PT, R14, R2, 0x1f, 0x1f ;  /* 0x03e01f00020e7f89 */ /* 0x00006400000e0000 */
.L_x_2258:
[----:B------:R-:W-:Y:S02]  /*16280*/  ULDC UR4, c[0x0][0xc10] ;  /* 0x0003040000047ab9 */ /* 0x000fe40000000800 */
[----:B------:R-:W-:-:S04]  /*16290*/  IMAD.U32 R5, RZ, RZ, UR4 ;  /* 0x00000004ff057e24 */ /* 0x000fc8000f8e00ff */
[----:B-1----:R-:W-:-:S04]  /*162a0*/  IMAD R3, R14, R5, RZ ;  /* 0x000000050e037224 */ /* 0x002fc800078e02ff */
[----:B------:R-:W-:-:S05]  /*162b0*/  IMAD.IADD R16, R3, 0x1, R16 ;  /* 0x0000000103107824 */ /* 0x000fca00078e0210 */
[----:B------:R-:W-:-:S13]  /*162c0*/  ISETP.GT.AND P0, PT, R16, R4, PT ;  /* 0x000000041000720c */ /* 0x000fda0003f04270 */
[----:B------:R-:W-:Y:S05]  /*162d0*/  @!P0 BRA `(.L_x_2205) ;  /* 0xfffffffc004c8947 */ /* 0x000fea000383ffff */
.L_x_2200:
        /* <DEDUP_REMOVED lines=8> */
.L_x_2262:
[----:B------:R-:W-:Y:S01]  /*16360*/  ISETP.NE.AND P0, PT, R3, RZ, PT ;  /* 0x000000ff0300720c */ /* 0x000fe20003f05270 */
[----:B------:R-:W-:-:S12]  /*16370*/  IMAD.MOV.U32 R7, RZ, RZ, RZ ;  /* 0x000000ffff077224 */ /* 0x000fd800078e00ff */
[----:B------:R-:W-:Y:S05]  /*16380*/  @!P0 BRA `(.L_x_2207) ;  /* 0x0000000000108947 */ /* 0x000fea0003800000 */
[----:B------:R-:W-:Y:S01]  /*16390*/  UMOV UR4, 0xffffffff ;  /* 0xffffffff00047882 */ /* 0x000fe20000000000 */
[----:B------:R-:W-:Y:S02]  /*163a0*/  VIADD R12, R6, 0xffffffff ;  /* 0xffffffff060c7836 */ /* 0x000fe40000000000 */
[----:B------:R-:W-:Y:S05]  /*163b0*/  BRA.DIV UR4, `(.L_x_2208) ;  /* 0x0000001a04507947 */ /* 0x000fea000b800000 */
[----:B------:R3:W4:Y:S02]  /*163c0*/  SHFL.IDX PT, R7, R2, R12, 0x1f ;  /* 0x00001f0c02077589 */ /* 0x00072400000e0000 */
.L_x_2207:
[----:B0--3--:R-:W0:Y:S01]  /*163d0*/  LDC.64 R2, c[0x0][0xc68] ;  /* 0x00031a00ff027b82 */ /* 0x009e220000000a00 */
[----:B------:R-:W-:Y:S01]  /*163e0*/  IMAD.IADD R19, R6, 0x1, R19 ;  /* 0x0000000106137824 */ /* 0x000fe200078e0213 */
[----:B------:R-:W-:-:S03]  /*163f0*/  ULDC.64 UR4, c[0x0][0x208] ;  /* 0x0000820000047ab9 */ /* 0x000fc60000000a00 */
        /* <DEDUP_REMOVED lines=11> */
[----:B0-----:R-:W-:-:S06]  /*164b0*/  IADD3 R11, R10, 0xffffffe, RZ ;  /* 0x0ffffffe0a0b7810 */ /* 0x001fcc0007ffe0ff */
        /* <DEDUP_REMOVED lines=15> */
[----:B------:R-:W-:Y:S02]  /*165b0*/  @!P0 IADD3 R9, -R9, RZ, RZ ;  /* 0x000000ff09098210 */ /* 0x000fe40007ffe1ff */
        /* <DEDUP_REMOVED lines=37> */
.L_x_2201:
[----:B------:R-:W-:Y:S01]  /*16810*/  UMOV UR4, URZ ;  /* 0x0000003f00047c82 */ /* 0x000fe20008000000 */
[----:B------:R-:W-:Y:S01]  /*16820*/  UMOV UR5, URZ ;  /* 0x0000003f00057c82 */ /* 0x000fe20008000000 */
[----:B------:R-:W-:Y:S01]  /*16830*/  ULDC UR6, c[0x0][0xc14] ;  /* 0x0003050000067ab9 */ /* 0x000fe20000000800 */
[----:B------:R-:W-:Y:S02]  /*16840*/  IMAD.MOV.U32 R16, RZ, RZ, R4 ;  /* 0x000000ffff107224 */ /* 0x000fe400078e0004 */
[----:B------:R-:W-:Y:S02]  /*16850*/  IMAD.U32 R17, RZ, RZ, UR4 ;  /* 0x00000004ff117e24 */ /* 0x000fe4000f8e00ff */
[----:B------:R-:W-:Y:S02]  /*16860*/  IMAD.U32 R18, RZ, RZ, UR5 ;  /* 0x00000005ff127e24 */ /* 0x000fe4000f8e00ff */
[----:B------:R-:W-:-:S07]  /*16870*/  IMAD.U32 R19, RZ, RZ, UR6 ;  /* 0x00000006ff137e24 */ /* 0x000fce000f8e00ff */
.L_x_2209:
        /* <DEDUP_REMOVED lines=12> */
.L_x_2142:
        /* <DEDUP_REMOVED lines=12> */
.L_x_2265:
[----:B------:R-:W-:Y:S05]  /*16a00*/  BSYNC B0 ;  /* 0x0000000000007941 */ /* 0x000fea0003800000 */
.L_x_2211:
[----:B------:R-:W-:-:S03]  /*16a10*/  UMOV UR4, 0xffffffff ;  /* 0xffffffff00047882 */ /* 0x000fc60000000000 */
[----:B------:R-:W-:Y:S05]  /*16a20*/  BRA.DIV UR4, `(.L_x_2213) ;  /* 0x0000001204f07947 */ /* 0x000fea000b800000 */
[----:B------:R-:W2:Y:S02]  /*16a30*/  S2R R2, SR_TID.X ;  /* 0x0000000000027919 */ /* 0x000ea40000002100 */
[----:B--2---:R-:W-:-:S04]  /*16a40*/  SHF.R.U32.HI R2, RZ, 0x5, R2 ;  /* 0x00000005ff027819 */ /* 0x004fc80000011602 */
[----:B------:R-:W-:-:S05]  /*16a50*/  LOP3.LUT R2, R2, 0x3, RZ, 0xc0, !PT ;  /* 0x0000000302027812 */ /* 0x000fca00078ec0ff */
[----:B------:R2:W3:Y:S02]  /*16a60*/  SHFL.IDX PT, R14, R2, RZ, 0x1f ;  /* 0x00001fff020e7589 */ /* 0x0004e400000e0000 */
.L_x_2268:
[----:B---3--:R-:W-:Y:S01]  /*16a70*/  ISETP.NE.AND P0, PT, R14, RZ, PT ;  /* 0x000000ff0e00720c */ /* 0x008fe20003f05270 */
[----:B------:R-:W-:-:S12]  /*16a80*/  BSSY B0, `(.L_x_2214) ;  /* 0x0000029000007945 */ /* 0x000fd80003800000 */
[----:B------:R-:W-:Y:S05]  /*16a90*/  @P0 BRA `(.L_x_2215) ;  /* 0x00000000009c0947 */ /* 0x000fea0003800000 */
[----:B------:R-:W-:-:S03]  /*16aa0*/  UMOV UR4, 0xffffffff ;  /* 0xffffffff00047882 */ /* 0x000fc60000000000 */
[----:B------:R-:W-:Y:S05]  /*16ab0*/  BRA.DIV UR4, `(.L_x_2216) ;  /* 0x0000001604007947 */ /* 0x000fea000b800000 */
[----:B------:R-:W-:-:S13]  /*16ac0*/  ELECT P6, URZ, PT ;  /* 0x00000000003f782f */ /* 0x000fda00038c0000 */
.L_x_2271:
        /* <DEDUP_REMOVED lines=8> */
.L_x_2217:
        /* <DEDUP_REMOVED lines=14> */
.L_x_2272:
[----:B------:R-:W2:Y:S02]  /*16c30*/  SYNCS.PHASECHK.TRANS64.TRYWAIT P0, [R7+URZ], R2 ;  /* 0x00000002070075a7 */ /* 0x000ea4000800017f */
[----:B--2---:R-:W-:Y:S05]  /*16c40*/  @!P0 BRA `(.L_x_2219) ;  /* 0x0000001000d08947 */ /* 0x004fea0003800000 */
.L_x_2273:
[----:B------:R-:W-:Y:S05]  /*16c50*/  @!P2 BRA `(.L_x_2220) ;  /* 0x000000000004a947 */ /* 0x000fea0003800000 */
[----:B------:R-:W-:Y:S01]  /*16c60*/  BPT.TRAP 0x1 ;  /* 0x000000040000795c */ /* 0x000fe20000300000 */
.L_x_2220:
[----:B------:R-:W3:Y:S01]  /*16c70*/  LDL.LU R4, [R1] ;  /* 0x0000000001047983 */ /* 0x000ee20000300800 */
[----:B------:R-:W-:-:S04]  /*16c80*/  VIADD R0, R0, 0x38860 ;  /* 0x0003886000007836 */ /* 0x000fc80000000000 */
[----:B---3--:R-:W-:-:S04]  /*16c90*/  IMAD R4, R4, 0x8, R0 ;  /* 0x0000000804047824 */ /* 0x008fc800078e0200 */
[----:B------:R-:W3:Y:S02]  /*16ca0*/  SYNCS.PHASECHK.TRANS64.TRYWAIT P0, [R4+URZ], R5 ;  /* 0x00000005040075a7 */ /* 0x000ee4000800017f */
[----:B---3--:R-:W-:Y:S05]  /*16cb0*/  @!P0 BRA `(.L_x_2221) ;  /* 0x0000001000c88947 */ /* 0x008fea0003800000 */
.L_x_2274:
[----:B------:R-:W-:-:S07]  /*16cc0*/  LEA R3, R3, R0, 0x3 ;  /* 0x0000000003037211 */ /* 0x000fce00078e18ff */
.L_x_2222:
[----:B----4-:R4:W0:Y:S02]  /*16cd0*/  SYNCS.PHASECHK.TRANS64.TRYWAIT P0, [R3+URZ], R2 ;  /* 0x00000002030075a7 */ /* 0x010824000800017f */
[----:B0-----:R-:W-:Y:S05]  /*16ce0*/  @!P0 NANOSLEEP.SYNCS 0x989680 ;  /* 0x009896800000895d */ /* 0x001fea0003900000 */
[----:B------:R-:W0:Y:S02]  /*16cf0*/  @!P0 SYNCS.PHASECHK.TRANS64 P0, [R3+URZ], R2 ;  /* 0x00000002030085a7 */ /* 0x000e24000800007f */
[----:B0-----:R-:W-:Y:S05]  /*16d00*/  @!P0 BRA `(.L_x_2222) ;  /* 0xfffffffc00f08947 */ /* 0x001fea000383ffff */
.L_x_2215:
[----:B------:R-:W-:Y:S05]  /*16d10*/  BSYNC B0 ;  /* 0x0000000000007941 */ /* 0x000fea0003800000 */
.L_x_2214:
[----:B------:R-:W-:Y:S05]  /*16d20*/  EXIT ;  /* 0x000000000000794d */ /* 0x000fea0003800000 */
.L_x_2086:
[----:B------:R-:W-:-:S13]  /*16d30*/  R2UR UR4, R17 ;  /* 0x00000000110472ca */ /* 0x000fda00000e0000 */
[----:B0-----:R-:W-:-:S04]  /*16d40*/  IMAD.U32 R3, RZ, RZ, UR4 ;  /* 0x00000004ff037e24 */ /* 0x001fc8000f8e00ff */
[----:B------:R0:W1:Y:S03]  /*16d50*/  SYNCS.PHASECHK.TRANS64.TRYWAIT P1, [R3+URZ+0x38800], R0 ;  /* 0x03880000030075a7 */ /* 0x000066000802017f */
[----:B-1----:R-:W-:Y:S05]  /*16d60*/  @!P1 NANOSLEEP.SYNCS 0x989680 ;  /* 0x009896800000995d */ /* 0x002fea0003900000 */
[----:B------:R-:W1:Y:S02]  /*16d70*/  @!P1 SYNCS.PHASECHK.TRANS64 P1, [R3+URZ+0x38800], R0 ;  /* 0x03880000030095a7 */ /* 0x000e64000802007f */
[----:B-1----:R-:W-:Y:S05]  /*16d80*/  @!P1 BRA `(.L_x_2086) ;  /* 0xfffffffc00e89947 */ /* 0x002fea000383ffff */
[----:B------:R-:W-:Y:S05]  /*16d90*/  BRA `(.L_x_2223) ;  /* 0xfffffeac00707947 */ /* 0x000fea000383ffff */
.L_x_2090:
[----:B-1----:R1:W2:Y:S02]  /*16da0*/  SYNCS.PHASECHK.TRANS64.TRYWAIT P2, [R0+URZ+0x38830], R3 ;  /* 0x03883003000075a7 */ /* 0x0022a4000804017f */
[----:B--2---:R-:W-:Y:S05]  /*16db0*/  @!P2 NANOSLEEP.SYNCS 0x989680 ;  /* 0x009896800000a95d */ /* 0x004fea0003900000 */
[----:B------:R-:W2:Y:S02]  /*16dc0*/  @!P2 SYNCS.PHASECHK.TRANS64 P2, [R0+URZ+0x38830], R3 ;  /* 0x038830030000a5a7 */ /* 0x000ea4000804007f */
[----:B--2---:R-:W-:Y:S05]  /*16dd0*/  @!P2 BRA `(.L_x_2090) ;  /* 0xfffffffc00f0a947 */ /* 0x004fea000383ffff */
[----:B------:R-:W-:Y:S05]  /*16de0*/  BRA `(.L_x_2089) ;  /* 0xfffffeac00a07947 */ /* 0x000fea000383ffff */
.L_x_2095:
[----:B------:R-:W-:-:S13]  /*16df0*/  R2UR UR4, R227 ;  /* 0x00000000e30472ca */ /* 0x000fda00000e0000 */
[----:B-1----:R-:W-:-:S04]  /*16e00*/  IMAD.U32 R4, RZ, RZ, UR4 ;  /* 0x00000004ff047e24 */ /* 0x002fc8000f8e00ff */
[----:B------:R1:W2:Y:S03]  /*16e10*/  SYNCS.PHASECHK.TRANS64.TRYWAIT P2, [R4+URZ+0x38830], R3 ;  /* 0x03883003040075a7 */ /* 0x0002a6000804017f */
[----:B--2---:R-:W-:Y:S05]  /*16e20*/  @!P2 NANOSLEEP.SYNCS 0x989680 ;  /* 0x009896800000a95d */ /* 0x004fea0003900000 */
[----:B------:R-:W2:Y:S02]  /*16e30*/  @!P2 SYNCS.PHASECHK.TRANS64 P2, [R4+URZ+0x38830], R3 ;  /* 0x038830030400a5a7 */ /* 0x000ea4000804007f */
[----:B--2---:R-:W-:Y:S05]  /*16e40*/  @!P2 BRA `(.L_x_2095) ;  /* 0xfffffffc00e8a947 */ /* 0x004fea000383ffff */
[----:B------:R-:W-:Y:S05]  /*16e50*/  BRA `(.L_x_2094) ;  /* 0xfffffeec00b87947 */ /* 0x000fea000383ffff */
.L_x_2099:
[----:B01----:R-:W-:-:S04]  /*16e60*/  IMAD.U32 R3, RZ, RZ, UR4 ;  /* 0x00000004ff037e24 */ /* 0x003fc8000f8e00ff */
[----:B------:R0:W1:Y:S03]  /*16e70*/  SYNCS.PHASECHK.TRANS64.TRYWAIT P2, [R3+URZ+0x38850], R0 ;  /* 0x03885000030075a7 */ /* 0x000066000804017f */
[----:B-1----:R-:W-:Y:S05]  /*16e80*/  @!P2 NANOSLEEP.SYNCS 0x989680 ;  /* 0x009896800000a95d */ /* 0x002fea0003900000 */
[----:B------:R-:W1:Y:S02]  /*16e90*/  @!P2 SYNCS.PHASECHK.TRANS64 P2, [R3+URZ+0x38850], R0 ;  /* 0x038850000300a5a7 */ /* 0x000e64000804007f */
[----:B-1----:R-:W-:Y:S05]  /*16ea0*/  @!P2 BRA `(.L_x_2099) ;  /* 0xfffffffc00eca947 */ /* 0x002fea000383ffff */
[----:B------:R-:W-:Y:S05]  /*16eb0*/  BRA `(.L_x_2098) ;  /* 0xffffff1000dc7947 */ /* 0x000fea000383ffff */
.L_x_2105:
[----:B-1----:R-:W-:-:S04]  /*16ec0*/  IMAD.U32 R4, RZ, RZ, UR4 ;  /* 0x00000004ff047e24 */ /* 0x002fc8000f8e00ff */
[----:B------:R1:W2:Y:S03]  /*16ed0*/  SYNCS.PHASECHK.TRANS64.TRYWAIT P2, [R4+URZ+0x38830], R3 ;  /* 0x03883003040075a7 */ /* 0x0002a6000804017f */
[----:B--2---:R-:W-:Y:S05]  /*16ee0*/  @!P2 NANOSLEEP.SYNCS 0x989680 ;  /* 0x009896800000a95d */ /* 0x004fea0003900000 */
[----:B------:R-:W2:Y:S02]  /*16ef0*/  @!P2 SYNCS.PHASECHK.TRANS64 P2, [R4+URZ+0x38830], R3 ;  /* 0x038830030400a5a7 */ /* 0x000ea4000804007f */
[----:B--2---:R-:W-:Y:S05]  /*16f00*/  @!P2 BRA `(.L_x_2105) ;  /* 0xfffffffc00eca947 */ /* 0x004fea000383ffff */
[----:B------:R-:W-:Y:S05]  /*16f10*/  BRA `(.L_x_2104) ;  /* 0xffffff2800ac7947 */ /* 0x000fea000383ffff */
.L_x_2109:
[----:B01----:R-:W-:-:S04]  /*16f20*/  IMAD.U32 R3, RZ, RZ, UR4 ;  /* 0x00000004ff037e24 */ /* 0x003fc8000f8e00ff */
[----:B------:R0:W1:Y:S03]  /*16f30*/  SYNCS.PHASECHK.TRANS64.TRYWAIT P2, [R3+URZ+0x38850], R0 ;  /* 0x03885000030075a7 */ /* 0x000066000804017f */
[----:B-1----:R-:W-:Y:S05]  /*16f40*/  @!P2 NANOSLEEP.SYNCS 0x989680 ;  /* 0x009896800000a95d */ /* 0x002fea0003900000 */
[----:B------:R-:W1:Y:S02]  /*16f50*/  @!P2 SYNCS.PHASECHK.TRANS64 P2, [R3+URZ+0x38850], R0 ;  /* 0x038850000300a5a7 */ /* 0x000e64000804007f */
[----:B-1----:R-:W-:Y:S05]  /*16f60*/  @!P2 BRA `(.L_x_2109) ;  /* 0xfffffffc00eca947 */ /* 0x002fea000383ffff */
[----:B------:R-:W-:Y:S05]  /*16f70*/  BRA `(.L_x_2108) ;  /* 0xffffff5000d07947 */ /* 0x000fea000383ffff */
.L_x_2114:
[----:B-1----:R-:W-:-:S04]  /*16f80*/  IMAD.U32 R7, RZ, RZ, UR7 ;  /* 0x00000007ff077e24 */ /* 0x002fc8000f8e00ff */
[----:B------:R1:W2:Y:S03]  /*16f90*/  SYNCS.PHASECHK.TRANS64.TRYWAIT P0, [R7+URZ+0x38850], R0 ;  /* 0x03885000070075a7 */ /* 0x0002a6000800017f */
[----:B--2---:R-:W-:Y:S05]  /*16fa0*/  @!P0 NANOSLEEP.SYNCS 0x989680 ;  /* 0x009896800000895d */ /* 0x004fea0003900000 */
[----:B------:R-:W2:Y:S02]  /*16fb0*/  @!P0 SYNCS.PHASECHK.TRANS64 P0, [R7+URZ+0x38850], R0 ;  /* 0x03885000070085a7 */ /* 0x000ea4000800007f */
[----:B--2---:R-:W-:Y:S05]  /*16fc0*/  @!P0 BRA `(.L_x_2114) ;  /* 0xfffffffc00ec8947 */ /* 0x004fea000383ffff */
[----:B------:R-:W-:Y:S05]  /*16fd0*/  BRA `(.L_x_2113) ;  /* 0xffffff6800d07947 */ /* 0x000fea000383ffff */
.L_x_2156:
[----:B------:R-:W1:Y:S01]  /*16fe0*/  S2R R8, SR_TID.X ;  /* 0x0000000000087919 */ /* 0x000e620000002100 */
[----:B------:R-:W-:Y:S01]  /*16ff0*/  BSSY B0, `(.L_x_2224) ;  /* 0x000000a000007945 */ /* 0x000fe20003800000 */
[----:B------:R-:W-:Y:S01]  /*17000*/  IMAD.MOV.U32 R12, RZ, RZ, RZ ;  /* 0x000000ffff0c7224 */ /* 0x000fe200078e00ff */
[----:B------:R-:W-:Y:S01]  /*17010*/  MOV R11, 0x1f ;  /* 0x0000001f000b7802 */ /* 0x000fe20000000f00 */
[----:B------:R-:W-:Y:S01]  /*17020*/  IMAD.MOV.U32 R15, RZ, RZ, -0x1 ;  /* 0xffffffffff0f7424 */ /* 0x000fe200078e00ff */
[----:B-1----:R-:W-:-:S04]  /*17030*/  SHF.R.U32.HI R8, RZ, 0x5, R8 ;  /* 0x00000005ff087819 */ /* 0x002fc80000011608 */
[----:B------:R-:W-:-:S05]  /*17040*/  LOP3.LUT R8, R8, 0x3, RZ, 0xc0, !PT ;  /* 0x0000000308087812 */ /* 0x000fca00078ec0ff */
[----:B0-----:R-:W-:-:S07]  /*17050*/  IMAD.MOV.U32 R13, RZ, RZ, R8 ;  /* 0x000000ffff0d7224 */ /* 0x001fce00078e0008 */
[----:B------:R-:W-:Y:S05]  /*17060*/  WARPSYNC.COLLECTIVE R15, `(.L_x_2225) ;  /* 0x000000000f087348 */ /* 0x000fea0003c00000 */
[----:B------:R0:W1:Y:S02]  /*17070*/  SHFL.IDX P6, R14, R13, R12, R11 ;  /* 0x0000000c0d0e7389 */ /* 0x00006400000c000b */
[----:B01----:R-:W-:Y:S01]  /*17080*/  ENDCOLLECTIVE ;  /* 0x000000000000791b */ /* 0x003fe20003800000 */
.L_x_2225:
[----:B------:R-:W-:Y:S05]  /*17090*/  BSYNC B0 ;  /* 0x0000000000007941 */ /* 0x000fea0003800000 */
.L_x_2224:
[----:B------:R-:W-:Y:S05]  /*170a0*/  BRA `(.L_x_2226) ;  /* 0xffffffc000747947 */ /* 0x000fea000383ffff */
.L_x_2157:
[----:B------:R-:W-:Y:S01]  /*170b0*/  BSSY B0, `(.L_x_2227) ;  /* 0x0000006000007945 */ /* 0x000fe20003800000 */
[----:B------:R-:W-:-:S07]  /*170c0*/  IMAD.MOV.U32 R15, RZ, RZ, -0x1 ;  /* 0xffffffffff0f7424 */ /* 0x000fce00078e00ff */
[----:B------:R-:W-:Y:S05]  /*170d0*/  WARPSYNC.COLLECTIVE R15, `(.L_x_2228) ;  /* 0x000000000f0c7348 */ /* 0x000fea0003c00000 */
[----:B------:R-:W-:Y:S02]  /*170e0*/  ELECT P6, UR62, PT ;  /* 0x00000000003e782f */ /* 0x000fe400038c0000 */
[----:B------:R-:W-:Y:S01]  /*170f0*/  MOV R14, UR62 ;  /* 0x0000003e000e7c02 */ /* 0x000fe20008000f00 */
[----:B------:R-:W-:Y:S10]  /*17100*/  ENDCOLLECTIVE ;  /* 0x000000000000791b */ /* 0x000ff40003800000 */
.L_x_2228:
[----:B------:R-:W-:Y:S05]  /*17110*/  BSYNC B0 ;  /* 0x0000000000007941 */ /* 0x000fea0003800000 */
.L_x_2227:
[----:B------:R-:W-:Y:S05]  /*17120*/  BRA `(.L_x_2229) ;  /* 0xffffffc000647947 */ /* 0x000fea000383ffff */
.L_x_2160:
[----:B0-----:R0:W1:Y:S02]  /*17130*/  SYNCS.PHASECHK.TRANS64.TRYWAIT P0, [R8+URZ+0x38840], R9 ;  /* 0x03884009080075a7 */ /* 0x001064000800017f */
[----:B-1----:R-:W-:Y:S05]  /*17140*/  @!P0 NANOSLEEP.SYNCS 0x989680 ;  /* 0x009896800000895d */ /* 0x002fea0003900000 */
[----:B------:R-:W1:Y:S02]  /*17150*/  @!P0 SYNCS.PHASECHK.TRANS64 P0, [R8+URZ+0x38840], R9 ;  /* 0x03884009080085a7 */ /* 0x000e64000800007f */
[----:B-1----:R-:W-:Y:S05]  /*17160*/  @!P0 BRA `(.L_x_2160) ;  /* 0xfffffffc00f08947 */ /* 0x002fea000383ffff */
[----:B------:R-:W-:Y:S05]  /*17170*/  BRA `(.L_x_2230) ;  /* 0xffffffc000d07947 */ /* 0x000fea000383ffff */
.L_x_2163:
        /* <DEDUP_REMOVED lines=8> */
.L_x_2171:
[----:B0-----:R0:W1:Y:S02]  /*17200*/  SYNCS.PHASECHK.TRANS64.TRYWAIT P0, [R2+URZ+0x38840], R3 ;  /* 0x03884003020075a7 */ /* 0x001064000800017f */
[----:B-1----:R-:W-:Y:S05]  /*17210*/  @!P0 NANOSLEEP.SYNCS 0x989680 ;  /* 0x009896800000895d */ /* 0x002fea0003900000 */
[----:B------:R-:W1:Y:S02]  /*17220*/  @!P0 SYNCS.PHASECHK.TRANS64 P0, [R2+URZ+0x38840], R3 ;  /* 0x03884003020085a7 */ /* 0x000e64000800007f */
[----:B-1----:R-:W-:Y:S05]  /*17230*/  @!P0 BRA `(.L_x_2171) ;  /* 0xfffffffc00f08947 */ /* 0x002fea000383ffff */
[----:B------:R-:W-:Y:S05]  /*17240*/  BRA `(.L_x_2232) ;  /* 0xffffffcc00047947 */ /* 0x000fea000383ffff */
.L_x_2173:
[----:B0-----:R0:W1:Y:S02]  /*17250*/  SYNCS.PHASECHK.TRANS64.TRYWAIT P0, [R3+URZ+0x60], R2 ;  /* 0x00006002030075a7 */ /* 0x001064000800017f */
[----:B-1----:R-:W-:Y:S05]  /*17260*/  @!P0 NANOSLEEP.SYNCS 0x989680 ;  /* 0x009896800000895d */ /* 0x002fea0003900000 */
[----:B------:R-:W1:Y:S02]  /*17270*/  @!P0 SYNCS.PHASECHK.TRANS64 P0, [R3+URZ+0x60], R2 ;  /* 0x00006002030085a7 */ /* 0x000e64000800007f */
[----:B-1----:R-:W-:Y:S05]  /*17280*/  @!P0 BRA `(.L_x_2173) ;  /* 0xfffffffc00f08947 */ /* 0x002fea000383ffff */
[----:B------:R-:W-:Y:S05]  /*17290*/  BRA `(.L_x_2233) ;  /* 0xffffffcc00c47947 */ /* 0x000fea000383ffff */
.L_x_2178:
[----:B-1----:R1:W2:Y:S02]  /*172a0*/  SYNCS.PHASECHK.TRANS64.TRYWAIT P0, [R2+URZ+0x38840], R3 ;  /* 0x03884003020075a7 */ /* 0x0022a4000800017f */
[----:B--2---:R-:W-:Y:S05]  /*172b0*/  @!P0 NANOSLEEP.SYNCS 0x989680 ;  /* 0x009896800000895d */ /* 0x004fea0003900000 */
[----:B------:R-:W2:Y:S02]  /*172c0*/  @!P0 SYNCS.PHASECHK.TRANS64 P0, [R2+URZ+0x38840], R3 ;  /* 0x03884003020085a7 */ /* 0x000ea4000800007f */
[----:B--2---:R-:W-:Y:S05]  /*172d0*/  @!P0 BRA `(.L_x_2178) ;  /* 0xfffffffc00f08947 */ /* 0x004fea000383ffff */
[----:B------:R-:W-:Y:S05]  /*172e0*/  BRA `(.L_x_2234) ;  /* 0xffffffd4004c7947 */ /* 0x000fea000383ffff */
.L_x_2180:
[----:B0-----:R0:W1:Y:S02]  /*172f0*/  SYNCS.PHASECHK.TRANS64.TRYWAIT P1, [R3+URZ+0x60], R2 ;  /* 0x00006002030075a7 */ /* 0x001064000802017f */
[----:B-1----:R-:W-:Y:S05]  /*17300*/  @!P1 NANOSLEEP.SYNCS 0x989680 ;  /* 0x009896800000995d */ /* 0x002fea0003900000 */
[----:B------:R-:W1:Y:S02]  /*17310*/  @!P1 SYNCS.PHASECHK.TRANS64 P1, [R3+URZ+0x60], R2 ;  /* 0x00006002030095a7 */ /* 0x000e64000802007f */
[----:B-1----:R-:W-:Y:S05]  /*17320*/  @!P1 BRA `(.L_x_2180) ;  /* 0xfffffffc00f09947 */ /* 0x002fea000383ffff */
[----:B------:R-:W-:Y:S05]  /*17330*/  BRA `(.L_x_2235) ;  /* 0xffffffd8000c7947 */ /* 0x000fea000383ffff */
.L_x_2185:
[----:B--2---:R2:W3:Y:S02]  /*17340*/  SYNCS.PHASECHK.TRANS64.TRYWAIT P0, [R2+URZ+0x38840], R3 ;  /* 0x03884003020075a7 */ /* 0x0044e4000800017f */
[----:B---3--:R-:W-:Y:S05]  /*17350*/  @!P0 NANOSLEEP.SYNCS 0x989680 ;  /* 0x009896800000895d */ /* 0x008fea0003900000 */
[----:B------:R-:W3:Y:S02]  /*17360*/  @!P0 SYNCS.PHASECHK.TRANS64 P0, [R2+URZ+0x38840], R3 ;  /* 0x03884003020085a7 */ /* 0x000ee4000800007f */
[----:B---3--:R-:W-:Y:S05]  /*17370*/  @!P0 BRA `(.L_x_2185) ;  /* 0xfffffffc00f08947 */ /* 0x008fea000383ffff */
[----:B------:R-:W-:Y:S05]  /*17380*/  BRA `(.L_x_2236) ;  /* 0xffffffdc00547947 */ /* 0x000fea000383ffff */
.L_x_2187:
[----:B0-----:R0:W1:Y:S02]  /*17390*/  SYNCS.PHASECHK.TRANS64.TRYWAIT P1, [R2+URZ+0x60], R9 ;  /* 0x00006009020075a7 */ /* 0x001064000802017f */
[----:B-1----:R-:W-:Y:S05]  /*173a0*/  @!P1 NANOSLEEP.SYNCS 0x989680 ;  /* 0x009896800000995d */ /* 0x002fea0003900000 */
[----:B------:R-:W1:Y:S02]  /*173b0*/  @!P1 SYNCS.PHASECHK.TRANS64 P1, [R2+URZ+0x60], R9 ;  /* 0x00006009020095a7 */ /* 0x000e64000802007f */
[----:B-1----:R-:W-:Y:S05]  /*173c0*/  @!P1 BRA `(.L_x_2187) ;  /* 0xfffffffc00f09947 */ /* 0x002fea000383ffff */
[----:B------:R-:W-:Y:S05]  /*173d0*/  BRA `(.L_x_2237) ;  /* 0xffffffe000147947 */ /* 0x000fea000383ffff */
.L_x_2194:
[----:B-1----:R1:W2:Y:S02]  /*173e0*/  SYNCS.PHASECHK.TRANS64.TRYWAIT P0, [R3+URZ+0x38860], R2 ;  /* 0x03886002030075a7 */ /* 0x0022a4000800017f */
[----:B--2---:R-:W-:Y:S05]  /*173f0*/  @!P0 NANOSLEEP.SYNCS 0x989680 ;  /* 0x009896800000895d */ /* 0x004fea0003900000 */
[----:B------:R-:W2:Y:S02]  /*17400*/  @!P0 SYNCS.PHASECHK.TRANS64 P0, [R3+URZ+0x38860], R2 ;  /* 0x03886002030085a7 */ /* 0x000ea4000800007f */
[----:B--2---:R-:W-:Y:S05]  /*17410*/  @!P0 BRA `(.L_x_2194) ;  /* 0xfffffffc00f08947 */ /* 0x004fea000383ffff */
[----:B------:R-:W-:Y:S05]  /*17420*/  BRA `(.L_x_2238) ;  /* 0xffffffe400487947 */ /* 0x000fea000383ffff */
.L_x_2196:
        /* <DEDUP_REMOVED lines=8> */
.L_x_2240:
[----:B------:R-:W-:Y:S05]  /*174b0*/  BSYNC B0 ;  /* 0x0000000000007941 */ /* 0x000fea0003800000 */
.L_x_2239:
        /* <DEDUP_REMOVED lines=8> */
.L_x_2241:
[----:B------:R-:W-:Y:S01]  /*17540*/  IMAD.MOV.U32 R16, RZ, RZ, R14 ;  /* 0x000000ffff107224 */ /* 0x000fe200078e000e */
[----:B------:R-:W-:Y:S06]  /*17550*/  BRA `(.L_x_2242) ;  /* 0xffffffe400f87947 */ /* 0x000fec000383ffff */
.L_x_2199:
        /* <DEDUP_REMOVED lines=8> */
.L_x_2244:
[----:B------:R-:W-:Y:S05]  /*175e0*/  BSYNC B0 ;  /* 0x0000000000007941 */ /* 0x000fea0003800000 */
.L_x_2243:
        /* <DEDUP_REMOVED lines=10> */
.L_x_2245:
        /* <DEDUP_REMOVED lines=8> */
.L_x_2246:
        /* <DEDUP_REMOVED lines=8> */
.L_x_2247:
        /* <DEDUP_REMOVED lines=8> */
.L_x_2248:
        /* <DEDUP_REMOVED lines=8> */
.L_x_2249:
[----:B------:R-:W-:Y:S05]  /*17890*/  BRA `(.L_x_2250) ;  /* 0xffffffe400c07947 */ /* 0x000fea000383ffff */
.L_x_2204:
        /* <DEDUP_REMOVED lines=8> */
.L_x_2252:
[----:B------:R-:W-:Y:S05]  /*17920*/  BSYNC B0 ;  /* 0x0000000000007941 */ /* 0x000fea0003800000 */
.L_x_2251:
        /* <DEDUP_REMOVED lines=10> */
.L_x_2253:
        /* <DEDUP_REMOVED lines=8> */
.L_x_2254:
        /* <DEDUP_REMOVED lines=8> */
.L_x_2255:
        /* <DEDUP_REMOVED lines=8> */
.L_x_2256:
[----:B------:R-:W-:Y:S01]  /*17b50*/  IMAD.MOV.U32 R12, RZ, RZ, 0x1f ;  /* 0x0000001fff0c7424 */ /* 0x000fe200078e00ff */
[----:B------:R-:W-:Y:S02]  /*17b60*/  MOV R11, 0x1f ;  /* 0x0000001f000b7802 */ /* 0x000fe40000000f00 */
[----:B------:R-:W-:-:S05]  /*17b70*/  SEL R2, R14, RZ, P0 ;  /* 0x000000ff0e027207 */ /* 0x000fca0000000000 */
[----:B------:R-:W-:-:S04]  /*17b80*/  IMAD.IADD R2, R5, 0x1, R2 ;  /* 0x0000000105027824 */ /* 0x000fc800078e0202 */
[----:B------:R-:W-:-:S07]  /*17b90*/  IMAD.MOV.U32 R13, RZ, RZ, R2 ;  /* 0x000000ffff0d7224 */ /* 0x000fce00078e0002 */
[----:B------:R-:W-:Y:S05]  /*17ba0*/  WARPSYNC.COLLECTIVE R15, `(.L_x_2257) ;  /* 0x000000000f087348 */ /* 0x000fea0003c00000 */
[----:B------:R0:W1:Y:S02]  /*17bb0*/  SHFL.IDX P6, R14, R13, R12, R11 ;  /* 0x0000000c0d0e7389 */ /* 0x00006400000c000b */
[----:B01----:R-:W-:Y:S01]  /*17bc0*/  ENDCOLLECTIVE ;  /* 0x000000000000791b */ /* 0x003fe20003800000 */
.L_x_2257:
[----:B------:R-:W-:Y:S05]  /*17bd0*/  BRA `(.L_x_2258) ;  /* 0xffffffe400a87947 */ /* 0x000fea000383ffff */
.L_x_2206:
[----:B------:R-:W-:Y:S01]  /*17be0*/  BSSY B0, `(.L_x_2259) ;  /* 0x0000006000007945 */ /* 0x000fe20003800000 */
[----:B------:R-:W-:Y:S01]  /*17bf0*/  PLOP3.LUT P6, PT, P6, PT, PT, 0x8, 0x0 ;  /* 0x000000000000781c */ /* 0x000fe200037ce170 */
[----:B------:R-:W-:-:S12]  /*17c00*/  IMAD.MOV.U32 R15, RZ, RZ, -0x1 ;  /* 0xffffffffff0f7424 */ /* 0x000fd800078e00ff */
[----:B0-----:R-:W-:Y:S05]  /*17c10*/  WARPSYNC.COLLECTIVE R15, `(.L_x_2260) ;  /* 0x000000000f087348 */ /* 0x001fea0003c00000 */
[----:B------:R-:W-:Y:S01]  /*17c20*/  VOTE.ANY R14, PT, P6 ;  /* 0x00000000000e7806 */ /* 0x000fe200030e0100 */
[----:B0-----:R-:W-:Y:S06]  /*17c30*/  ENDCOLLECTIVE ;  /* 0x000000000000791b */ /* 0x001fec0003800000 */
.L_x_2260:
[----:B------:R-:W-:Y:S05]  /*17c40*/  BSYNC B0 ;  /* 0x0000000000007941 */ /* 0x000fea0003800000 */
.L_x_2259:
        /* <DEDUP_REMOVED lines=9> */
.L_x_2261:
[----:B------:R-:W-:Y:S01]  /*17ce0*/  IMAD.MOV.U32 R17, RZ, RZ, R14 ;  /* 0x000000ffff117224 */ /* 0x000fe200078e000e */
[----:B------:R-:W-:Y:S06]  /*17cf0*/  BRA `(.L_x_2262) ;  /* 0xffffffe400987947 */ /* 0x000fec000383ffff */
.L_x_2208:
[----:B------:R-:W-:Y:S01]  /*17d00*/  BSSY B0, `(.L_x_2263) ;  /* 0x0000007000007945 */ /* 0x000fe20003800000 */
[----:B------:R-:W-:Y:S01]  /*17d10*/  IMAD.MOV.U32 R13, RZ, RZ, R2 ;  /* 0x000000ffff0d7224 */ /* 0x000fe200078e0002 */
[----:B------:R-:W-:Y:S01]  /*17d20*/  MOV R11, 0x1f ;  /* 0x0000001f000b7802 */ /* 0x000fe20000000f00 */
[----:B------:R-:W-:-:S07]  /*17d30*/  IMAD.MOV.U32 R15, RZ, RZ, -0x1 ;  /* 0xffffffffff0f7424 */ /* 0x000fce00078e00ff */
[----:B012---:R-:W-:Y:S05]  /*17d40*/  WARPSYNC.COLLECTIVE R15, `(.L_x_2264) ;  /* 0x000000000f087348 */ /* 0x007fea0003c00000 */
[----:B------:R3:W4:Y:S02]  /*17d50*/  SHFL.IDX P6, R14, R13, R12, R11 ;  /* 0x0000000c0d0e7389 */ /* 0x00072400000c000b */
[----:B01234-:R-:W-:Y:S01]  /*17d60*/  ENDCOLLECTIVE ;  /* 0x000000000000791b */ /* 0x01ffe20003800000 */
.L_x_2264:
[----:B------:R-:W-:Y:S05]  /*17d70*/  BSYNC B0 ;  /* 0x0000000000007941 */ /* 0x000fea0003800000 */
.L_x_2263:
[----:B------:R-:W-:Y:S01]  /*17d80*/  IMAD.MOV.U32 R7, RZ, RZ, R14 ;  /* 0x000000ffff077224 */ /* 0x000fe200078e000e */
[----:B------:R-:W-:Y:S06]  /*17d90*/  BRA `(.L_x_2207) ;  /* 0xffffffe4008c7947 */ /* 0x000fec000383ffff */
.L_x_2212:
[----:B-1----:R1:W2:Y:S02]  /*17da0*/  SYNCS.PHASECHK.TRANS64.TRYWAIT P0, [R0+URZ+0x38820], R3 ;  /* 0x03882003000075a7 */ /* 0x0022a4000800017f */
[----:B--2---:R-:W-:Y:S05]  /*17db0*/  @!P0 NANOSLEEP.SYNCS 0x989680 ;  /* 0x009896800000895d */ /* 0x004fea0003900000 */
[----:B------:R-:W2:Y:S02]  /*17dc0*/  @!P0 SYNCS.PHASECHK.TRANS64 P0, [R0+URZ+0x38820], R3 ;  /* 0x03882003000085a7 */ /* 0x000ea4000800007f */
[----:B--2---:R-:W-:Y:S05]  /*17dd0*/  @!P0 BRA `(.L_x_2212) ;  /* 0xfffffffc00f08947 */ /* 0x004fea000383ffff */
[----:B------:R-:W-:Y:S05]  /*17de0*/  BRA `(.L_x_2265) ;  /* 0xffffffec00047947 */ /* 0x000fea000383ffff */
.L_x_2213:
        /* <DEDUP_REMOVED lines=11> */
.L_x_2267:
[----:B------:R-:W-:Y:S05]  /*17ea0*/  BSYNC B0 ;  /* 0x0000000000007941 */ /* 0x000fea0003800000 */
.L_x_2266:
[----:B------:R-:W-:Y:S05]  /*17eb0*/  BRA `(.L_x_2268) ;  /* 0xffffffe800ec7947 */ /* 0x000fea000383ffff */
.L_x_2216:
[----:B------:R-:W-:Y:S01]  /*17ec0*/  BSSY B1, `(.L_x_2269) ;  /* 0x0000006000017945 */ /* 0x000fe20003800000 */
[----:B------:R-:W-:-:S07]  /*17ed0*/  IMAD.MOV.U32 R15, RZ, RZ, -0x1 ;  /* 0xffffffffff0f7424 */ /* 0x000fce00078e00ff */
[----:B012---:R-:W-:Y:S05]  /*17ee0*/  WARPSYNC.COLLECTIVE R15, `(.L_x_2270) ;  /* 0x000000000f0c7348 */ /* 0x007fea0003c00000 */
[----:B------:R-:W-:Y:S02]  /*17ef0*/  ELECT P6, UR62, PT ;  /* 0x00000000003e782f */ /* 0x000fe400038c0000 */
[----:B------:R-:W-:Y:S01]  /*17f00*/  MOV R14, UR62 ;  /* 0x0000003e000e7c02 */ /* 0x000fe20008000f00 */
[----:B012---:R-:W-:Y:S10]  /*17f10*/  ENDCOLLECTIVE ;  /* 0x000000000000791b */ /* 0x007ff40003800000 */
.L_x_2270:
[----:B------:R-:W-:Y:S05]  /*17f20*/  BSYNC B1 ;  /* 0x0000000000017941 */ /* 0x000fea0003800000 */
.L_x_2269:
[----:B------:R-:W-:Y:S05]  /*17f30*/  BRA `(.L_x_2271) ;  /* 0xffffffe800e47947 */ /* 0x000fea000383ffff */
.L_x_2218:
[----:B-1----:R1:W2:Y:S02]  /*17f40*/  SYNCS.PHASECHK.TRANS64.TRYWAIT P0, [R6+URZ], R5 ;  /* 0x00000005060075a7 */ /* 0x0022a4000800017f */
[----:B--2---:R-:W-:Y:S05]  /*17f50*/  @!P0 NANOSLEEP.SYNCS 0x989680 ;  /* 0x009896800000895d */ /* 0x004fea0003900000 */
[----:B------:R-:W2:Y:S02]  /*17f60*/  @!P0 SYNCS.PHASECHK.TRANS64 P0, [R6+URZ], R5 ;  /* 0x00000005060085a7 */ /* 0x000ea4000800007f */
[----:B--2---:R-:W-:Y:S05]  /*17f70*/  @!P0 BRA `(.L_x_2218) ;  /* 0xfffffffc00f08947 */ /* 0x004fea000383ffff */
[----:B------:R-:W-:Y:S05]  /*17f80*/  BRA `(.L_x_2272) ;  /* 0xffffffec00287947 */ /* 0x000fea000383ffff */
.L_x_2219:
[----:B--2---:R2:W3:Y:S02]  /*17f90*/  SYNCS.PHASECHK.TRANS64.TRYWAIT P0, [R7+URZ], R2 ;  /* 0x00000002070075a7 */ /* 0x0044e4000800017f */
[----:B---3--:R-:W-:Y:S05]  /*17fa0*/  @!P0 NANOSLEEP.SYNCS 0x989680 ;  /* 0x009896800000895d */ /* 0x008fea0003900000 */
[----:B------:R-:W3:Y:S02]  /*17fb0*/  @!P0 SYNCS.PHASECHK.TRANS64 P0, [R7+URZ], R2 ;  /* 0x00000002070085a7 */ /* 0x000ee4000800007f */
[----:B---3--:R-:W-:Y:S05]  /*17fc0*/  @!P0 BRA `(.L_x_2219) ;  /* 0xfffffffc00f08947 */ /* 0x008fea000383ffff */
[----:B------:R-:W-:Y:S05]  /*17fd0*/  BRA `(.L_x_2273) ;  /* 0xffffffec001c7947 */ /* 0x000fea000383ffff */
.L_x_2221:
[----:B---3--:R3:W4:Y:S02]  /*17fe0*/  SYNCS.PHASECHK.TRANS64.TRYWAIT P0, [R4+URZ], R5 ;  /* 0x00000005040075a7 */ /* 0x008724000800017f */
[----:B----4-:R-:W-:Y:S05]  /*17ff0*/  @!P0 NANOSLEEP.SYNCS 0x989680 ;  /* 0x009896800000895d */ /* 0x010fea0003900000 */
[----:B------:R-:W4:Y:S02]  /*18000*/  @!P0 SYNCS.PHASECHK.TRANS64 P0, [R4+URZ], R5 ;  /* 0x00000005040085a7 */ /* 0x000f24000800007f */
[----:B----4-:R-:W-:Y:S05]  /*18010*/  @!P0 BRA `(.L_x_2221) ;  /* 0xfffffffc00f08947 */ /* 0x010fea000383ffff */
[----:B------:R-:W-:Y:S05]  /*18020*/  BRA `(.L_x_2274) ;  /* 0xffffffec00247947 */ /* 0x000fea000383ffff */
.L_x_2275:
        /* <DEDUP_REMOVED lines=13> */
.L_x_2845:


//--------------------- .text._ZN7cutlass13device_kernelIN5flash11enable_sm90INS1_16FlashAttnFwdSm90INS1_25CollectiveMainloopFwdSm90ILi2EN4cute5tupleIJNS5_1CILi1EEES8_S8_EEENS6_IJNS7_ILi128EEENS7_ILi80EEENS7_ILi256EEEEEELi256ENS_6half_tEfNS_4arch4Sm90ELb1ELb0ELb0ELb1ELb0ELb1ELb0ELb1ELb1ELb0ELb0ELb0EEENS1_21CollectiveEpilogueFwdINS6_IJSA_SC_SB_EEES9_SE_SG_Li256ELb1ELb0ELb0ELb0EEENS1_36VarlenDynamicPersistentTileSchedulerILi128ELi80ELi256ELi32ELb0ELb0ELb1ELb1ELb1ELb1EEEEEEEEEvNT_6ParamsE --------------------------
	.section	.text._ZN7cutlass13device_kernelIN5flash11enable_sm90INS1_16FlashAttnFwdSm90INS1_25CollectiveMainloopFwdSm90ILi2EN4cute5tupleIJNS5_1CILi1EEES8_S8_EEENS6_IJNS7_ILi128EEENS7_ILi80EEENS7_ILi256EEEEEELi256ENS_6half_tEfNS_4arch4Sm90ELb1ELb0ELb0ELb1ELb0ELb1ELb0ELb1ELb1ELb0ELb0ELb0EEENS1_21CollectiveEpilogueFwdINS6_IJSA_SC_SB_EEES9_SE_SG_Li256ELb1ELb0ELb0ELb0EEENS1_36VarlenDynamicPersistentTileSchedulerILi128ELi80ELi256ELi32ELb0ELb0ELb1ELb1ELb1ELb1EEEEEEEEEvNT_6ParamsE,"ax",@progbits
	.align	128
.text._ZN7cutlass13device_kernelIN5flash11enable_sm90INS1_16FlashAttnFwdSm90INS1_25CollectiveMainloopFwdSm90ILi2EN4cute5tupleIJNS5_1CILi1EEES8_S8_EEENS6_IJNS7_ILi128EEENS7_ILi80EEENS7_ILi256EEEEEELi256ENS_6half_tEfNS_4arch4Sm90ELb1ELb0ELb0ELb1ELb0ELb1ELb0ELb1ELb1ELb0ELb0ELb0EEENS1_21CollectiveEpilogueFwdINS6_IJSA_SC_SB_EEES9_SE_SG_Li256ELb1ELb0ELb0ELb0EEENS1_36VarlenDynamicPersistentTileSchedulerILi128ELi80ELi256ELi32ELb0ELb0ELb1ELb1ELb1ELb1EEEEEEEEEvNT_6ParamsE:
        .type           _ZN7cutlass13device_kernelIN5flash11enable_sm90INS1_16FlashAttnFwdSm90INS1_25CollectiveMainloopFwdSm90ILi2EN4cute5tupleIJNS5_1CILi1EEES8_S8_EEENS6_IJNS7_ILi128EEENS7_ILi80EEENS7_ILi256EEEEEELi256ENS_6half_tEfNS_4arch4Sm90ELb1ELb0ELb0ELb1ELb0ELb1ELb0ELb1ELb1ELb0ELb0ELb0EEENS1_21CollectiveEpilogueFwdINS6_IJSA_SC_SB_EEES9_SE_SG_Li256ELb1ELb0ELb0ELb0EEENS1_36VarlenDynamicPersistentTileSchedulerILi128ELi80ELi256ELi32ELb0ELb0ELb1ELb1ELb1ELb1EEEEEEEEEvNT_6ParamsE,@function
        .size           _ZN7cutlass13device_kernelIN5flash11enable_sm90INS1_16FlashAttnFwdSm90INS1_25CollectiveMainloopFwdSm90ILi2EN4cute5tupleIJNS5_1CILi1EEES8_S8_EEENS6_IJNS7_ILi128EEENS7_ILi80EEENS7_ILi256EEEEEELi256ENS_6half_tEfNS_4arch4Sm90ELb1ELb0ELb0ELb1ELb0ELb1ELb0ELb1ELb1ELb0ELb0ELb0EEENS1_21CollectiveEpilogueFwdINS6_IJSA_SC_SB_EEES9_SE_SG_Li256ELb1ELb0ELb0ELb0EEENS1_36VarlenDynamicPersistentTileSchedulerILi128ELi80ELi256ELi32ELb0ELb0ELb1ELb1ELb1ELb1EEEEEEEEEvNT_6ParamsE,(.L_x_2846 - _ZN7cutlass13device_kernelIN5flash11enable_sm90INS1_16FlashAttnFwdSm90INS1_25CollectiveMainloopFwdSm90ILi2EN4cute5tupleIJNS5_1CILi1EEES8_S8_EEENS6_IJNS7_ILi128EEENS7_ILi80EEENS7_ILi256EEEEEELi256ENS_6half_tEfNS_4arch4Sm90ELb1ELb0ELb0ELb1ELb0ELb1ELb0ELb1ELb1ELb0ELb0ELb0EEENS1_21CollectiveEpilogueFwdINS6_IJSA_SC_SB_EEES9_SE_SG_Li256ELb1ELb0ELb0ELb0EEENS1_36VarlenDynamicPersistentTileSchedulerILi128ELi80ELi256ELi32ELb0ELb0ELb1ELb1ELb1ELb1EEEEEEEEEvNT_6ParamsE)
        .other          _ZN7cutlass13device_kernelIN5flash11enable_sm90INS1_16FlashAttnFwdSm90INS1_25CollectiveMainloopFwdSm90ILi2EN4cute5tupleIJNS5_1CILi1EEES8_S8_EEENS6_IJNS7_ILi128EEENS7_ILi80EEENS7_ILi256EEEEEELi256ENS_6half_tEfNS_4arch4Sm90ELb1ELb0ELb0ELb1ELb0ELb1ELb0ELb1ELb1ELb0ELb0ELb0EEENS1_21CollectiveEpilogueFwdINS6_IJSA_SC_SB_EEES9_SE_SG_Li256ELb1ELb0ELb0ELb0EEENS1_36VarlenDynamicPersistentTileSchedulerILi128ELi80ELi256ELi32ELb0ELb0ELb1ELb1ELb1ELb1EEEEEEEEEvNT_6ParamsE,@"STO_CUDA_ENTRY STV_DEFAULT"
_ZN7cutlass13device_kernelIN5flash11enable_sm90INS1_16FlashAttnFwdSm90INS1_25CollectiveMainloopFwdSm90ILi2EN4cute5tupleIJNS5_1CILi1EEES8_S8_EEENS6_IJNS7_ILi128EEENS7_ILi80EEENS7_ILi256EEEEEELi256ENS_6half_tEfNS_4arch4Sm90ELb1ELb0ELb0ELb1ELb0ELb1ELb0ELb1ELb1ELb0ELb0ELb0EEENS1_21CollectiveEpilogueFwdINS6_IJSA_SC_SB_EEES9_SE_SG_Li256ELb1ELb0ELb0ELb0EEENS1_36VarlenDynamicPersistentTileSchedulerILi128ELi80ELi256ELi32ELb0ELb0ELb1ELb1ELb1ELb1EEEEEEEEEvNT_6ParamsE:
        /* <DEDUP_REMOVED lines=27> */
.L_x_2277:
[----:B------:R-:W-:Y:S05]  /*01b0*/  BSYNC B0 ;  /* 0x0000000000007941 */ /* 0x000fea0003800000 */
.L_x_2276:
        /* <DEDUP_REMOVED lines=41> */
.L_x_2278:
        /* <DEDUP_REMOVED lines=22> */
.L_x_2279:
        /* <DEDUP_REMOVED lines=18> */
.L_x_2280:
        /* <DEDUP_REMOVED lines=22> */
.L_x_2281:
        /* <DEDUP_REMOVED lines=22> */
.L_x_2282:
[----:B0-----:R-:W-:Y:S01]  /*0990*/  UMOV UR4, 0x1 ;  /* 0x0000000100047882 */ /* 0x001fe20000000000 */
[----:B------:R-:W-:Y:S01]  /*09a0*/  PLOP3.LUT P0, PT, PT, PT, UP0, 0x80, 0x0 ;  /* 0x000000000000781c */ /* 0x000fe20003f0f008 */
[----:B------:R-:W-:Y:S01]  /*09b0*/  USEL UR4, UR4, 0x2, !UP0 ;  /* 0x0000000204047887 */ /* 0x000fe2000c000000 */
[----:B------:R-:W-:Y:S01]  /*09c0*/  NOP ;  /* 0x0000000000007918 */ /* 0x000fe20000000000 */
[----:B------:R-:W-:Y:S01]  /*09d0*/  ULDC.64 UR60, c[0x0][0x208] ;  /* 0x00008200003c7ab9 */ /* 0x000fe20000000a00 */
[----:B------:R-:W-:Y:S03]  /*09e0*/  BSSY B7, `(.L_x_2283) ;  /* 0x0002c4d000077945 */ /* 0x000fe60003800000 */
[----:B------:R-:W-:-:S05]  /*09f0*/  IMAD.U32 R2, RZ, RZ, UR4 ;  /* 0x00000004ff027e24 */ /* 0x000fca000f8e00ff */
[----:B------:R0:W-:Y:S01]  /*0a00*/  STL [R1+0x90], R2 ;  /* 0x0000900201007387 */ /* 0x0001e20000100800 */
[----:B-12-4-:R-:W-:Y:S06]  /*0a10*/  BAR.SYNC.DEFER_BLOCKING 0x0 ;  /* 0x0000000000007b1d */ /* 0x016fec0000010000 */
[----:B------:R-:W-:Y:S05]  /*0a20*/  @!P0 BRA `(.L_x_2284) ;  /* 0x0000025c005c8947 */ /* 0x000fea0003800000 */
.L_x_2285:
        /* <DEDUP_REMOVED lines=15> */
[----:B0-----:R-:W2:Y:S01]  /*0b20*/  LDL R2, [R1+0x90] ;  /* 0x0000900001027983 */ /* 0x001ea20000100800 */
[----:B------:R-:W-:Y:S01]  /*0b30*/  R2UR UR4, R16 ;  /* 0x00000000100472ca */ /* 0x000fe200000e0000 */
[----:B------:R-:W-:Y:S01]  /*0b40*/  IMAD.MOV.U32 R18, RZ, RZ, RZ ;  /* 0x000000ffff127224 */ /* 0x000fe200078e00ff */
[----:B------:R-:W0:Y:S01]  /*0b50*/  S2R R0, SR_TID.X ;  /* 0x0000000000007919 */ /* 0x000e220000002100 */
[----:B------:R-:W-:Y:S02]  /*0b60*/  IMAD.MOV.U32 R221, RZ, RZ, RZ ;  /* 0x000000ffffdd7224 */ /* 0x000fe400078e00ff */
[----:B------:R-:W-:Y:S02]  /*0b70*/  IMAD.MOV.U32 R219, RZ, RZ, RZ ;  /* 0x000000ffffdb7224 */ /* 0x000fe400078e00ff */
[----:B------:R-:W-:-:S06]  /*0b80*/  IMAD.MOV.U32 R214, RZ, RZ, RZ ;  /* 0x000000ffffd67224 */ /* 0x000fcc00078e00ff */
[----:B------:R-:W-:Y:S01]  /*0b90*/  UIADD3 UR4, UR4, 0x14400, URZ ;  /* 0x0001440004047890 */ /* 0x000fe2000fffe03f */
[----:B0-----:R-:W-:-:S04]  /*0ba0*/  IADD3 R0, R0, -0x80, RZ ;  /* 0xffffff8000007810 */ /* 0x001fc80007ffe0ff */
[----:B------:R-:W-:-:S04]  /*0bb0*/  SHF.R.S32.HI R3, RZ, 0x1f, R0 ;  /* 0x0000001fff037819 */ /* 0x000fc80000011400 */
[CC--:B------:R-:W-:Y:S02]  /*0bc0*/  LEA.HI R5, R3.reuse, R0.reuse, RZ, 0x5 ;  /* 0x0000000003057211 */ /* 0x0c0fe400078f28ff */
[CC--:B------:R-:W-:Y:S02]  /*0bd0*/  LEA.HI R4, R3.reuse, R0.reuse, RZ, 0x4 ;  /* 0x0000000003047211 */ /* 0x0c0fe400078f20ff */
[-C--:B------:R-:W-:Y:S01]  /*0be0*/  LEA.HI R22, R3, R0.reuse, RZ, 0x3 ;  /* 0x0000000003167211 */ /* 0x080fe200078f18ff */
[----:B------:R-:W-:Y:S01]  /*0bf0*/  IMAD.SHL.U32 R6, R5, 0x20, RZ ;  /* 0x0000002005067824 */ /* 0x000fe200078e00ff */
[----:B------:R-:W-:Y:S02]  /*0c00*/  LEA.HI R12, R3, R0, RZ, 0x6 ;  /* 0x00000000030c7211 */ /* 0x000fe400078f30ff */
[----:B------:R-:W-:Y:S02]  /*0c10*/  LOP3.LUT R7, R22, 0xfffffff8, RZ, 0xc0, !PT ;  /* 0xfffffff816077812 */ /* 0x000fe400078ec0ff */
[----:B------:R-:W-:Y:S01]  /*0c20*/  LOP3.LUT R6, R6, 0xfffffc00, RZ, 0xc0, !PT ;  /* 0xfffffc0006067812 */ /* 0x000fe200078ec0ff */
[----:B------:R-:W-:Y:S01]  /*0c30*/  IMAD.SHL.U32 R12, R12, 0x8, RZ ;  /* 0x000000080c0c7824 */ /* 0x000fe200078e00ff */
[----:B------:R-:W-:-:S04]  /*0c40*/  SHF.R.S32.HI R22, RZ, 0x3, R22 ;  /* 0x00000003ff167819 */ /* 0x000fc80000011416 */
[C---:B------:R-:W-:Y:S01]  /*0c50*/  SHF.L.U32 R234, R22.reuse, 0x6, RZ ;  /* 0x0000000616ea7819 */ /* 0x040fe200000006ff */
[C---:B------:R-:W-:Y:S01]  /*0c60*/  VIADD R220, R22.reuse, 0x40 ;  /* 0x0000004016dc7836 */ /* 0x040fe20000000000 */
[----:B------:R-:W-:Y:S02]  /*0c70*/  IADD3 R218, R22, 0x20, RZ ;  /* 0x0000002016da7810 */ /* 0x000fe40007ffe0ff */
[----:B------:R-:W-:Y:S01]  /*0c80*/  LOP3.LUT R236, R12, 0xfffffe00, RZ, 0xc0, !PT ;  /* 0xfffffe000cec7812 */ /* 0x000fe200078ec0ff */
[----:B------:R-:W-:Y:S01]  /*0c90*/  IMAD.SHL.U32 R228, R220, 0x40, RZ ;  /* 0x00000040dce47824 */ /* 0x000fe200078e00ff */
[----:B------:R-:W-:Y:S02]  /*0ca0*/  SHF.L.U32 R229, R218, 0x6, RZ ;  /* 0x00000006dae57819 */ /* 0x000fe400000006ff */
[----:B------:R-:W-:Y:S02]  /*0cb0*/  SHF.R.S32.HI R23, RZ, 0x1f, R22 ;  /* 0x0000001fff177819 */ /* 0x000fe40000011416 */
[----:B------:R-:W-:-:S02]  /*0cc0*/  LOP3.LUT R229, R229, 0x1c0, RZ, 0xc0, !PT ;  /* 0x000001c0e5e57812 */ /* 0x000fc400078ec0ff */
[----:B------:R-:W-:Y:S02]  /*0cd0*/  LOP3.LUT R228, R228, 0x1c0, RZ, 0xc0, !PT ;  /* 0x000001c0e4e47812 */ /* 0x000fe400078ec0ff */
[----:B------:R-:W-:Y:S02]  /*0ce0*/  SHF.R.U32.HI R233, RZ, 0x3, R229 ;  /* 0x00000003ffe97819 */ /* 0x000fe400000116e5 */
[----:B------:R-:W-:Y:S02]  /*0cf0*/  SHF.R.U32.HI R232, RZ, 0x3, R228 ;  /* 0x00000003ffe87819 */ /* 0x000fe400000116e4 */
[----:B--2---:R-:W-:Y:S02]  /*0d00*/  R2UR UR5, R2 ;  /* 0x00000000020572ca */ /* 0x004fe400000e0000 */
[----:B------:R-:W-:Y:S02]  /*0d10*/  LEA.HI R2, R3, R0, RZ, 0x7 ;  /* 0x0000000003027211 */ /* 0x000fe400078f38ff */
[----:B------:R-:W-:-:S02]  /*0d20*/  LOP3.LUT R3, R4, 0x3fffff0, RZ, 0xc0, !PT ;  /* 0x03fffff004037812 */ /* 0x000fc400078ec0ff */
[----:B------:R-:W-:-:S03]  /*0d30*/  LOP3.LUT R9, R2, 0xffffff80, RZ, 0xc0, !PT ;  /* 0xffffff8002097812 */ /* 0x000fc600078ec0ff */
[C---:B------:R-:W-:Y:S01]  /*0d40*/  IMAD.IADD R5, R0.reuse, 0x1, -R3 ;  /* 0x0000000100057824 */ /* 0x040fe200078e0a03 */
[----:B------:R-:W-:Y:S01]  /*0d50*/  SHF.R.S32.HI R3, RZ, 0x7, R2 ;  /* 0x00000007ff037819 */ /* 0x000fe20000011402 */
[C---:B------:R-:W-:Y:S01]  /*0d60*/  IMAD.IADD R9, R0.reuse, 0x1, -R9 ;  /* 0x0000000100097824 */ /* 0x040fe200078e0a09 */
[----:B------:R-:W-:Y:S01]  /*0d70*/  IADD3 R0, R0, -R7, RZ ;  /* 0x8000000700007210 */ /* 0x000fe20007ffe0ff */
[----:B------:R-:W-:Y:S01]  /*0d80*/  IMAD R5, R5, 0x40, R6 ;  /* 0x0000004005057824 */ /* 0x000fe200078e0206 */
[----:B------:R-:W-:Y:S01]  /*0d90*/  SHF.R.S32.HI R7, RZ, 0x4, R4 ;  /* 0x00000004ff077819 */ /* 0x000fe20000011404 */
[----:B------:R-:W-:Y:S01]  /*0da0*/  ULOP3.LUT UR5, UR5, 0x1, URZ, 0xfc, !UPT ;  /* 0x0000000105057892 */ /* 0x000fe2000f8efc3f */
[----:B------:R-:W-:Y:S01]  /*0db0*/  SHF.R.S32.HI R8, RZ, 0x1f, R9 ;  /* 0x0000001fff087819 */ /* 0x000fe20000011409 */
[----:B------:R-:W-:Y:S01]  /*0dc0*/  IMAD.SHL.U32 R212, R0, 0x4, RZ ;  /* 0x0000000400d47824 */ /* 0x000fe200078e00ff */
[----:B------:R-:W-:Y:S01]  /*0dd0*/  LEA.HI R2, R2, R3, RZ, 0x1 ;  /* 0x0000000302027211 */ /* 0x000fe200078f08ff */
[----:B------:R-:W-:Y:S01]  /*0de0*/  IMAD.SHL.U32 R17, R0, 0x8, RZ ;  /* 0x0000000800117824 */ /* 0x000fe200078e00ff */
[----:B------:R-:W-:Y:S01]  /*0df0*/  LEA.HI R10, R8, R9, RZ, 0x2 ;  /* 0x00000009080a7211 */ /* 0x000fe200078f10ff */
[----:B------:R-:W-:Y:S01]  /*0e00*/  VIADD R215, R212, 0x40 ;  /* 0x00000040d4d77836 */ /* 0x000fe20000000000 */
[----:B------:R-:W-:Y:S01]  /*0e10*/  LEA.HI R4, R4, R7, RZ, 0x1 ;  /* 0x0000000704047211 */ /* 0x000fe200078f08ff */
[C---:B------:R-:W-:Y:S01]  /*0e20*/  VIADD R216, R212.reuse, 0x20 ;  /* 0x00000020d4d87836 */ /* 0x040fe20000000000 */
[--C-:B------:R-:W-:Y:S01]  /*0e30*/  SHF.R.S32.HI R6, RZ, 0x2, R10.reuse ;  /* 0x00000002ff067819 */ /* 0x100fe2000001140a */
[C---:B------:R-:W-:Y:S01]  /*0e40*/  IMAD.IADD R19, R212.reuse, 0x1, R215 ;  /* 0x00000001d4137824 */ /* 0x040fe200078e02d7 */
[----:B------:R-:W-:Y:S01]  /*0e50*/  SHF.R.S32.HI R11, RZ, 0x1f, R10 ;  /* 0x0000001fff0b7819 */ /* 0x000fe2000001140a */
[----:B------:R-:W-:Y:S01]  /*0e60*/  VIADD R217, R212, 0x60 ;  /* 0x00000060d4d97836 */ /* 0x000fe20000000000 */
[----:B------:R-:W-:-:S02]  /*0e70*/  LOP3.LUT R2, R2, 0x3fffffe, RZ, 0xc0, !PT ;  /* 0x03fffffe02027812 */ /* 0x000fc400078ec0ff */
[----:B------:R-:W-:Y:S02]  /*0e80*/  LEA.HI R11, R11, R6, RZ, 0x3 ;  /* 0x000000060b0b7211 */ /* 0x000fe400078f18ff */
[----:B------:R-:W-:Y:S02]  /*0e90*/  LOP3.LUT R4, R4, 0x1ffffffe, RZ, 0xc0, !PT ;  /* 0x1ffffffe04047812 */ /* 0x000fe400078ec0ff */
[----:B------:R-:W-:Y:S02]  /*0ea0*/  LOP3.LUT R11, R11, 0xfffffff8, RZ, 0xc0, !PT ;  /* 0xfffffff80b0b7812 */ /* 0x000fe400078ec0ff */
[----:B------:R-:W-:Y:S01]  /*0eb0*/  LEA.HI R8, R8, R9, RZ, 0x5 ;  /* 0x0000000908087211 */ /* 0x000fe200078f28ff */
[----:B------:R-:W-:Y:S01]  /*0ec0*/  IMAD.IADD R4, R7, 0x1, -R4 ;  /* 0x0000000107047824 */ /* 0x000fe200078e0a04 */
[----:B------:R-:W-:Y:S01]  /*0ed0*/  IADD3 R2, R3, -R2, RZ ;  /* 0x8000000203027210 */ /* 0x000fe20007ffe0ff */
[----:B------:R-:W-:Y:S01]  /*0ee0*/  IMAD.IADD R11, R6, 0x1, -R11 ;  /* 0x00000001060b7824 */ /* 0x000fe200078e0a0b */
[----:B------:R-:W-:Y:S01]  /*0ef0*/  SHF.R.S32.HI R6, RZ, 0x1f, R19 ;  /* 0x0000001fff067819 */ /* 0x000fe20000011413 */
[----:B------:R-:W-:Y:S01]  /*0f00*/  IMAD R4, R4, 0x8, R5 ;  /* 0x0000000804047824 */ /* 0x000fe200078e0205 */
[----:B------:R-:W-:-:S02]  /*0f10*/  SHF.R.S32.HI R8, RZ, 0x5, R8 ;  /* 0x00000005ff087819 */ /* 0x000fc40000011408 */
[CC--:B------:R-:W-:Y:S02]  /*0f20*/  LEA.HI R3, R6.reuse, R19.reuse, RZ, 0x3 ;  /* 0x0000001306037211 */ /* 0x0c0fe400078f18ff */
[----:B------:R-:W-:Y:S01]  /*0f30*/  LEA.HI R6, R6, R19, RZ, 0x6 ;  /* 0x0000001306067211 */ /* 0x000fe200078f30ff */
[----:B------:R-:W-:Y:S01]  /*0f40*/  IMAD R11, R8, 0x10, R11 ;  /* 0x00000010080b7824 */ /* 0x000fe200078e020b */
[----:B------:R-:W-:Y:S01]  /*0f50*/  LOP3.LUT R3, R3, 0x38, RZ, 0xc0, !PT ;  /* 0x0000003803037812 */ /* 0x000fe200078ec0ff */
[----:B------:R0:W-:Y:S01]  /*0f60*/  STL [R1+0x8c], R4 ;  /* 0x00008c0401007387 */ /* 0x0001e20000100800 */
[----:B------:R-:W-:Y:S01]  /*0f70*/  LOP3.LUT R10, R10, 0x7ffffffc, RZ, 0xc0, !PT ;  /* 0x7ffffffc0a0a7812 */ /* 0x000fe200078ec0ff */
[----:B------:R-:W-:Y:S01]  /*0f80*/  IMAD R2, R2, 0x40, R11 ;  /* 0x0000004002027824 */ /* 0x000fe200078e020b */
[----:B------:R-:W-:Y:S02]  /*0f90*/  SHF.L.U32 R5, R6, 0x7, RZ ;  /* 0x0000000706057819 */ /* 0x000fe400000006ff */
[----:B------:R-:W-:Y:S01]  /*0fa0*/  LOP3.LUT R6, R3, 0x1c0, R234, 0xf8, !PT ;  /* 0x000001c003067812 */ /* 0x000fe200078ef8ea */
[----:B------:R-:W-:Y:S01]  /*0fb0*/  IMAD.IADD R3, R9, 0x1, -R10 ;  /* 0x0000000109037824 */ /* 0x000fe200078e0a0a */
[----:B------:R-:W-:-:S02]  /*0fc0*/  LOP3.LUT R5, R5, 0xffffe000, RZ, 0xc0, !PT ;  /* 0xffffe00005057812 */ /* 0x000fc400078ec0ff */
[----:B------:R-:W-:Y:S02]  /*0fd0*/  SHF.R.S32.HI R0, RZ, 0x1f, R220 ;  /* 0x0000001fff007819 */ /* 0x000fe400000114dc */
[----:B------:R1:W-:Y:S01]  /*0fe0*/  STL [R1+0x64], R3 ;  /* 0x0000640301007387 */ /* 0x0003e20000100800 */
[----:B0-----:R-:W-:-:S03]  /*0ff0*/  LOP3.LUT R4, R234, 0x1c0, RZ, 0xc0, !PT ;  /* 0x000001c0ea047812 */ /* 0x001fc600078ec0ff */
[----:B------:R0:W-:Y:S01]  /*1000*/  STL [R1+0x68], R2 ;  /* 0x0000680201007387 */ /* 0x0001e20000100800 */
[----:B------:R-:W-:Y:S02]  /*1010*/  SHF.R.U32.HI R235, RZ, 0x3, R4 ;  /* 0x00000003ffeb7819 */ /* 0x000fe40000011604 */
[----:B------:R-:W-:Y:S01]  /*1020*/  LOP3.LUT R237, R4, 0x38, R17, 0xf8, !PT ;  /* 0x0000003804ed7812 */ /* 0x000fe200078ef811 */
[----:B------:R-:W-:Y:S01]  /*1030*/  STL [R1+0x80], RZ ;  /* 0x000080ff01007387 */ /* 0x000fe20000100800 */
[----:B------:R-:W-:Y:S02]  /*1040*/  LOP3.LUT R6, R6, R235, RZ, 0x3c, !PT ;  /* 0x000000eb06067212 */ /* 0x000fe400078e3cff */
[----:B-1----:R-:W-:Y:S02]  /*1050*/  SHF.R.S32.HI R3, RZ, 0x1f, R218 ;  /* 0x0000001fff037819 */ /* 0x002fe400000114da */
[----:B------:R-:W-:Y:S02]  /*1060*/  IADD3 R6, R6, R5, R236 ;  /* 0x0000000506067210 */ /* 0x000fe40007ffe0ec */
[----:B0-----:R-:W-:-:S02]  /*1070*/  MOV R2, UR5 ;  /* 0x0000000500027c02 */ /* 0x001fc40008000f00 */
[----:B------:R-:W-:Y:S02]  /*1080*/  SHF.R.S32.HI R5, RZ, 0x1f, R220 ;  /* 0x0000001fff057819 */ /* 0x000fe400000114dc */
[----:B------:R-:W-:Y:S01]  /*1090*/  LEA.HI R3, R3, R218, RZ, 0x3 ;  /* 0x000000da03037211 */ /* 0x000fe200078f18ff */
[----:B------:R0:W-:Y:S01]  /*10a0*/  STL [R1+0x60], R2 ;  /* 0x0000600201007387 */ /* 0x0001e20000100800 */
[----:B------:R-:W-:Y:S02]  /*10b0*/  LEA.HI R5, R5, R220, RZ, 0x3 ;  /* 0x000000dc05057211 */ /* 0x000fe400078f18ff */
[----:B------:R-:W-:Y:S01]  /*10c0*/  LOP3.LUT R237, R236, R237, R235, 0xf6, !PT ;  /* 0x000000edeced7212 */ /* 0x000fe200078ef6eb */
[----:B------:R-:W-:Y:S02]  /*10d0*/  IMAD.SHL.U32 R3, R3, 0x40, RZ ;  /* 0x0000004003037824 */ /* 0x000fe400078e00ff */
[----:B------:R-:W-:-:S03]  /*10e0*/  IMAD.SHL.U32 R5, R5, 0x40, RZ ;  /* 0x0000004005057824 */ /* 0x000fc600078e00ff */
[----:B------:R-:W-:Y:S01]  /*10f0*/  LOP3.LUT R230, R3, 0xfffffe00, RZ, 0xc0, !PT ;  /* 0xfffffe0003e67812 */ /* 0x000fe200078ec0ff */
[----:B0-----:R-:W-:Y:S01]  /*1100*/  IMAD.U32 R2, RZ, RZ, UR4 ;  /* 0x00000004ff027e24 */ /* 0x001fe2000f8e00ff */
[----:B------:R-:W-:-:S04]  /*1110*/  LOP3.LUT R231, R5, 0xfffffe00, RZ, 0xc0, !PT ;  /* 0xfffffe0005e77812 */ /* 0x000fc800078ec0ff */
[----:B------:R0:W-:Y:S02]  /*1120*/  STL [R1+0x7c], R2 ;  /* 0x00007c0201007387 */ /* 0x0001e40000100800 */
[----:B0-----:R-:W-:-:S05]  /*1130*/  SHF.R.S32.HI R2, RZ, 0x1f, R218 ;  /* 0x0000001fff027819 */ /* 0x001fca00000114da */
[----:B------:R0:W-:Y:S04]  /*1140*/  STL [R1+0x70], R2 ;  /* 0x0000700201007387 */ /* 0x0001e80000100800 */
[----:B------:R1:W-:Y:S01]  /*1150*/  STL [R1+0x6c], R0 ;  /* 0x00006c0001007387 */ /* 0x0003e20000100800 */
[C---:B0-----:R-:W-:Y:S01]  /*1160*/  IADD3 R2, R17.reuse, 0x80, RZ ;  /* 0x0000008011027810 */ /* 0x041fe20007ffe0ff */
[----:B-1----:R-:W-:Y:S01]  /*1170*/  VIADD R0, R17, 0xc0 ;  /* 0x000000c011007836 */ /* 0x002fe20000000000 */
[----:B------:R-:W-:-:S05]  /*1180*/  LEA R0, R6, UR4, 0x1 ;  /* 0x0000000406007c11 */ /* 0x000fca000f8e08ff */
[----:B------:R0:W-:Y:S02]  /*1190*/  STL [R1+0x88], R0 ;  /* 0x0000880001007387 */ /* 0x0001e40000100800 */
.L_x_2566:
[----:B------:R-:W1:Y:S01]  /*11a0*/  LDC.64 R2, c[0x0][0xc60] ;  /* 0x00031800ff027b82 */ /* 0x000e620000000a00 */
[----:B------:R-:W-:Y:S01]  /*11b0*/  ULDC.64 UR4, c[0x0][0xa28] ;  /* 0x00028a0000047ab9 */ /* 0x000fe20000000a00 */
[----:B------:R-:W-:Y:S01]  /*11c0*/  ULDC.64 UR8, c[0x0][0xa18] ;  /* 0x0002860000087ab9 */ /* 0x000fe20000000a00 */
[----:B------:R-:W-:Y:S01]  /*11d0*/  ULDC.64 UR6, c[0x0][0xa08] ;  /* 0x0002820000067ab9 */ /* 0x000fe20000000a00 */
[----:B-1----:R-:W-:-:S05]  /*11e0*/  IMAD.WIDE R2, R227, 0x4, R2 ;  /* 0x00000004e3027825 */ /* 0x002fca00078e0202 */
[----:B0-2345:R-:W0:Y:S01]  /*11f0*/  LDG.E R8, desc[UR60][R2.64] ;  /* 0x0000003c02087981 */ /* 0x03de22000c1e1900 */
[----:B------:R-:W-:Y:S01]  /*1200*/  ISETP.NE.U32.AND P2, PT, RZ, UR4, PT ;  /* 0x00000004ff007c0c */ /* 0x000fe2000bf45070 */
[----:B------:R-:W-:Y:S01]  /*1210*/  IMAD.MOV.U32 R26, RZ, RZ, RZ ;  /* 0x000000ffff1a7224 */ /* 0x000fe200078e00ff */
[----:B------:R-:W-:Y:S02]  /*1220*/  ISETP.NE.U32.AND P1, PT, RZ, UR8, PT ;  /* 0x00000008ff007c0c */ /* 0x000fe4000bf25070 */
[----:B------:R-:W-:Y:S02]  /*1230*/  ISETP.NE.AND.EX P2, PT, RZ, UR5, PT, P2 ;  /* 0x00000005ff007c0c */ /* 0x000fe4000bf45320 */
[----:B------:R-:W-:Y:S02]  /*1240*/  ISETP.NE.AND.EX P1, PT, RZ, UR9, PT, P1 ;  /* 0x00000009ff007c0c */ /* 0x000fe4000bf25310 */
[----:B------:R-:W-:-:S04]  /*1250*/  ISETP.NE.U32.AND P0, PT, RZ, UR6, PT ;  /* 0x00000006ff007c0c */ /* 0x000fc8000bf05070 */
[----:B------:R-:W-:Y:S02]  /*1260*/  ISETP.NE.AND.EX P0, PT, RZ, UR7, PT, P0 ;  /* 0x00000007ff007c0c */ /* 0x000fe4000bf05300 */
[----:B0-----:R-:W-:Y:S01]  /*1270*/  SHF.R.S32.HI R0, RZ, 0x1f, R8 ;  /* 0x0000001fff007819 */ /* 0x001fe20000011408 */
[----:B------:R0:W-:Y:S02]  /*1280*/  STL [R1+0x74], R8 ;  /* 0x0000740801007387 */ /* 0x0001e40000100800 */
[C---:B------:R-:W-:Y:S02]  /*1290*/  @P2 LEA R2, P3, R8.reuse, UR4, 0x2 ;  /* 0x0000000408022c11 */ /* 0x040fe4000f8610ff */
[C-C-:B------:R-:W-:Y:S02]  /*12a0*/  SHF.L.U64.HI R29, R8.reuse, 0x2, R0.reuse ;  /* 0x00000002081d7819 */ /* 0x140fe40000010200 */
[C---:B------:R-:W-:Y:S01]  /*12b0*/  @P2 LEA.HI.X R3, R8.reuse, UR5, R0, 0x2, P3 ;  /* 0x0000000508032c11 */ /* 0x040fe200098f1400 */
[----:B------:R-:W-:Y:S01]  /*12c0*/  IMAD.MOV.U32 R0, RZ, RZ, RZ ;  /* 0x000000ffff007224 */ /* 0x000fe200078e00ff */
[----:B------:R-:W-:Y:S01]  /*12d0*/  SHF.L.U32 R28, R8, 0x2, RZ ;  /* 0x00000002081c7819 */ /* 0x000fe200000006ff */
[----:B------:R-:W-:-:S03]  /*12e0*/  ULDC UR4, c[0x0][0x288] ;  /* 0x0000a20000047ab9 */ /* 0x000fc60000000800 */
[C---:B------:R-:W-:Y:S01]  /*12f0*/  IADD3 R6, P4, R28.reuse, UR6, RZ ;  /* 0x000000061c067c10 */ /* 0x040fe2000ff9e0ff */
[----:B------:R0:W5:Y:S01]  /*1300*/  @P2 LDG.E R0, desc[UR60][R2.64] ;  /* 0x0000003c02002981 */ /* 0x000162000c1e1900 */
[----:B------:R-:W-:Y:S01]  /*1310*/  @P1 IADD3 R4, P2, R28, UR8, RZ ;  /* 0x000000081c041c10 */ /* 0x000fe2000ff5e0ff */
[----:B------:R-:W-:Y:S01]  /*1320*/  IMAD.U32 R224, RZ, RZ, UR4 ;  /* 0x00000004ffe07e24 */ /* 0x000fe2000f8e00ff */
[C---:B------:R-:W-:Y:S01]  /*1330*/  IADD3.X R7, R29.reuse, UR7, RZ, P4, !PT ;  /* 0x000000071d077c10 */ /* 0x040fe2000a7fe4ff */
[----:B------:R0:W-:Y:S01]  /*1340*/  STL [R1+0x84], R225 ;  /* 0x000084e101007387 */ /* 0x0001e20000100800 */
[----:B------:R-:W-:Y:S01]  /*1350*/  @P1 IADD3.X R5, R29, UR9, RZ, P2, !PT ;  /* 0x000000091d051c10 */ /* 0x000fe200097fe4ff */
[----:B------:R-:W-:Y:S01]  /*1360*/  ULDC.64 UR4, c[0x0][0x3f8] ;  /* 0x0000fe0000047ab9 */ /* 0x000fe20000000a00 */
[----:B------:R-:W-:Y:S01]  /*1370*/  ULDC.64 UR6, c[0x0][0xa20] ;  /* 0x0002880000067ab9 */ /* 0x000fe20000000a00 */
[----:B------:R0:W5:Y:S04]  /*1380*/  @P0 LDG.E R26, desc[UR60][R6.64] ;  /* 0x0000003c061a0981 */ /* 0x000168000c1e1900 */
[----:B------:R0:W5:Y:S04]  /*1390*/  @P1 LDG.E R224, desc[UR60][R4.64] ;  /* 0x0000003c04e01981 */ /* 0x000168000c1e1900 */
[----:B------:R0:W-:Y:S01]  /*13a0*/  STL [R1+0x78], R226 ;  /* 0x000078e201007387 */ /* 0x0001e20000100800 */
[----:B------:R-:W-:-:S03]  /*13b0*/  UISETP.NE.U32.AND UP0, UPT, UR4, URZ, UPT ;  /* 0x0000003f0400728c */ /* 0x000fc6000bf05070 */
[----:B------:R-:W-:Y:S01]  /*13c0*/  ULDC UR4, c[0x0][0x404] ;  /* 0x0001010000047ab9 */ /* 0x000fe20000000800 */
[----:B------:R-:W-:Y:S01]  /*13d0*/  UISETP.NE.AND.EX UP0, UPT, UR5, URZ, UPT, UP0 ;  /* 0x0000003f0500728c */ /* 0x000fe2000bf05300 */
[----:B------:R-:W-:Y:S02]  /*13e0*/  ISETP.NE.U32.AND P2, PT, RZ, UR6, PT ;  /* 0x00000006ff007c0c */ /* 0x000fe4000bf45070 */
[----:B------:R-:W-:Y:S01]  /*13f0*/  ULDC UR5, c[0x0][0x2e0] ;  /* 0x0000b80000057ab9 */ /* 0x000fe20000000800 */
[----:B------:R-:W-:Y:S01]  /*1400*/  USEL UR4, UR4, 0x1, UP0 ;  /* 0x0000000104047887 */ /* 0x000fe20008000000 */
[----:B------:R-:W-:-:S03]  /*1410*/  ISETP.NE.AND.EX P2, PT, RZ, UR7, PT, P2 ;  /* 0x00000007ff007c0c */ /* 0x000fc6000bf45320 */
[----:B------:R-:W-:-:S03]  /*1420*/  UIMAD UR4, UR4, UR5, URZ ;  /* 0x00000005040472a4 */ /* 0x000fc6000f8e023f */
[----:B------:R-:W-:Y:S01]  /*1430*/  ULDC UR5, c[0x0][0x338] ;  /* 0x0000ce0000057ab9 */ /* 0x000fe20000000800 */
[----:B------:R-:W-:Y:S01]  /*1440*/  MOV R25, R8 ;  /* 0x0000000800197202 */ /* 0x000fe20000000f00 */
[----:B0-----:R-:W-:Y:S07]  /*1450*/  @P1 BRA `(.L_x_2287) ;  /* 0x0000000000241947 */ /* 0x001fee0003800000 */
[----:B------:R-:W-:Y:S02]  /*1460*/  ULDC.64 UR8, c[0x0][0xa00] ;  /* 0x0002800000087ab9 */ /* 0x000fe40000000a00 */
[----:B------:R-:W-:-:S04]  /*1470*/  ISETP.NE.U32.AND P1, PT, RZ, UR8, PT ;  /* 0x00000008ff007c0c */ /* 0x000fc8000bf25070 */
[----:B------:R-:W-:-:S13]  /*1480*/  ISETP.NE.AND.EX P1, PT, RZ, UR9, PT, P1 ;  /* 0x00000009ff007c0c */ /* 0x000fda000bf25310 */
[----:B------:R-:W-:Y:S05]  /*1490*/  @!P1 BRA `(.L_x_2287) ;  /* 0x0000000000149947 */ /* 0x000fea0003800000 */
[----:B------:R-:W0:Y:S02]  /*14a0*/  LDC.64 R2, c[0x0][0xa00] ;  /* 0x00028000ff027b82 */ /* 0x000e240000000a00 */
[----:B0-----:R-:W-:-:S05]  /*14b0*/  IMAD.WIDE R2, R25, 0x4, R2 ;  /* 0x0000000419027825 */ /* 0x001fca00078e0202 */
[----:B-----5:R-:W2:Y:S04]  /*14c0*/  LDG.E R224, desc[UR60][R2.64] ;  /* 0x0000003c02e07981 */ /* 0x020ea8000c1e1900 */
[----:B------:R-:W2:Y:S02]  /*14d0*/  LDG.E R5, desc[UR60][R2.64+0x4] ;  /* 0x0000043c02057981 */ /* 0x000ea4000c1e1900 */
[----:B--2---:R-:W-:-:S07]  /*14e0*/  IMAD.IADD R224, R5, 0x1, -R224 ;  /* 0x0000000105e07824 */ /* 0x004fce00078e0ae0 */
.L_x_2287:
[----:B------:R-:W-:Y:S02]  /*14f0*/  IMAD.U32 R2, RZ, RZ, UR5 ;  /* 0x00000005ff027e24 */ /* 0x000fe4000f8e00ff */
[----:B------:R-:W-:Y:S01]  /*1500*/  IMAD.U32 R27, RZ, RZ, UR4 ;  /* 0x00000004ff1b7e24 */ /* 0x000fe2000f8e00ff */
[----:B------:R-:W-:Y:S06]  /*1510*/  @!P2 BRA `(.L_x_2288) ;  /* 0x000000000010a947 */ /* 0x000fec0003800000 */
[----:B------:R-:W-:-:S04]  /*1520*/  IADD3 R4, P0, R28, UR6, RZ ;  /* 0x000000061c047c10 */ /* 0x000fc8000ff1e0ff */
[----:B------:R-:W-:-:S05]  /*1530*/  IADD3.X R5, R29, UR7, RZ, P0, !PT ;  /* 0x000000071d057c10 */ /* 0x000fca00087fe4ff */
[----:B------:R0:W5:Y:S01]  /*1540*/  LDG.E R27, desc[UR60][R4.64] ;  /* 0x0000003c041b7981 */ /* 0x000162000c1e1900 */
[----:B------:R-:W-:Y:S05]  /*1550*/  BRA `(.L_x_2289) ;  /* 0x0000000000107947 */ /* 0x000fea0003800000 */
.L_x_2288:
[----:B------:R-:W-:Y:S05]  /*1560*/  @!P0 BRA `(.L_x_2289) ;  /* 0x00000000000c8947 */ /* 0x000fea0003800000 */
[----:B------:R-:W2:Y:S04]  /*1570*/  LDG.E R4, desc[UR60][R6.64] ;  /* 0x0000003c06047981 */ /* 0x000ea8000c1e1900 */
[----:B------:R-:W2:Y:S02]  /*1580*/  LDG.E R27, desc[UR60][R6.64+0x4] ;  /* 0x0000043c061b7981 */ /* 0x000ea4000c1e1900 */
[----:B--2---:R-:W-:-:S07]  /*1590*/  IADD3 R27, -R4, R27, RZ ;  /* 0x0000001b041b7210 */ /* 0x004fce0007ffe1ff */
.L_x_2289:
[----:B------:R-:W-:Y:S02]  /*15a0*/  ULDC.64 UR4, c[0x0][0xa10] ;  /* 0x0002840000047ab9 */ /* 0x000fe40000000a00 */
[----:B------:R-:W-:-:S04]  /*15b0*/  ISETP.NE.U32.AND P0, PT, RZ, UR4, PT ;  /* 0x00000004ff007c0c */ /* 0x000fc8000bf05070 */
[----:B------:R-:W-:Y:S01]  /*15c0*/  ISETP.NE.AND.EX P0, PT, RZ, UR5, PT, P0 ;  /* 0x00000005ff007c0c */ /* 0x000fe2000bf05300 */
[----:B------:R-:W-:-:S12]  /*15d0*/  ULDC.64 UR4, c[0x0][0xa30] ;  /* 0x00028c0000047ab9 */ /* 0x000fd80000000a00 */
[----:B0-----:R-:W0:Y:S02]  /*15e0*/  @P0 LDC.64 R4, c[0x0][0xa10] ;  /* 0x00028400ff040b82 */ /* 0x001e240000000a00 */
[----:B0-----:R-:W-:-:S05]  /*15f0*/  @P0 IMAD.WIDE R4, R25, 0x4, R4 ;  /* 0x0000000419040825 */ /* 0x001fca00078e0204 */
[----:B------:R-:W2:Y:S04]  /*1600*/  @P0 LDG.E R3, desc[UR60][R4.64] ;  /* 0x0000003c04030981 */ /* 0x000ea8000c1e1900 */
[----:B------:R-:W2:Y:S01]  /*1610*/  @P0 LDG.E R8, desc[UR60][R4.64+0x4] ;  /* 0x0000043c04080981 */ /* 0x000ea2000c1e1900 */
[----:B------:R-:W-:Y:S01]  /*1620*/  ISETP.NE.U32.AND P1, PT, RZ, UR4, PT ;  /* 0x00000004ff007c0c */ /* 0x000fe2000bf25070 */
[----:B-----5:R-:W-:-:S03]  /*1630*/  IMAD.MOV.U32 R144, RZ, RZ, R27 ;  /* 0x000000ffff907224 */ /* 0x020fc600078e001b */
[----:B------:R-:W-:-:S13]  /*1640*/  ISETP.NE.AND.EX P1, PT, RZ, UR5, PT, P1 ;  /* 0x00000005ff007c0c */ /* 0x000fda000bf25310 */
[----:B------:R-:W-:-:S04]  /*1650*/  @P1 IADD3 R6, P2, R28, UR4, RZ ;  /* 0x000000041c061c10 */ /* 0x000fc8000ff5e0ff */
[----:B------:R-:W-:-:S05]  /*1660*/  @P1 IADD3.X R7, R29, UR5, RZ, P2, !PT ;  /* 0x000000051d071c10 */ /* 0x000fca00097fe4ff */
[----:B------:R0:W5:Y:S01]  /*1670*/  @P1 LDG.E R144, desc[UR60][R6.64] ;  /* 0x0000003c06901981 */ /* 0x000162000c1e1900 */
[----:B------:R-:W-:Y:S01]  /*1680*/  IMAD.IADD R9, R27, 0x1, -R0 ;  /* 0x000000011b097824 */ /* 0x000fe200078e0a00 */
[----:B------:R-:W-:-:S03]  /*1690*/  PLOP3.LUT P2, PT, PT, PT, PT, 0x80, 0x0 ;  /* 0x000000000000781c */ /* 0x000fc60003f4f070 */
[----:B------:R-:W-:-:S05]  /*16a0*/  IMAD.MOV R120, RZ, RZ, -R9 ;  /* 0x000000ffff787224 */ /* 0x000fca00078e0a09 */
[----:B------:R-:W-:Y:S01]  /*16b0*/  VIMNMX R120, RZ, R120, !PT ;  /* 0x00000078ff787248 */ /* 0x000fe20007fe0100 */
[----:B--2---:R-:W-:Y:S01]  /*16c0*/  @P0 IMAD.IADD R2, R8, 0x1, -R3 ;  /* 0x0000000108020824 */ /* 0x004fe200078e0a03 */
[----:B------:R-:W-:-:S04]  /*16d0*/  LEA R3, R225, 0xcf, 0x7 ;  /* 0x000000cfe1037811 */ /* 0x000fc800078e38ff */
[----:B------:R-:W-:-:S04]  /*16e0*/  IADD3 R227, R9, R2, RZ ;  /* 0x0000000209e37210 */ /* 0x000fc80007ffe0ff */
[C---:B------:R-:W-:Y:S01]  /*16f0*/  IADD3 R3, R227.reuse, R3, -R224 ;  /* 0x00000003e3037210 */ /* 0x040fe20007ffe8e0 */
[----:B------:R-:W-:-:S04]  /*1700*/  VIADD R0, R227, 0x4f ;  /* 0x0000004fe3007836 */ /* 0x000fc80000000000 */
[----:B------:R-:W-:-:S04]  /*1710*/  IMAD.HI R0, R0, 0x66666667, RZ ;  /* 0x6666666700007827 */ /* 0x000fc800078e02ff */
[----:B------:R-:W-:Y:S01]  /*1720*/  IMAD.HI R4, R3, 0x66666667, RZ ;  /* 0x6666666703047827 */ /* 0x000fe200078e02ff */
[----:B------:R-:W-:-:S04]  /*1730*/  SHF.R.U32.HI R3, RZ, 0x1f, R0 ;  /* 0x0000001fff037819 */ /* 0x000fc80000011600 */
[----:B------:R-:W-:Y:S02]  /*1740*/  SHF.R.U32.HI R5, RZ, 0x1f, R4 ;  /* 0x0000001fff057819 */ /* 0x000fe40000011604 */
[----:B------:R-:W-:Y:S02]  /*1750*/  LEA.HI.SX32 R3, R0, R3, 0x1b ;  /* 0x0000000300037211 */ /* 0x000fe400078fdaff */
[----:B------:R-:W-:-:S04]  /*1760*/  LEA.HI.SX32 R148, R4, R5, 0x1b ;  /* 0x0000000504947211 */ /* 0x000fc800078fdaff */
[----:B------:R-:W-:-:S05]  /*1770*/  VIMNMX R148, R3, R148, PT ;  /* 0x0000009403947248 */ /* 0x000fca0003fe0100 */
[----:B------:R-:W-:-:S05]  /*1780*/  IMAD R3, R148, 0x50, -R9 ;  /* 0x0000005094037824 */ /* 0x000fca00078e0a09 */
[----:B------:R-:W-:-:S04]  /*1790*/  VIMNMX R3, R3, R2, PT ;  /* 0x0000000203037248 */ /* 0x000fc80003fe0100 */
[----:B------:R-:W-:Y:S01]  /*17a0*/  ISETP.GT.AND P0, PT, R3, R120, PT ;  /* 0x000000780300720c */ /* 0x000fe20003f04270 */
[----:B------:R-:W-:-:S05]  /*17b0*/  IMAD.WIDE.U32 R120, R120, -0x33333333, RZ ;  /* 0xcccccccd78787825 */ /* 0x000fca00078e00ff */
[----:B------:R-:W-:-:S04]  /*17c0*/  SHF.R.U32.HI R120, RZ, 0x6, R121 ;  /* 0x00000006ff787819 */ /* 0x000fc80000011679 */
[----:B------:R-:W-:-:S03]  /*17d0*/  MOV R24, R120 ;  /* 0x0000007800187202 */ /* 0x000fc60000000f00 */
[----:B------:R-:W-:-:S04]  /*17e0*/  @P0 VIADD R0, R3, 0x4f ;  /* 0x0000004f03000836 */ /* 0x000fc80000000000 */
[----:B------:R-:W-:-:S05]  /*17f0*/  @P0 IMAD.HI R0, R0, 0x66666667, RZ ;  /* 0x6666666700000827 */ /* 0x000fca00078e02ff */
[----:B------:R-:W-:-:S04]  /*1800*/  @P0 SHF.R.U32.HI R3, RZ, 0x1f, R0 ;  /* 0x0000001fff030819 */ /* 0x000fc80000011600 */
[----:B------:R-:W-:-:S04]  /*1810*/  @P0 LEA.HI.SX32 R24, R0, R3, 0x1b ;  /* 0x0000000300180211 */ /* 0x000fc800078fdaff */
[----:B------:R-:W-:-:S13]  /*1820*/  ISETP.GT.AND P0, PT, R24, R120, PT ;  /* 0x000000781800720c */ /* 0x000fda0003f04270 */
[----:B0-----:R-:W-:Y:S05]  /*1830*/  @!P0 BRA `(.L_x_2290) ;  /* 0x0000008c007c8947 */ /* 0x001fea0003800000 */
        /* <DEDUP_REMOVED lines=20> */
.L_x_2292:
[----:B------:R-:W-:Y:S05]  /*1980*/  BSYNC B6 ;  /* 0x0000000000067941 */ /* 0x000fea0003800000 */
.L_x_2291:
        /* <DEDUP_REMOVED lines=20> */
.L_x_2294:
[----:B------:R-:W-:Y:S05]  /*1ad0*/  BSYNC B6 ;  /* 0x0000000000067941 */ /* 0x000fea0003800000 */
.L_x_2293:
[----:B------:R-:W-:Y:S01]  /*1ae0*/  ULDC.64 UR4, c[0x0][0x9f8] ;  /* 0x00027e0000047ab9 */ /* 0x000fe20000000a00 */
[----:B------:R-:W0:Y:S01]  /*1af0*/  LDC R0, c[0x0][0x428] ;  /* 0x00010a00ff007b82 */ /* 0x000e220000000800 */
[----:B------:R-:W-:-:S07]  /*1b00*/  ISETP.NE.U32.AND P0, PT, RZ, UR4, PT ;  /* 0x00000004ff007c0c */ /* 0x000fce000bf05070 */
[----:B------:R-:W1:Y:S01]  /*1b10*/  LDC.64 R98, c[0x0][0x2f0] ;  /* 0x0000bc00ff627b82 */ /* 0x000e620000000a00 */
[----:B------:R-:W-:Y:S01]  /*1b20*/  ISETP.NE.AND.EX P0, PT, RZ, UR5, PT, P0 ;  /* 0x00000005ff007c0c */ /* 0x000fe2000bf05300 */
[----:B------:R-:W-:Y:S01]  /*1b30*/  IMAD.IADD R113, R26, 0x1, R27 ;  /* 0x000000011a717824 */ /* 0x000fe200078e021b */
[----:B------:R-:W-:Y:S01]  /*1b40*/  ULDC UR6, c[0x0][0x2e4] ;  /* 0x0000b90000067ab9 */ /* 0x000fe20000000800 */
[----:B------:R-:W-:Y:S01]  /*1b50*/  VIADD R20, R17, 0x80 ;  /* 0x0000008011147836 */ /* 0x000fe20000000000 */
[----:B------:R-:W-:-:S03]  /*1b60*/  ULDC.64 UR8, c[0x0][0x320] ;  /* 0x0000c80000087ab9 */ /* 0x000fc60000000a00 */
[----:B------:R-:W2:Y:S06]  /*1b70*/  LDC.64 R104, c[0x0][0x3e8] ;  /* 0x0000fa00ff687b82 */ /* 0x000eac0000000a00 */
[----:B------:R-:W-:Y:S02]  /*1b80*/  @P0 IADD3 R4, P1, R28, UR4, RZ ;  /* 0x000000041c040c10 */ /* 0x000fe4000ff3e0ff */
[----:B------:R-:W3:Y:S02]  /*1b90*/  LDC.64 R110, c[0x0][0x3d8] ;  /* 0x0000f600ff6e7b82 */ /* 0x000ee40000000a00 */
[----:B------:R-:W-:Y:S01]  /*1ba0*/  @P0 IADD3.X R5, R29, UR5, RZ, P1, !PT ;  /* 0x000000051d050c10 */ /* 0x000fe20008ffe4ff */
[----:B------:R-:W-:-:S04]  /*1bb0*/  ULDC.64 UR4, c[0x0][0x2f8] ;  /* 0x0000be0000047ab9 */ /* 0x000fc80000000a00 */
[----:B------:R4:W3:Y:S01]  /*1bc0*/  @P0 LDG.E R25, desc[UR60][R4.64] ;  /* 0x0000003c04190981 */ /* 0x0008e2000c1e1900 */
[----:B0-----:R-:W-:Y:S01]  /*1bd0*/  ISETP.NE.AND P0, PT, R0, 0x1, PT ;  /* 0x000000010000780c */ /* 0x001fe20003f05270 */
[----:B------:R-:W0:Y:S01]  /*1be0*/  LDC R12, c[0x0][0x3d4] ;  /* 0x0000f500ff0c7b82 */ /* 0x000e220000000800 */
[----:B------:R-:W-:Y:S01]  /*1bf0*/  SHF.R.S32.HI R21, RZ, 0x1f, R113 ;  /* 0x0000001fff157819 */ /* 0x000fe20000011471 */
[----:B------:R-:W0:Y:S01]  /*1c00*/  S2R R147, SR_TID.X ;  /* 0x0000000000937919 */ /* 0x000e220000002100 */
[----:B------:R-:W-:Y:S01]  /*1c10*/  ISETP.GE.AND P1, PT, R19, UR6, PT ;  /* 0x0000000613007c0c */ /* 0x000fe2000bf26270 */
[----:B-1----:R-:W-:Y:S01]  /*1c20*/  IMAD R121, R99, 0x50, RZ ;  /* 0x0000005063797824 */ /* 0x002fe200078e02ff */
[----:B------:R-:W-:Y:S01]  /*1c30*/  SHF.R.S32.HI R213, RZ, 0x1f, R212 ;  /* 0x0000001fffd57819 */ /* 0x000fe200000114d4 */
[-C--:B------:R-:W-:Y:S01]  /*1c40*/  IMAD R6, R21, R98.reuse, RZ ;  /* 0x0000006215067224 */ /* 0x080fe200078e02ff */
[----:B------:R-:W-:Y:S01]  /*1c50*/  IADD3 R14, R17, 0xc0, RZ ;  /* 0x000000c0110e7810 */ /* 0x000fe20007ffe0ff */
[----:B----4-:R-:W-:Y:S01]  /*1c60*/  IMAD.WIDE.U32 R4, R113, R98, RZ ;  /* 0x0000006271047225 */ /* 0x010fe200078e00ff */
[----:B------:R-:W-:-:S02]  /*1c70*/  IADD3 R112, P3, R22, R113, RZ ;  /* 0x0000007116707210 */ /* 0x000fc40007f7e0ff */
[----:B------:R-:W-:Y:S01]  /*1c80*/  ISETP.GE.AND P2, PT, R14, UR6, PT ;  /* 0x000000060e007c0c */ /* 0x000fe2000bf46270 */
[----:B------:R-:W1:Y:S01]  /*1c90*/  @P0 LDC R3, c[0x0][0x42c] ;  /* 0x00010b00ff030b82 */ /* 0x000e620000000800 */
[----:B--2---:R-:W-:Y:S01]  /*1ca0*/  IMAD.WIDE.U32 R100, R22, R104, R212 ;  /* 0x0000006816647225 */ /* 0x004fe200078e00d4 */
[C-C-:B------:R-:W-:Y:S02]  /*1cb0*/  SHF.L.U64.HI R34, R104.reuse, 0x5, R105.reuse ;  /* 0x0000000568227819 */ /* 0x140fe40000010269 */
[----:B------:R-:W-:Y:S01]  /*1cc0*/  SHF.L.U64.HI R33, R104, 0x6, R105 ;  /* 0x0000000668217819 */ /* 0x000fe20000010269 */
[----:B---3--:R-:W-:Y:S01]  /*1cd0*/  IMAD.WIDE.U32 R106, R22, R110, R212 ;  /* 0x0000006e166a7225 */ /* 0x008fe200078e00d4 */
[----:B------:R-:W-:Y:S02]  /*1ce0*/  SHF.L.U32 R32, R104, 0x5, RZ ;  /* 0x0000000568207819 */ /* 0x000fe400000006ff */
[----:B------:R-:W2:Y:S01]  /*1cf0*/  @P0 LDC R7, c[0x0][0x430] ;  /* 0x00010c00ff070b82 */ /* 0x000ea20000000800 */
[----:B------:R-:W-:Y:S01]  /*1d00*/  IMAD R127, R105, 0x50, RZ ;  /* 0x00000050697f7824 */ /* 0x000fe200078e02ff */
[--C-:B------:R-:W-:Y:S01]  /*1d10*/  SHF.L.U64.HI R30, R110, 0x5, R111.reuse ;  /* 0x000000056e1e7819 */ /* 0x100fe2000001026f */
[----:B------:R-:W-:Y:S01]  /*1d20*/  IMAD.SHL.U32 R31, R104, 0x40, RZ ;  /* 0x00000040681f7824 */ /* 0x000fe200078e00ff */
[C---:B------:R-:W-:Y:S01]  /*1d30*/  SHF.L.U64.HI R29, R110.reuse, 0x6, R111 ;  /* 0x000000066e1d7819 */ /* 0x040fe2000001026f */
[----:B------:R-:W-:Y:S01]  /*1d40*/  IMAD.SHL.U32 R28, R110, 0x20, RZ ;  /* 0x000000206e1c7824 */ /* 0x000fe200078e00ff */
[--C-:B------:R-:W-:Y:S01]  /*1d50*/  SHF.L.U64.HI R128, R98, 0x5, R99.reuse ;  /* 0x0000000562807819 */ /* 0x100fe20000010263 */
[----:B------:R-:W-:Y:S01]  /*1d60*/  IMAD.SHL.U32 R27, R110, 0x40, RZ ;  /* 0x000000406e1b7824 */ /* 0x000fe200078e00ff */
[C---:B------:R-:W-:Y:S01]  /*1d70*/  SHF.L.U64.HI R130, R98.reuse, 0x6, R99 ;  /* 0x0000000662827819 */ /* 0x040fe20000010263 */
[----:B------:R-:W-:-:S02]  /*1d80*/  IMAD.SHL.U32 R129, R98, 0x20, RZ ;  /* 0x0000002062817824 */ /* 0x000fc400078e00ff */
[----:B------:R-:W-:Y:S02]  /*1d90*/  IMAD.SHL.U32 R131, R98, 0x40, RZ ;  /* 0x0000004062837824 */ /* 0x000fe400078e00ff */
[----:B0-----:R-:W-:Y:S01]  /*1da0*/  IMAD.SHL.U32 R117, R12, 0x2, RZ ;  /* 0x000000020c757824 */ /* 0x001fe200078e00ff */
[----:B------:R-:W-:Y:S01]  /*1db0*/  LEA.HI R147, R147, 0x8, RZ, 0x19 ;  /* 0x0000000893937811 */ /* 0x000fe200078fc8ff */
[----:B-1----:R-:W-:-:S04]  /*1dc0*/  @P0 IMAD.HI.U32 R0, R226, R3, RZ ;  /* 0x00000003e2000227 */ /* 0x002fc800078e00ff */
[----:B------:R-:W-:Y:S02]  /*1dd0*/  IMAD R3, R113, R99, R6 ;  /* 0x0000006371037224 */ /* 0x000fe400078e0206 */
[----:B------:R-:W-:Y:S01]  /*1de0*/  IMAD.X R113, R23, 0x1, R21, P3 ;  /* 0x0000000117717824 */ /* 0x000fe200018e0615 */
[----:B--2---:R-:W-:Y:S01]  /*1df0*/  @P0 SHF.R.U32.HI R226, RZ, R7, R0 ;  /* 0x00000007ffe20219 */ /* 0x004fe20000011600 */
[----:B------:R-:W-:Y:S01]  /*1e00*/  IMAD.IADD R5, R5, 0x1, R3 ;  /* 0x0000000105057824 */ /* 0x000fe200078e0203 */
[----:B------:R-:W-:Y:S02]  /*1e10*/  ISETP.GE.AND P0, PT, R17, UR6, PT ;  /* 0x0000000611007c0c */ /* 0x000fe4000bf06270 */
[----:B------:R-:W-:Y:S01]  /*1e20*/  SHF.R.S32.HI R6, RZ, 0x1f, R226 ;  /* 0x0000001fff067819 */ /* 0x000fe200000114e2 */
[----:B------:R-:W-:Y:S01]  /*1e30*/  IMAD.WIDE.U32 R4, R226, UR4, R4 ;  /* 0x00000004e2047c25 */ /* 0x000fe2000f8e0004 */
[----:B------:R-:W-:Y:S02]  /*1e40*/  SEL R3, RZ, 0xffffffff, P1 ;  /* 0xffffffffff037807 */ /* 0x000fe40000800000 */
[----:B------:R-:W-:Y:S01]  /*1e50*/  SEL R0, RZ, 0x1, P0 ;  /* 0x00000001ff007807 */ /* 0x000fe20000000000 */
[----:B------:R-:W-:Y:S01]  /*1e60*/  IMAD R7, R6, UR4, RZ ;  /* 0x0000000406077c24 */ /* 0x000fe2000f8e02ff */
[----:B------:R-:W-:Y:S01]  /*1e70*/  SHF.L.U32 R3, R3, 0x1, RZ ;  /* 0x0000000103037819 */ /* 0x000fe200000006ff */
[----:B------:R-:W-:Y:S01]  /*1e80*/  IMAD.MOV.U32 R38, RZ, RZ, R4 ;  /* 0x000000ffff267224 */ /* 0x000fe200078e0004 */
[----:B------:R-:W-:Y:S01]  /*1e90*/  ISETP.GE.AND P0, PT, R20, UR6, PT ;  /* 0x0000000614007c0c */ /* 0x000fe2000bf06270 */
[----:B------:R-:W-:Y:S01]  /*1ea0*/  IMAD R7, R226, UR5, R7 ;  /* 0x00000005e2077c24 */ /* 0x000fe2000f8e0207 */
[----:B------:R-:W-:Y:S01]  /*1eb0*/  LOP3.LUT R0, R3, 0x2, R0, 0xe2, !PT ;  /* 0x0000000203007812 */ /* 0x000fe200078ee200 */
[----:B------:R-:W-:Y:S01]  /*1ec0*/  ULDC.64 UR4, c[0x0][0xa08] ;  /* 0x0002820000047ab9 */ /* 0x000fe20000000a00 */
[----:B------:R-:W-:Y:S01]  /*1ed0*/  SEL R3, RZ, 0x4, P0 ;  /* 0x00000004ff037807 */ /* 0x000fe20000000000 */
[----:B------:R-:W-:Y:S01]  /*1ee0*/  IMAD.IADD R39, R5, 0x1, R7 ;  /* 0x0000000105277824 */ /* 0x000fe200078e0207 */
[----:B------:R-:W-:Y:S01]  /*1ef0*/  ISETP.NE.U32.AND P0, PT, RZ, UR4, PT ;  /* 0x00000004ff007c0c */ /* 0x000fe2000bf05070 */
[----:B------:R-:W-:Y:S01]  /*1f00*/  IMAD R7, R6, UR8, RZ ;  /* 0x0000000806077c24 */ /* 0x000fe2000f8e02ff */
[----:B------:R-:W-:Y:S01]  /*1f10*/  LOP3.LUT R3, R0, R3, RZ, 0xfc, !PT ;  /* 0x0000000300037212 */ /* 0x000fe200078efcff */
[C---:B------:R-:W-:Y:S01]  /*1f20*/  IMAD R6, R23.reuse, R104, RZ ;  /* 0x0000006817067224 */ /* 0x040fe200078e02ff */
[----:B------:R-:W-:Y:S01]  /*1f30*/  ISETP.NE.AND.EX P0, PT, RZ, UR5, PT, P0 ;  /* 0x00000005ff007c0c */ /* 0x000fe2000bf05300 */
[----:B------:R-:W-:Y:S01]  /*1f40*/  ULDC.64 UR4, c[0x0][0x300] ;  /* 0x0000c00000047ab9 */ /* 0x000fe20000000a00 */
[----:B------:R-:W-:Y:S01]  /*1f50*/  IMAD R15, R226, UR9, R7 ;  /* 0x00000009e20f7c24 */ /* 0x000fe2000f8e0207 */
[--C-:B------:R-:W-:Y:S01]  /*1f60*/  SHF.R.S32.HI R5, RZ, 0x1f, R17.reuse ;  /* 0x0000001fff057819 */ /* 0x100fe20000011411 */
[----:B------:R-:W-:Y:S01]  /*1f70*/  IMAD R7, R23, R98, RZ ;  /* 0x0000006217077224 */ /* 0x000fe200078e02ff */
[----:B------:R-:W-:Y:S01]  /*1f80*/  ISETP.GE.AND P1, PT, R19, R12, PT ;  /* 0x0000000c1300720c */ /* 0x000fe20003f26270 */
[----:B------:R-:W-:Y:S01]  /*1f90*/  IMAD.MOV.U32 R4, RZ, RZ, R17 ;  /* 0x000000ffff047224 */ /* 0x000fe200078e0011 */
[----:B------:R-:W-:Y:S01]  /*1fa0*/  LOP3.LUT R26, R3, 0x1, RZ, 0xc0, !PT ;  /* 0x00000001031a7812 */ /* 0x000fe200078ec0ff */
[----:B------:R-:W-:-:S02]  /*1fb0*/  IMAD R13, R22, R105, R6 ;  /* 0x00000069160d7224 */ /* 0x000fc400078e0206 */
[C---:B------:R-:W-:Y:S02]  /*1fc0*/  IMAD R35, R22.reuse, R99, R7 ;  /* 0x0000006316237224 */ /* 0x040fe400078e0207 */
[----:B------:R-:W-:-:S04]  /*1fd0*/  IMAD.WIDE.U32 R6, R22, R98, R4 ;  /* 0x0000006216067225 */ /* 0x000fc800078e0004 */
[----:B------:R-:W-:-:S04]  /*1fe0*/  IMAD.WIDE.U32 R8, R226, UR8, R4 ;  /* 0x00000008e2087c25 */ /* 0x000fc8000f8e0004 */
[----:B------:R-:W-:Y:S01]  /*1ff0*/  IMAD.WIDE.U32 R102, R22, R104, R4 ;  /* 0x0000006816667225 */ /* 0x000fe200078e0004 */
[----:B------:R-:W-:-:S03]  /*2000*/  IADD3 R9, R9, R15, RZ ;  /* 0x0000000f09097210 */ /* 0x000fc60007ffe0ff */
[----:B------:R-:W-:Y:S01]  /*2010*/  IMAD.WIDE.U32 R108, R22, R110, R4 ;  /* 0x0000006e166c7225 */ /* 0x000fe200078e0004 */
[----:B------:R-:W-:-:S03]  /*2020*/  SEL R4, R12, RZ, P1 ;  /* 0x000000ff0c047207 */ /* 0x000fc60000800000 */
[----:B------:R-:W-:Y:S02]  /*2030*/  IMAD.IADD R101, R101, 0x1, R13 ;  /* 0x0000000165657824 */ /* 0x000fe400078e020d */
[----:B------:R-:W-:Y:S02]  /*2040*/  IMAD.IADD R103, R13, 0x1, R103 ;  /* 0x000000010d677824 */ /* 0x000fe400078e0267 */
[----:B-----5:R-:W-:-:S04]  /*2050*/  IMAD.WIDE.U32 R100, R144, R104, R100 ;  /* 0x0000006890647225 */ /* 0x020fc800078e0064 */
[----:B------:R-:W-:-:S04]  /*2060*/  IMAD.WIDE.U32 R102, R144, R104, R102 ;  /* 0x0000006890667225 */ /* 0x000fc800078e0066 */
[----:B------:R-:W-:-:S04]  /*2070*/  IMAD.WIDE.U32 R98, R98, 0x50, RZ ;  /* 0x0000005062627825 */ /* 0x000fc800078e00ff */
[----:B------:R-:W-:Y:S01]  /*2080*/  IMAD.IADD R121, R99, 0x1, R121 ;  /* 0x0000000163797824 */ /* 0x000fe200078e0279 */
        /* <DEDUP_REMOVED lines=17> */
[----:B------:R-:W-:-:S03]  /*21a0*/  SEL R0, R12, RZ, P0 ;  /* 0x000000ff0c007207 */ /* 0x000fc60000000000 */
[----:B------:R-:W-:Y:S01]  /*21b0*/  IMAD.IADD R109, R7, 0x1, R109 ;  /* 0x00000001076d7824 */ /* 0x000fe200078e026d */
[----:B------:R-:W-:Y:S01]  /*21c0*/  IADD3 R107, R107, R7, RZ ;  /* 0x000000076b6b7210 */ /* 0x000fe20007ffe0ff */
[----:B------:R-:W-:Y:S01]  /*21d0*/  IMAD.IADD R0, R17, 0x1, R0 ;  /* 0x0000000111007824 */ /* 0x000fe200078e0200 */
[----:B------:R-:W-:Y:S01]  /*21e0*/  SHF.R.S32.HI R7, RZ, 0x1f, R6 ;  /* 0x0000001fff077819 */ /* 0x000fe20000011406 */
[----:B------:R-:W-:-:S03]  /*21f0*/  IMAD.WIDE.U32 R108, R144, R110, R108 ;  /* 0x0000006e906c7225 */ /* 0x000fc600078e006c */
[----:B------:R-:W-:Y:S01]  /*2200*/  SHF.R.S32.HI R5, RZ, 0x1f, R0 ;  /* 0x0000001fff057819 */ /* 0x000fe20000011400 */
[----:B------:R-:W-:-:S03]  /*2210*/  IMAD.WIDE.U32 R106, R144, R110, R106 ;  /* 0x0000006e906a7225 */ /* 0x000fc600078e006a */
[CC--:B------:R-:W-:Y:S02]  /*2220*/  LEA.HI R4, R5.reuse, R0.reuse, RZ, 0x6 ;  /* 0x0000000005047211 */ /* 0x0c0fe400078f30ff */
[----:B------:R-:W-:Y:S02]  /*2230*/  LEA.HI R5, R5, R0, RZ, 0x3 ;  /* 0x0000000005057211 */ /* 0x000fe400078f18ff */
[CC--:B------:R-:W-:Y:S02]  /*2240*/  LEA.HI R0, R7.reuse, R6.reuse, RZ, 0x6 ;  /* 0x0000000607007211 */ /* 0x0c0fe400078f30ff */
[----:B------:R-:W-:Y:S02]  /*2250*/  LEA.HI R6, R7, R6, RZ, 0x3 ;  /* 0x0000000607067211 */ /* 0x000fe400078f18ff */
[----:B------:R-:W-:Y:S02]  /*2260*/  SHF.R.S32.HI R13, RZ, 0x6, R0 ;  /* 0x00000006ff0d7819 */ /* 0x000fe40000011400 */
[----:B------:R-:W-:-:S02]  /*2270*/  LOP3.LUT R0, R229, 0x38, R6, 0xf8, !PT ;  /* 0x00000038e5007812 */ /* 0x000fc400078ef806 */
[----:B------:R-:W-:Y:S01]  /*2280*/  SHF.R.S32.HI R9, RZ, 0x6, R4 ;  /* 0x00000006ff097819 */ /* 0x000fe20000011404 */
[C---:B------:R-:W-:Y:S01]  /*2290*/  IMAD R140, R13.reuse, 0x1400, R230 ;  /* 0x000014000d8c7824 */ /* 0x040fe200078e02e6 */
[-C--:B------:R-:W-:Y:S01]  /*22a0*/  LOP3.LUT R11, R0, R233.reuse, RZ, 0x3c, !PT ;  /* 0x000000e9000b7212 */ /* 0x080fe200078e3cff */
[----:B------:R-:W-:Y:S01]  /*22b0*/  IMAD R142, R13, 0x1400, R236 ;  /* 0x000014000d8e7824 */ /* 0x000fe200078e02ec */
[--C-:B------:R-:W-:Y:S01]  /*22c0*/  LOP3.LUT R4, R229, 0x38, R5.reuse, 0xf8, !PT ;  /* 0x00000038e5047812 */ /* 0x100fe200078ef805 */
[C---:B------:R-:W-:Y:S01]  /*22d0*/  IMAD R141, R9.reuse, 0x1400, R230 ;  /* 0x00001400098d7824 */ /* 0x040fe200078e02e6 */
[----:B------:R-:W-:Y:S01]  /*22e0*/  LOP3.LUT R7, R228, 0x38, R5, 0xf8, !PT ;  /* 0x00000038e4077812 */ /* 0x000fe200078ef805 */
[----:B------:R-:W-:Y:S01]  /*22f0*/  IMAD.IADD R140, R140, 0x1, R11 ;  /* 0x000000018c8c7824 */ /* 0x000fe200078e020b */
[----:B------:R-:W-:Y:S01]  /*2300*/  LOP3.LUT R4, R4, R233, RZ, 0x3c, !PT ;  /* 0x000000e904047212 */ /* 0x000fe200078e3cff */
[C---:B------:R-:W-:Y:S01]  /*2310*/  IMAD R143, R9.reuse, 0x1400, R236 ;  /* 0x00001400098f7824 */ /* 0x040fe200078e02ec */
[----:B------:R-:W-:Y:S01]  /*2320*/  LOP3.LUT R11, R6, 0x38, RZ, 0xc0, !PT ;  /* 0x00000038060b7812 */ /* 0x000fe200078ec0ff */
[--C-:B------:R-:W-:Y:S01]  /*2330*/  IMAD R133, R9, 0x1400, R231.reuse ;  /* 0x0000140009857824 */ /* 0x100fe200078e02e7 */
[----:B------:R-:W-:Y:S01]  /*2340*/  LOP3.LUT R8, R7, R232, RZ, 0x3c, !PT ;  /* 0x000000e807087212 */ /* 0x000fe200078e3cff */
[----:B------:R-:W-:Y:S01]  /*2350*/  IMAD R132, R13, 0x1400, R231 ;  /* 0x000014000d847824 */ /* 0x000fe200078e02e7 */
[----:B------:R-:W-:-:S02]  /*2360*/  IADD3 R141, R141, R4, RZ ;  /* 0x000000048d8d7210 */ /* 0x000fc40007ffe0ff */
[----:B------:R-:W-:Y:S01]  /*2370*/  LOP3.LUT R7, R5, 0x38, RZ, 0xc0, !PT ;  /* 0x0000003805077812 */ /* 0x000fe200078ec0ff */
[----:B------:R-:W-:Y:S01]  /*2380*/  IMAD.IADD R133, R133, 0x1, R8 ;  /* 0x0000000185857824 */ /* 0x000fe200078e0208 */
[--C-:B------:R-:W-:Y:S02]  /*2390*/  LOP3.LUT R4, R11, 0x1c0, R234.reuse, 0xf8, !PT ;  /* 0x000001c00b047812 */ /* 0x100fe400078ef8ea */
[----:B------:R-:W-:Y:S02]  /*23a0*/  LOP3.LUT R0, R7, 0x1c0, R234, 0xf8, !PT ;  /* 0x000001c007007812 */ /* 0x000fe400078ef8ea */
[-C--:B------:R-:W-:Y:S02]  /*23b0*/  LOP3.LUT R7, R4, R235.reuse, RZ, 0x3c, !PT ;  /* 0x000000eb04077212 */ /* 0x080fe400078e3cff */
[----:B------:R-:W-:Y:S02]  /*23c0*/  LOP3.LUT R0, R0, R235, RZ, 0x3c, !PT ;  /* 0x000000eb00007212 */ /* 0x000fe400078e3cff */
[----:B------:R-:W-:Y:S01]  /*23d0*/  LOP3.LUT R15, R228, 0x38, R6, 0xf8, !PT ;  /* 0x00000038e40f7812 */ /* 0x000fe200078ef806 */
[----:B------:R-:W-:Y:S01]  /*23e0*/  IMAD.IADD R142, R142, 0x1, R7 ;  /* 0x000000018e8e7824 */ /* 0x000fe200078e0207 */
[----:B------:R-:W-:-:S02]  /*23f0*/  SHF.R.S32.HI R7, RZ, 0x1f, R144 ;  /* 0x0000001fff077819 */ /* 0x000fc40000011490 */
[----:B------:R-:W-:Y:S02]  /*2400*/  IADD3 R143, R143, R0, RZ ;  /* 0x000000008f8f7210 */ /* 0x000fe40007ffe0ff */
[----:B------:R-:W-:Y:S01]  /*2410*/  LOP3.LUT R15, R15, R232, RZ, 0x3c, !PT ;  /* 0x000000e80f0f7212 */ /* 0x000fe200078e3cff */
[----:B------:R-:W-:Y:S01]  /*2420*/  IMAD R0, R7, R104, RZ ;  /* 0x0000006807007224 */ /* 0x000fe200078e02ff */
[----:B------:R-:W-:Y:S02]  /*2430*/  LOP3.LUT R13, R5, 0xfffffff8, RZ, 0xc0, !PT ;  /* 0xfffffff8050d7812 */ /* 0x000fe400078ec0ff */
[----:B------:R-:W-:Y:S01]  /*2440*/  LOP3.LUT R11, R6, 0xfffffff8, RZ, 0xc0, !PT ;  /* 0xfffffff8060b7812 */ /* 0x000fe200078ec0ff */
[----:B------:R-:W-:Y:S01]  /*2450*/  IMAD R9, R144, R105, R0 ;  /* 0x0000006990097224 */ /* 0x000fe200078e0200 */
[----:B------:R-:W-:Y:S01]  /*2460*/  SHF.R.S32.HI R14, RZ, 0x3, R5 ;  /* 0x00000003ff0e7819 */ /* 0x000fe20000011405 */
[----:B------:R-:W-:Y:S01]  /*2470*/  IMAD R0, R7, R110, RZ ;  /* 0x0000006e07007224 */ /* 0x000fe200078e02ff */
[----:B------:R-:W-:Y:S01]  /*2480*/  SHF.R.S32.HI R12, RZ, 0x3, R6 ;  /* 0x00000003ff0c7819 */ /* 0x000fe20000011406 */
[----:B------:R-:W-:Y:S01]  /*2490*/  IMAD.IADD R132, R132, 0x1, R15 ;  /* 0x0000000184847824 */ /* 0x000fe200078e020f */
[----:B------:R-:W-:Y:S01]  /*24a0*/  SHF.R.S32.HI R6, RZ, 0x1f, R11 ;  /* 0x0000001fff067819 */ /* 0x000fe2000001140b */
[----:B------:R-:W-:Y:S01]  /*24b0*/  IMAD R15, R144, R111, R0 ;  /* 0x0000006f900f7224 */ /* 0x000fe200078e0200 */
[----:B------:R-:W-:Y:S01]  /*24c0*/  SEL R0, RZ, 0x8, P2 ;  /* 0x00000008ff007807 */ /* 0x000fe20001000000 */
[----:B------:R-:W-:-:S02]  /*24d0*/  IMAD R7, R111, 0x50, RZ ;  /* 0x000000506f077824 */ /* 0x000fc400078e02ff */
[----:B------:R-:W-:Y:S01]  /*24e0*/  IMAD.WIDE.U32 R104, R104, 0x50, RZ ;  /* 0x0000005068687825 */ /* 0x000fe200078e00ff */
[----:B------:R-:W-:Y:S02]  /*24f0*/  LOP3.LUT R0, R3, R0, RZ, 0xfc, !PT ;  /* 0x0000000003007212 */ /* 0x000fe400078efcff */
[----:B------:R-:W-:Y:S01]  /*2500*/  IADD3 R20, R107, R15, RZ ;  /* 0x0000000f6b147210 */ /* 0x000fe20007ffe0ff */
[----:B------:R-:W-:Y:S01]  /*2510*/  IMAD.WIDE.U32 R110, R110, 0x50, RZ ;  /* 0x000000506e6e7825 */ /* 0x000fe200078e00ff */
[----:B------:R-:W-:Y:S02]  /*2520*/  IADD3 R127, R105, R127, RZ ;  /* 0x0000007f697f7210 */ /* 0x000fe40007ffe0ff */
[C---:B------:R-:W-:Y:S01]  /*2530*/  LOP3.LUT R10, R0.reuse, 0x2, RZ, 0xc0, !PT ;  /* 0x00000002000a7812 */ /* 0x040fe200078ec0ff */
[----:B------:R-:W-:Y:S01]  /*2540*/  IMAD.IADD R126, R111, 0x1, R7 ;  /* 0x000000016f7e7824 */ /* 0x000fe200078e0207 */
[C---:B------:R-:W-:Y:S01]  /*2550*/  LOP3.LUT R8, R0.reuse, 0x8, RZ, 0xc0, !PT ;  /* 0x0000000800087812 */ /* 0x040fe200078ec0ff */
[----:B------:R-:W-:Y:S01]  /*2560*/  IMAD.IADD R25, R101, 0x1, R9 ;  /* 0x0000000165197824 */ /* 0x000fe200078e0209 */
[----:B------:R-:W-:Y:S01]  /*2570*/  SHF.R.S32.HI R7, RZ, 0x1f, R13 ;  /* 0x0000001fff077819 */ /* 0x000fe2000001140d */
[----:B------:R-:W-:Y:S01]  /*2580*/  IMAD.IADD R21, R9, 0x1, R103 ;  /* 0x0000000109157824 */ /* 0x000fe200078e0267 */
[----:B------:R-:W-:Y:S01]  /*2590*/  LOP3.LUT R9, R0, 0x4, RZ, 0xc0, !PT ;  /* 0x0000000400097812 */ /* 0x000fe200078ec0ff */
[----:B------:R-:W-:-:S02]  /*25a0*/  IMAD.IADD R15, R15, 0x1, R109 ;  /* 0x000000010f0f7824 */ /* 0x000fc400078e026d */
[----:B------:R-:W-:-:S07]  /*25b0*/  IMAD.IADD R5, R97, 0x1, R41 ;  /* 0x0000000161057824 */ /* 0x000fce00078e0229 */
.L_x_2402:
[----:B------:R-:W0:Y:S01]  /*25c0*/  LDC.64 R118, c[0x0][0x2d8] ;  /* 0x0000b600ff767b82 */ /* 0x000e220000000a00 */
[----:B--23--:R-:W-:Y:S01]  /*25d0*/  VIADD R45, R24, 0xffffffff ;  /* 0xffffffff182d7836 */ /* 0x00cfe20000000000 */
[----:B------:R-:W-:Y:S05]  /*25e0*/  YIELD ;  /* 0x0000000000007946 */ /* 0x000fea0003800000 */
[----:B------:R-:W-:Y:S01]  /*25f0*/  SHF.R.S32.HI R42, RZ, 0x1f, R45 ;  /* 0x0000001fff2a7819 */ /* 0x000fe2000001142d */
[----:B------:R-:W1:Y:S01]  /*2600*/  LDC R116, c[0x0][0x3d4] ;  /* 0x0000f500ff747b82 */ /* 0x000e620000000800 */
        /* <DEDUP_REMOVED lines=12> */
[----:B------:R-:W-:Y:S01]  /*26d0*/  LEA.HI.X R53, R0, R119, R3, 0x1, P2 ;  /* 0x0000007700357211 */ /* 0x000fe200010f0c03 */
[----:B------:R-:W-:Y:S01]  /*26e0*/  IMAD R3, R18, 0x5000, R237 ;  /* 0x0000500012037824 */ /* 0x000fe200078e02ed */
[----:B-1----:R-:W-:Y:S02]  /*26f0*/  ISETP.GE.AND P2, PT, R116, 0x1, PT ;  /* 0x000000017400780c */ /* 0x002fe40003f46270 */
[-C--:B------:R-:W-:Y:S02]  /*2700*/  LEA R54, P5, R4, R118.reuse, 0x1 ;  /* 0x0000007604367211 */ /* 0x080fe400078a08ff */
[----:B-----5:R-:W-:Y:S02]  /*2710*/  LEA R60, P6, R40, R118, 0x1 ;  /* 0x00000076283c7211 */ /* 0x020fe400078c08ff */
[----:B------:R-:W-:-:S02]  /*2720*/  ISETP.GT.AND P3, PT, R45, R120, PT ;  /* 0x000000782d00720c */ /* 0x000fc40003f64270 */
[-C--:B------:R-:W-:Y:S01]  /*2730*/  LEA.HI.X R55, R4, R119.reuse, R24, 0x1, P5 ;  /* 0x0000007704377211 */ /* 0x080fe200028f0c18 */
[----:B------:R-:W-:Y:S01]  /*2740*/  IMAD R4, R3, 0x2, R16 ;  /* 0x0000000203047824 */ /* 0x000fe200078e0210 */
[----:B------:R-:W-:Y:S01]  /*2750*/  LEA.HI.X R61, R40, R119, R41, 0x1, P6 ;  /* 0x00000077283d7211 */ /* 0x000fe200030f0c29 */
[----:B------:R-:W-:Y:S01]  /*2760*/  IMAD.MOV.U32 R24, RZ, RZ, R45 ;  /* 0x000000ffff187224 */ /* 0x000fe200078e002d */
[----:B------:R-:W-:Y:S01]  /*2770*/  P2R R114, PR, RZ, 0x8 ;  /* 0x00000008ff727803 */ /* 0x000fe20000000000 */
[----:B------:R-:W-:Y:S06]  /*2780*/  @!P2 BRA `(.L_x_2296) ;  /* 0x00000070004ca947 */ /* 0x000fec0003800000 */
[----:B------:R-:W-:Y:S01]  /*2790*/  ULDC.U8 UR4, c[0x0][0x3f0] ;  /* 0x0000fc0000047ab9 */ /* 0x000fe20000000000 */
[-C--:B------:R-:W-:Y:S01]  /*27a0*/  IMAD R3, R126, R45.reuse, RZ ;  /* 0x0000002d7e037224 */ /* 0x080fe200078e02ff */
[----:B------:R-:W-:Y:S01]  /*27b0*/  ISETP.NE.AND P2, PT, RZ, UR4, PT ;  /* 0x00000004ff007c0c */ /* 0x000fe2000bf45270 */
[-C--:B------:R-:W-:Y:S02]  /*27c0*/  IMAD R43, R127, R45.reuse, RZ ;  /* 0x0000002d7f2b7224 */ /* 0x080fe400078e02ff */
        /* <DEDUP_REMOVED lines=25> */
[----:B------:R-:W-:Y:S01]  /*2960*/  ISETP.GE.AND P5, PT, R212, R116, PT ;  /* 0x00000074d400720c */ /* 0x000fe20003fa6270 */
[----:B------:R-:W-:Y:S01]  /*2970*/  IMAD.X R42, R0, 0x1, R20, P2 ;  /* 0x00000001002a7824 */ /* 0x000fe200010e0614 */
[----:B------:R-:W-:Y:S01]  /*2980*/  LEA R40, P2, R41, UR4, 0x1 ;  /* 0x0000000429287c11 */ /* 0x000fe2000f8408ff */
[----:B------:R-:W-:Y:S01]  /*2990*/  IMAD.X R44, R115, 0x1, R25, P4 ;  /* 0x00000001732c7824 */ /* 0x000fe200020e0619 */
[----:B------:R-:W-:-:S02]  /*29a0*/  CS2R R124, SRZ ;  /* 0x00000000007c7805 */ /* 0x000fc4000001ff00 */
[-C--:B------:R-:W-:Y:S02]  /*29b0*/  ISETP.GE.AND P4, PT, R216, R116.reuse, PT ;  /* 0x00000074d800720c */ /* 0x080fe40003f86270 */
[----:B------:R-:W-:Y:S01]  /*29c0*/  LEA.HI.X R41, R41, UR5, R42, 0x1, P2 ;  /* 0x0000000529297c11 */ /* 0x000fe200090f0c2a */
[----:B------:R-:W-:Y:S02]  /*29d0*/  ULDC.64 UR4, c[0x0][0x3e0] ;  /* 0x0000f80000047ab9 */ /* 0x000fe40000000a00 */
[C---:B------:R-:W-:Y:S02]  /*29e0*/  LEA R42, P2, R43.reuse, UR4, 0x1 ;  /* 0x000000042b2a7c11 */ /* 0x040fe4000f8408ff */
[----:B------:R0:W5:Y:S02]  /*29f0*/  @!P5 LDG.E.64 R122, desc[UR60][R40.64] ;  /* 0x0000003c287ad981 */ /* 0x000164000c1e1b00 */
        /* <DEDUP_REMOVED lines=16> */
.L_x_2299:
[----:B------:R-:W-:Y:S05]  /*2b00*/  BSYNC B1 ;  /* 0x0000000000017941 */ /* 0x000fea0003800000 */
.L_x_2298:
[----:B0----5:R-:W-:Y:S01]  /*2b10*/  MOV R40, R82 ;  /* 0x0000005200287202 */ /* 0x021fe20000000f00 */
[----:B------:R-:W-:Y:S01]  /*2b20*/  IMAD.MOV.U32 R42, RZ, RZ, R86 ;  /* 0x000000ffff2a7224 */ /* 0x000fe200078e0056 */
[----:B------:R-:W-:Y:S01]  /*2b30*/  ISETP.GE.AND P4, PT, R218, R3, PT ;  /* 0x00000003da00720c */ /* 0x000fe20003f86270 */
[----:B------:R-:W-:Y:S01]  /*2b40*/  IMAD.MOV.U32 R41, RZ, RZ, R83 ;  /* 0x000000ffff297224 */ /* 0x000fe200078e0053 */
[----:B------:R-:W-:Y:S01]  /*2b50*/  PRMT R154, R154, 0x5410, R40 ;  /* 0x000054109a9a7816 */ /* 0x000fe20000000028 */
[----:B------:R-:W-:Y:S01]  /*2b60*/  IMAD.MOV.U32 R40, RZ, RZ, R87 ;  /* 0x000000ffff287224 */ /* 0x000fe200078e0057 */
[----:B------:R-:W-:Y:S01]  /*2b70*/  BSSY B1, `(.L_x_2300) ;  /* 0x000003d000017945 */ /* 0x000fe20003800000 */
[----:B------:R-:W-:Y:S02]  /*2b80*/  CS2R R70, SRZ ;  /* 0x0000000000467805 */ /* 0x000fe4000001ff00 */
[----:B------:R-:W-:Y:S02]  /*2b90*/  PRMT R145, R41, 0x7610, R145 ;  /* 0x0000761029917816 */ /* 0x000fe40000000091 */
[----:B------:R-:W-:-:S02]  /*2ba0*/  CS2R R74, SRZ ;  /* 0x00000000004a7805 */ /* 0x000fc4000001ff00 */
[----:B------:R-:W-:Y:S01]  /*2bb0*/  PRMT R161, R42, 0x5410, R40 ;  /* 0x000054102aa17816 */ /* 0x000fe20000000028 */
[----:B------:R-:W-:Y:S01]  /*2bc0*/  IMAD.MOV.U32 R40, RZ, RZ, R95 ;  /* 0x000000ffff287224 */ /* 0x000fe200078e005f */
[----:B------:R-:W-:Y:S01]  /*2bd0*/  MOV R41, R94 ;  /* 0x0000005e00297202 */ /* 0x000fe20000000f00 */
[----:B------:R-:W-:Y:S01]  /*2be0*/  IMAD.MOV.U32 R42, RZ, RZ, R122 ;  /* 0x000000ffff2a7224 */ /* 0x000fe200078e007a */
[----:B------:R-:W-:Y:S02]  /*2bf0*/  CS2R R78, SRZ ;  /* 0x00000000004e7805 */ /* 0x000fe4000001ff00 */
[----:B------:R-:W-:Y:S02]  /*2c00*/  CS2R R68, SRZ ;  /* 0x0000000000447805 */ /* 0x000fe4000001ff00 */
[----:B------:R-:W-:Y:S01]  /*2c10*/  PRMT R162, R41, 0x5410, R40 ;  /* 0x0000541029a27816 */ /* 0x000fe20000000028 */
[----:B------:R-:W-:Y:S01]  /*2c20*/  IMAD.MOV.U32 R41, RZ, RZ, R123 ;  /* 0x000000ffff297224 */ /* 0x000fe200078e007b */
        /* <DEDUP_REMOVED lines=49> */
.L_x_2301:
[----:B------:R-:W-:Y:S05]  /*2f40*/  BSYNC B1 ;  /* 0x0000000000017941 */ /* 0x000fea0003800000 */
.L_x_2300:
        /* <DEDUP_REMOVED lines=9> */
[----:B-----5:R-:W-:Y:S02]  /*2fe0*/  MOV R134, R66 ;  /* 0x0000004200867202 */ /* 0x020fe40000000f00 */
        /* <DEDUP_REMOVED lines=32> */
.L_x_2303:
[----:B------:R-:W-:Y:S05]  /*31f0*/  BSYNC B1 ;  /* 0x0000000000017941 */ /* 0x000fea0003800000 */
.L_x_2302:
[----:B------:R-:W2:Y:S01]  /*3200*/  LDL R0, [R1+0x60] ;  /* 0x0000600001007983 */ /* 0x000ea20000100800 */
[----:B01----:R-:W-:Y:S01]  /*3210*/  IMAD.MOV.U32 R40, RZ, RZ, R70 ;  /* 0x000000ffff287224 */ /* 0x003fe200078e0046 */
        /* <DEDUP_REMOVED lines=13> */
[----:B------:R-:W-:Y:S02]  /*32f0*/  PRMT R139, R42, 0x7610, R139 ;  /* 0x000076102a8b7816 */ /* 0x000fe4000000008b */
[----:B------:R-:W-:Y:S02]  /*3300*/  MOV R42, R76 ;  /* 0x0000004c002a7202 */ /* 0x000fe40000000f00 */
[----:B------:R-:W-:Y:S01]  /*3310*/  PRMT R146, R146, 0x5410, R40 ;  /* 0x0000541092927816 */ /* 0x000fe20000000028 */
[----:B------:R-:W-:Y:S01]  /*3320*/  IMAD.MOV.U32 R40, RZ, RZ, R80 ;  /* 0x000000ffff287224 */ /* 0x000fe200078e0050 */
[----:B------:R-:W-:Y:S01]  /*3330*/  PRMT R149, R41, 0x7610, R149 ;  /* 0x0000761029957816 */ /* 0x000fe20000000095 */
[----:B------:R-:W-:-:S05]  /*3340*/  IMAD.MOV.U32 R41, RZ, RZ, R81 ;  /* 0x000000ffff297224 */ /* 0x000fca00078e0051 */
[----:B------:R-:W-:Y:S01]  /*3350*/  PRMT R159, R40, 0x5410, R41 ;  /* 0x00005410289f7816 */ /* 0x000fe20000000029 */
[----:B-----5:R-:W-:Y:S02]  /*3360*/  IMAD.MOV.U32 R40, RZ, RZ, R50 ;  /* 0x000000ffff287224 */ /* 0x020fe400078e0032 */
[----:B------:R-:W-:-:S05]  /*3370*/  IMAD.MOV.U32 R41, RZ, RZ, R51 ;  /* 0x000000ffff297224 */ /* 0x000fca00078e0033 */
[----:B------:R-:W-:Y:S01]  /*3380*/  PRMT R90, R40, 0x5410, R41 ;  /* 0x00005410285a7816 */ /* 0x000fe20000000029 */
[----:B------:R-:W-:Y:S02]  /*3390*/  IMAD.MOV.U32 R40, RZ, RZ, R57 ;  /* 0x000000ffff287224 */ /* 0x000fe400078e0039 */
[----:B------:R-:W-:Y:S01]  /*33a0*/  IMAD.MOV.U32 R41, RZ, RZ, R62 ;  /* 0x000000ffff297224 */ /* 0x000fe200078e003e */
[----:B--2---:R-:W-:Y:S01]  /*33b0*/  R2UR UR4, R0 ;  /* 0x00000000000472ca */ /* 0x004fe200000e0000 */
[----:B------:R-:W-:-:S05]  /*33c0*/  IMAD.MOV.U32 R0, RZ, RZ, R67 ;  /* 0x000000ffff007224 */ /* 0x000fca00078e0043 */
[----:B------:R-:W-:Y:S01]  /*33d0*/  PRMT R138, R138, 0x5410, R0 ;  /* 0x000054108a8a7816 */ /* 0x000fe20000000000 */
[----:B------:R-:W-:-:S05]  /*33e0*/  IMAD.MOV.U32 R0, RZ, RZ, R75 ;  /* 0x000000ffff007224 */ /* 0x000fca00078e004b */
[----:B------:R-:W-:Y:S01]  /*33f0*/  PRMT R150, R0, 0x7610, R150 ;  /* 0x0000761000967816 */ /* 0x000fe20000000096 */
[----:B------:R-:W-:Y:S01]  /*3400*/  IMAD.MOV.U32 R0, RZ, RZ, R69 ;  /* 0x000000ffff007224 */ /* 0x000fe200078e0045 */
[----:B------:R-:W-:Y:S02]  /*3410*/  UISETP.NE.AND UP0, UPT, UR4, 0x3, UPT ;  /* 0x000000030400788c */ /* 0x000fe4000bf05270 */
[----:B------:R-:W-:Y:S02]  /*3420*/  PRMT R150, R150, 0x5410, R42 ;  /* 0x0000541096967816 */ /* 0x000fe4000000002a */
[----:B------:R-:W-:Y:S01]  /*3430*/  PRMT R139, R139, 0x5410, R0 ;  /* 0x000054108b8b7816 */ /* 0x000fe20000000000 */
[----:B------:R-:W-:Y:S01]  /*3440*/  IMAD.MOV.U32 R0, RZ, RZ, R77 ;  /* 0x000000ffff007224 */ /* 0x000fe200078e004d */
[----:B------:R-:W-:Y:S02]  /*3450*/  MOV R42, R44 ;  /* 0x0000002c002a7202 */ /* 0x000fe40000000f00 */
[----:B------:R-:W-:-:S02]  /*3460*/  PLOP3.LUT P2, PT, PT, PT, UP0, 0x80, 0x0 ;  /* 0x000000000000781c */ /* 0x000fc40003f4f008 */
[----:B------:R-:W-:Y:S01]  /*3470*/  PRMT R151, R0, 0x7610, R151 ;  /* 0x0000761000977816 */ /* 0x000fe20000000097 */
[----:B------:R-:W-:Y:S01]  /*3480*/  IMAD.MOV.U32 R0, RZ, RZ, R45 ;  /* 0x000000ffff007224 */ /* 0x000fe200078e002d */
[----:B------:R-:W-:Y:S02]  /*3490*/  PRMT R88, R42, 0x7610, R88 ;  /* 0x000076102a587816 */ /* 0x000fe40000000058 */
[----:B------:R-:W-:Y:S02]  /*34a0*/  MOV R42, R56 ;  /* 0x00000038002a7202 */ /* 0x000fe40000000f00 */
[----:B------:R-:W-:Y:S02]  /*34b0*/  PRMT R88, R88, 0x5410, R0 ;  /* 0x0000541058587816 */ /* 0x000fe40000000000 */
[----:B------:R-:W-:Y:S01]  /*34c0*/  PRMT R134, R42, 0x7610, R134 ;  /* 0x000076102a867816 */ /* 0x000fe20000000086 */
[----:B------:R-:W-:Y:S01]  /*34d0*/  IMAD.MOV.U32 R42, RZ, RZ, R63 ;  /* 0x000000ffff2a7224 */ /* 0x000fe200078e003f */
[----:B------:R-:W-:-:S02]  /*34e0*/  MOV R0, R46 ;  /* 0x0000002e00007202 */ /* 0x000fc40000000f00 */
[----:B------:R-:W-:Y:S01]  /*34f0*/  PRMT R134, R134, 0x5410, R40 ;  /* 0x0000541086867816 */ /* 0x000fe20000000028 */
[----:B------:R-:W-:Y:S01]  /*3500*/  IMAD.MOV.U32 R40, RZ, RZ, R48 ;  /* 0x000000ffff287224 */ /* 0x000fe200078e0030 */
        /* <DEDUP_REMOVED lines=8> */
[----:B------:R-:W-:-:S02]  /*3590*/  IMAD.MOV.U32 R40, RZ, RZ, R64 ;  /* 0x000000ffff287224 */ /* 0x000fc400078e0040 */
[----:B------:R-:W-:Y:S01]  /*35a0*/  IMAD.MOV.U32 R0, RZ, RZ, R65 ;  /* 0x000000ffff007224 */ /* 0x000fe200078e0041 */
[----:B------:R-:W-:-:S04]  /*35b0*/  PRMT R135, R42, 0x5410, R41 ;  /* 0x000054102a877816 */ /* 0x000fc80000000029 */
[----:B------:R-:W-:Y:S01]  /*35c0*/  PRMT R137, R40, 0x5410, R0 ;  /* 0x0000541028897816 */ /* 0x000fe20000000000 */
[----:B------:R-:W-:Y:S06]  /*35d0*/  @!P2 BRA `(.L_x_2304) ;  /* 0x000000000004a947 */ /* 0x000fec0003800000 */
[----:B------:R-:W-:Y:S01]  /*35e0*/  BPT.TRAP 0x1 ;  /* 0x000000040000795c */ /* 0x000fe20000300000 */
.L_x_2304:
[----:B------:R-:W-:Y:S01]  /*35f0*/  LEA R0, R18, R16, 0x3 ;  /* 0x0000001012007211 */ /* 0x000fe200078e18ff */
[----:B------:R-:W-:Y:S01]  /*3600*/  BSSY B1, `(.L_x_2305) ;  /* 0x0000004000017945 */ /* 0x000fe20003800000 */
[----:B------:R-:W-:-:S04]  /*3610*/  SHF.L.U32 R115, R221, 0x1f, RZ ;  /* 0x0000001fdd737819 */ /* 0x000fc800000006ff */
[----:B------:R-:W0:Y:S02]  /*3620*/  SYNCS.PHASECHK.TRANS64.TRYWAIT P6, [R0+URZ+0x38890], R115 ;  /* 0x03889073000075a7 */ /* 0x000e2400080c017f */
[----:B0-----:R-:W-:Y:S05]  /*3630*/  @!P6 BRA `(.L_x_2306) ;  /* 0x000002980024e947 */ /* 0x001fea0003800000 */
.L_x_2672:
[----:B------:R-:W-:Y:S05]  /*3640*/  BSYNC B1 ;  /* 0x0000000000017941 */ /* 0x000fea0003800000 */
.L_x_2305:
        /* <DEDUP_REMOVED lines=12> */
[--C-:B------:R-:W-:Y:S01]  /*3710*/  SHF.R.U64 R123, R124, 0x10, R125.reuse ;  /* 0x000000107c7b7819 */ /* 0x100fe2000000127d */
[----:B------:R-:W-:Y:S01]  /*3720*/  HADD2.F32 R124, -RZ, R43.H1_H1 ;  /* 0x3000002bff7c7230 */ /* 0x000fe20000004100 */
[----:B------:R-:W-:Y:S01]  /*3730*/  SHF.R.U32.HI R153, RZ, 0x10, R125 ;  /* 0x00000010ff997819 */ /* 0x000fe2000001167d */
[----:B------:R-:W-:Y:S02]  /*3740*/  HADD2.F32 R152, -RZ, R152.H0_H0 ;  /* 0x20000098ff987230 */ /* 0x000fe40000004100 */
[----:B------:R-:W-:Y:S02]  /*3750*/  HADD2.F32 R158, -RZ, R123.H0_H0 ;  /* 0x2000007bff9e7230 */ /* 0x000fe40000004100 */
[----:B------:R-:W-:-:S02]  /*3760*/  HADD2.F32 R153, -RZ, R153.H0_H0 ;  /* 0x20000099ff997230 */ /* 0x000fc40000004100 */
[--C-:B------:R-:W-:Y:S02]  /*3770*/  HADD2.F32 R123, -RZ, R41.reuse.H1_H1 ;  /* 0x30000029ff7b7230 */ /* 0x100fe40000004100 */
[----:B------:R-:W-:Y:S02]  /*3780*/  HADD2.F32 R41, -RZ, R41.H0_H0 ;  /* 0x20000029ff297230 */ /* 0x000fe40000004100 */
[-C--:B------:R-:W-:Y:S01]  /*3790*/  FMUL.FTZ R43, R124, R153.reuse ;  /* 0x000000997c2b7220 */ /* 0x080fe20000410000 */
[----:B------:R-:W-:Y:S02]  /*37a0*/  HADD2.F32 R125, -RZ, R122.H0_H0 ;  /* 0x2000007aff7d7230 */ /* 0x000fe40000004100 */
[-C--:B------:R-:W-:Y:S01]  /*37b0*/  FMUL.FTZ R122, R123, R158.reuse ;  /* 0x0000009e7b7a7220 */ /* 0x080fe20000410000 */
[C---:B------:R-:W-:Y:S01]  /*37c0*/  FMUL.FTZ R153, R156.reuse, R153 ;  /* 0x000000999c997220 */ /* 0x040fe20000410000 */
[C---:B------:R-:W-:Y:S02]  /*37d0*/  FMUL.FTZ R158, R41.reuse, R158 ;  /* 0x0000009e299e7220 */ /* 0x040fe40000410000 */
[-C--:B------:R-:W-:Y:S01]  /*37e0*/  FFMA.FTZ R41, R41, R152.reuse, -R122 ;  /* 0x0000009829297223 */ /* 0x080fe2000001087a */
[-C--:B------:R-:W-:Y:S01]  /*37f0*/  FFMA.FTZ R43, R156, R125.reuse, -R43 ;  /* 0x0000007d9c2b7223 */ /* 0x080fe2000001082b */
[----:B------:R-:W-:Y:S01]  /*3800*/  FFMA.FTZ R122, R123, R152, R158 ;  /* 0x000000987b7a7223 */ /* 0x000fe2000001009e */
[----:B------:R-:W-:Y:S01]  /*3810*/  FFMA.FTZ R124, R124, R125, R153 ;  /* 0x0000007d7c7c7223 */ /* 0x000fe20000010099 */
[----:B------:R-:W-:-:S02]  /*3820*/  HADD2.F32 R152, -RZ, R155.H0_H0 ;  /* 0x2000009bff987230 */ /* 0x000fc40000004100 */
[----:B------:R-:W-:Y:S01]  /*3830*/  HADD2.F32 R125, -RZ, R155.H1_H1 ;  /* 0x3000009bff7d7230 */ /* 0x000fe20000004100 */
[----:B------:R-:W-:Y:S01]  /*3840*/  F2FP.F16.F32.PACK_AB R41, R122, R41 ;  /* 0x000000297a29723e */ /* 0x000fe200000000ff */
[--C-:B------:R-:W-:Y:S01]  /*3850*/  HADD2.F32 R153, -RZ, R40.reuse.H1_H1 ;  /* 0x30000028ff997230 */ /* 0x100fe20000004100 */
[----:B------:R-:W-:Y:S01]  /*3860*/  F2FP.F16.F32.PACK_AB R43, R124, R43 ;  /* 0x0000002b7c2b723e */ /* 0x000fe200000000ff */
[----:B------:R-:W-:Y:S02]  /*3870*/  HADD2.F32 R155, -RZ, R40.H0_H0 ;  /* 0x20000028ff9b7230 */ /* 0x000fe40000004100 */
[----:B------:R-:W-:Y:S02]  /*3880*/  HADD2.F32 R123, -RZ, R157.H1_H1 ;  /* 0x3000009dff7b7230 */ /* 0x000fe40000004100 */
[--C-:B------:R-:W-:Y:S02]  /*3890*/  HADD2.F32 R40, -RZ, R42.reuse.H1_H1 ;  /* 0x3000002aff287230 */ /* 0x100fe40000004100 */
[----:B------:R-:W-:Y:S01]  /*38a0*/  FMUL.FTZ R158, R155, R125 ;  /* 0x0000007d9b9e7220 */ /* 0x000fe20000410000 */
[----:B------:R-:W-:-:S02]  /*38b0*/  HADD2.F32 R156, -RZ, R42.H0_H0 ;  /* 0x2000002aff9c7230 */ /* 0x000fc40000004100 */
[C---:B------:R-:W-:Y:S01]  /*38c0*/  FMUL.FTZ R42, R153.reuse, R125 ;  /* 0x0000007d992a7220 */ /* 0x040fe20000410000 */
[----:B------:R-:W-:Y:S02]  /*38d0*/  HADD2.F32 R157, -RZ, R157.H0_H0 ;  /* 0x2000009dff9d7230 */ /* 0x000fe40000004100 */
[-C--:B------:R-:W-:Y:S01]  /*38e0*/  FMUL.FTZ R125, R40, R123.reuse ;  /* 0x0000007b287d7220 */ /* 0x080fe20000410000 */
[-C--:B------:R-:W-:Y:S01]  /*38f0*/  FFMA.FTZ R153, R153, R152.reuse, R158 ;  /* 0x0000009899997223 */ /* 0x080fe2000001009e */
[C---:B------:R-:W-:Y:S01]  /*3900*/  FMUL.FTZ R123, R156.reuse, R123 ;  /* 0x0000007b9c7b7220 */ /* 0x040fe20000410000 */
[----:B------:R-:W-:Y:S01]  /*3910*/  FFMA.FTZ R42, R155, R152, -R42 ;  /* 0x000000989b2a7223 */ /* 0x000fe2000001082a */
[-C--:B------:R-:W-:Y:S02]  /*3920*/  FFMA.FTZ R125, R156, R157.reuse, -R125 ;  /* 0x0000009d9c7d7223 */ /* 0x080fe4000001087d */
[----:B------:R-:W-:Y:S02]  /*3930*/  FFMA.FTZ R40, R40, R157, R123 ;  /* 0x0000009d28287223 */ /* 0x000fe4000001007b */
[----:B------:R-:W-:-:S03]  /*3940*/  F2FP.F16.F32.PACK_AB R42, R153, R42 ;  /* 0x0000002a992a723e */ /* 0x000fc600000000ff */
[----:B------:R-:W-:Y:S02]  /*3950*/  F2FP.F16.F32.PACK_AB R122, R40, R125 ;  /* 0x0000007d287a723e */ /* 0x000fe400000000ff */
[----:B------:R-:W-:-:S03]  /*3960*/  IMAD.MOV.U32 R40, RZ, RZ, R42 ;  /* 0x000000ffff287224 */ /* 0x000fc600078e002a */
[----:B------:R-:W-:-:S07]  /*3970*/  IMAD.MOV.U32 R42, RZ, RZ, R122 ;  /* 0x000000ffff2a7224 */ /* 0x000fce00078e007a */
.L_x_2312:
[----:B------:R-:W-:Y:S05]  /*3980*/  BSYNC B3 ;  /* 0x0000000000037941 */ /* 0x000fea0003800000 */
.L_x_2311:
[----:B--2---:R1:W-:Y:S02]  /*3990*/  STG.E.128 desc[UR60][R60.64], R40 ;  /* 0x000000283c007986 */ /* 0x0043e4000c101d3c */
.L_x_2310:
[----:B------:R-:W-:Y:S05]  /*39a0*/  BSYNC B2 ;  /* 0x0000000000027941 */ /* 0x000fea0003800000 */
.L_x_2309:
        /* <DEDUP_REMOVED lines=34> */
[----:B------:R-:W-:Y:S02]  /*3bd0*/  HADD2.F32 R40, -RZ, R42.H1_H1 ;  /* 0x3000002aff287230 */ /* 0x000fe40000004100 */
        /* <DEDUP_REMOVED lines=13> */
.L_x_2316:
[----:B------:R-:W-:Y:S05]  /*3cb0*/  BSYNC B3 ;  /* 0x0000000000037941 */ /* 0x000fea0003800000 */
.L_x_2315:
[----:B--2---:R2:W-:Y:S02]  /*3cc0*/  STG.E.128 desc[UR60][R60.64+0x80], R40 ;  /* 0x000080283c007986 */ /* 0x0045e4000c101d3c */
.L_x_2314:
[----:B------:R-:W-:Y:S05]  /*3cd0*/  BSYNC B2 ;  /* 0x0000000000027941 */ /* 0x000fea0003800000 */
.L_x_2313:
        /* <DEDUP_REMOVED lines=8> */
[----:B--2---:R-:W-:Y:S01]  /*3d60*/  HADD2.F32 R95, -RZ, R41.H1_H1 ;  /* 0x30000029ff5f7230 */ /* 0x004fe20000004100 */
[----:B------:R-:W-:Y:S01]  /*3d70*/  SHF.R.U32.HI R93, RZ, 0x10, R93 ;  /* 0x00000010ff5d7819 */ /* 0x000fe2000001165d */
[----:B------:R-:W-:Y:S01]  /*3d80*/  HADD2.F32 R94, -RZ, R43.H1_H1 ;  /* 0x3000002bff5e7230 */ /* 0x000fe20000004100 */
[--C-:B------:R-:W-:Y:S01]  /*3d90*/  SHF.R.U64 R86, R86, 0x10, R87.reuse ;  /* 0x0000001056567819 */ /* 0x100fe20000001257 */
[----:B------:R-:W-:Y:S01]  /*3da0*/  HADD2.F32 R92, -RZ, R92.H0_H0 ;  /* 0x2000005cff5c7230 */ /* 0x000fe20000004100 */
[----:B------:R-:W-:Y:S01]  /*3db0*/  SHF.R.U32.HI R87, RZ, 0x10, R87 ;  /* 0x00000010ff577819 */ /* 0x000fe20000011657 */
[----:B------:R-:W-:Y:S02]  /*3dc0*/  HADD2.F32 R93, -RZ, R93.H0_H0 ;  /* 0x2000005dff5d7230 */ /* 0x000fe40000004100 */
[----:B------:R-:W-:Y:S02]  /*3dd0*/  HADD2.F32 R41, -RZ, R41.H0_H0 ;  /* 0x20000029ff297230 */ /* 0x000fe40000004100 */
[----:B------:R-:W-:Y:S01]  /*3de0*/  FMUL.FTZ R122, R95, R92 ;  /* 0x0000005c5f7a7220 */ /* 0x000fe20000410000 */
[----:B------:R-:W-:-:S02]  /*3df0*/  HADD2.F32 R118, -RZ, R43.H0_H0 ;  /* 0x2000002bff767230 */ /* 0x000fc40000004100 */
[-C--:B------:R-:W-:Y:S01]  /*3e00*/  FMUL.FTZ R43, R94, R93.reuse ;  /* 0x0000005d5e2b7220 */ /* 0x080fe20000410000 */
[----:B------:R-:W-:Y:S02]  /*3e10*/  HADD2.F32 R86, -RZ, R86.H0_H0 ;  /* 0x20000056ff567230 */ /* 0x000fe40000004100 */
[C---:B------:R-:W-:Y:S01]  /*3e20*/  FMUL.FTZ R92, R41.reuse, R92 ;  /* 0x0000005c295c7220 */ /* 0x040fe20000410000 */
[----:B------:R-:W-:Y:S02]  /*3e30*/  HADD2.F32 R87, -RZ, R87.H0_H0 ;  /* 0x20000057ff577230 */ /* 0x000fe40000004100 */
[C---:B------:R-:W-:Y:S01]  /*3e40*/  FMUL.FTZ R93, R118.reuse, R93 ;  /* 0x0000005d765d7220 */ /* 0x040fe20000410000 */
[-C--:B------:R-:W-:Y:S01]  /*3e50*/  FFMA.FTZ R122, R41, R86.reuse, -R122 ;  /* 0x00000056297a7223 */ /* 0x080fe2000001087a */
[----:B------:R-:W-:Y:S01]  /*3e60*/  FFMA.FTZ R95, R95, R86, R92 ;  /* 0x000000565f5f7223 */ /* 0x000fe2000001005c */
[-C--:B------:R-:W-:Y:S01]  /*3e70*/  FFMA.FTZ R43, R118, R87.reuse, -R43 ;  /* 0x00000057762b7223 */ /* 0x080fe2000001082b */
[----:B------:R-:W-:Y:S01]  /*3e80*/  FFMA.FTZ R94, R94, R87, R93 ;  /* 0x000000575e5e7223 */ /* 0x000fe2000001005d */
[----:B------:R-:W-:-:S02]  /*3e90*/  HADD2.F32 R87, -RZ, R163.H0_H0 ;  /* 0x200000a3ff577230 */ /* 0x000fc40000004100 */
[--C-:B------:R-:W-:Y:S02]  /*3ea0*/  HADD2.F32 R86, -RZ, R40.reuse.H1_H1 ;  /* 0x30000028ff567230 */ /* 0x100fe40000004100 */
[----:B------:R-:W-:Y:S01]  /*3eb0*/  HADD2.F32 R92, -RZ, R40.H0_H0 ;  /* 0x20000028ff5c7230 */ /* 0x000fe20000004100 */
[----:B------:R-:W-:Y:S01]  /*3ec0*/  F2FP.F16.F32.PACK_AB R43, R94, R43 ;  /* 0x0000002b5e2b723e */ /* 0x000fe200000000ff */
        /* <DEDUP_REMOVED lines=16> */
[----:B------:R-:W-:-:S07]  /*3fd0*/  MOV R40, R92 ;  /* 0x0000005c00287202 */ /* 0x000fce0000000f00 */
.L_x_2320:
[----:B------:R-:W-:Y:S05]  /*3fe0*/  BSYNC B3 ;  /* 0x0000000000037941 */ /* 0x000fea0003800000 */
.L_x_2319:
[----:B--2---:R3:W-:Y:S02]  /*3ff0*/  STG.E.128 desc[UR60][R60.64+0x100], R40 ;  /* 0x000100283c007986 */ /* 0x0047e4000c101d3c */
.L_x_2318:
[----:B------:R-:W-:Y:S05]  /*4000*/  BSYNC B2 ;  /* 0x0000000000027941 */ /* 0x000fea0003800000 */
.L_x_2317:
[----:B------:R-:W-:-:S13]  /*4010*/  ISETP.NE.AND P3, PT, R8, RZ, PT ;  /* 0x000000ff0800720c */ /* 0x000fda0003f65270 */
[----:B------:R-:W-:Y:S05]  /*4020*/  @!P3 BRA `(.L_x_2308) ;  /* 0x0000000000b8b947 */ /* 0x000fea0003800000 */
[----:B-123--:R1:W2:Y:S01]  /*4030*/  LDS.128 R40, [R4+0x2bc00] ;  /* 0x02bc000004287984 */ /* 0x00e2a20000000c00 */
[----:B------:R-:W-:Y:S01]  /*4040*/  ISETP.GE.AND P3, PT, R217, R116, PT ;  /* 0x00000074d900720c */ /* 0x000fe20003f66270 */
[----:B------:R-:W-:-:S12]  /*4050*/  BSSY B2, `(.L_x_2321) ;  /* 0x000002a000027945 */ /* 0x000fd80003800000 */
[----:B-1----:R-:W-:Y:S05]  /*4060*/  @P3 BRA `(.L_x_2322) ;  /* 0x0000000000a03947 */ /* 0x002fea0003800000 */
[----:B------:R-:W-:Y:S02]  /*4070*/  SHF.R.U64 R82, R82, 0x10, R83 ;  /* 0x0000001052527819 */ /* 0x000fe40000001253 */
[--C-:B------:R-:W-:Y:S01]  /*4080*/  SHF.R.U64 R86, R84, 0x10, R85.reuse ;  /* 0x0000001054567819 */ /* 0x100fe20000001255 */
[--C-:B--2---:R-:W-:Y:S01]  /*4090*/  HADD2.F32 R84, -RZ, R43.reuse.H1_H1 ;  /* 0x3000002bff547230 */ /* 0x104fe20000004100 */
[----:B------:R-:W-:Y:S01]  /*40a0*/  SHF.R.U32.HI R87, RZ, 0x10, R85 ;  /* 0x00000010ff577819 */ /* 0x000fe20000011655 */
[----:B------:R-:W-:Y:S01]  /*40b0*/  HADD2.F32 R43, -RZ, R43.H0_H0 ;  /* 0x2000002bff2b7230 */ /* 0x000fe20000004100 */
[----:B------:R-:W-:Y:S01]  /*40c0*/  SHF.R.U32.HI R92, RZ, 0x10, R83 ;  /* 0x00000010ff5c7819 */ /* 0x000fe20000011653 */
[----:B------:R-:W-:Y:S02]  /*40d0*/  HADD2.F32 R83, -RZ, R82.H0_H0 ;  /* 0x20000052ff537230 */ /* 0x000fe40000004100 */
[----:B------:R-:W-:Y:S02]  /*40e0*/  HADD2.F32 R82, -RZ, R41.H1_H1 ;  /* 0x30000029ff527230 */ /* 0x000fe40000004100 */
[----:B------:R-:W-:-:S02]  /*40f0*/  HADD2.F32 R86, -RZ, R86.H0_H0 ;  /* 0x20000056ff567230 */ /* 0x000fc40000004100 */
[----:B------:R-:W-:Y:S02]  /*4100*/  HADD2.F32 R41, -RZ, R41.H0_H0 ;  /* 0x20000029ff297230 */ /* 0x000fe40000004100 */
[----:B------:R-:W-:Y:S02]  /*4110*/  HADD2.F32 R87, -RZ, R87.H0_H0 ;  /* 0x20000057ff577230 */ /* 0x000fe40000004100 */
[----:B------:R-:W-:Y:S02]  /*4120*/  HADD2.F32 R85, -RZ, R92.H0_H0 ;  /* 0x2000005cff557230 */ /* 0x000fe40000004100 */
[-C--:B------:R-:W-:Y:S01]  /*4130*/  FMUL.FTZ R92, R82, R86.reuse ;  /* 0x00000056525c7220 */ /* 0x080fe20000410000 */
[----:B------:R-:W-:Y:S01]  /*4140*/  FMUL.FTZ R93, R41, R86 ;  /* 0x00000056295d7220 */ /* 0x000fe20000410000 */
[-C--:B------:R-:W-:Y:S01]  /*4150*/  FMUL.FTZ R86, R84, R87.reuse ;  /* 0x0000005754567220 */ /* 0x080fe20000410000 */
[----:B------:R-:W-:Y:S01]  /*4160*/  FMUL.FTZ R87, R43, R87 ;  /* 0x000000572b577220 */ /* 0x000fe20000410000 */
[-C--:B------:R-:W-:Y:S01]  /*4170*/  FFMA.FTZ R41, R41, R83.reuse, -R92 ;  /* 0x0000005329297223 */ /* 0x080fe2000001085c */
[----:B------:R-:W-:Y:S01]  /*4180*/  FFMA.FTZ R82, R82, R83, R93 ;  /* 0x0000005352527223 */ /* 0x000fe2000001005d */
[-C--:B------:R-:W-:Y:S01]  /*4190*/  FFMA.FTZ R43, R43, R85.reuse, -R86 ;  /* 0x000000552b2b7223 */ /* 0x080fe20000010856 */
[----:B------:R-:W-:Y:S01]  /*41a0*/  FFMA.FTZ R84, R84, R85, R87 ;  /* 0x0000005554547223 */ /* 0x000fe20000010057 */
[----:B------:R-:W-:-:S02]  /*41b0*/  HADD2.F32 R92, -RZ, R160.H0_H0 ;  /* 0x200000a0ff5c7230 */ /* 0x000fc40000004100 */
[----:B------:R-:W-:Y:S01]  /*41c0*/  HADD2.F32 R160, -RZ, R160.H1_H1 ;  /* 0x300000a0ffa07230 */ /* 0x000fe20000004100 */
[----:B------:R-:W-:Y:S01]  /*41d0*/  F2FP.F16.F32.PACK_AB R41, R82, R41 ;  /* 0x000000295229723e */ /* 0x000fe200000000ff */
[----:B------:R-:W-:Y:S01]  /*41e0*/  HADD2.F32 R83, -RZ, R40.H1_H1 ;  /* 0x30000028ff537230 */ /* 0x000fe20000004100 */
[----:B------:R-:W-:Y:S01]  /*41f0*/  F2FP.F16.F32.PACK_AB R43, R84, R43 ;  /* 0x0000002b542b723e */ /* 0x000fe200000000ff */
[----:B------:R-:W-:Y:S02]  /*4200*/  HADD2.F32 R85, -RZ, R42.H1_H1 ;  /* 0x3000002aff557230 */ /* 0x000fe40000004100 */
[----:B------:R-:W-:Y:S02]  /*4210*/  HADD2.F32 R40, -RZ, R40.H0_H0 ;  /* 0x20000028ff287230 */ /* 0x000fe40000004100 */
[----:B------:R-:W-:Y:S01]  /*4220*/  FMUL.FTZ R93, R83, R92 ;  /* 0x0000005c535d7220 */ /* 0x000fe20000410000 */
[----:B------:R-:W-:Y:S02]  /*4230*/  HADD2.F32 R42, -RZ, R42.H0_H0 ;  /* 0x2000002aff2a7230 */ /* 0x000fe40000004100 */
[----:B------:R-:W-:Y:S01]  /*4240*/  FMUL.FTZ R95, R85, R160 ;  /* 0x000000a0555f7220 */ /* 0x000fe20000410000 */
[----:B------:R-:W-:-:S02]  /*4250*/  HADD2.F32 R86, -RZ, R154.H1_H1 ;  /* 0x3000009aff567230 */ /* 0x000fc40000004100 */
[----:B------:R-:W-:Y:S01]  /*4260*/  FMUL.FTZ R92, R40, R92 ;  /* 0x0000005c285c7220 */ /* 0x000fe20000410000 */
        /* <DEDUP_REMOVED lines=8> */
.L_x_2322:
[----:B------:R-:W-:Y:S05]  /*42f0*/  BSYNC B2 ;  /* 0x0000000000027941 */ /* 0x000fea0003800000 */
.L_x_2321:
[----:B--2---:R4:W-:Y:S02]  /*4300*/  STG.E.128 desc[UR60][R60.64+0x180], R40 ;  /* 0x000180283c007986 */ /* 0x0049e4000c101d3c */
.L_x_2308:
[----:B------:R-:W-:Y:S05]  /*4310*/  BSYNC B1 ;  /* 0x0000000000017941 */ /* 0x000fea0003800000 */
.L_x_2307:
        /* <DEDUP_REMOVED lines=38> */
[----:B------:R-:W-:Y:S02]  /*4580*/  HADD2.F32 R43, -RZ, R151.H1_H1 ;  /* 0x30000097ff2b7230 */ /* 0x000fe40000004100 */
        /* <DEDUP_REMOVED lines=11> */
.L_x_2328:
[----:B------:R-:W-:Y:S05]  /*4640*/  BSYNC B3 ;  /* 0x0000000000037941 */ /* 0x000fea0003800000 */
.L_x_2327:
[----:B--2---:R1:W-:Y:S02]  /*4650*/  STG.E.128 desc[UR60][R54.64], R40 ;  /* 0x0000002836007986 */ /* 0x0043e4000c101d3c */
.L_x_2326:
[----:B------:R-:W-:Y:S05]  /*4660*/  BSYNC B2 ;  /* 0x0000000000027941 */ /* 0x000fea0003800000 */
.L_x_2325:
        /* <DEDUP_REMOVED lines=23> */
[-C--:B------:R-:W-:Y:S01]  /*47e0*/  FFMA.FTZ R80, R41, R74.reuse, -R80 ;  /* 0x0000004a29507223 */ /* 0x080fe20000010850 */
[----:B------:R-:W-:Y:S01]  /*47f0*/  FFMA.FTZ R77, R42, R74, R75 ;  /* 0x0000004a2a4d7223 */ /* 0x000fe2000001004b */
[----:B------:R-:W-:Y:S01]  /*4800*/  FMUL.FTZ R78, R43, R78 ;  /* 0x0000004e2b4e7220 */ /* 0x000fe20000410000 */
[----:B------:R-:W-:-:S02]  /*4810*/  HADD2.F32 R74, -RZ, R150.H1_H1 ;  /* 0x30000096ff4a7230 */ /* 0x000fc40000004100 */
[-C--:B------:R-:W-:Y:S01]  /*4820*/  FFMA.FTZ R82, R43, R76.reuse, -R82 ;  /* 0x0000004c2b527223 */ /* 0x080fe20000010852 */
[----:B------:R-:W-:Y:S02]  /*4830*/  HADD2.F32 R151, -RZ, R151.H0_H0 ;  /* 0x20000097ff977230 */ /* 0x000fe40000004100 */
[----:B------:R-:W-:Y:S01]  /*4840*/  FFMA.FTZ R81, R61, R76, R78 ;  /* 0x0000004c3d517223 */ /* 0x000fe2000001004e */
[----:B------:R-:W-:Y:S02]  /*4850*/  HADD2.F32 R41, -RZ, R40.H1_H1 ;  /* 0x30000028ff297230 */ /* 0x000fe40000004100 */
        /* <DEDUP_REMOVED lines=17> */
.L_x_2332:
[----:B------:R-:W-:Y:S05]  /*4970*/  BSYNC B3 ;  /* 0x0000000000037941 */ /* 0x000fea0003800000 */
.L_x_2331:
[----:B--2---:R1:W-:Y:S02]  /*4980*/  STG.E.128 desc[UR60][R54.64+0x80], R40 ;  /* 0x0000802836007986 */ /* 0x0043e4000c101d3c */
.L_x_2330:
[----:B------:R-:W-:Y:S05]  /*4990*/  BSYNC B2 ;  /* 0x0000000000027941 */ /* 0x000fea0003800000 */
.L_x_2329:
        /* <DEDUP_REMOVED lines=10> */
[----:B------:R-:W-:Y:S01]  /*4a40*/  HADD2.F32 R42, -RZ, R41.H1_H1 ;  /* 0x30000029ff2a7230 */ /* 0x000fe20000004100 */
[--C-:B------:R-:W-:Y:S01]  /*4a50*/  SHF.R.U64 R71, R72, 0x10, R73.reuse ;  /* 0x0000001048477819 */ /* 0x100fe20000001249 */
[--C-:B------:R-:W-:Y:S01]  /*4a60*/  HADD2.F32 R61, -RZ, R43.reuse.H1_H1 ;  /* 0x3000002bff3d7230 */ /* 0x100fe20000004100 */
[----:B------:R-:W-:Y:S01]  /*4a70*/  SHF.R.U32.HI R74, RZ, 0x10, R73 ;  /* 0x00000010ff4a7819 */ /* 0x000fe20000011649 */
[----:B------:R-:W-:Y:S02]  /*4a80*/  HADD2.F32 R43, -RZ, R43.H0_H0 ;  /* 0x2000002bff2b7230 */ /* 0x000fe40000004100 */
[----:B------:R-:W-:Y:S02]  /*4a90*/  HADD2.F32 R71, -RZ, R71.H0_H0 ;  /* 0x20000047ff477230 */ /* 0x000fe40000004100 */
[----:B------:R-:W-:-:S02]  /*4aa0*/  HADD2.F32 R74, -RZ, R74.H0_H0 ;  /* 0x2000004aff4a7230 */ /* 0x000fc40000004100 */
[----:B------:R-:W-:Y:S02]  /*4ab0*/  HADD2.F32 R41, -RZ, R41.H0_H0 ;  /* 0x20000029ff297230 */ /* 0x000fe40000004100 */
[-C--:B------:R-:W-:Y:S01]  /*4ac0*/  FMUL.FTZ R76, R42, R71.reuse ;  /* 0x000000472a4c7220 */ /* 0x080fe20000410000 */
[----:B------:R-:W-:Y:S02]  /*4ad0*/  HADD2.F32 R70, -RZ, R70.H0_H0 ;  /* 0x20000046ff467230 */ /* 0x000fe40000004100 */
[-C--:B------:R-:W-:Y:S01]  /*4ae0*/  FMUL.FTZ R78, R61, R74.reuse ;  /* 0x0000004a3d4e7220 */ /* 0x080fe20000410000 */
[----:B------:R-:W-:Y:S02]  /*4af0*/  HADD2.F32 R72, -RZ, R75.H0_H0 ;  /* 0x2000004bff487230 */ /* 0x000fe40000004100 */
[----:B------:R-:W-:Y:S01]  /*4b00*/  FMUL.FTZ R74, R43, R74 ;  /* 0x0000004a2b4a7220 */ /* 0x000fe20000410000 */
[C---:B------:R-:W-:Y:S01]  /*4b10*/  FMUL.FTZ R71, R41.reuse, R71 ;  /* 0x0000004729477220 */ /* 0x040fe20000410000 */
[----:B------:R-:W-:Y:S01]  /*4b20*/  FFMA.FTZ R76, R41, R70, -R76 ;  /* 0x00000046294c7223 */ /* 0x000fe2000001084c */
[----:B------:R-:W-:-:S02]  /*4b30*/  HADD2.F32 R41, -RZ, R40.H1_H1 ;  /* 0x30000028ff297230 */ /* 0x000fc40000004100 */
[----:B------:R-:W-:Y:S01]  /*4b40*/  FFMA.FTZ R75, R61, R72, R74 ;  /* 0x000000483d4b7223 */ /* 0x000fe2000001004a */
[----:B------:R-:W-:Y:S01]  /*4b50*/  FFMA.FTZ R73, R42, R70, R71 ;  /* 0x000000462a497223 */ /* 0x000fe20000010047 */
[----:B------:R-:W-:Y:S02]  /*4b60*/  HADD2.F32 R61, -RZ, R146.H1_H1 ;  /* 0x30000092ff3d7230 */ /* 0x000fe40000004100 */
[----:B------:R-:W-:Y:S01]  /*4b70*/  FFMA.FTZ R78, R43, R72, -R78 ;  /* 0x000000482b4e7223 */ /* 0x000fe2000001084e */
[----:B------:R-:W-:Y:S02]  /*4b80*/  HADD2.F32 R40, -RZ, R40.H0_H0 ;  /* 0x20000028ff287230 */ /* 0x000fe40000004100 */
[----:B------:R-:W-:Y:S02]  /*4b90*/  HADD2.F32 R149, -RZ, R149.H0_H0 ;  /* 0x20000095ff957230 */ /* 0x000fe40000004100 */
[----:B------:R-:W-:Y:S01]  /*4ba0*/  FMUL.FTZ R71, R41, R61 ;  /* 0x0000003d29477220 */ /* 0x000fe20000410000 */
[----:B------:R-:W-:-:S02]  /*4bb0*/  HADD2.F32 R42, -RZ, R60.H1_H1 ;  /* 0x3000003cff2a7230 */ /* 0x000fc40000004100 */
[----:B------:R-:W-:Y:S01]  /*4bc0*/  FMUL.FTZ R70, R40, R61 ;  /* 0x0000003d28467220 */ /* 0x000fe20000410000 */
[----:B------:R-:W-:Y:S02]  /*4bd0*/  HADD2.F32 R60, -RZ, R60.H0_H0 ;  /* 0x2000003cff3c7230 */ /* 0x000fe40000004100 */
[----:B------:R-:W-:Y:S02]  /*4be0*/  HADD2.F32 R145, -RZ, R145.H1_H1 ;  /* 0x30000091ff917230 */ /* 0x000fe40000004100 */
        /* <DEDUP_REMOVED lines=11> */
.L_x_2336:
[----:B------:R-:W-:Y:S05]  /*4ca0*/  BSYNC B3 ;  /* 0x0000000000037941 */ /* 0x000fea0003800000 */
.L_x_2335:
[----:B--2---:R1:W-:Y:S02]  /*4cb0*/  STG.E.128 desc[UR60][R54.64+0x100], R40 ;  /* 0x0001002836007986 */ /* 0x0043e4000c101d3c */
.L_x_2334:
[----:B------:R-:W-:Y:S05]  /*4cc0*/  BSYNC B2 ;  /* 0x0000000000027941 */ /* 0x000fea0003800000 */
.L_x_2333:
[----:B------:R-:W-:-:S13]  /*4cd0*/  ISETP.NE.AND P3, PT, R8, RZ, PT ;  /* 0x000000ff0800720c */ /* 0x000fda0003f65270 */
        /* <DEDUP_REMOVED lines=46> */
.L_x_2338:
[----:B------:R-:W-:Y:S05]  /*4fc0*/  BSYNC B2 ;  /* 0x0000000000027941 */ /* 0x000fea0003800000 */
.L_x_2337:
[----:B--2---:R1:W-:Y:S02]  /*4fd0*/  STG.E.128 desc[UR60][R54.64+0x180], R40 ;  /* 0x0001802836007986 */ /* 0x0043e4000c101d3c */
.L_x_2324:
[----:B------:R-:W-:Y:S05]  /*4fe0*/  BSYNC B1 ;  /* 0x0000000000017941 */ /* 0x000fea0003800000 */
.L_x_2323:
        /* <DEDUP_REMOVED lines=49> */
.L_x_2343:
[----:B------:R-:W-:Y:S05]  /*5300*/  BSYNC B2 ;  /* 0x0000000000027941 */ /* 0x000fea0003800000 */
.L_x_2342:
[----:B--2---:R1:W-:Y:S02]  /*5310*/  STG.E.128 desc[UR60][R52.64], R40 ;  /* 0x0000002834007986 */ /* 0x0043e4000c101d3c */
.L_x_2341:
[----:B------:R-:W-:Y:S05]  /*5320*/  BSYNC B1 ;  /* 0x0000000000017941 */ /* 0x000fea0003800000 */
.L_x_2340:
        /* <DEDUP_REMOVED lines=48> */
.L_x_2347:
[----:B------:R-:W-:Y:S05]  /*5630*/  BSYNC B2 ;  /* 0x0000000000027941 */ /* 0x000fea0003800000 */
.L_x_2346:
[----:B--2---:R1:W-:Y:S02]  /*5640*/  STG.E.128 desc[UR60][R52.64+0x80], R40 ;  /* 0x0000802834007986 */ /* 0x0043e4000c101d3c */
.L_x_2345:
[----:B------:R-:W-:Y:S05]  /*5650*/  BSYNC B1 ;  /* 0x0000000000017941 */ /* 0x000fea0003800000 */
.L_x_2344:
        /* <DEDUP_REMOVED lines=48> */
.L_x_2351:
[----:B------:R-:W-:Y:S05]  /*5960*/  BSYNC B2 ;  /* 0x0000000000027941 */ /* 0x000fea0003800000 */
.L_x_2350:
[----:B--2---:R1:W-:Y:S02]  /*5970*/  STG.E.128 desc[UR60][R52.64+0x100], R40 ;  /* 0x0001002834007986 */ /* 0x0043e4000c101d3c */
.L_x_2349:
[----:B------:R-:W-:Y:S05]  /*5980*/  BSYNC B1 ;  /* 0x0000000000017941 */ /* 0x000fea0003800000 */
.L_x_2348:
[----:B------:R-:W-:-:S13]  /*5990*/  ISETP.NE.AND P3, PT, R8, RZ, PT ;  /* 0x000000ff0800720c */ /* 0x000fda0003f65270 */
        /* <DEDUP_REMOVED lines=8> */
[----:B------:R-:W-:Y:S01]  /*5a20*/  HADD2.F32 R46, -RZ, R49.H0_H0 ;  /* 0x20000031ff2e7230 */ /* 0x000fe20000004100 */
[----:B------:R-:W-:Y:S01]  /*5a30*/  SHF.R.U32.HI R50, RZ, 0x10, R47 ;  /* 0x00000010ff327819 */ /* 0x000fe2000001162f */
[----:B------:R-:W-:Y:S01]  /*5a40*/  HADD2.F32 R48, -RZ, R48.H0_H0 ;  /* 0x20000030ff307230 */ /* 0x000fe20000004100 */
[----:B--2---:R-:W-:Y:S01]  /*5a50*/  MOV R44, R42 ;  /* 0x0000002a002c7202 */ /* 0x004fe20000000f00 */
        /* <DEDUP_REMOVED lines=34> */
.L_x_2353:
[----:B------:R-:W-:Y:S05]  /*5c80*/  BSYNC B1 ;  /* 0x0000000000017941 */ /* 0x000fea0003800000 */
.L_x_2352:
[----:B--2---:R1:W-:Y:S01]  /*5c90*/  STG.E.128 desc[UR60][R52.64+0x180], R40 ;  /* 0x0001802834007986 */ /* 0x0043e2000c101d3c */
[----:B------:R-:W-:Y:S05]  /*5ca0*/  BRA `(.L_x_2339) ;  /* 0x0000003c00f47947 */ /* 0x000fea0003800000 */
.L_x_2297:
        /* <DEDUP_REMOVED lines=32> */
[----:B------:R0:W5:Y:S04]  /*5eb0*/  @!P4 LDG.E.128 R40, desc[UR60][R56.64+0x80] ;  /* 0x0000803c3828c981 */ /* 0x000168000c1e1d00 */
[----:B------:R0:W5:Y:S04]  /*5ec0*/  @!P3 LDG.E.128 R44, desc[UR60][R56.64] ;  /* 0x0000003c382cb981 */ /* 0x000168000c1e1d00 */
[----:B------:R0:W5:Y:S04]  /*5ed0*/  @!P3 LDG.E.128 R52, desc[UR60][R60.64] ;  /* 0x0000003c3c34b981 */ /* 0x000168000c1e1d00 */
[----:B------:R0:W5:Y:S02]  /*5ee0*/  @!P4 LDG.E.128 R48, desc[UR60][R60.64+0x80] ;  /* 0x0000803c3c30c981 */ /* 0x000164000c1e1d00 */
.L_x_2355:
[----:B------:R-:W-:Y:S05]  /*5ef0*/  BSYNC B1 ;  /* 0x0000000000017941 */ /* 0x000fea0003800000 */
.L_x_2354:
[----:B0----5:R-:W-:Y:S01]  /*5f00*/  IMAD.MOV.U32 R56, RZ, RZ, R42 ;  /* 0x000000ffff387224 */ /* 0x021fe200078e002a */
[----:B------:R-:W-:Y:S01]  /*5f10*/  MOV R57, R43 ;  /* 0x0000002b00397202 */ /* 0x000fe20000000f00 */
[----:B------:R-:W-:Y:S01]  /*5f20*/  IMAD.MOV.U32 R60, RZ, RZ, R40 ;  /* 0x000000ffff3c7224 */ /* 0x000fe200078e0028 */
[----:B------:R-:W-:Y:S01]  /*5f30*/  ISETP.GE.AND P3, PT, R218, R3, PT ;  /* 0x00000003da00720c */ /* 0x000fe20003f66270 */
[----:B------:R-:W-:Y:S01]  /*5f40*/  BSSY B1, `(.L_x_2356) ;  /* 0x000003d000017945 */ /* 0x000fe20003800000 */
[----:B------:R-:W-:Y:S01]  /*5f50*/  PRMT R175, R175, 0x5410, R56 ;  /* 0x00005410afaf7816 */ /* 0x000fe20000000038 */
[----:B------:R-:W-:Y:S01]  /*5f60*/  IMAD.MOV.U32 R56, RZ, RZ, R41 ;  /* 0x000000ffff387224 */ /* 0x000fe200078e0029 */
[----:B------:R-:W-:Y:S01]  /*5f70*/  PRMT R177, R57, 0x7610, R177 ;  /* 0x0000761039b17816 */ /* 0x000fe200000000b1 */
[----:B------:R-:W-:Y:S01]  /*5f80*/  IMAD.MOV.U32 R57, RZ, RZ, R46 ;  /* 0x000000ffff397224 */ /* 0x000fe200078e002e */
[----:B------:R-:W-:Y:S01]  /*5f90*/  PRMT R176, R176, 0x5410, R60 ;  /* 0x00005410b0b07816 */ /* 0x000fe2000000003c */
[----:B------:R-:W-:Y:S01]  /*5fa0*/  IMAD.MOV.U32 R60, RZ, RZ, R44 ;  /* 0x000000ffff3c7224 */ /* 0x000fe200078e002c */
[----:B------:R-:W-:-:S02]  /*5fb0*/  PRMT R178, R56, 0x7610, R178 ;  /* 0x0000761038b27816 */ /* 0x000fc400000000b2 */
[----:B------:R-:W-:Y:S02]  /*5fc0*/  CS2R R62, SRZ ;  /* 0x00000000003e7805 */ /* 0x000fe4000001ff00 */
[----:B------:R-:W-:Y:S02]  /*5fd0*/  MOV R56, R47 ;  /* 0x0000002f00387202 */ /* 0x000fe40000000f00 */
[----:B------:R-:W-:Y:S02]  /*5fe0*/  CS2R R66, SRZ ;  /* 0x0000000000427805 */ /* 0x000fe4000001ff00 */
[----:B------:R-:W-:Y:S01]  /*5ff0*/  PRMT R179, R60, 0x7610, R179 ;  /* 0x000076103cb37816 */ /* 0x000fe200000000b3 */
[----:B------:R-:W-:Y:S01]  /*6000*/  IMAD.MOV.U32 R60, RZ, RZ, R48 ;  /* 0x000000ffff3c7224 */ /* 0x000fe200078e0030 */
[----:B------:R-:W-:Y:S01]  /*6010*/  PRMT R165, R57, 0x5410, R56 ;  /* 0x0000541039a57816 */ /* 0x000fe20000000038 */
[----:B------:R-:W-:Y:S01]  /*6020*/  IMAD.MOV.U32 R57, RZ, RZ, R45 ;  /* 0x000000ffff397224 */ /* 0x000fe200078e002d */
[----:B------:R-:W-:Y:S01]  /*6030*/  CS2R R64, SRZ ;  /* 0x0000000000407805 */ /* 0x000fe2000001ff00 */
        /* <DEDUP_REMOVED lines=11> */
[----:B------:R-:W-:-:S02]  /*60f0*/  PRMT R180, R60, 0x7610, R180 ;  /* 0x000076103cb47816 */ /* 0x000fc400000000b4 */
[----:B------:R-:W-:Y:S02]  /*6100*/  CS2R R60, SRZ ;  /* 0x00000000003c7805 */ /* 0x000fe4000001ff00 */
[----:B------:R-:W-:Y:S02]  /*6110*/  PRMT R178, R178, 0x5410, R56 ;  /* 0x00005410b2b27816 */ /* 0x000fe40000000038 */
[----:B------:R-:W-:Y:S01]  /*6120*/  PRMT R179, R179, 0x5410, R57 ;  /* 0x00005410b3b37816 */ /* 0x000fe20000000039 */
[----:B------:R-:W-:Y:S01]  /*6130*/  IMAD.MOV.U32 R57, RZ, RZ, R53 ;  /* 0x000000ffff397224 */ /* 0x000fe200078e0035 */
[----:B------:R-:W-:-:S04]  /*6140*/  MOV R56, R55 ;  /* 0x0000003700387202 */ /* 0x000fc80000000f00 */
[----:B------:R-:W-:Y:S02]  /*6150*/  PRMT R168, R56, 0x7610, R168 ;  /* 0x0000761038a87816 */ /* 0x000fe400000000a8 */
[----:B------:R-:W-:Y:S02]  /*6160*/  PRMT R161, R57, 0x7610, R161 ;  /* 0x0000761039a17816 */ /* 0x000fe400000000a1 */
        /* <DEDUP_REMOVED lines=14> */
[----:B------:R-:W-:Y:S02]  /*6250*/  LEA R72, P4, R58, UR4, 0x1 ;  /* 0x000000043a487c11 */ /* 0x000fe4000f8808ff */
        /* <DEDUP_REMOVED lines=11> */
.L_x_2357:
[----:B------:R-:W-:Y:S05]  /*6310*/  BSYNC B1 ;  /* 0x0000000000017941 */ /* 0x000fea0003800000 */
.L_x_2356:
        /* <DEDUP_REMOVED lines=8> */
[----:B------:R-:W-:Y:S01]  /*63a0*/  CS2R R86, SRZ ;  /* 0x0000000000567805 */ /* 0x000fe2000001ff00 */
[----:B-----5:R-:W-:Y:S01]  /*63b0*/  IMAD.MOV.U32 R93, RZ, RZ, R58 ;  /* 0x000000ffff5d7224 */ /* 0x020fe200078e003a */
[----:B------:R-:W-:Y:S01]  /*63c0*/  CS2R R84, SRZ ;  /* 0x0000000000547805 */ /* 0x000fe2000001ff00 */
[----:B------:R-:W-:Y:S06]  /*63d0*/  @P4 BRA `(.L_x_2359) ;  /* 0x0000000000504947 */ /* 0x000fec0003800000 */
[----:B------:R-:W-:Y:S01]  /*63e0*/  IADD3 R90, P2, P6, R108, R27, R90 ;  /* 0x0000001b6c5a7210 */ /* 0x000fe20007e5e05a */
[----:B------:R-:W-:Y:S01]  /*63f0*/  ULDC.64 UR4, c[0x0][0x3c8] ;  /* 0x0000f20000047ab9 */ /* 0x000fe20000000a00 */
[----:B------:R-:W-:Y:S02]  /*6400*/  ULDC.64 UR6, c[0x0][0x3e0] ;  /* 0x0000f80000067ab9 */ /* 0x000fe40000000a00 */
        /* <DEDUP_REMOVED lines=17> */
.L_x_2359:
[----:B------:R-:W-:Y:S05]  /*6520*/  BSYNC B1 ;  /* 0x0000000000017941 */ /* 0x000fea0003800000 */
.L_x_2358:
[----:B------:R-:W2:Y:S01]  /*6530*/  LDL R0, [R1+0x60] ;  /* 0x0000600001007983 */ /* 0x000ea20000100800 */
[----:B0-----:R-:W-:Y:S01]  /*6540*/  IMAD.MOV.U32 R88, RZ, RZ, R56 ;  /* 0x000000ffff587224 */ /* 0x001fe200078e0038 */
[----:B------:R-:W-:Y:S01]  /*6550*/  PRMT R157, R93, 0x7610, R157 ;  /* 0x000076105d9d7816 */ /* 0x000fe2000000009d */
[----:B------:R-:W-:Y:S02]  /*6560*/  IMAD.MOV.U32 R89, RZ, RZ, R57 ;  /* 0x000000ffff597224 */ /* 0x000fe400078e0039 */
[----:B------:R-:W-:-:S03]  /*6570*/  IMAD.MOV.U32 R90, RZ, RZ, R62 ;  /* 0x000000ffff5a7224 */ /* 0x000fc600078e003e */
[----:B------:R-:W-:Y:S01]  /*6580*/  PRMT R167, R88, 0x5410, R89 ;  /* 0x0000541058a77816 */ /* 0x000fe20000000059 */
[----:B------:R-:W-:Y:S01]  /*6590*/  IMAD.MOV.U32 R88, RZ, RZ, R60 ;  /* 0x000000ffff587224 */ /* 0x000fe200078e003c */
        /* <DEDUP_REMOVED lines=12> */
[----:B-----5:R-:W-:-:S03]  /*6660*/  IMAD.MOV.U32 R90, RZ, RZ, R74 ;  /* 0x000000ffff5a7224 */ /* 0x020fc600078e004a */
        /* <DEDUP_REMOVED lines=13> */
[----:B------:R-:W-:Y:S01]  /*6740*/  IMAD.MOV.U32 R90, RZ, RZ, R86 ;  /* 0x000000ffff5a7224 */ /* 0x000fe200078e0056 */
[----:B------:R-:W-:-:S04]  /*6750*/  MOV R89, R83 ;  /* 0x0000005300597202 */ /* 0x000fc80000000f00 */
[----:B------:R-:W-:Y:S02]  /*6760*/  PRMT R151, R151, 0x5410, R89 ;  /* 0x0000541097977816 */ /* 0x000fe40000000059 */
[----:B------:R-:W-:-:S04]  /*6770*/  MOV R89, R87 ;  /* 0x0000005700597202 */ /* 0x000fc80000000f00 */
[----:B------:R-:W-:Y:S02]  /*6780*/  PRMT R155, R90, 0x5410, R89 ;  /* 0x000054105a9b7816 */ /* 0x000fe40000000059 */
[----:B--2---:R-:W-:Y:S02]  /*6790*/  R2UR UR4, R0 ;  /* 0x00000000000472ca */ /* 0x004fe400000e0000 */
[----:B------:R-:W-:-:S04]  /*67a0*/  MOV R0, R59 ;  /* 0x0000003b00007202 */ /* 0x000fc80000000f00 */
[----:B------:R-:W-:Y:S02]  /*67b0*/  PRMT R157, R157, 0x5410, R0 ;  /* 0x000054109d9d7816 */ /* 0x000fe40000000000 */
[----:B------:R-:W-:-:S04]  /*67c0*/  MOV R0, R63 ;  /* 0x0000003f00007202 */ /* 0x000fc80000000f00 */
[----:B------:R-:W-:Y:S01]  /*67d0*/  PRMT R171, R171, 0x5410, R0 ;  /* 0x00005410abab7816 */ /* 0x000fe20000000000 */
[----:B------:R-:W-:Y:S01]  /*67e0*/  UISETP.NE.AND UP0, UPT, UR4, 0x3, UPT ;  /* 0x000000030400788c */ /* 0x000fe2000bf05270 */
[----:B------:R-:W-:-:S04]  /*67f0*/  MOV R0, R67 ;  /* 0x0000004300007202 */ /* 0x000fc80000000f00 */
[----:B------:R-:W-:Y:S02]  /*6800*/  PRMT R169, R169, 0x5410, R0 ;  /* 0x00005410a9a97816 */ /* 0x000fe40000000000 */
[----:B------:R-:W-:Y:S02]  /*6810*/  MOV R0, R71 ;  /* 0x0000004700007202 */ /* 0x000fe40000000f00 */
[----:B------:R-:W-:Y:S02]  /*6820*/  PLOP3.LUT P2, PT, PT, PT, UP0, 0x80, 0x0 ;  /* 0x000000000000781c */ /* 0x000fe40003f4f008 */
[----:B------:R-:W-:Y:S02]  /*6830*/  PRMT R173, R173, 0x5410, R0 ;  /* 0x00005410adad7816 */ /* 0x000fe40000000000 */
[----:B------:R-:W-:-:S04]  /*6840*/  MOV R0, R75 ;  /* 0x0000004b00007202 */ /* 0x000fc80000000f00 */
[----:B------:R-:W-:Y:S02]  /*6850*/  PRMT R149, R149, 0x5410, R0 ;  /* 0x0000541095957816 */ /* 0x000fe40000000000 */
[----:B------:R-:W-:-:S04]  /*6860*/  MOV R0, R79 ;  /* 0x0000004f00007202 */ /* 0x000fc80000000f00 */
[----:B------:R-:W-:Y:S01]  /*6870*/  PRMT R153, R153, 0x5410, R0 ;  /* 0x0000541099997816 */ /* 0x000fe20000000000 */
[----:B------:R-:W-:-:S05]  /*6880*/  IMAD.MOV.U32 R0, RZ, RZ, R81 ;  /* 0x000000ffff007224 */ /* 0x000fca00078e0051 */
[----:B------:R-:W-:Y:S01]  /*6890*/  PRMT R152, R88, 0x5410, R0 ;  /* 0x0000541058987816 */ /* 0x000fe20000000000 */
[----:B------:R-:W-:Y:S02]  /*68a0*/  IMAD.MOV.U32 R88, RZ, RZ, R84 ;  /* 0x000000ffff587224 */ /* 0x000fe400078e0054 */
[----:B------:R-:W-:-:S05]  /*68b0*/  IMAD.MOV.U32 R0, RZ, RZ, R85 ;  /* 0x000000ffff007224 */ /* 0x000fca00078e0055 */
[----:B------:R-:W-:Y:S01]  /*68c0*/  PRMT R156, R88, 0x5410, R0 ;  /* 0x00005410589c7816 */ /* 0x000fe20000000000 */
[----:B------:R-:W-:Y:S06]  /*68d0*/  @!P2 BRA `(.L_x_2360) ;  /* 0x000000000004a947 */ /* 0x000fec0003800000 */
[----:B------:R-:W-:Y:S01]  /*68e0*/  BPT.TRAP 0x1 ;  /* 0x000000040000795c */ /* 0x000fe20000300000 */
.L_x_2360:
[----:B------:R-:W-:Y:S01]  /*68f0*/  IMAD R0, R18, 0x8, R16 ;  /* 0x0000000812007824 */ /* 0x000fe200078e0210 */
[----:B------:R-:W-:Y:S01]  /*6900*/  SHF.L.U32 R115, R221, 0x1f, RZ ;  /* 0x0000001fdd737819 */ /* 0x000fe200000006ff */
[----:B------:R-:W0:Y:S01]  /*6910*/  LDC R145, c[0x0][0x2e4] ;  /* 0x0000b900ff917b82 */ /* 0x000e220000000800 */
[----:B------:R-:W-:Y:S02]  /*6920*/  BSSY B1, `(.L_x_2361) ;  /* 0x0000004000017945 */ /* 0x000fe40003800000 */
[----:B------:R-:W1:Y:S05]  /*6930*/  SYNCS.PHASECHK.TRANS64.TRYWAIT P6, [R0+URZ+0x38890], R115 ;  /* 0x03889073000075a7 */ /* 0x000e6a00080c017f */
[----:B------:R-:W2:Y:S01]  /*6940*/  LDC.64 R122, c[0x0][0x2f0] ;  /* 0x0000bc00ff7a7b82 */ /* 0x000ea20000000a00 */
[----:B-1----:R-:W-:Y:S05]  /*6950*/  @!P6 BRA `(.L_x_2362) ;  /* 0x000002640070e947 */ /* 0x002fea0003800000 */
.L_x_2673:
[----:B------:R-:W-:Y:S05]  /*6960*/  BSYNC B1 ;  /* 0x0000000000017941 */ /* 0x000fea0003800000 */
.L_x_2361:
        /* <DEDUP_REMOVED lines=18> */
[----:B------:R-:W-:-:S05]  /*6a90*/  LEA.HI.SX32 R88, R89, R14, 0x1c ;  /* 0x0000000e59587211 */ /* 0x000fca00078fe2ff */
[----:B------:R-:W-:-:S05]  /*6aa0*/  IMAD.SHL.U32 R89, R88, 0x8, RZ ;  /* 0x0000000858597824 */ /* 0x000fca00078e00ff */
[----:B------:R-:W-:-:S13]  /*6ab0*/  ISETP.GE.AND P5, PT, R89, R145, PT ;  /* 0x000000915900720c */ /* 0x000fda0003fa6270 */
[--C-:B------:R-:W-:Y:S02]  /*6ac0*/  @!P5 SHF.R.S32.HI R91, RZ, 0x1f, R89.reuse ;  /* 0x0000001fff5bd819 */ /* 0x100fe40000011459 */
[----:B------:R-:W-:Y:S02]  /*6ad0*/  @!P5 IADD3 R90, P1, P6, R38, R134, R89 ;  /* 0x00000086265ad210 */ /* 0x000fe40007e3e059 */
[----:B------:R-:W-:Y:S02]  /*6ae0*/  LOP3.LUT R89, R89, 0x38, RZ, 0xc0, !PT ;  /* 0x0000003859597812 */ /* 0x000fe400078ec0ff */
[----:B------:R-:W-:Y:S02]  /*6af0*/  @!P5 IADD3.X R91, R37, R158, R91, P1, P6 ;  /* 0x0000009e255bd210 */ /* 0x000fe40000fec45b */
[----:B------:R-:W-:Y:S02]  /*6b00*/  LEA R136, P6, R92, R118, 0x1 ;  /* 0x000000765c887211 */ /* 0x000fe400078c08ff */
[----:B------:R-:W-:-:S02]  /*6b10*/  ISETP.NE.AND P1, PT, R94, RZ, PT ;  /* 0x000000ff5e00720c */ /* 0x000fc40003f25270 */
[----:B------:R-:W-:Y:S02]  /*6b20*/  LEA.HI.X R137, R92, R119, R93, 0x1, P6 ;  /* 0x000000775c897211 */ /* 0x000fe400030f0c5d */
[----:B------:R-:W-:-:S04]  /*6b30*/  @!P5 LEA R138, P6, R90, R118, 0x1 ;  /* 0x000000765a8ad211 */ /* 0x000fc800078c08ff */
[----:B------:R-:W-:Y:S02]  /*6b40*/  @!P5 LEA.HI.X R139, R90, R119, R91, 0x1, P6 ;  /* 0x000000775a8bd211 */ /* 0x000fe400030f0c5b */
[----:B------:R-:W-:Y:S02]  /*6b50*/  SHF.R.S32.HI R91, RZ, 0x1f, R88 ;  /* 0x0000001fff5b7819 */ /* 0x000fe40000011458 */
[----:B------:R-:W-:Y:S02]  /*6b60*/  ISETP.GE.AND P6, PT, R17, R116, PT ;  /* 0x000000741100720c */ /* 0x000fe40003fc6270 */
[----:B------:R-:W-:Y:S02]  /*6b70*/  LEA.HI R91, R91, R88, RZ, 0x3 ;  /* 0x000000585b5b7211 */ /* 0x000fe400078f18ff */
[----:B------:R-:W-:Y:S02]  /*6b80*/  LOP3.LUT R88, R89, 0x1c0, R234, 0xf8, !PT ;  /* 0x000001c059587812 */ /* 0x000fe400078ef8ea */
[----:B------:R-:W-:-:S02]  /*6b90*/  SHF.R.S32.HI R91, RZ, 0x3, R91 ;  /* 0x00000003ff5b7819 */ /* 0x000fc4000001145b */
[----:B------:R-:W-:-:S03]  /*6ba0*/  LOP3.LUT R88, R88, R235, RZ, 0x3c, !PT ;  /* 0x000000eb58587212 */ /* 0x000fc600078e3cff */
[----:B------:R-:W-:-:S05]  /*6bb0*/  IMAD R91, R91, 0x1400, R236 ;  /* 0x000014005b5b7824 */ /* 0x000fca00078e02ec */
[----:B------:R-:W-:Y:S01]  /*6bc0*/  IADD3 R89, R91, R88, RZ ;  /* 0x000000585b597210 */ /* 0x000fe20007ffe0ff */
[----:B------:R-:W-:-:S04]  /*6bd0*/  IMAD R91, R18, 0x5000, R143 ;  /* 0x00005000125b7824 */ /* 0x000fc800078e028f */
[----:B------:R-:W-:Y:S02]  /*6be0*/  IMAD R89, R18, 0x5000, R89 ;  /* 0x0000500012597824 */ /* 0x000fe400078e0259 */
[--C-:B------:R-:W-:Y:S02]  /*6bf0*/  IMAD R88, R91, 0x2, R16.reuse ;  /* 0x000000025b587824 */ /* 0x100fe400078e0210 */
[----:B------:R-:W-:-:S04]  /*6c00*/  IMAD R92, R89, 0x2, R16 ;  /* 0x00000002595c7824 */ /* 0x000fc800078e0210 */
[----:B------:R-:W0:Y:S04]  /*6c10*/  LDS.128 R88, [R88+0x24400] ;  /* 0x0244000058587984 */ /* 0x000e280000000c00 */
[----:B------:R-:W2:Y:S01]  /*6c20*/  LDS.128 R92, [R92+0x24400] ;  /* 0x024400005c5c7984 */ /* 0x000ea20000000c00 */
[----:B------:R-:W-:Y:S05]  /*6c30*/  @P6 BRA `(.L_x_2368) ;  /* 0x00000004004c6947 */ /* 0x000fea0003800000 */
[--C-:B------:R-:W-:Y:S01]  /*6c40*/  SHF.R.U64 R44, R44, 0x10, R45.reuse ;  /* 0x000000102c2c7819 */ /* 0x100fe2000000122d */
[----:B--2---:R-:W-:Y:S01]  /*6c50*/  HADD2.F32 R162, -RZ, R93.H1_H1 ;  /* 0x3000005dffa27230 */ /* 0x004fe20000004100 */
[----:B------:R-:W-:Y:S01]  /*6c60*/  SHF.R.U32.HI R159, RZ, 0x10, R45 ;  /* 0x00000010ff9f7819 */ /* 0x000fe2000001162d */
[----:B------:R-:W-:Y:S01]  /*6c70*/  HADD2.F32 R160, -RZ, R160.H0_H0 ;  /* 0x200000a0ffa07230 */ /* 0x000fe20000004100 */
[--C-:B------:R-:W-:Y:S02]  /*6c80*/  SHF.R.U64 R45, R52, 0x10, R53.reuse ;  /* 0x00000010342d7819 */ /* 0x100fe40000001235 */
[----:B------:R-:W-:Y:S01]  /*6c90*/  SHF.R.U32.HI R52, RZ, 0x10, R53 ;  /* 0x00000010ff347819 */ /* 0x000fe20000011635 */
[----:B------:R-:W-:Y:S01]  /*6ca0*/  HADD2.F32 R159, -RZ, R159.H0_H0 ;  /* 0x2000009fff9f7230 */ /* 0x000fe20000004100 */
[--C-:B------:R-:W-:Y:S01]  /*6cb0*/  SHF.R.U64 R53, R54, 0x10, R55.reuse ;  /* 0x0000001036357819 */ /* 0x100fe20000001237 */
[----:B------:R-:W-:Y:S01]  /*6cc0*/  HADD2.F32 R45, -RZ, R45.H0_H0 ;  /* 0x2000002dff2d7230 */ /* 0x000fe20000004100 */
[----:B------:R-:W-:Y:S01]  /*6cd0*/  SHF.R.U32.HI R54, RZ, 0x10, R55 ;  /* 0x00000010ff367819 */ /* 0x000fe20000011637 */
[----:B------:R-:W-:Y:S01]  /*6ce0*/  HADD2.F32 R55, -RZ, R161.H0_H0 ;  /* 0x200000a1ff377230 */ /* 0x000fe20000004100 */
[--C-:B------:R-:W-:Y:S01]  /*6cf0*/  SHF.R.U64 R46, R46, 0x10, R47.reuse ;  /* 0x000000102e2e7819 */ /* 0x100fe2000000122f */
[----:B------:R-:W-:Y:S01]  /*6d00*/  HADD2.F32 R161, -RZ, R93.H0_H0 ;  /* 0x2000005dffa17230 */ /* 0x000fe20000004100 */
[----:B------:R-:W-:Y:S01]  /*6d10*/  SHF.R.U32.HI R47, RZ, 0x10, R47 ;  /* 0x00000010ff2f7819 */ /* 0x000fe2000001162f */
[----:B0-----:R-:W-:-:S02]  /*6d20*/  HADD2.F32 R93, -RZ, R89.H0_H0 ;  /* 0x20000059ff5d7230 */ /* 0x001fc40000004100 */
[----:B------:R-:W-:Y:S02]  /*6d30*/  HADD2.F32 R163, -RZ, R52.H0_H0 ;  /* 0x20000034ffa37230 */ /* 0x000fe40000004100 */
[-C--:B------:R-:W-:Y:S01]  /*6d40*/  FMUL.FTZ R164, R161, R55.reuse ;  /* 0x00000037a1a47220 */ /* 0x080fe20000410000 */
[----:B------:R-:W-:Y:S02]  /*6d50*/  HADD2.F32 R52, -RZ, R89.H1_H1 ;  /* 0x30000059ff347230 */ /* 0x000fe40000004100 */
[C---:B------:R-:W-:Y:S01]  /*6d60*/  FMUL.FTZ R166, R93.reuse, R55 ;  /* 0x000000375da67220 */ /* 0x040fe20000410000 */
[----:B------:R-:W-:Y:S02]  /*6d70*/  HADD2.F32 R54, -RZ, R54.H0_H0 ;  /* 0x20000036ff367230 */ /* 0x000fe40000004100 */
[-C--:B------:R-:W-:Y:S01]  /*6d80*/  FMUL.FTZ R55, R162, R163.reuse ;  /* 0x000000a3a2377220 */ /* 0x080fe20000410000 */
[----:B------:R-:W-:Y:S01]  /*6d90*/  FFMA.FTZ R164, R93, R160, -R164 ;  /* 0x000000a05da47223 */ /* 0x000fe200000108a4 */
[----:B------:R-:W-:Y:S01]  /*6da0*/  FMUL.FTZ R163, R52, R163 ;  /* 0x000000a334a37220 */ /* 0x000fe20000410000 */
[----:B------:R-:W-:-:S02]  /*6db0*/  HADD2.F32 R93, -RZ, R95.H0_H0 ;  /* 0x2000005fff5d7230 */ /* 0x000fc40000004100 */
[-C--:B------:R-:W-:Y:S01]  /*6dc0*/  FFMA.FTZ R55, R52, R159.reuse, -R55 ;  /* 0x0000009f34377223 */ /* 0x080fe20000010837 */
[----:B------:R-:W-:Y:S02]  /*6dd0*/  HADD2.F32 R52, -RZ, R168.H0_H0 ;  /* 0x200000a8ff347230 */ /* 0x000fe40000004100 */
[----:B------:R-:W-:Y:S01]  /*6de0*/  FFMA.FTZ R163, R162, R159, R163 ;  /* 0x0000009fa2a37223 */ /* 0x000fe200000100a3 */
[----:B------:R-:W-:Y:S02]  /*6df0*/  HADD2.F32 R159, -RZ, R95.H1_H1 ;  /* 0x3000005fff9f7230 */ /* 0x000fe40000004100 */
[----:B------:R-:W-:Y:S01]  /*6e00*/  FFMA.FTZ R166, R161, R160, R166 ;  /* 0x000000a0a1a67223 */ /* 0x000fe200000100a6 */
[--C-:B------:R-:W-:Y:S02]  /*6e10*/  HADD2.F32 R95, -RZ, R91.reuse.H0_H0 ;  /* 0x2000005bff5f7230 */ /* 0x100fe40000004100 */
[----:B------:R-:W-:Y:S01]  /*6e20*/  FMUL.FTZ R160, R93, R52 ;  /* 0x000000345da07220 */ /* 0x000fe20000410000 */
[----:B------:R-:W-:Y:S01]  /*6e30*/  HADD2.F32 R91, -RZ, R91.H1_H1 ;  /* 0x3000005bff5b7230 */ /* 0x000fe20000004100 */
[----:B------:R-:W-:Y:S01]  /*6e40*/  F2FP.F16.F32.PACK_AB R55, R55, R164 ;  /* 0x000000a43737723e */ /* 0x000fe200000000ff */
[----:B------:R-:W-:-:S02]  /*6e50*/  HADD2.F32 R89, -RZ, R165.H1_H1 ;  /* 0x300000a5ff597230 */ /* 0x000fc40000004100 */
[----:B------:R-:W-:Y:S01]  /*6e60*/  FMUL.FTZ R168, R95, R52 ;  /* 0x000000345fa87220 */ /* 0x000fe20000410000 */
[----:B------:R-:W-:Y:S02]  /*6e70*/  HADD2.F32 R162, -RZ, R47.H0_H0 ;  /* 0x2000002fffa27230 */ /* 0x000fe40000004100 */
[-C--:B------:R-:W-:Y:S01]  /*6e80*/  FMUL.FTZ R52, R159, R54.reuse ;  /* 0x000000369f347220 */ /* 0x080fe20000410000 */
[----:B------:R-:W-:Y:S01]  /*6e90*/  FMUL.FTZ R54, R91, R54 ;  /* 0x000000365b367220 */ /* 0x000fe20000410000 */
[-C--:B------:R-:W-:Y:S01]  /*6ea0*/  FFMA.FTZ R160, R95, R89.reuse, -R160 ;  /* 0x000000595fa07223 */ /* 0x080fe200000108a0 */
[----:B------:R-:W-:Y:S01]  /*6eb0*/  FFMA.FTZ R168, R93, R89, R168 ;  /* 0x000000595da87223 */ /* 0x000fe200000100a8 */
[----:B------:R-:W-:Y:S02]  /*6ec0*/  HADD2.F32 R47, -RZ, R180.H0_H0 ;  /* 0x200000b4ff2f7230 */ /* 0x000fe40000004100 */
[----:B------:R-:W-:Y:S01]  /*6ed0*/  FFMA.FTZ R159, R159, R162, R54 ;  /* 0x000000a29f9f7223 */ /* 0x000fe20000010036 */
[----:B------:R-:W-:-:S02]  /*6ee0*/  HADD2.F32 R89, -RZ, R92.H0_H0 ;  /* 0x2000005cff597230 */ /* 0x000fc40000004100 */
[----:B------:R-:W-:Y:S01]  /*6ef0*/  FFMA.FTZ R91, R91, R162, -R52 ;  /* 0x000000a25b5b7223 */ /* 0x000fe20000010834 */
[----:B------:R-:W-:Y:S01]  /*6f00*/  HADD2.F32 R54, -RZ, R88.H0_H0 ;  /* 0x20000058ff367230 */ /* 0x000fe20000004100 */
[----:B------:R-:W-:Y:S01]  /*6f10*/  F2FP.F16.F32.PACK_AB R163, R163, R166 ;  /* 0x000000a6a3a3723e */ /* 0x000fe200000000ff */
[----:B------:R-:W-:Y:S02]  /*6f20*/  HADD2.F32 R92, -RZ, R92.H1_H1 ;  /* 0x3000005cff5c7230 */ /* 0x000fe40000004100 */
[-C--:B------:R-:W-:Y:S01]  /*6f30*/  FMUL.FTZ R93, R89, R47.reuse ;  /* 0x0000002f595d7220 */ /* 0x080fe20000410000 */
[----:B------:R-:W-:Y:S01]  /*6f40*/  HADD2.F32 R88, -RZ, R88.H1_H1 ;  /* 0x30000058ff587230 */ /* 0x000fe20000004100 */
[----:B------:R-:W-:Y:S01]  /*6f50*/  F2FP.F16.F32.PACK_AB R159, R159, R168 ;  /* 0x000000a89f9f723e */ /* 0x000fe200000000ff */
[----:B------:R-:W-:Y:S02]  /*6f60*/  HADD2.F32 R95, -RZ, R44.H0_H0 ;  /* 0x2000002cff5f7230 */ /* 0x000fe40000004100 */
[----:B------:R-:W-:Y:S01]  /*6f70*/  FMUL.FTZ R44, R54, R47 ;  /* 0x0000002f362c7220 */ /* 0x000fe20000410000 */
[----:B------:R-:W-:-:S02]  /*6f80*/  HADD2.F32 R52, -RZ, R179.H0_H0 ;  /* 0x200000b3ff347230 */ /* 0x000fc40000004100 */
[-C--:B------:R-:W-:Y:S01]  /*6f90*/  FMUL.FTZ R47, R92, R45.reuse ;  /* 0x0000002d5c2f7220 */ /* 0x080fe20000410000 */
[C---:B------:R-:W-:Y:S01]  /*6fa0*/  FMUL.FTZ R45, R88.reuse, R45 ;  /* 0x0000002d582d7220 */ /* 0x040fe20000410000 */
[----:B------:R-:W-:Y:S01]  /*6fb0*/  HADD2.F32 R53, -RZ, R53.H0_H0 ;  /* 0x20000035ff357230 */ /* 0x000fe20000004100 */
[----:B------:R-:W-:Y:S01]  /*6fc0*/  F2FP.F16.F32.PACK_AB R91, R91, R160 ;  /* 0x000000a05b5b723e */ /* 0x000fe200000000ff */
[-C--:B------:R-:W-:Y:S01]  /*6fd0*/  FFMA.FTZ R88, R88, R95.reuse, -R47 ;  /* 0x0000005f58587223 */ /* 0x080fe2000001082f */
[-C--:B------:R-:W-:Y:S01]  /*6fe0*/  FFMA.FTZ R93, R54, R52.reuse, -R93 ;  /* 0x00000034365d7223 */ /* 0x080fe2000001085d */
[----:B------:R-:W-:Y:S01]  /*6ff0*/  FFMA.FTZ R44, R89, R52, R44 ;  /* 0x00000034592c7223 */ /* 0x000fe2000001002c */
[----:B------:R-:W-:Y:S01]  /*7000*/  FFMA.FTZ R95, R92, R95, R45 ;  /* 0x0000005f5c5f7223 */ /* 0x000fe2000001002d */
[----:B------:R-:W-:Y:S02]  /*7010*/  HADD2.F32 R45, -RZ, R179.H1_H1 ;  /* 0x300000b3ff2d7230 */ /* 0x000fe40000004100 */
[----:B------:R-:W-:Y:S01]  /*7020*/  HADD2.F32 R54, -RZ, R94.H0_H0 ;  /* 0x2000005eff367230 */ /* 0x000fe20000004100 */
[----:B------:R-:W-:Y:S01]  /*7030*/  F2FP.F16.F32.PACK_AB R88, R88, R93 ;  /* 0x0000005d5858723e */ /* 0x000fe200000000ff */
[----:B------:R-:W-:Y:S01]  /*7040*/  HADD2.F32 R52, -RZ, R90.H0_H0 ;  /* 0x2000005aff347230 */ /* 0x000fe20000004100 */
[----:B------:R-:W-:Y:S01]  /*7050*/  F2FP.F16.F32.PACK_AB R92, R95, R44 ;  /* 0x0000002c5f5c723e */ /* 0x000fe200000000ff */
[----:B------:R-:W-:-:S02]  /*7060*/  HADD2.F32 R94, -RZ, R94.H1_H1 ;  /* 0x3000005eff5e7230 */ /* 0x000fc40000004100 */
[----:B------:R-:W-:Y:S01]  /*7070*/  FMUL.FTZ R89, R54, R45 ;  /* 0x0000002d36597220 */ /* 0x000fe20000410000 */
[----:B------:R-:W-:Y:S01]  /*7080*/  HADD2.F32 R90, -RZ, R90.H1_H1 ;  /* 0x3000005aff5a7230 */ /* 0x000fe20000004100 */
[----:B------:R-:W-:Y:S01]  /*7090*/  MOV R93, R163 ;  /* 0x000000a3005d7202 */ /* 0x000fe20000000f00 */
[----:B------:R-:W-:Y:S02]  /*70a0*/  HADD2.F32 R47, -RZ, R165.H0_H0 ;  /* 0x200000a5ff2f7230 */ /* 0x000fe40000004100 */
[----:B------:R-:W-:Y:S01]  /*70b0*/  FMUL.FTZ R165, R52, R45 ;  /* 0x0000002d34a57220 */ /* 0x000fe20000410000 */
[----:B------:R-:W-:Y:S02]  /*70c0*/  HADD2.F32 R161, -RZ, R46.H0_H0 ;  /* 0x2000002effa17230 */ /* 0x000fe40000004100 */
[-C--:B------:R-:W-:Y:S01]  /*70d0*/  FMUL.FTZ R45, R94, R53.reuse ;  /* 0x000000355e2d7220 */ /* 0x080fe20000410000 */
[----:B------:R-:W-:Y:S01]  /*70e0*/  FMUL.FTZ R53, R90, R53 ;  /* 0x000000355a357220 */ /* 0x000fe20000410000 */
[-C--:B------:R-:W-:Y:S01]  /*70f0*/  FFMA.FTZ R89, R52, R47.reuse, -R89 ;  /* 0x0000002f34597223 */ /* 0x080fe20000010859 */
[----:B------:R-:W-:Y:S01]  /*7100*/  FFMA.FTZ R165, R54, R47, R165 ;  /* 0x0000002f36a57223 */ /* 0x000fe200000100a5 */
[-C--:B------:R-:W-:Y:S01]  /*7110*/  FFMA.FTZ R90, R90, R161.reuse, -R45 ;  /* 0x000000a15a5a7223 */ /* 0x080fe2000001082d */
[----:B------:R-:W-:Y:S01]  /*7120*/  FFMA.FTZ R94, R94, R161, R53 ;  /* 0x000000a15e5e7223 */ /* 0x000fe20000010035 */
[----:B------:R-:W-:-:S03]  /*7130*/  IMAD.MOV.U32 R95, RZ, RZ, R159 ;  /* 0x000000ffff5f7224 */ /* 0x000fc600078e009f */
[----:B------:R-:W-:Y:S01]  /*7140*/  F2FP.F16.F32.PACK_AB R90, R90, R89 ;  /* 0x000000595a5a723e */ /* 0x000fe200000000ff */
[----:B------:R-:W-:Y:S01]  /*7150*/  IMAD.MOV.U32 R89, RZ, RZ, R55 ;  /* 0x000000ffff597224 */ /* 0x000fe200078e0037 */
[----:B------:R-:W-:-:S07]  /*7160*/  F2FP.F16.F32.PACK_AB R94, R94, R165 ;  /* 0x000000a55e5e723e */ /* 0x000fce00000000ff */
.L_x_2368:
[----:B------:R-:W-:Y:S05]  /*7170*/  BSYNC B3 ;  /* 0x0000000000037941 */ /* 0x000fea0003800000 */
.L_x_2367:
[----:B0-----:R0:W-:Y:S04]  /*7180*/  STG.E.128 desc[UR60][R136.64], R88 ;  /* 0x0000005888007986 */ /* 0x0011e8000c101d3c */
[----:B--2---:R0:W-:Y:S02]  /*7190*/  @!P5 STG.E.128 desc[UR60][R138.64], R92 ;  /* 0x0000005c8a00d986 */ /* 0x0041e4000c101d3c */
.L_x_2366:
[----:B------:R-:W-:Y:S05]  /*71a0*/  BSYNC B2 ;  /* 0x0000000000027941 */ /* 0x000fea0003800000 */
.L_x_2365:
        /* <DEDUP_REMOVED lines=16> */
[----:B0-----:R-:W-:Y:S02]  /*72b0*/  LEA R88, P6, R47, R118, 0x1 ;  /* 0x000000762f587211 */ /* 0x001fe400078c08ff */
[----:B------:R-:W-:-:S02]  /*72c0*/  ISETP.NE.AND P0, PT, R52, RZ, PT ;  /* 0x000000ff3400720c */ /* 0x000fc40003f05270 */
[----:B------:R-:W-:Y:S02]  /*72d0*/  LEA.HI.X R89, R47, R119, R46, 0x1, P6 ;  /* 0x000000772f597211 */ /* 0x000fe400030f0c2e */
[----:B------:R-:W-:Y:S02]  /*72e0*/  SHF.R.S32.HI R47, RZ, 0x1f, R44 ;  /* 0x0000001fff2f7819 */ /* 0x000fe4000001142c */
[----:B------:R-:W-:Y:S02]  /*72f0*/  @!P5 LEA R90, P6, R134, R118, 0x1 ;  /* 0x00000076865ad211 */ /* 0x000fe400078c08ff */
[----:B------:R-:W-:Y:S02]  /*7300*/  LEA.HI R47, R47, R44, RZ, 0x3 ;  /* 0x0000002c2f2f7211 */ /* 0x000fe400078f18ff */
[----:B------:R-:W-:Y:S01]  /*7310*/  LOP3.LUT R44, R45, 0x1c0, R234, 0xf8, !PT ;  /* 0x000001c02d2c7812 */ /* 0x000fe200078ef8ea */
[----:B------:R-:W-:Y:S01]  /*7320*/  IMAD R45, R18, 0x5000, R142 ;  /* 0x00005000122d7824 */ /* 0x000fe200078e028e */
[----:B------:R-:W-:-:S02]  /*7330*/  SHF.R.S32.HI R47, RZ, 0x3, R47 ;  /* 0x00000003ff2f7819 */ /* 0x000fc4000001142f */
[----:B------:R-:W-:Y:S02]  /*7340*/  LOP3.LUT R44, R44, R235, RZ, 0x3c, !PT ;  /* 0x000000eb2c2c7212 */ /* 0x000fe400078e3cff */
[----:B------:R-:W-:Y:S01]  /*7350*/  LEA R45, R45, R16, 0x1 ;  /* 0x000000102d2d7211 */ /* 0x000fe200078e08ff */
[----:B------:R-:W-:Y:S01]  /*7360*/  IMAD R47, R47, 0x1400, R236 ;  /* 0x000014002f2f7824 */ /* 0x000fe200078e02ec */
[----:B------:R-:W-:Y:S02]  /*7370*/  @!P5 LEA.HI.X R91, R134, R119, R158, 0x1, P6 ;  /* 0x00000077865bd211 */ /* 0x000fe400030f0c9e */
[----:B------:R-:W-:Y:S01]  /*7380*/  ISETP.GE.AND P6, PT, R19, R116, PT ;  /* 0x000000741300720c */ /* 0x000fe20003fc6270 */
[----:B------:R-:W-:-:S04]  /*7390*/  IMAD.IADD R47, R47, 0x1, R44 ;  /* 0x000000012f2f7824 */ /* 0x000fc800078e022c */
[----:B------:R-:W-:-:S04]  /*73a0*/  IMAD R47, R18, 0x5000, R47 ;  /* 0x00005000122f7824 */ /* 0x000fc800078e022f */
[----:B------:R-:W-:Y:S02]  /*73b0*/  IMAD R52, R47, 0x2, R16 ;  /* 0x000000022f347824 */ /* 0x000fe400078e0210 */
        /* <DEDUP_REMOVED lines=25> */
[----:B------:R-:W-:Y:S02]  /*7550*/  HADD2.F32 R45, -RZ, R177.H1_H1 ;  /* 0x300000b1ff2d7230 */ /* 0x000fe40000004100 */
        /* <DEDUP_REMOVED lines=9> */
[----:B------:R-:W-:Y:S02]  /*75f0*/  HADD2.F32 R53, -RZ, R177.H0_H0 ;  /* 0x200000b1ff357230 */ /* 0x000fe40000004100 */
        /* <DEDUP_REMOVED lines=49> */
.L_x_2370:
[----:B------:R-:W-:Y:S05]  /*7910*/  BSYNC B2 ;  /* 0x0000000000027941 */ /* 0x000fea0003800000 */
.L_x_2369:
[----:B0-----:R3:W-:Y:S04]  /*7920*/  STG.E.128 desc[UR60][R88.64], R44 ;  /* 0x0000002c58007986 */ /* 0x0017e8000c101d3c */
[----:B--2---:R3:W-:Y:S02]  /*7930*/  @!P5 STG.E.128 desc[UR60][R90.64], R52 ;  /* 0x000000345a00d986 */ /* 0x0047e4000c101d3c */
.L_x_2364:
[----:B------:R-:W-:Y:S05]  /*7940*/  BSYNC B1 ;  /* 0x0000000000017941 */ /* 0x000fea0003800000 */
.L_x_2363:
        /* <DEDUP_REMOVED lines=29> */
[-C--:B------:R-:W-:Y:S01]  /*7b20*/  LEA R50, P5, R44, R118.reuse, 0x1 ;  /* 0x000000762c327211 */ /* 0x080fe200078a08ff */
[C---:B------:R-:W-:Y:S02]  /*7b30*/  IMAD R43, R18.reuse, 0x5000, R141 ;  /* 0x00005000122b7824 */ /* 0x040fe400078e028d */
[----:B------:R-:W-:Y:S01]  /*7b40*/  IMAD R45, R18, 0x5000, R45 ;  /* 0x00005000122d7824 */ /* 0x000fe200078e022d */
[----:B------:R-:W-:Y:S01]  /*7b50*/  LEA.HI.X R51, R44, R119, R46, 0x1, P5 ;  /* 0x000000772c337211 */ /* 0x000fe200028f0c2e */
[----:B------:R-:W-:Y:S01]  /*7b60*/  IMAD R43, R43, 0x2, R16 ;  /* 0x000000022b2b7824 */ /* 0x000fe200078e0210 */
[----:B------:R-:W-:Y:S02]  /*7b70*/  @!P3 LEA R52, P5, R40, R118, 0x1 ;  /* 0x000000762834b211 */ /* 0x000fe400078a08ff */
[----:B------:R-:W-:-:S02]  /*7b80*/  LEA R45, R45, R16, 0x1 ;  /* 0x000000102d2d7211 */ /* 0x000fc400078e08ff */
[----:B------:R-:W-:Y:S02]  /*7b90*/  @!P3 LEA.HI.X R53, R40, R119, R41, 0x1, P5 ;  /* 0x000000772835b211 */ /* 0x000fe400028f0c29 */
[----:B------:R-:W2:Y:S01]  /*7ba0*/  LDS.128 R40, [R43+0x24400] ;  /* 0x024400002b287984 */ /* 0x000ea20000000c00 */
[----:B------:R-:W-:-:S03]  /*7bb0*/  ISETP.GE.AND P5, PT, R17, R116, PT ;  /* 0x000000741100720c */ /* 0x000fc60003fa6270 */
[----:B------:R-:W3:Y:S10]  /*7bc0*/  LDS.128 R44, [R45+0x24400] ;  /* 0x024400002d2c7984 */ /* 0x000ef40000000c00 */
[----:B------:R-:W-:Y:S05]  /*7bd0*/  @P5 BRA `(.L_x_2376) ;  /* 0x0000000400405947 */ /* 0x000fea0003800000 */
[----:B------:R-:W-:Y:S01]  /*7be0*/  SHF.R.U64 R55, R60, 0x10, R61 ;  /* 0x000000103c377819 */ /* 0x000fe2000000123d */
[----:B0-----:R-:W-:Y:S01]  /*7bf0*/  HADD2.F32 R89, -RZ, R174.H1_H1 ;  /* 0x300000aeff597230 */ /* 0x001fe20000004100 */
[--C-:B------:R-:W-:Y:S01]  /*7c00*/  SHF.R.U64 R60, R68, 0x10, R69.reuse ;  /* 0x00000010443c7819 */ /* 0x100fe20000001245 */
[----:B---3--:R-:W-:Y:S01]  /*7c10*/  HADD2.F32 R90, -RZ, R45.H0_H0 ;  /* 0x2000002dff5a7230 */ /* 0x008fe20000004100 */
[----:B------:R-:W-:Y:S01]  /*7c20*/  SHF.R.U32.HI R68, RZ, 0x10, R69 ;  /* 0x00000010ff447819 */ /* 0x000fe20000011645 */
[----:B--2---:R-:W-:Y:S01]  /*7c30*/  HADD2.F32 R92, -RZ, R41.H0_H0 ;  /* 0x20000029ff5c7230 */ /* 0x004fe20000004100 */
[--C-:B------:R-:W-:Y:S01]  /*7c40*/  SHF.R.U64 R69, R70, 0x10, R71.reuse ;  /* 0x0000001046457819 */ /* 0x100fe20000001247 */
[----:B------:R-:W-:Y:S01]  /*7c50*/  HADD2.F32 R88, -RZ, R45.H1_H1 ;  /* 0x3000002dff587230 */ /* 0x000fe20000004100 */
[----:B------:R-:W-:Y:S01]  /*7c60*/  SHF.R.U32.HI R70, RZ, 0x10, R71 ;  /* 0x00000010ff467819 */ /* 0x000fe20000011647 */
[----:B------:R-:W-:Y:S01]  /*7c70*/  HADD2.F32 R45, -RZ, R68.H0_H0 ;  /* 0x20000044ff2d7230 */ /* 0x000fe20000004100 */
[----:B------:R-:W-:Y:S01]  /*7c80*/  SHF.R.U32.HI R61, RZ, 0x10, R61 ;  /* 0x00000010ff3d7819 */ /* 0x000fe2000001163d */
[----:B------:R-:W-:-:S02]  /*7c90*/  HADD2.F32 R68, -RZ, R41.H1_H1 ;  /* 0x30000029ff447230 */ /* 0x000fc40000004100 */
[-C--:B------:R-:W-:Y:S01]  /*7ca0*/  FMUL.FTZ R41, R90, R89.reuse ;  /* 0x000000595a297220 */ /* 0x080fe20000410000 */
[----:B------:R-:W-:Y:S02]  /*7cb0*/  HADD2.F32 R71, -RZ, R172.H1_H1 ;  /* 0x300000acff477230 */ /* 0x000fe40000004100 */
[----:B------:R-:W-:Y:S01]  /*7cc0*/  FMUL.FTZ R89, R92, R89 ;  /* 0x000000595c597220 */ /* 0x000fe20000410000 */
[-C--:B------:R-:W-:Y:S01]  /*7cd0*/  FMUL.FTZ R91, R88, R45.reuse ;  /* 0x0000002d585b7220 */ /* 0x080fe20000410000 */
[----:B------:R-:W-:Y:S01]  /*7ce0*/  FMUL.FTZ R93, R68, R45 ;  /* 0x0000002d445d7220 */ /* 0x000fe20000410000 */
[----:B------:R-:W-:Y:S01]  /*7cf0*/  SHF.R.U64 R62, R62, 0x10, R63 ;  /* 0x000000103e3e7819 */ /* 0x000fe2000000123f */
[-C--:B------:R-:W-:Y:S01]  /*7d00*/  FFMA.FTZ R41, R92, R71.reuse, -R41 ;  /* 0x000000475c297223 */ /* 0x080fe20000010829 */
[----:B------:R-:W-:Y:S01]  /*7d10*/  FFMA.FTZ R45, R90, R71, R89 ;  /* 0x000000475a2d7223 */ /* 0x000fe20000010059 */
[----:B------:R-:W-:Y:S01]  /*7d20*/  HADD2.F32 R61, -RZ, R61.H0_H0 ;  /* 0x2000003dff3d7230 */ /* 0x000fe20000004100 */
[----:B------:R-:W-:Y:S01]  /*7d30*/  SHF.R.U32.HI R63, RZ, 0x10, R63 ;  /* 0x00000010ff3f7819 */ /* 0x000fe2000001163f */
[----:B------:R-:W-:-:S02]  /*7d40*/  HADD2.F32 R92, -RZ, R47.H0_H0 ;  /* 0x2000002fff5c7230 */ /* 0x000fc40000004100 */
[----:B------:R-:W-:Y:S02]  /*7d50*/  HADD2.F32 R90, -RZ, R47.H1_H1 ;  /* 0x3000002fff5a7230 */ /* 0x000fe40000004100 */
[-C--:B------:R-:W-:Y:S01]  /*7d60*/  FFMA.FTZ R68, R68, R61.reuse, -R91 ;  /* 0x0000003d44447223 */ /* 0x080fe2000001085b */
[----:B------:R-:W-:Y:S02]  /*7d70*/  HADD2.F32 R47, -RZ, R70.H0_H0 ;  /* 0x20000046ff2f7230 */ /* 0x000fe40000004100 */
[----:B------:R-:W-:Y:S01]  /*7d80*/  FFMA.FTZ R88, R88, R61, R93 ;  /* 0x0000003d58587223 */ /* 0x000fe2000001005d */
[----:B------:R-:W-:Y:S02]  /*7d90*/  HADD2.F32 R71, -RZ, R173.H1_H1 ;  /* 0x300000adff477230 */ /* 0x000fe40000004100 */
[--C-:B------:R-:W-:Y:S02]  /*7da0*/  HADD2.F32 R70, -RZ, R43.reuse.H1_H1 ;  /* 0x3000002bff467230 */ /* 0x100fe40000004100 */
[----:B------:R-:W-:Y:S01]  /*7db0*/  FMUL.FTZ R89, R90, R47 ;  /* 0x0000002f5a597220 */ /* 0x000fe20000410000 */
[----:B------:R-:W-:-:S02]  /*7dc0*/  HADD2.F32 R94, -RZ, R43.H0_H0 ;  /* 0x2000002bff5e7230 */ /* 0x000fc40000004100 */
[----:B------:R-:W-:Y:S01]  /*7dd0*/  FMUL.FTZ R43, R92, R71 ;  /* 0x000000475c2b7220 */ /* 0x000fe20000410000 */
[----:B------:R-:W-:Y:S02]  /*7de0*/  HADD2.F32 R61, -RZ, R171.H1_H1 ;  /* 0x300000abff3d7230 */ /* 0x000fe40000004100 */
[----:B------:R-:W-:Y:S01]  /*7df0*/  FMUL.FTZ R91, R70, R47 ;  /* 0x0000002f465b7220 */ /* 0x000fe20000410000 */
[----:B------:R-:W-:Y:S02]  /*7e00*/  HADD2.F32 R63, -RZ, R63.H0_H0 ;  /* 0x2000003fff3f7230 */ /* 0x000fe40000004100 */
[C---:B------:R-:W-:Y:S01]  /*7e10*/  FMUL.FTZ R71, R94.reuse, R71 ;  /* 0x000000475e477220 */ /* 0x040fe20000410000 */
[----:B------:R-:W-:Y:S02]  /*7e20*/  HADD2.F32 R174, -RZ, R174.H0_H0 ;  /* 0x200000aeffae7230 */ /* 0x000fe40000004100 */
[----:B------:R-:W-:Y:S01]  /*7e30*/  FFMA.FTZ R43, R94, R61, -R43 ;  /* 0x0000003d5e2b7223 */ /* 0x000fe2000001082b */
[----:B------:R-:W-:-:S02]  /*7e40*/  HADD2.F32 R94, -RZ, R60.H0_H0 ;  /* 0x2000003cff5e7230 */ /* 0x000fc40000004100 */
[-C--:B------:R-:W-:Y:S01]  /*7e50*/  FFMA.FTZ R70, R70, R63.reuse, -R89 ;  /* 0x0000003f46467223 */ /* 0x080fe20000010859 */
[----:B------:R-:W-:Y:S01]  /*7e60*/  FFMA.FTZ R90, R90, R63, R91 ;  /* 0x0000003f5a5a7223 */ /* 0x000fe2000001005b */
[----:B------:R-:W-:Y:S01]  /*7e70*/  FFMA.FTZ R47, R92, R61, R71 ;  /* 0x0000003d5c2f7223 */ /* 0x000fe20000010047 */
[----:B------:R-:W-:Y:S01]  /*7e80*/  HADD2.F32 R63, -RZ, R44.H0_H0 ;  /* 0x2000002cff3f7230 */ /* 0x000fe20000004100 */
[----:B------:R-:W-:Y:S01]  /*7e90*/  F2FP.F16.F32.PACK_AB R41, R68, R41 ;  /* 0x000000294429723e */ /* 0x000fe200000000ff */
[----:B------:R-:W-:Y:S01]  /*7ea0*/  HADD2.F32 R60, -RZ, R40.H0_H0 ;  /* 0x20000028ff3c7230 */ /* 0x000fe20000004100 */
[----:B------:R-:W-:Y:S01]  /*7eb0*/  F2FP.F16.F32.PACK_AB R43, R70, R43 ;  /* 0x0000002b462b723e */ /* 0x000fe200000000ff */
[----:B------:R-:W-:Y:S01]  /*7ec0*/  HADD2.F32 R71, -RZ, R44.H1_H1 ;  /* 0x3000002cff477230 */ /* 0x000fe20000004100 */
[----:B------:R-:W-:Y:S01]  /*7ed0*/  F2FP.F16.F32.PACK_AB R45, R88, R45 ;  /* 0x0000002d582d723e */ /* 0x000fe200000000ff */
[----:B------:R-:W-:Y:S02]  /*7ee0*/  HADD2.F32 R61, -RZ, R40.H1_H1 ;  /* 0x30000028ff3d7230 */ /* 0x000fe40000004100 */
[----:B------:R-:W-:Y:S01]  /*7ef0*/  FMUL.FTZ R44, R60, R174 ;  /* 0x000000ae3c2c7220 */ /* 0x000fe20000410000 */
[----:B------:R-:W-:-:S02]  /*7f00*/  HADD2.F32 R172, -RZ, R172.H0_H0 ;  /* 0x200000acffac7230 */ /* 0x000fc40000004100 */
[----:B------:R-:W-:Y:S01]  /*7f10*/  FMUL.FTZ R134, R71, R94 ;  /* 0x0000005e47867220 */ /* 0x000fe20000410000 */
[----:B------:R-:W-:Y:S02]  /*7f20*/  HADD2.F32 R92, -RZ, R55.H0_H0 ;  /* 0x20000037ff5c7230 */ /* 0x000fe40000004100 */
[----:B------:R-:W-:Y:S01]  /*7f30*/  FMUL.FTZ R55, R63, R174 ;  /* 0x000000ae3f377220 */ /* 0x000fe20000410000 */
[----:B------:R-:W-:Y:S01]  /*7f40*/  FMUL.FTZ R94, R61, R94 ;  /* 0x0000005e3d5e7220 */ /* 0x000fe20000410000 */
[-C--:B------:R-:W-:Y:S01]  /*7f50*/  FFMA.FTZ R44, R63, R172.reuse, R44 ;  /* 0x000000ac3f2c7223 */ /* 0x080fe2000001002c */
[----:B------:R-:W-:Y:S02]  /*7f60*/  HADD2.F32 R63, -RZ, R46.H0_H0 ;  /* 0x2000002eff3f7230 */ /* 0x000fe40000004100 */
[----:B------:R-:W-:Y:S01]  /*7f70*/  FFMA.FTZ R40, R60, R172, -R55 ;  /* 0x000000ac3c287223 */ /* 0x000fe20000010837 */
[-C--:B------:R-:W-:Y:S01]  /*7f80*/  FFMA.FTZ R55, R61, R92.reuse, -R134 ;  /* 0x0000005c3d377223 */ /* 0x080fe20000010886 */
[----:B------:R-:W-:Y:S01]  /*7f90*/  FFMA.FTZ R61, R71, R92, R94 ;  /* 0x0000005c473d7223 */ /* 0x000fe2000001005e */
[----:B------:R-:W-:Y:S01]  /*7fa0*/  HADD2.F32 R71, -RZ, R69.H0_H0 ;  /* 0x20000045ff477230 */ /* 0x000fe20000004100 */
[----:B------:R-:W-:Y:S01]  /*7fb0*/  F2FP.F16.F32.PACK_AB R47, R90, R47 ;  /* 0x0000002f5a2f723e */ /* 0x000fe200000000ff */
[----:B------:R-:W-:Y:S01]  /*7fc0*/  HADD2.F32 R60, -RZ, R42.H0_H0 ;  /* 0x2000002aff3c7230 */ /* 0x000fe20000004100 */
[----:B------:R-:W-:Y:S01]  /*7fd0*/  F2FP.F16.F32.PACK_AB R40, R55, R40 ;  /* 0x000000283728723e */ /* 0x000fe200000000ff */
[----:B------:R-:W-:Y:S01]  /*7fe0*/  HADD2.F32 R46, -RZ, R46.H1_H1 ;  /* 0x3000002eff2e7230 */ /* 0x000fe20000004100 */
[----:B------:R-:W-:Y:S01]  /*7ff0*/  F2FP.F16.F32.PACK_AB R44, R61, R44 ;  /* 0x0000002c3d2c723e */ /* 0x000fe200000000ff */
[----:B------:R-:W-:-:S02]  /*8000*/  HADD2.F32 R173, -RZ, R173.H0_H0 ;  /* 0x200000adffad7230 */ /* 0x000fc40000004100 */
[----:B------:R-:W-:Y:S02]  /*8010*/  HADD2.F32 R42, -RZ, R42.H1_H1 ;  /* 0x3000002aff2a7230 */ /* 0x000fe40000004100 */
[----:B------:R-:W-:Y:S01]  /*8020*/  FMUL.FTZ R91, R46, R71 ;  /* 0x000000472e5b7220 */ /* 0x000fe20000410000 */
[----:B------:R-:W-:Y:S02]  /*8030*/  HADD2.F32 R171, -RZ, R171.H0_H0 ;  /* 0x200000abffab7230 */ /* 0x000fe40000004100 */
[-C--:B------:R-:W-:Y:S01]  /*8040*/  FMUL.FTZ R89, R63, R173.reuse ;  /* 0x000000ad3f597220 */ /* 0x080fe20000410000 */
[----:B------:R-:W-:Y:S02]  /*8050*/  HADD2.F32 R69, -RZ, R62.H0_H0 ;  /* 0x2000003eff457230 */ /* 0x000fe40000004100 */
[----:B------:R-:W-:Y:S01]  /*8060*/  FMUL.FTZ R62, R60, R173 ;  /* 0x000000ad3c3e7220 */ /* 0x000fe20000410000 */
[----:B------:R-:W-:Y:S01]  /*8070*/  FMUL.FTZ R71, R42, R71 ;  /* 0x000000472a477220 */ /* 0x000fe20000410000 */
[----:B------:R-:W-:-:S02]  /*8080*/  FFMA.FTZ R89, R60, R171, -R89 ;  /* 0x000000ab3c597223 */ /* 0x000fc40000010859 */
[----:B------:R-:W-:Y:S01]  /*8090*/  FFMA.FTZ R62, R63, R171, R62 ;  /* 0x000000ab3f3e7223 */ /* 0x000fe2000001003e */
[-C--:B------:R-:W-:Y:S01]  /*80a0*/  FFMA.FTZ R42, R42, R69.reuse, -R91 ;  /* 0x000000452a2a7223 */ /* 0x080fe2000001085b */
[----:B------:R-:W-:-:S04]  /*80b0*/  FFMA.FTZ R71, R46, R69, R71 ;  /* 0x000000452e477223 */ /* 0x000fc80000010047 */
[----:B------:R-:W-:Y:S02]  /*80c0*/  F2FP.F16.F32.PACK_AB R42, R42, R89 ;  /* 0x000000592a2a723e */ /* 0x000fe400000000ff */
[----:B------:R-:W-:-:S07]  /*80d0*/  F2FP.F16.F32.PACK_AB R46, R71, R62 ;  /* 0x0000003e472e723e */ /* 0x000fce00000000ff */
.L_x_2376:
[----:B------:R-:W-:Y:S05]  /*80e0*/  BSYNC B3 ;  /* 0x0000000000037941 */ /* 0x000fea0003800000 */
.L_x_2375:
[----:B--2---:R2:W-:Y:S04]  /*80f0*/  STG.E.128 desc[UR60][R50.64], R40 ;  /* 0x0000002832007986 */ /* 0x0045e8000c101d3c */
[----:B---3--:R2:W-:Y:S02]  /*8100*/  @!P3 STG.E.128 desc[UR60][R52.64], R44 ;  /* 0x0000002c3400b986 */ /* 0x0085e4000c101d3c */
.L_x_2374:
[----:B------:R-:W-:Y:S05]  /*8110*/  BSYNC B2 ;  /* 0x0000000000027941 */ /* 0x000fea0003800000 */
.L_x_2373:
        /* <DEDUP_REMOVED lines=22> */
[-C--:B------:R-:W-:Y:S01]  /*8280*/  LEA.HI.X R49, R44, R119.reuse, R45, 0x1, P5 ;  /* 0x000000772c317211 */ /* 0x080fe200028f0c2d */
[----:B------:R-:W-:Y:S01]  /*8290*/  IMAD R41, R18, 0x5000, R140 ;  /* 0x0000500012297824 */ /* 0x000fe200078e028c */
[----:B------:R-:W-:Y:S01]  /*82a0*/  @!P3 LEA R50, P5, R42, R118, 0x1 ;  /* 0x000000762a32b211 */ /* 0x000fe200078a08ff */
[----:B------:R-:W-:Y:S02]  /*82b0*/  IMAD R43, R18, 0x5000, R43 ;  /* 0x00005000122b7824 */ /* 0x000fe400078e022b */
[----:B------:R-:W-:Y:S01]  /*82c0*/  IMAD R41, R41, 0x2, R16 ;  /* 0x0000000229297824 */ /* 0x000fe200078e0210 */
[----:B------:R-:W-:Y:S02]  /*82d0*/  @!P3 LEA.HI.X R51, R42, R119, R54, 0x1, P5 ;  /* 0x000000772a33b211 */ /* 0x000fe400028f0c36 */
[----:B------:R-:W-:Y:S02]  /*82e0*/  LEA R44, R43, R16, 0x1 ;  /* 0x000000102b2c7211 */ /* 0x000fe400078e08ff */
[----:B------:R-:W-:Y:S01]  /*82f0*/  ISETP.GE.AND P5, PT, R19, R116, PT ;  /* 0x000000741300720c */ /* 0x000fe20003fa6270 */
[----:B------:R-:W2:Y:S04]  /*8300*/  LDS.128 R40, [R41+0x24400] ;  /* 0x0244000029287984 */ /* 0x000ea80000000c00 */
[----:B------:R-:W3:Y:S08]  /*8310*/  LDS.128 R44, [R44+0x24400] ;  /* 0x024400002c2c7984 */ /* 0x000ef00000000c00 */
[----:B------:R-:W-:Y:S05]  /*8320*/  @P5 BRA `(.L_x_2378) ;  /* 0x0000000400505947 */ /* 0x000fea0003800000 */
[----:B------:R-:W-:Y:S01]  /*8330*/  SHF.R.U64 R52, R56, 0x10, R57 ;  /* 0x0000001038347819 */ /* 0x000fe20000001239 */
[----:B---3--:R-:W-:Y:S01]  /*8340*/  IMAD.MOV.U32 R56, RZ, RZ, R45 ;  /* 0x000000ffff387224 */ /* 0x008fe200078e002d */
[----:B------:R-:W-:Y:S01]  /*8350*/  SHF.R.U32.HI R63, RZ, 0x10, R65 ;  /* 0x00000010ff3f7819 */ /* 0x000fe20000011641 */
[----:B--2---:R-:W-:Y:S01]  /*8360*/  IMAD.MOV.U32 R45, RZ, RZ, R43 ;  /* 0x000000ffff2d7224 */ /* 0x004fe200078e002b */
[----:B------:R-:W-:Y:S01]  /*8370*/  SHF.R.U32.HI R61, RZ, 0x10, R57 ;  /* 0x00000010ff3d7819 */ /* 0x000fe20000011639 */
[----:B------:R-:W-:Y:S01]  /*8380*/  IMAD.MOV.U32 R57, RZ, RZ, R47 ;  /* 0x000000ffff397224 */ /* 0x000fe200078e002f */
[----:B------:R-:W-:Y:S01]  /*8390*/  SHF.R.U64 R53, R58, 0x10, R59 ;  /* 0x000000103a357819 */ /* 0x000fe2000000123b */
[--C-:B------:R-:W-:Y:S01]  /*83a0*/  HADD2.F32 R47, -RZ, R56.reuse.H0_H0 ;  /* 0x20000038ff2f7230 */ /* 0x100fe20000004100 */
[----:B------:R-:W-:Y:S01]  /*83b0*/  SHF.R.U64 R54, R64, 0x10, R65 ;  /* 0x0000001040367819 */ /* 0x000fe20000001241 */
[----:B------:R-:W-:Y:S01]  /*83c0*/  HADD2.F32 R58, -RZ, R56.H1_H1 ;  /* 0x30000038ff3a7230 */ /* 0x000fe20000004100 */
[--C-:B------:R-:W-:Y:S01]  /*83d0*/  SHF.R.U64 R55, R66, 0x10, R67.reuse ;  /* 0x0000001042377819 */ /* 0x100fe20000001243 */
[----:B------:R-:W-:Y:S01]  /*83e0*/  HADD2.F32 R63, -RZ, R63.H0_H0 ;  /* 0x2000003fff3f7230 */ /* 0x000fe20000004100 */
[----:B------:R-:W-:Y:S01]  /*83f0*/  SHF.R.U32.HI R66, RZ, 0x10, R67 ;  /* 0x00000010ff427819 */ /* 0x000fe20000011643 */
[----:B------:R-:W-:Y:S01]  /*8400*/  HADD2.F32 R62, -RZ, R170.H1_H1 ;  /* 0x300000aaff3e7230 */ /* 0x000fe20000004100 */
[----:B------:R-:W-:Y:S01]  /*8410*/  SHF.R.U32.HI R59, RZ, 0x10, R59 ;  /* 0x00000010ff3b7819 */ /* 0x000fe2000001163b */
[----:B------:R-:W-:-:S02]  /*8420*/  HADD2.F32 R56, -RZ, R41.H1_H1 ;  /* 0x30000029ff387230 */ /* 0x000fc40000004100 */
[-C--:B------:R-:W-:Y:S01]  /*8430*/  FMUL.FTZ R65, R58, R63.reuse ;  /* 0x0000003f3a417220 */ /* 0x080fe20000410000 */
[----:B------:R-:W-:Y:S02]  /*8440*/  HADD2.F32 R43, -RZ, R41.H0_H0 ;  /* 0x20000029ff2b7230 */ /* 0x000fe40000004100 */
[-C--:B------:R-:W-:Y:S01]  /*8450*/  FMUL.FTZ R64, R47, R62.reuse ;  /* 0x0000003e2f407220 */ /* 0x080fe20000410000 */
[----:B------:R-:W-:Y:S02]  /*8460*/  HADD2.F32 R60, -RZ, R167.H1_H1 ;  /* 0x300000a7ff3c7230 */ /* 0x000fe40000004100 */
[----:B------:R-:W-:Y:S01]  /*8470*/  FMUL.FTZ R63, R56, R63 ;  /* 0x0000003f383f7220 */ /* 0x000fe20000410000 */
[----:B------:R-:W-:Y:S02]  /*8480*/  HADD2.F32 R61, -RZ, R61.H0_H0 ;  /* 0x2000003dff3d7230 */ /* 0x000fe40000004100 */
[----:B------:R-:W-:Y:S01]  /*8490*/  FMUL.FTZ R62, R43, R62 ;  /* 0x0000003e2b3e7220 */ /* 0x000fe20000410000 */
[----:B------:R-:W-:-:S02]  /*84a0*/  HADD2.F32 R66, -RZ, R66.H0_H0 ;  /* 0x20000042ff427230 */ /* 0x000fc40000004100 */
[-C--:B------:R-:W-:Y:S01]  /*84b0*/  FFMA.FTZ R41, R43, R60.reuse, -R64 ;  /* 0x0000003c2b297223 */ /* 0x080fe20000010840 */
[----:B------:R-:W-:Y:S02]  /*84c0*/  HADD2.F32 R64, -RZ, R169.H1_H1 ;  /* 0x300000a9ff407230 */ /* 0x000fe40000004100 */
[-C--:B------:R-:W-:Y:S01]  /*84d0*/  FFMA.FTZ R56, R56, R61.reuse, -R65 ;  /* 0x0000003d38387223 */ /* 0x080fe20000010841 */
[----:B------:R-:W-:Y:S01]  /*84e0*/  FFMA.FTZ R58, R58, R61, R63 ;  /* 0x0000003d3a3a7223 */ /* 0x000fe2000001003f */
[----:B------:R-:W-:Y:S01]  /*84f0*/  FFMA.FTZ R43, R47, R60, R62 ;  /* 0x0000003c2f2b7223 */ /* 0x000fe2000001003e */
[--C-:B------:R-:W-:Y:S02]  /*8500*/  HADD2.F32 R61, -RZ, R57.reuse.H0_H0 ;  /* 0x20000039ff3d7230 */ /* 0x100fe40000004100 */
[----:B------:R-:W-:Y:S01]  /*8510*/  HADD2.F32 R57, -RZ, R57.H1_H1 ;  /* 0x30000039ff397230 */ /* 0x000fe20000004100 */
[----:B------:R-:W-:Y:S01]  /*8520*/  F2FP.F16.F32.PACK_AB R41, R56, R41 ;  /* 0x000000293829723e */ /* 0x000fe200000000ff */
[----:B------:R-:W-:-:S02]  /*8530*/  HADD2.F32 R47, -RZ, R45.H0_H0 ;  /* 0x2000002dff2f7230 */ /* 0x000fc40000004100 */
[----:B------:R-:W-:Y:S01]  /*8540*/  FMUL.FTZ R68, R61, R64 ;  /* 0x000000403d447220 */ /* 0x000fe20000410000 */
[----:B------:R-:W-:Y:S02]  /*8550*/  HADD2.F32 R60, -RZ, R45.H1_H1 ;  /* 0x3000002dff3c7230 */ /* 0x000fe40000004100 */
[----:B------:R-:W-:Y:S01]  /*8560*/  FMUL.FTZ R63, R57, R66 ;  /* 0x00000042393f7220 */ /* 0x000fe20000410000 */
[----:B------:R-:W-:Y:S02]  /*8570*/  HADD2.F32 R62, -RZ, R157.H1_H1 ;  /* 0x3000009dff3e7230 */ /* 0x000fe40000004100 */
[----:B------:R-:W-:Y:S01]  /*8580*/  FMUL.FTZ R64, R47, R64 ;  /* 0x000000402f407220 */ /* 0x000fe20000410000 */
[----:B------:R-:W-:Y:S02]  /*8590*/  HADD2.F32 R59, -RZ, R59.H0_H0 ;  /* 0x2000003bff3b7230 */ /* 0x000fe40000004100 */
[----:B------:R-:W-:Y:S01]  /*85a0*/  FMUL.FTZ R66, R60, R66 ;  /* 0x000000423c427220 */ /* 0x000fe20000410000 */
[----:B------:R-:W-:-:S02]  /*85b0*/  HADD2.F32 R170, -RZ, R170.H0_H0 ;  /* 0x200000aaffaa7230 */ /* 0x000fc40000004100 */
[-C--:B------:R-:W-:Y:S01]  /*85c0*/  FFMA.FTZ R45, R47, R62.reuse, -R68 ;  /* 0x0000003e2f2d7223 */ /* 0x080fe20000010844 */
[----:B------:R-:W-:Y:S01]  /*85d0*/  FFMA.FTZ R47, R61, R62, R64 ;  /* 0x0000003e3d2f7223 */ /* 0x000fe20000010040 */
[-C--:B------:R-:W-:Y:S01]  /*85e0*/  FFMA.FTZ R62, R57, R59.reuse, R66 ;  /* 0x0000003b393e7223 */ /* 0x080fe20000010042 */
[----:B------:R-:W-:Y:S02]  /*85f0*/  HADD2.F32 R61, -RZ, R54.H0_H0 ;  /* 0x20000036ff3d7230 */ /* 0x000fe40000004100 */
[----:B------:R-:W-:Y:S01]  /*8600*/  FFMA.FTZ R60, R60, R59, -R63 ;  /* 0x0000003b3c3c7223 */ /* 0x000fe2000001083f */
[----:B------:R-:W-:Y:S02]  /*8610*/  HADD2.F32 R57, -RZ, R44.H0_H0 ;  /* 0x2000002cff397230 */ /* 0x000fe40000004100 */
[----:B------:R-:W-:Y:S01]  /*8620*/  HADD2.F32 R54, -RZ, R40.H0_H0 ;  /* 0x20000028ff367230 */ /* 0x000fe20000004100 */
[----:B------:R-:W-:Y:S01]  /*8630*/  F2FP.F16.F32.PACK_AB R47, R62, R47 ;  /* 0x0000002f3e2f723e */ /* 0x000fe200000000ff */
[----:B------:R-:W-:-:S02]  /*8640*/  HADD2.F32 R44, -RZ, R44.H1_H1 ;  /* 0x3000002cff2c7230 */ /* 0x000fc40000004100 */
[-C--:B------:R-:W-:Y:S01]  /*8650*/  FMUL.FTZ R63, R57, R170.reuse ;  /* 0x000000aa393f7220 */ /* 0x080fe20000410000 */
[----:B------:R-:W-:Y:S02]  /*8660*/  HADD2.F32 R40, -RZ, R40.H1_H1 ;  /* 0x30000028ff287230 */ /* 0x000fe40000004100 */
[----:B------:R-:W-:Y:S01]  /*8670*/  FMUL.FTZ R170, R54, R170 ;  /* 0x000000aa36aa7220 */ /* 0x000fe20000410000 */
[----:B------:R-:W-:Y:S02]  /*8680*/  HADD2.F32 R59, -RZ, R52.H0_H0 ;  /* 0x20000034ff3b7230 */ /* 0x000fe40000004100 */
[-C--:B------:R-:W-:Y:S01]  /*8690*/  FMUL.FTZ R65, R44, R61.reuse ;  /* 0x0000003d2c417220 */ /* 0x080fe20000410000 */
[----:B------:R-:W-:Y:S02]  /*86a0*/  HADD2.F32 R167, -RZ, R167.H0_H0 ;  /* 0x200000a7ffa77230 */ /* 0x000fe40000004100 */
[----:B------:R-:W-:Y:S01]  /*86b0*/  FMUL.FTZ R61, R40, R61 ;  /* 0x0000003d283d7220 */ /* 0x000fe20000410000 */
[----:B------:R-:W-:-:S02]  /*86c0*/  HADD2.F32 R169, -RZ, R169.H0_H0 ;  /* 0x200000a9ffa97230 */ /* 0x000fc40000004100 */
[-C--:B------:R-:W-:Y:S01]  /*86d0*/  FFMA.FTZ R52, R40, R59.reuse, -R65 ;  /* 0x0000003b28347223 */ /* 0x080fe20000010841 */
[----:B------:R-:W-:Y:S02]  /*86e0*/  HADD2.F32 R55, -RZ, R55.H0_H0 ;  /* 0x20000037ff377230 */ /* 0x000fe40000004100 */
[----:B------:R-:W-:Y:S01]  /*86f0*/  FFMA.FTZ R61, R44, R59, R61 ;  /* 0x0000003b2c3d7223 */ /* 0x000fe2000001003d */
[----:B------:R-:W-:Y:S02]  /*8700*/  HADD2.F32 R44, -RZ, R46.H0_H0 ;  /* 0x2000002eff2c7230 */ /* 0x000fe40000004100 */
[-C--:B------:R-:W-:Y:S01]  /*8710*/  FFMA.FTZ R170, R57, R167.reuse, R170 ;  /* 0x000000a739aa7223 */ /* 0x080fe200000100aa */
[----:B------:R-:W-:Y:S02]  /*8720*/  HADD2.F32 R40, -RZ, R42.H0_H0 ;  /* 0x2000002aff287230 */ /* 0x000fe40000004100 */
[----:B------:R-:W-:Y:S01]  /*8730*/  FFMA.FTZ R63, R54, R167, -R63 ;  /* 0x000000a7363f7223 */ /* 0x000fe2000001083f */
        /* <DEDUP_REMOVED lines=18> */
[----:B------:R-:W-:-:S07]  /*8860*/  MOV R43, R60 ;  /* 0x0000003c002b7202 */ /* 0x000fce0000000f00 */
.L_x_2378:
[----:B------:R-:W-:Y:S05]  /*8870*/  BSYNC B2 ;  /* 0x0000000000027941 */ /* 0x000fea0003800000 */
.L_x_2377:
[----:B--2---:R4:W-:Y:S04]  /*8880*/  STG.E.128 desc[UR60][R48.64], R40 ;  /* 0x0000002830007986 */ /* 0x0049e8000c101d3c */
[----:B---3--:R4:W-:Y:S02]  /*8890*/  @!P3 STG.E.128 desc[UR60][R50.64], R44 ;  /* 0x0000002c3200b986 */ /* 0x0089e4000c101d3c */
.L_x_2372:
[----:B------:R-:W-:Y:S05]  /*88a0*/  BSYNC B1 ;  /* 0x0000000000017941 */ /* 0x000fea0003800000 */
.L_x_2371:
[----:B--2-4-:R-:W2:Y:S01]  /*88b0*/  LDL R40, [R1+0x6c] ;  /* 0x00006c0001287983 */ /* 0x014ea20000100800 */
[----:B------:R-:W-:-:S04]  /*88c0*/  IMAD.WIDE.U32 R124, R220, R122, R124 ;  /* 0x0000007adc7c7225 */ /* 0x000fc800078e007c */
[----:B--2---:R-:W-:-:S04]  /*88d0*/  IMAD R40, R40, R122, RZ ;  /* 0x0000007a28287224 */ /* 0x004fc800078e02ff */
[----:B------:R-:W-:Y:S01]  /*88e0*/  IMAD R123, R220, R123, R40 ;  /* 0x0000007bdc7b7224 */ /* 0x000fe200078e0228 */
[----:B------:R-:W-:Y:S06]  /*88f0*/  @P4 BRA `(.L_x_2339) ;  /* 0x0000001000e04947 */ /* 0x000fec0003800000 */
[----:B------:R-:W-:Y:S01]  /*8900*/  ISETP.NE.AND P3, PT, R26, RZ, PT ;  /* 0x000000ff1a00720c */ /* 0x000fe20003f65270 */
[----:B------:R-:W-:Y:S01]  /*8910*/  BSSY B1, `(.L_x_2379) ;  /* 0x000007c000017945 */ /* 0x000fe20003800000 */
[----:B---3--:R-:W-:-:S11]  /*8920*/  IMAD.IADD R52, R125, 0x1, R123 ;  /* 0x000000017d347824 */ /* 0x008fd600078e027b */
        /* <DEDUP_REMOVED lines=33> */
[----:B------:R-:W-:Y:S01]  /*8b40*/  SHF.R.U32.HI R62, RZ, 0x10, R85 ;  /* 0x00000010ff3e7819 */ /* 0x000fe20000011655 */
[----:B---3--:R-:W-:Y:S01]  /*8b50*/  IMAD.MOV.U32 R40, RZ, RZ, R45 ;  /* 0x000000ffff287224 */ /* 0x008fe200078e002d */
[----:B------:R-:W-:Y:S01]  /*8b60*/  MOV R58, R44 ;  /* 0x0000002c003a7202 */ /* 0x000fe20000000f00 */
[----:B------:R-:W-:Y:S01]  /*8b70*/  IMAD.MOV.U32 R59, RZ, RZ, R47 ;  /* 0x000000ffff3b7224 */ /* 0x000fe200078e002f */
[----:B------:R-:W-:Y:S01]  /*8b80*/  SHF.R.U32.HI R60, RZ, 0x10, R77 ;  /* 0x00000010ff3c7819 */ /* 0x000fe2000001164d */
[----:B------:R-:W-:Y:S01]  /*8b90*/  HADD2.F32 R63, -RZ, R156.H1_H1 ;  /* 0x3000009cff3f7230 */ /* 0x000fe20000004100 */
[--C-:B------:R-:W-:Y:S01]  /*8ba0*/  SHF.R.U64 R54, R86, 0x10, R87.reuse ;  /* 0x0000001056367819 */ /* 0x100fe20000001257 */
[--C-:B------:R-:W-:Y:S01]  /*8bb0*/  HADD2.F32 R44, -RZ, R40.reuse.H0_H0 ;  /* 0x20000028ff2c7230 */ /* 0x100fe20000004100 */
[----:B------:R-:W-:Y:S01]  /*8bc0*/  SHF.R.U32.HI R86, RZ, 0x10, R87 ;  /* 0x00000010ff567819 */ /* 0x000fe20000011657 */
[----:B------:R-:W-:Y:S01]  /*8bd0*/  HADD2.F32 R47, -RZ, R40.H1_H1 ;  /* 0x30000028ff2f7230 */ /* 0x000fe20000004100 */
[----:B------:R-:W-:Y:S01]  /*8be0*/  SHF.R.U64 R53, R78, 0x10, R79 ;  /* 0x000000104e357819 */ /* 0x000fe2000000124f */
[----:B------:R-:W-:Y:S01]  /*8bf0*/  IMAD.MOV.U32 R45, RZ, RZ, R43 ;  /* 0x000000ffff2d7224 */ /* 0x000fe200078e002b */
[----:B------:R-:W-:Y:S01]  /*8c00*/  SHF.R.U32.HI R78, RZ, 0x10, R79 ;  /* 0x00000010ff4e7819 */ /* 0x000fe2000001164f */
[--C-:B------:R-:W-:Y:S01]  /*8c10*/  HADD2.F32 R40, -RZ, R41.reuse.H0_H0 ;  /* 0x20000029ff287230 */ /* 0x100fe20000004100 */
[----:B------:R-:W-:Y:S01]  /*8c20*/  SHF.R.U64 R56, R84, 0x10, R85 ;  /* 0x0000001054387819 */ /* 0x000fe20000001255 */
[----:B------:R-:W-:Y:S01]  /*8c30*/  HADD2.F32 R62, -RZ, R62.H0_H0 ;  /* 0x2000003eff3e7230 */ /* 0x000fe20000004100 */
[----:B------:R-:W-:Y:S01]  /*8c40*/  SHF.R.U64 R55, R76, 0x10, R77 ;  /* 0x000000104c377819 */ /* 0x000fe2000000124d */
        /* <DEDUP_REMOVED lines=11> */
[----:B------:R-:W-:-:S02]  /*8d00*/  HADD2.F32 R63, -RZ, R155.H1_H1 ;  /* 0x3000009bff3f7230 */ /* 0x000fc40000004100 */
[--C-:B------:R-:W-:Y:S01]  /*8d10*/  HADD2.F32 R60, -RZ, R59.reuse.H0_H0 ;  /* 0x2000003bff3c7230 */ /* 0x100fe20000004100 */
[----:B------:R-:W-:Y:S01]  /*8d20*/  F2FP.F16.F32.PACK_AB R43, R43, R40 ;  /* 0x000000282b2b723e */ /* 0x000fe200000000ff */
[----:B------:R-:W-:Y:S02]  /*8d30*/  HADD2.F32 R59, -RZ, R59.H1_H1 ;  /* 0x3000003bff3b7230 */ /* 0x000fe40000004100 */
[----:B------:R-:W-:Y:S02]  /*8d40*/  HADD2.F32 R64, -RZ, R86.H0_H0 ;  /* 0x20000056ff407230 */ /* 0x000fe40000004100 */
[----:B------:R-:W-:Y:S01]  /*8d50*/  FMUL.FTZ R66, R60, R63 ;  /* 0x0000003f3c427220 */ /* 0x000fe20000410000 */
[----:B------:R-:W-:Y:S02]  /*8d60*/  HADD2.F32 R61, -RZ, R153.H1_H1 ;  /* 0x30000099ff3d7230 */ /* 0x000fe40000004100 */
[--C-:B------:R-:W-:Y:S02]  /*8d70*/  HADD2.F32 R47, -RZ, R45.reuse.H0_H0 ;  /* 0x2000002dff2f7230 */ /* 0x100fe40000004100 */
[----:B------:R-:W-:Y:S01]  /*8d80*/  FMUL.FTZ R68, R59, R64 ;  /* 0x000000403b447220 */ /* 0x000fe20000410000 */
[----:B------:R-:W-:-:S02]  /*8d90*/  HADD2.F32 R45, -RZ, R45.H1_H1 ;  /* 0x3000002dff2d7230 */ /* 0x000fc40000004100 */
[----:B------:R-:W-:Y:S02]  /*8da0*/  HADD2.F32 R62, -RZ, R78.H0_H0 ;  /* 0x2000004eff3e7230 */ /* 0x000fe40000004100 */
[C---:B------:R-:W-:Y:S01]  /*8db0*/  FMUL.FTZ R63, R47.reuse, R63 ;  /* 0x0000003f2f3f7220 */ /* 0x040fe20000410000 */
[-C--:B------:R-:W-:Y:S01]  /*8dc0*/  FFMA.FTZ R66, R47, R61.reuse, -R66 ;  /* 0x0000003d2f427223 */ /* 0x080fe20000010842 */
[C---:B------:R-:W-:Y:S01]  /*8dd0*/  FMUL.FTZ R64, R45.reuse, R64 ;  /* 0x000000402d407220 */ /* 0x040fe20000410000 */
[----:B------:R-:W-:Y:S02]  /*8de0*/  HADD2.F32 R156, -RZ, R156.H0_H0 ;  /* 0x2000009cff9c7230 */ /* 0x000fe40000004100 */
[----:B------:R-:W-:Y:S01]  /*8df0*/  FFMA.FTZ R65, R45, R62, -R68 ;  /* 0x0000003e2d417223 */ /* 0x000fe20000010844 */
[----:B------:R-:W-:Y:S02]  /*8e00*/  HADD2.F32 R47, -RZ, R58.H0_H0 ;  /* 0x2000003aff2f7230 */ /* 0x000fe40000004100 */
[----:B------:R-:W-:Y:S01]  /*8e10*/  FFMA.FTZ R63, R60, R61, R63 ;  /* 0x0000003d3c3f7223 */ /* 0x000fe2000001003f */
[----:B------:R-:W-:-:S02]  /*8e20*/  HADD2.F32 R45, -RZ, R57.H0_H0 ;  /* 0x20000039ff2d7230 */ /* 0x000fc40000004100 */
[----:B------:R-:W-:Y:S01]  /*8e30*/  FFMA.FTZ R64, R59, R62, R64 ;  /* 0x0000003e3b407223 */ /* 0x000fe20000010040 */
[----:B------:R-:W-:Y:S02]  /*8e40*/  HADD2.F32 R56, -RZ, R56.H0_H0 ;  /* 0x20000038ff387230 */ /* 0x000fe40000004100 */
[-C--:B------:R-:W-:Y:S01]  /*8e50*/  FMUL.FTZ R60, R47, R156.reuse ;  /* 0x0000009c2f3c7220 */ /* 0x080fe20000410000 */
[----:B------:R-:W-:Y:S02]  /*8e60*/  HADD2.F32 R58, -RZ, R58.H1_H1 ;  /* 0x3000003aff3a7230 */ /* 0x000fe40000004100 */
[----:B------:R-:W-:Y:S01]  /*8e70*/  FMUL.FTZ R156, R45, R156 ;  /* 0x0000009c2d9c7220 */ /* 0x000fe20000410000 */
[----:B------:R-:W-:Y:S01]  /*8e80*/  HADD2.F32 R57, -RZ, R57.H1_H1 ;  /* 0x30000039ff397230 */ /* 0x000fe20000004100 */
[----:B------:R-:W-:Y:S01]  /*8e90*/  F2FP.F16.F32.PACK_AB R65, R65, R66 ;  /* 0x000000424141723e */ /* 0x000fe200000000ff */
[----:B------:R-:W-:Y:S02]  /*8ea0*/  HADD2.F32 R154, -RZ, R154.H0_H0 ;  /* 0x2000009aff9a7230 */ /* 0x000fe40000004100 */
[----:B------:R-:W-:Y:S01]  /*8eb0*/  FMUL.FTZ R62, R58, R56 ;  /* 0x000000383a3e7220 */ /* 0x000fe20000410000 */
[----:B------:R-:W-:-:S02]  /*8ec0*/  HADD2.F32 R55, -RZ, R55.H0_H0 ;  /* 0x20000037ff377230 */ /* 0x000fc40000004100 */
[----:B------:R-:W-:Y:S01]  /*8ed0*/  FMUL.FTZ R59, R57, R56 ;  /* 0x00000038393b7220 */ /* 0x000fe20000410000 */
[----:B------:R-:W-:Y:S02]  /*8ee0*/  HADD2.F32 R56, -RZ, R153.H0_H0 ;  /* 0x20000099ff387230 */ /* 0x000fe40000004100 */
[-C--:B------:R-:W-:Y:S01]  /*8ef0*/  FFMA.FTZ R156, R47, R154.reuse, R156 ;  /* 0x0000009a2f9c7223 */ /* 0x080fe2000001009c */
[----:B------:R-:W-:Y:S01]  /*8f00*/  FFMA.FTZ R60, R45, R154, -R60 ;  /* 0x0000009a2d3c7223 */ /* 0x000fe2000001083c */
[-C--:B------:R-:W-:Y:S01]  /*8f10*/  FFMA.FTZ R57, R57, R55.reuse, -R62 ;  /* 0x0000003739397223 */ /* 0x080fe2000001083e */
[----:B------:R-:W-:Y:S01]  /*8f20*/  FFMA.FTZ R59, R58, R55, R59 ;  /* 0x000000373a3b7223 */ /* 0x000fe2000001003b */
[----:B------:R-:W-:Y:S02]  /*8f30*/  HADD2.F32 R47, -RZ, R46.H0_H0 ;  /* 0x2000002eff2f7230 */ /* 0x000fe40000004100 */
[----:B------:R-:W-:Y:S01]  /*8f40*/  HADD2.F32 R58, -RZ, R155.H0_H0 ;  /* 0x2000009bff3a7230 */ /* 0x000fe20000004100 */
[----:B------:R-:W-:Y:S01]  /*8f50*/  F2FP.F16.F32.PACK_AB R40, R57, R60 ;  /* 0x0000003c3928723e */ /* 0x000fe200000000ff */
[----:B------:R-:W-:-:S02]  /*8f60*/  HADD2.F32 R55, -RZ, R54.H0_H0 ;  /* 0x20000036ff377230 */ /* 0x000fc40000004100 */
[----:B------:R-:W-:Y:S02]  /*8f70*/  HADD2.F32 R45, -RZ, R42.H0_H0 ;  /* 0x2000002aff2d7230 */ /* 0x000fe40000004100 */
[-C--:B------:R-:W-:Y:S01]  /*8f80*/  FMUL.FTZ R54, R47, R58.reuse ;  /* 0x0000003a2f367220 */ /* 0x080fe20000410000 */
[----:B------:R-:W-:Y:S02]  /*8f90*/  HADD2.F32 R46, -RZ, R46.H1_H1 ;  /* 0x3000002eff2e7230 */ /* 0x000fe40000004100 */
[----:B------:R-:W-:Y:S02]  /*8fa0*/  HADD2.F32 R42, -RZ, R42.H1_H1 ;  /* 0x3000002aff2a7230 */ /* 0x000fe40000004100 */
[C---:B------:R-:W-:Y:S01]  /*8fb0*/  FMUL.FTZ R58, R45.reuse, R58 ;  /* 0x0000003a2d3a7220 */ /* 0x040fe20000410000 */
[----:B------:R-:W-:Y:S02]  /*8fc0*/  HADD2.F32 R53, -RZ, R53.H0_H0 ;  /* 0x20000035ff357230 */ /* 0x000fe40000004100 */
[-C--:B------:R-:W-:Y:S01]  /*8fd0*/  FMUL.FTZ R61, R46, R55.reuse ;  /* 0x000000372e3d7220 */ /* 0x080fe20000410000 */
[-C--:B------:R-:W-:Y:S01]  /*8fe0*/  FFMA.FTZ R54, R45, R56.reuse, -R54 ;  /* 0x000000382d367223 */ /* 0x080fe20000010836 */
[C---:B------:R-:W-:Y:S01]  /*8ff0*/  FMUL.FTZ R55, R42.reuse, R55 ;  /* 0x000000372a377220 */ /* 0x040fe20000410000 */
[----:B------:R-:W-:Y:S01]  /*9000*/  FFMA.FTZ R58, R47, R56, R58 ;  /* 0x000000382f3a7223 */ /* 0x000fe2000001003a */
[----:B------:R-:W-:Y:S01]  /*9010*/  FFMA.FTZ R61, R42, R53, -R61 ;  /* 0x000000352a3d7223 */ /* 0x000fe2000001083d */
[----:B------:R-:W-:Y:S01]  /*9020*/  F2FP.F16.F32.PACK_AB R45, R44, R41 ;  /* 0x000000292c2d723e */ /* 0x000fe200000000ff */
[----:B------:R-:W-:Y:S01]  /*9030*/  FFMA.FTZ R55, R46, R53, R55 ;  /* 0x000000352e377223 */ /* 0x000fe20000010037 */
[----:B------:R-:W-:Y:S01]  /*9040*/  IMAD.MOV.U32 R41, RZ, RZ, R43 ;  /* 0x000000ffff297224 */ /* 0x000fe200078e002b */
[----:B------:R-:W-:-:S02]  /*9050*/  F2FP.F16.F32.PACK_AB R47, R64, R63 ;  /* 0x0000003f402f723e */ /* 0x000fc400000000ff */
[----:B------:R-:W-:Y:S02]  /*9060*/  F2FP.F16.F32.PACK_AB R44, R59, R156 ;  /* 0x0000009c3b2c723e */ /* 0x000fe400000000ff */
[----:B------:R-:W-:Y:S02]  /*9070*/  F2FP.F16.F32.PACK_AB R42, R61, R54 ;  /* 0x000000363d2a723e */ /* 0x000fe400000000ff */
[----:B------:R-:W-:Y:S02]  /*9080*/  F2FP.F16.F32.PACK_AB R46, R55, R58 ;  /* 0x0000003a372e723e */ /* 0x000fe400000000ff */
[----:B------:R-:W-:-:S07]  /*9090*/  MOV R43, R65 ;  /* 0x00000041002b7202 */ /* 0x000fce0000000f00 */
.L_x_2382:
[----:B------:R-:W-:Y:S05]  /*90a0*/  BSYNC B2 ;  /* 0x0000000000027941 */ /* 0x000fea0003800000 */
.L_x_2381:
[----:B--2---:R2:W-:Y:S04]  /*90b0*/  STG.E.128 desc[UR60][R48.64], R40 ;  /* 0x0000002830007986 */ /* 0x0045e8000c101d3c */
[----:B---3--:R2:W-:Y:S02]  /*90c0*/  @!P3 STG.E.128 desc[UR60][R50.64], R44 ;  /* 0x0000002c3200b986 */ /* 0x0085e4000c101d3c */
.L_x_2380:
[----:B------:R-:W-:Y:S05]  /*90d0*/  BSYNC B1 ;  /* 0x0000000000017941 */ /* 0x000fea0003800000 */
.L_x_2379:
        /* <DEDUP_REMOVED lines=11> */
[----:B------:R-:W-:Y:S01]  /*9190*/  SHF.R.S32.HI R40, RZ, 0x1f, R41 ;  /* 0x0000001fff287819 */ /* 0x000fe20000011429 */
[----:B------:R-:W-:Y:S01]  /*91a0*/  IMAD.SHL.U32 R51, R41, 0x8, RZ ;  /* 0x0000000829337824 */ /* 0x000fe200078e00ff */
[----:B------:R-:W-:Y:S02]  /*91b0*/  LEA.HI.X R49, R49, R119, R50, 0x1, P3 ;  /* 0x0000007731317211 */ /* 0x000fe400018f0c32 */
[----:B------:R-:W-:Y:S02]  /*91c0*/  LEA.HI R40, R40, R41, RZ, 0x3 ;  /* 0x0000002928287211 */ /* 0x000fe400078f18ff */
[----:B------:R-:W-:-:S02]  /*91d0*/  LOP3.LUT R41, R228, 0x38, R51, 0xf8, !PT ;  /* 0x00000038e4297812 */ /* 0x000fc400078ef833 */
[----:B------:R-:W-:Y:S02]  /*91e0*/  SHF.R.S32.HI R40, RZ, 0x3, R40 ;  /* 0x00000003ff287819 */ /* 0x000fe40000011428 */
[----:B------:R-:W-:-:S03]  /*91f0*/  LOP3.LUT R41, R41, R232, RZ, 0x3c, !PT ;  /* 0x000000e829297212 */ /* 0x000fc600078e3cff */
        /* <DEDUP_REMOVED lines=11> */
[----:B------:R-:W-:Y:S01]  /*92b0*/  SHF.R.U32.HI R56, RZ, 0x10, R73 ;  /* 0x00000010ff387819 */ /* 0x000fe20000011649 */
[----:B------:R-:W-:Y:S01]  /*92c0*/  IMAD.MOV.U32 R54, RZ, RZ, R46 ;  /* 0x000000ffff367224 */ /* 0x000fe200078e002e */
[--C-:B------:R-:W-:Y:S01]  /*92d0*/  SHF.R.U64 R61, R82, 0x10, R83.reuse ;  /* 0x00000010523d7819 */ /* 0x100fe20000001253 */
        /* <DEDUP_REMOVED lines=11> */
[----:B------:R-:W-:Y:S01]  /*9390*/  FMUL.FTZ R57, R42, R57 ;  /* 0x000000392a397220 */ /* 0x000fe20000410000 */
[----:B------:R-:W-:Y:S01]  /*93a0*/  HADD2.F32 R55, -RZ, R150.H1_H1 ;  /* 0x30000096ff377230 */ /* 0x000fe20000004100 */
[----:B------:R-:W-:Y:S01]  /*93b0*/  SHF.R.U64 R67, R72, 0x10, R73 ;  /* 0x0000001048437819 */ /* 0x000fe20000001249 */
        /* <DEDUP_REMOVED lines=10> */
[----:B------:R-:W-:Y:S02]  /*9460*/  HADD2.F32 R41, -RZ, R43.H0_H0 ;  /* 0x2000002bff297230 */ /* 0x000fe40000004100 */
[----:B------:R-:W-:Y:S02]  /*9470*/  HADD2.F32 R45, -RZ, R149.H1_H1 ;  /* 0x30000095ff2d7230 */ /* 0x000fe40000004100 */
[-C--:B------:R-:W-:Y:S01]  /*9480*/  FMUL.FTZ R62, R42, R55.reuse ;  /* 0x000000372a3e7220 */ /* 0x080fe20000410000 */
[----:B------:R-:W-:Y:S02]  /*9490*/  HADD2.F32 R47, -RZ, R47.H1_H1 ;  /* 0x3000002fff2f7230 */ /* 0x000fe40000004100 */
[----:B------:R-:W-:Y:S01]  /*94a0*/  FMUL.FTZ R55, R41, R55 ;  /* 0x0000003729377220 */ /* 0x000fe20000410000 */
[----:B------:R-:W-:-:S02]  /*94b0*/  HADD2.F32 R56, -RZ, R82.H0_H0 ;  /* 0x20000052ff387230 */ /* 0x000fc40000004100 */
[-C--:B------:R-:W-:Y:S01]  /*94c0*/  FFMA.FTZ R62, R41, R45.reuse, -R62 ;  /* 0x0000002d293e7223 */ /* 0x080fe2000001083e */
[----:B------:R-:W-:Y:S02]  /*94d0*/  HADD2.F32 R43, -RZ, R43.H1_H1 ;  /* 0x3000002bff2b7230 */ /* 0x000fe40000004100 */
[----:B------:R-:W-:Y:S01]  /*94e0*/  FFMA.FTZ R63, R42, R45, R55 ;  /* 0x0000002d2a3f7223 */ /* 0x000fe20000010037 */
        /* <DEDUP_REMOVED lines=8> */
[----:B------:R-:W-:Y:S02]  /*9570*/  HADD2.F32 R53, -RZ, R53.H1_H1 ;  /* 0x30000035ff357230 */ /* 0x000fe40000004100 */
[----:B------:R-:W-:Y:S01]  /*9580*/  FMUL.FTZ R46, R42, R152 ;  /* 0x000000982a2e7220 */ /* 0x000fe20000410000 */
[----:B------:R-:W-:Y:S01]  /*9590*/  HADD2.F32 R150, -RZ, R150.H0_H0 ;  /* 0x20000096ff967230 */ /* 0x000fe20000004100 */
[----:B------:R-:W-:Y:S01]  /*95a0*/  F2FP.F16.F32.PACK_AB R57, R58, R57 ;  /* 0x000000393a39723e */ /* 0x000fe200000000ff */
[--C-:B------:R-:W-:Y:S02]  /*95b0*/  HADD2.F32 R41, -RZ, R40.reuse.H0_H0 ;  /* 0x20000028ff297230 */ /* 0x100fe40000004100 */
[----:B------:R-:W-:Y:S01]  /*95c0*/  FMUL.FTZ R55, R53, R45 ;  /* 0x0000002d35377220 */ /* 0x000fe20000410000 */
[----:B------:R-:W-:Y:S01]  /*95d0*/  HADD2.F32 R40, -RZ, R40.H1_H1 ;  /* 0x30000028ff287230 */ /* 0x000fe20000004100 */
[----:B------:R-:W-:Y:S01]  /*95e0*/  F2FP.F16.F32.PACK_AB R63, R64, R63 ;  /* 0x0000003f403f723e */ /* 0x000fe200000000ff */
[----:B------:R-:W-:-:S02]  /*95f0*/  HADD2.F32 R43, -RZ, R67.H0_H0 ;  /* 0x20000043ff2b7230 */ /* 0x000fc40000004100 */
[C---:B------:R-:W-:Y:S01]  /*9600*/  FMUL.FTZ R47, R41.reuse, R152 ;  /* 0x00000098292f7220 */ /* 0x040fe20000410000 */
[-C--:B------:R-:W-:Y:S01]  /*9610*/  FFMA.FTZ R46, R41, R150.reuse, -R46 ;  /* 0x00000096292e7223 */ /* 0x080fe2000001082e */
[C---:B------:R-:W-:Y:S01]  /*9620*/  FMUL.FTZ R56, R40.reuse, R45 ;  /* 0x0000002d28387220 */ /* 0x040fe20000410000 */
[----:B------:R-:W-:Y:S02]  /*9630*/  HADD2.F32 R41, -RZ, R54.H0_H0 ;  /* 0x20000036ff297230 */ /* 0x000fe40000004100 */
[-C--:B------:R-:W-:Y:S01]  /*9640*/  FFMA.FTZ R55, R40, R43.reuse, -R55 ;  /* 0x0000002b28377223 */ /* 0x080fe20000010837 */
[----:B------:R-:W-:Y:S02]  /*9650*/  HADD2.F32 R151, -RZ, R151.H0_H0 ;  /* 0x20000097ff977230 */ /* 0x000fe40000004100 */
[----:B------:R-:W-:Y:S01]  /*9660*/  FFMA.FTZ R56, R53, R43, R56 ;  /* 0x0000002b35387223 */ /* 0x000fe20000010038 */
[----:B------:R-:W-:Y:S02]  /*9670*/  HADD2.F32 R45, -RZ, R61.H0_H0 ;  /* 0x2000003dff2d7230 */ /* 0x000fe40000004100 */
[----:B------:R-:W-:Y:S01]  /*9680*/  FFMA.FTZ R47, R42, R150, R47 ;  /* 0x000000962a2f7223 */ /* 0x000fe2000001002f */
[----:B------:R-:W-:-:S02]  /*9690*/  HADD2.F32 R40, -RZ, R44.H0_H0 ;  /* 0x2000002cff287230 */ /* 0x000fc40000004100 */
[CC--:B------:R-:W-:Y:S01]  /*96a0*/  FMUL.FTZ R53, R41.reuse, R151.reuse ;  /* 0x0000009729357220 */ /* 0x0c0fe20000410000 */
[----:B------:R-:W-:Y:S02]  /*96b0*/  HADD2.F32 R54, -RZ, R54.H1_H1 ;  /* 0x30000036ff367230 */ /* 0x000fe40000004100 */
        /* <DEDUP_REMOVED lines=14> */
[----:B------:R-:W-:Y:S01]  /*97a0*/  F2FP.F16.F32.PACK_AB R62, R45, R42 ;  /* 0x0000002a2d3e723e */ /* 0x000fe200000000ff */
[----:B------:R-:W-:Y:S01]  /*97b0*/  IMAD.MOV.U32 R45, RZ, RZ, R57 ;  /* 0x000000ffff2d7224 */ /* 0x000fe200078e0039 */
[----:B------:R-:W-:Y:S01]  /*97c0*/  F2FP.F16.F32.PACK_AB R41, R60, R59 ;  /* 0x0000003b3c29723e */ /* 0x000fe200000000ff */
[----:B------:R-:W-:Y:S01]  /*97d0*/  IMAD.MOV.U32 R42, RZ, RZ, R46 ;  /* 0x000000ffff2a7224 */ /* 0x000fe200078e002e */
[----:B------:R-:W-:Y:S01]  /*97e0*/  MOV R44, R56 ;  /* 0x00000038002c7202 */ /* 0x000fe20000000f00 */
[----:B------:R-:W-:Y:S01]  /*97f0*/  IMAD.MOV.U32 R46, RZ, RZ, R62 ;  /* 0x000000ffff2e7224 */ /* 0x000fe200078e003e */
[----:B------:R-:W-:-:S07]  /*9800*/  MOV R47, R63 ;  /* 0x0000003f002f7202 */ /* 0x000fce0000000f00 */
.L_x_2384:
[----:B------:R-:W-:Y:S05]  /*9810*/  BSYNC B1 ;  /* 0x0000000000017941 */ /* 0x000fea0003800000 */
.L_x_2383:
[----:B--2---:R2:W-:Y:S01]  /*9820*/  STG.E.128 desc[UR60][R48.64], R40 ;  /* 0x0000002830007986 */ /* 0x0045e2000c101d3c */
[----:B------:R-:W-:-:S13]  /*9830*/  ISETP.GE.AND P3, PT, R51, R145, PT ;  /* 0x000000913300720c */ /* 0x000fda0003f66270 */
[----:B------:R-:W-:Y:S05]  /*9840*/  @P3 BRA `(.L_x_2339) ;  /* 0x00000004000c3947 */ /* 0x000fea0003800000 */
[--C-:B------:R-:W-:Y:S02]  /*9850*/  IADD3 R124, P3, P4, R38, R124, R51.reuse ;  /* 0x0000007c267c7210 */ /* 0x100fe40007c7e033 */
[----:B------:R-:W-:-:S04]  /*9860*/  SHF.R.S32.HI R51, RZ, 0x1f, R51 ;  /* 0x0000001fff337819 */ /* 0x000fc80000011433 */
[----:B------:R-:W-:Y:S02]  /*9870*/  IADD3.X R52, R37, R52, R51, P3, P4 ;  /* 0x0000003425347210 */ /* 0x000fe40001fe8433 */
[----:B------:R-:W-:-:S04]  /*9880*/  LEA R118, P3, R124, R118, 0x1 ;  /* 0x000000767c767211 */ /* 0x000fc800078608ff */
[----:B------:R-:W-:-:S05]  /*9890*/  LEA.HI.X R119, R124, R119, R52, 0x1, P3 ;  /* 0x000000777c777211 */ /* 0x000fca00018f0c34 */
[----:B---3--:R3:W-:Y:S01]  /*98a0*/  STG.E.128 desc[UR60][R118.64], R44 ;  /* 0x0000002c76007986 */ /* 0x0087e2000c101d3c */
[----:B------:R-:W-:Y:S05]  /*98b0*/  BRA `(.L_x_2339) ;  /* 0x0000000000f07947 */ /* 0x000fea0003800000 */
.L_x_2296:
[----:B------:R-:W2:Y:S02]  /*98c0*/  LDL R40, [R1+0x60] ;  /* 0x0000600001287983 */ /* 0x000ea40000100800 */
[----:B--2---:R-:W-:-:S13]  /*98d0*/  R2UR UR4, R40 ;  /* 0x00000000280472ca */ /* 0x004fda00000e0000 */
[----:B------:R-:W-:-:S06]  /*98e0*/  UISETP.NE.AND UP0, UPT, UR4, 0x3, UPT ;  /* 0x000000030400788c */ /* 0x000fcc000bf05270 */
[----:B------:R-:W-:-:S13]  /*98f0*/  PLOP3.LUT P2, PT, PT, PT, UP0, 0x80, 0x0 ;  /* 0x000000000000781c */ /* 0x000fda0003f4f008 */
[----:B------:R-:W-:Y:S05]  /*9900*/  @!P2 BRA `(.L_x_2385) ;  /* 0x000000000004a947 */ /* 0x000fea0003800000 */
[----:B------:R-:W-:Y:S01]  /*9910*/  BPT.TRAP 0x1 ;  /* 0x000000040000795c */ /* 0x000fe20000300000 */
.L_x_2385:
        /* <DEDUP_REMOVED lines=8> */
.L_x_2674:
[----:B------:R-:W-:Y:S05]  /*99a0*/  BSYNC B1 ;  /* 0x0000000000017941 */ /* 0x000fea0003800000 */
.L_x_2386:
[----:B------:R-:W-:Y:S04]  /*99b0*/  BSSY B1, `(.L_x_2388) ;  /* 0x000000e000017945 */ /* 0x000fe80003800000 */
[----:B------:R-:W-:Y:S05]  /*99c0*/  @P4 BRA `(.L_x_2389) ;  /* 0x0000000000304947 */ /* 0x000fea0003800000 */
[----:B------:R-:W-:Y:S02]  /*99d0*/  ISETP.NE.AND P5, PT, R26, RZ, PT ;  /* 0x000000ff1a00720c */ /* 0x000fe40003fa5270 */
        /* <DEDUP_REMOVED lines=11> */
.L_x_2389:
[----:B------:R-:W-:Y:S05]  /*9a90*/  BSYNC B1 ;  /* 0x0000000000017941 */ /* 0x000fea0003800000 */
.L_x_2388:
[----:B------:R-:W-:Y:S01]  /*9aa0*/  ISETP.GE.AND P3, PT, R218, R3, PT ;  /* 0x00000003da00720c */ /* 0x000fe20003f66270 */
[----:B------:R-:W-:-:S12]  /*9ab0*/  BSSY B1, `(.L_x_2390) ;  /* 0x000000e000017945 */ /* 0x000fd80003800000 */
[----:B------:R-:W-:Y:S05]  /*9ac0*/  @P3 BRA `(.L_x_2391) ;  /* 0x0000000000303947 */ /* 0x000fea0003800000 */
[----:B------:R-:W-:Y:S02]  /*9ad0*/  ISETP.NE.AND P5, PT, R26, RZ, PT ;  /* 0x000000ff1a00720c */ /* 0x000fe40003fa5270 */
        /* <DEDUP_REMOVED lines=11> */
.L_x_2391:
[----:B------:R-:W-:Y:S05]  /*9b90*/  BSYNC B1 ;  /* 0x0000000000017941 */ /* 0x000fea0003800000 */
.L_x_2390:
[----:B------:R-:W-:-:S13]  /*9ba0*/  ISETP.GE.AND P3, PT, R220, R3, PT ;  /* 0x00000003dc00720c */ /* 0x000fda0003f66270 */
[----:B------:R-:W-:Y:S05]  /*9bb0*/  @P3 BRA `(.L_x_2339) ;  /* 0x0000000000303947 */ /* 0x000fea0003800000 */
[----:B------:R-:W-:Y:S02]  /*9bc0*/  ISETP.NE.AND P5, PT, R26, RZ, PT ;  /* 0x000000ff1a00720c */ /* 0x000fe40003fa5270 */
        /* <DEDUP_REMOVED lines=11> */
.L_x_2339:
[----:B------:R-:W-:Y:S05]  /*9c80*/  BSYNC B0 ;  /* 0x0000000000007941 */ /* 0x000fea0003800000 */
.L_x_2295:
        /* <DEDUP_REMOVED lines=17> */
.L_x_2393:
[----:B------:R-:W-:Y:S05]  /*9da0*/  BSYNC B0 ;  /* 0x0000000000007941 */ /* 0x000fea0003800000 */
.L_x_2392:
[----:B------:R-:W2:Y:S01]  /*9db0*/  SYNCS.PHASECHK.TRANS64.TRYWAIT P2, [R0+URZ+0x388b0], R115 ;  /* 0x0388b073000075a7 */ /* 0x000ea2000804017f */
[----:B------:R-:W-:Y:S01]  /*9dc0*/  ULDC.64 UR6, c[0x0][0x318] ;  /* 0x0000c60000067ab9 */ /* 0x000fe20000000a00 */
[----:B------:R-:W-:Y:S01]  /*9dd0*/  ULDC.64 UR4, c[0x0][0x308] ;  /* 0x0000c20000047ab9 */ /* 0x000fe20000000a00 */
[----:B-1----:R-:W-:Y:S01]  /*9de0*/  IMAD.U32 R40, RZ, RZ, UR6 ;  /* 0x00000006ff287e24 */ /* 0x002fe2000f8e00ff */
[----:B------:R-:W-:Y:S01]  /*9df0*/  MOV R42, UR7 ;  /* 0x00000007002a7c02 */ /* 0x000fe20008000f00 */
[----:B------:R-:W-:Y:S01]  /*9e00*/  IMAD.U32 R41, RZ, RZ, UR4 ;  /* 0x00000004ff297e24 */ /* 0x000fe2000f8e00ff */
[----:B------:R-:W-:Y:S01]  /*9e10*/  BSSY B0, `(.L_x_2394) ;  /* 0x0000009000007945 */ /* 0x000fe20003800000 */
[----:B------:R-:W-:Y:S01]  /*9e20*/  ISETP.GE.AND P4, PT, R22, R3, PT ;  /* 0x000000031600720c */ /* 0x000fe20003f86270 */
[----:B------:R1:W-:Y:S01]  /*9e30*/  STL [R1+0x5c], R40 ;  /* 0x00005c2801007387 */ /* 0x0003e20000100800 */
[----:B------:R-:W-:-:S03]  /*9e40*/  IMAD.WIDE R52, R24, 0x50, R112 ;  /* 0x0000005018347825 */ /* 0x000fc600078e0270 */
[----:B------:R3:W-:Y:S01]  /*9e50*/  STL [R1+0x58], R42 ;  /* 0x0000582a01007387 */ /* 0x0007e20000100800 */
[----:B-1----:R-:W-:-:S05]  /*9e60*/  IMAD.U32 R40, RZ, RZ, UR5 ;  /* 0x00000005ff287e24 */ /* 0x002fca000f8e00ff */
[----:B------:R3:W-:Y:S04]  /*9e70*/  STL [R1+0x50], R40 ;  /* 0x0000502801007387 */ /* 0x0007e80000100800 */
[----:B------:R3:W-:Y:S02]  /*9e80*/  STL [R1+0x54], R41 ;  /* 0x0000542901007387 */ /* 0x0007e40000100800 */
[----:B--23--:R-:W-:Y:S05]  /*9e90*/  @!P2 BRA `(.L_x_2395) ;  /* 0x000002300048a947 */ /* 0x00cfea0003800000 */
.L_x_2675:
[----:B------:R-:W-:Y:S05]  /*9ea0*/  BSYNC B0 ;  /* 0x0000000000007941 */ /* 0x000fea0003800000 */
.L_x_2394:
[----:B------:R-:W-:Y:S04]  /*9eb0*/  BSSY B0, `(.L_x_2396) ;  /* 0x0000021000007945 */ /* 0x000fe80003800000 */
[----:B------:R-:W-:Y:S05]  /*9ec0*/  @P4 BRA `(.L_x_2397) ;  /* 0x00000000007c4947 */ /* 0x000fea0003800000 */
[----:B------:R-:W2:Y:S01]  /*9ed0*/  LDL R43, [R1+0x5c] ;  /* 0x00005c00012b7983 */ /* 0x000ea20000100800 */
[----:B------:R-:W-:-:S03]  /*9ee0*/  ULDC UR4, c[0x0][0x2e4] ;  /* 0x0000b90000047ab9 */ /* 0x000fc60000000800 */
[----:B------:R-:W3:Y:S04]  /*9ef0*/  LDL R42, [R1+0x58] ;  /* 0x00005800012a7983 */ /* 0x000ee80000100800 */
[----:B------:R-:W4:Y:S04]  /*9f00*/  LDL R41, [R1+0x54] ;  /* 0x0000540001297983 */ /* 0x000f280000100800 */
[----:B------:R-:W5:Y:S01]  /*9f10*/  LDL R40, [R1+0x50] ;  /* 0x0000500001287983 */ /* 0x000f620000100800 */
[C---:B------:R-:W-:Y:S01]  /*9f20*/  ISETP.GE.AND P5, PT, R17.reuse, UR4, PT ;  /* 0x0000000411007c0c */ /* 0x040fe2000bfa6270 */
[----:B------:R-:W-:Y:S01]  /*9f30*/  IMAD.MOV.U32 R44, RZ, RZ, R96 ;  /* 0x000000ffff2c7224 */ /* 0x000fe200078e0060 */
[----:B------:R-:W-:Y:S01]  /*9f40*/  MOV R45, R5 ;  /* 0x00000005002d7202 */ /* 0x000fe20000000f00 */
[----:B------:R-:W-:Y:S01]  /*9f50*/  VIADD R48, R17, 0x80 ;  /* 0x0000008011307836 */ /* 0x000fe20000000000 */
[----:B------:R-:W-:Y:S01]  /*9f60*/  ISETP.GE.AND P4, PT, R19, UR4, PT ;  /* 0x0000000413007c0c */ /* 0x000fe2000bf86270 */
[----:B------:R-:W-:Y:S01]  /*9f70*/  VIADD R46, R17, 0xc0 ;  /* 0x000000c0112e7836 */ /* 0x000fe20000000000 */
[----:B--2---:R-:W-:-:S02]  /*9f80*/  R2UR UR8, R43 ;  /* 0x000000002b0872ca */ /* 0x004fc400000e0000 */
[----:B---3--:R-:W-:Y:S02]  /*9f90*/  R2UR UR7, R42 ;  /* 0x000000002a0772ca */ /* 0x008fe400000e0000 */
[----:B----4-:R-:W-:Y:S02]  /*9fa0*/  R2UR UR6, R41 ;  /* 0x00000000290672ca */ /* 0x010fe400000e0000 */
[----:B-----5:R-:W-:-:S07]  /*9fb0*/  R2UR UR5, R40 ;  /* 0x00000000280572ca */ /* 0x020fce00000e0000 */
[----:B------:R-:W-:Y:S01]  /*9fc0*/  IMAD R47, R53, UR8, RZ ;  /* 0x00000008352f7c24 */ /* 0x000fe2000f8e02ff */
[----:B------:R-:W2:Y:S01]  /*9fd0*/  @!P5 LDS.128 R40, [R4+0x400] ;  /* 0x000400000428d984 */ /* 0x000ea20000000c00 */
[----:B------:R-:W-:-:S04]  /*9fe0*/  IMAD.WIDE.U32 R44, R52, UR8, R44 ;  /* 0x00000008342c7c25 */ /* 0x000fc8000f8e002c */
[----:B------:R-:W-:Y:S01]  /*9ff0*/  IMAD R47, R52, UR7, R47 ;  /* 0x00000007342f7c24 */ /* 0x000fe2000f8e022f */
[----:B------:R-:W-:-:S03]  /*a000*/  LEA R54, P2, R44, UR6, 0x1 ;  /* 0x000000062c367c11 */ /* 0x000fc6000f8408ff */
[----:B------:R-:W-:-:S05]  /*a010*/  IMAD.IADD R45, R45, 0x1, R47 ;  /* 0x000000012d2d7824 */ /* 0x000fca00078e022f */
        /* <DEDUP_REMOVED lines=10> */
.L_x_2397:
[----:B------:R-:W-:Y:S05]  /*a0c0*/  BSYNC B0 ;  /* 0x0000000000007941 */ /* 0x000fea0003800000 */
.L_x_2396:
[----:B------:R3:W5:Y:S04]  /*a0d0*/  LDL R61, [R1+0x5c] ;  /* 0x00005c00013d7983 */ /* 0x0007680000100800 */
[----:B------:R3:W5:Y:S04]  /*a0e0*/  LDL R60, [R1+0x58] ;  /* 0x00005800013c7983 */ /* 0x0007680000100800 */
[----:B------:R3:W5:Y:S04]  /*a0f0*/  LDL R59, [R1+0x54] ;  /* 0x00005400013b7983 */ /* 0x0007680000100800 */
[----:B------:R3:W5:Y:S01]  /*a100*/  LDL R58, [R1+0x50] ;  /* 0x00005000013a7983 */ /* 0x0007620000100800 */
[----:B------:R-:W-:Y:S01]  /*a110*/  ISETP.GE.AND P2, PT, R218, R3, PT ;  /* 0x00000003da00720c */ /* 0x000fe20003f46270 */
[----:B------:R-:W-:Y:S01]  /*a120*/  BSSY B0, `(.L_x_2398) ;  /* 0x000001f000007945 */ /* 0x000fe20003800000 */
[C---:B------:R-:W-:Y:S01]  /*a130*/  IADD3 R56, R17.reuse, 0xc0, RZ ;  /* 0x000000c011387810 */ /* 0x040fe20007ffe0ff */
[----:B------:R-:W-:-:S10]  /*a140*/  VIADD R57, R17, 0x80 ;  /* 0x0000008011397836 */ /* 0x000fd40000000000 */
[----:B---3--:R-:W-:Y:S05]  /*a150*/  @P2 BRA `(.L_x_2399) ;  /* 0x00000000006c2947 */ /* 0x008fea0003800000 */
[----:B------:R-:W-:Y:S01]  /*a160*/  ULDC UR4, c[0x0][0x2e4] ;  /* 0x0000b90000047ab9 */ /* 0x000fe20000000800 */
[----:B-----5:R-:W-:Y:S02]  /*a170*/  R2UR UR8, R61 ;  /* 0x000000003d0872ca */ /* 0x020fe400000e0000 */
[----:B------:R-:W-:Y:S02]  /*a180*/  ISETP.GE.AND P2, PT, R17, UR4, PT ;  /* 0x0000000411007c0c */ /* 0x000fe4000bf46270 */
[----:B--2---:R-:W-:Y:S02]  /*a190*/  IADD3 R47, P4, R52, 0x20, RZ ;  /* 0x00000020342f7810 */ /* 0x004fe40007f9e0ff */
[----:B------:R-:W-:Y:S02]  /*a1a0*/  R2UR UR7, R60 ;  /* 0x000000003c0772ca */ /* 0x000fe400000e0000 */
[----:B------:R-:W-:Y:S01]  /*a1b0*/  R2UR UR6, R59 ;  /* 0x000000003b0672ca */ /* 0x000fe200000e0000 */
[----:B------:R-:W-:Y:S01]  /*a1c0*/  IMAD.X R44, RZ, RZ, R53, P4 ;  /* 0x000000ffff2c7224 */ /* 0x000fe200020e0635 */
[----:B------:R-:W-:-:S02]  /*a1d0*/  MOV R45, R5 ;  /* 0x00000005002d7202 */ /* 0x000fc40000000f00 */
[----:B------:R-:W-:Y:S01]  /*a1e0*/  R2UR UR5, R58 ;  /* 0x000000003a0572ca */ /* 0x000fe200000e0000 */
[----:B------:R-:W-:Y:S01]  /*a1f0*/  IMAD R46, R44, UR8, RZ ;  /* 0x000000082c2e7c24 */ /* 0x000fe2000f8e02ff */
[----:B------:R-:W-:Y:S01]  /*a200*/  ISETP.GE.AND P5, PT, R19, UR4, PT ;  /* 0x0000000413007c0c */ /* 0x000fe2000bfa6270 */
[----:B------:R-:W2:Y:S01]  /*a210*/  @!P2 LDS.128 R40, [R4+0x1400] ;  /* 0x001400000428a984 */ /* 0x000ea20000000c00 */
[----:B------:R-:W-:-:S04]  /*a220*/  IMAD.MOV.U32 R44, RZ, RZ, R96 ;  /* 0x000000ffff2c7224 */ /* 0x000fc800078e0060 */
[----:B------:R-:W-:-:S04]  /*a230*/  IMAD.WIDE.U32 R44, R47, UR8, R44 ;  /* 0x000000082f2c7c25 */ /* 0x000fc8000f8e002c */
[----:B------:R-:W-:Y:S01]  /*a240*/  IMAD R47, R47, UR7, R46 ;  /* 0x000000072f2f7c24 */ /* 0x000fe2000f8e022e */
[----:B------:R-:W-:-:S03]  /*a250*/  LEA R54, P4, R44, UR6, 0x1 ;  /* 0x000000062c367c11 */ /* 0x000fc6000f8808ff */
[----:B------:R-:W-:-:S05]  /*a260*/  IMAD.IADD R45, R45, 0x1, R47 ;  /* 0x000000012d2d7824 */ /* 0x000fca00078e022f */
[----:B------:R-:W-:Y:S02]  /*a270*/  LEA.HI.X R55, R44, UR5, R45, 0x1, P4 ;  /* 0x000000052c377c11 */ /* 0x000fe4000a0f0c2d */
[----:B------:R-:W-:-:S13]  /*a280*/  ISETP.GE.AND P4, PT, R57, UR4, PT ;  /* 0x0000000439007c0c */ /* 0x000fda000bf86270 */
[----:B------:R-:W3:Y:S04]  /*a290*/  @!P4 LDS.128 R44, [R4+0x6400] ;  /* 0x00640000042cc984 */ /* 0x000ee80000000c00 */
[----:B--2---:R-:W-:Y:S01]  /*a2a0*/  @!P2 STG.E.128 desc[UR60][R54.64], R40 ;  /* 0x000000283600a986 */ /* 0x004fe2000c101d3c */
[----:B------:R-:W-:-:S03]  /*a2b0*/  ISETP.GE.AND P2, PT, R56, UR4, PT ;  /* 0x0000000438007c0c */ /* 0x000fc6000bf46270 */
[----:B------:R-:W2:Y:S10]  /*a2c0*/  @!P5 LDS.128 R40, [R4+0x3c00] ;  /* 0x003c00000428d984 */ /* 0x000eb40000000c00 */
[----:B------:R-:W4:Y:S04]  /*a2d0*/  @!P2 LDS.128 R48, [R4+0x8c00] ;  /* 0x008c00000430a984 */ /* 0x000f280000000c00 */
[----:B---3--:R3:W-:Y:S04]  /*a2e0*/  @!P4 STG.E.128 desc[UR60][R54.64+0x100], R44 ;  /* 0x0001002c3600c986 */ /* 0x0087e8000c101d3c */
[----:B--2---:R3:W-:Y:S04]  /*a2f0*/  @!P5 STG.E.128 desc[UR60][R54.64+0x80], R40 ;  /* 0x000080283600d986 */ /* 0x0047e8000c101d3c */
[----:B----4-:R3:W-:Y:S02]  /*a300*/  @!P2 STG.E.128 desc[UR60][R54.64+0x180], R48 ;  /* 0x000180303600a986 */ /* 0x0107e4000c101d3c */
.L_x_2399:
[----:B------:R-:W-:Y:S05]  /*a310*/  BSYNC B0 ;  /* 0x0000000000007941 */ /* 0x000fea0003800000 */
.L_x_2398:
[----:B------:R-:W-:Y:S01]  /*a320*/  ISETP.GE.AND P2, PT, R220, R3, PT ;  /* 0x00000003dc00720c */ /* 0x000fe20003f46270 */
[----:B------:R-:W-:-:S12]  /*a330*/  BSSY B0, `(.L_x_2400) ;  /* 0x000001d000007945 */ /* 0x000fd80003800000 */
[----:B------:R-:W-:Y:S05]  /*a340*/  @P2 BRA `(.L_x_2401) ;  /* 0x00000000006c2947 */ /* 0x000fea0003800000 */
[----:B------:R-:W-:Y:S01]  /*a350*/  ULDC UR4, c[0x0][0x2e4] ;  /* 0x0000b90000047ab9 */ /* 0x000fe20000000800 */
[----:B-----5:R-:W-:Y:S01]  /*a360*/  R2UR UR8, R61 ;  /* 0x000000003d0872ca */ /* 0x020fe200000e0000 */
[----:B--23--:R-:W-:Y:S01]  /*a370*/  IMAD.MOV.U32 R44, RZ, RZ, R96 ;  /* 0x000000ffff2c7224 */ /* 0x00cfe200078e0060 */
[----:B------:R-:W-:Y:S02]  /*a380*/  ISETP.GE.AND P2, PT, R17, UR4, PT ;  /* 0x0000000411007c0c */ /* 0x000fe4000bf46270 */
[----:B------:R-:W-:Y:S02]  /*a390*/  R2UR UR7, R60 ;  /* 0x000000003c0772ca */ /* 0x000fe400000e0000 */
[----:B------:R-:W-:Y:S02]  /*a3a0*/  IADD3 R3, P4, R52, 0x40, RZ ;  /* 0x0000004034037810 */ /* 0x000fe40007f9e0ff */
[----:B------:R-:W-:Y:S02]  /*a3b0*/  R2UR UR6, R59 ;  /* 0x000000003b0672ca */ /* 0x000fe400000e0000 */
[----:B------:R-:W-:Y:S01]  /*a3c0*/  MOV R45, R5 ;  /* 0x00000005002d7202 */ /* 0x000fe20000000f00 */
[----:B------:R-:W-:Y:S01]  /*a3d0*/  IMAD.X R52, RZ, RZ, R53, P4 ;  /* 0x000000ffff347224 */ /* 0x000fe200020e0635 */
[----:B------:R-:W-:-:S02]  /*a3e0*/  R2UR UR5, R58 ;  /* 0x000000003a0572ca */ /* 0x000fc400000e0000 */
[----:B------:R-:W-:Y:S01]  /*a3f0*/  ISETP.GE.AND P5, PT, R19, UR4, PT ;  /* 0x0000000413007c0c */ /* 0x000fe2000bfa6270 */
[----:B------:R-:W2:Y:S01]  /*a400*/  @!P2 LDS.128 R40, [R4+0x2400] ;  /* 0x002400000428a984 */ /* 0x000ea20000000c00 */
[----:B------:R-:W-:Y:S02]  /*a410*/  IMAD R52, R52, UR8, RZ ;  /* 0x0000000834347c24 */ /* 0x000fe4000f8e02ff */
[----:B------:R-:W-:-:S04]  /*a420*/  IMAD.WIDE.U32 R44, R3, UR8, R44 ;  /* 0x00000008032c7c25 */ /* 0x000fc8000f8e002c */
[----:B------:R-:W-:Y:S01]  /*a430*/  IMAD R3, R3, UR7, R52 ;  /* 0x0000000703037c24 */ /* 0x000fe2000f8e0234 */
[----:B------:R-:W-:-:S03]  /*a440*/  LEA R52, P4, R44, UR6, 0x1 ;  /* 0x000000062c347c11 */ /* 0x000fc6000f8808ff */
[----:B------:R-:W-:-:S05]  /*a450*/  IMAD.IADD R3, R45, 0x1, R3 ;  /* 0x000000012d037824 */ /* 0x000fca00078e0203 */
[----:B------:R-:W-:Y:S02]  /*a460*/  LEA.HI.X R53, R44, UR5, R3, 0x1, P4 ;  /* 0x000000052c357c11 */ /* 0x000fe4000a0f0c03 */
[----:B------:R-:W-:Y:S01]  /*a470*/  ISETP.GE.AND P4, PT, R57, UR4, PT ;  /* 0x0000000439007c0c */ /* 0x000fe2000bf86270 */
[----:B------:R-:W3:Y:S04]  /*a480*/  @!P5 LDS.128 R44, [R4+0x4c00] ;  /* 0x004c0000042cd984 */ /* 0x000ee80000000c00 */
[----:B--2---:R-:W-:Y:S01]  /*a490*/  @!P2 STG.E.128 desc[UR60][R52.64], R40 ;  /* 0x000000283400a986 */ /* 0x004fe2000c101d3c */
[----:B------:R-:W-:-:S07]  /*a4a0*/  ISETP.GE.AND P2, PT, R56, UR4, PT ;  /* 0x0000000438007c0c */ /* 0x000fce000bf46270 */
[----:B------:R-:W2:Y:S06]  /*a4b0*/  @!P4 LDS.128 R40, [R4+0x7400] ;  /* 0x007400000428c984 */ /* 0x000eac0000000c00 */
[----:B------:R-:W4:Y:S04]  /*a4c0*/  @!P2 LDS.128 R48, [R4+0x9c00] ;  /* 0x009c00000430a984 */ /* 0x000f280000000c00 */
[----:B---3--:R3:W-:Y:S04]  /*a4d0*/  @!P5 STG.E.128 desc[UR60][R52.64+0x80], R44 ;  /* 0x0000802c3400d986 */ /* 0x0087e8000c101d3c */
[----:B--2---:R3:W-:Y:S04]  /*a4e0*/  @!P4 STG.E.128 desc[UR60][R52.64+0x100], R40 ;  /* 0x000100283400c986 */ /* 0x0047e8000c101d3c */
[----:B----4-:R3:W-:Y:S02]  /*a4f0*/  @!P2 STG.E.128 desc[UR60][R52.64+0x180], R48 ;  /* 0x000180303400a986 */ /* 0x0107e4000c101d3c */
.L_x_2401:
[----:B------:R-:W-:Y:S05]  /*a500*/  BSYNC B0 ;  /* 0x0000000000007941 */ /* 0x000fea0003800000 */
.L_x_2400:
[----:B------:R-:W-:Y:S01]  /*a510*/  @!PT LDS RZ, [RZ] ;  /* 0x00000000fffff984 */ /* 0x000fe20000000800 */
[----:B------:R-:W-:Y:S01]  /*a520*/  @!PT LDS RZ, [RZ] ;  /* 0x00000000fffff984 */ /* 0x000fe20000000800 */
[----:B------:R-:W-:Y:S01]  /*a530*/  @!PT LDS RZ, [RZ] ;  /* 0x00000000fffff984 */ /* 0x000fe20000000800 */
[----:B------:R-:W-:Y:S01]  /*a540*/  @!PT LDS RZ, [RZ] ;  /* 0x00000000fffff984 */ /* 0x000fe20000000800 */
[----:B------:R4:W-:Y:S06]  /*a550*/  MEMBAR.ALL.CTA ;  /* 0x0000000000007992 */ /* 0x0009ec0000008000 */
[----:B----4-:R-:W4:Y:S01]  /*a560*/  FENCE.VIEW.ASYNC.S ;  /* 0x00000000000073c6 */ /* 0x010f220000000000 */
[----:B01----:R-:W-:Y:S01]  /*a570*/  @!P3 VIADD R0, R0, 0x388c0 ;  /* 0x000388c00000b836 */ /* 0x003fe20000000000 */
[----:B----4-:R0:W-:Y:S01]  /*a580*/  BAR.SYNC.DEFER_BLOCKING R147, 0x80 ;  /* 0x000200930000751d */ /* 0x0101e20000010000 */
[----:B------:R-:W-:Y:S01]  /*a590*/  ISETP.NE.AND P4, PT, R114, RZ, PT ;  /* 0x000000ff7200720c */ /* 0x000fe20003f85270 */
[----:B------:R-:W-:-:S02]  /*a5a0*/  VIADD R18, R18, 0x1 ;  /* 0x0000000112127836 */ /* 0x000fc40000000000 */
[----:B------:R-:W-:Y:S02]  /*a5b0*/  @!P3 PRMT R0, RZ, 0x654, R0 ;  /* 0x00000654ff00b816 */ /* 0x000fe40000000000 */
[----:B------:R-:W-:Y:S02]  /*a5c0*/  PLOP3.LUT P2, PT, PT, PT, PT, 0x8, 0x0 ;  /* 0x000000000000781c */ /* 0x000fe40003f4e170 */
[----:B------:R1:W-:Y:S01]  /*a5d0*/  @!P3 SYNCS.ARRIVE.TRANS64.RED.A1T0 RZ, [R0+URZ], RZ ;  /* 0x000000ff00ffb9a7 */ /* 0x0003e2000810043f */
[----:B------:R-:W-:-:S04]  /*a5e0*/  ISETP.NE.AND P3, PT, R18, 0x2, PT ;  /* 0x000000021200780c */ /* 0x000fc80003f65270 */
[----:B------:R-:W-:Y:S02]  /*a5f0*/  SEL R18, R18, RZ, P3 ;  /* 0x000000ff12127207 */ /* 0x000fe40001800000 */
[----:B-1----:R-:W-:-:S04]  /*a600*/  SEL R0, RZ, 0x1, P3 ;  /* 0x00000001ff007807 */ /* 0x002fc80001800000 */
[----:B------:R-:W-:Y:S01]  /*a610*/  LOP3.LUT R221, R221, R0, RZ, 0x3c, !PT ;  /* 0x00000000dddd7212 */ /* 0x000fe200078e3cff */
[----:B0-----:R-:W-:Y:S06]  /*a620*/  @P4 BRA `(.L_x_2402) ;  /* 0xffffff7c00e44947 */ /* 0x001fec000383ffff */
.L_x_2290:
[----:B------:R-:W-:Y:S01]  /*a630*/  BSSY B0, `(.L_x_2403) ;  /* 0x000004c000007945 */ /* 0x000fe20003800000 */
[----:B------:R-:W-:Y:S02]  /*a640*/  ISETP.GE.AND P1, PT, R148, 0x1, PT ;  /* 0x000000019400780c */ /* 0x000fe40003f26270 */
[----:B------:R-:W-:Y:S02]  /*a650*/  CS2R R2, SRZ ;  /* 0x0000000000027805 */ /* 0x000fe4000001ff00 */
[----:B------:R-:W-:Y:S02]  /*a660*/  PLOP3.LUT P0, PT, PT, PT, PT, 0x80, 0x0 ;  /* 0x000000000000781c */ /* 0x000fe40003f0f070 */
[----:B------:R-:W-:Y:S02]  /*a670*/  CS2R R150, SRZ ;  /* 0x0000000000967805 */ /* 0x000fe4000001ff00 */
[----:B------:R-:W-:Y:S01]  /*a680*/  MOV R0, RZ ;  /* 0x000000ff00007202 */ /* 0x000fe20000000f00 */
[----:B------:R-:W-:Y:S01]  /*a690*/  IMAD.MOV.U32 R149, RZ, RZ, RZ ;  /* 0x000000ffff957224 */ /* 0x000fe200078e00ff */
[----:B------:R-:W-:Y:S01]  /*a6a0*/  CS2R R146, SRZ ;  /* 0x0000000000927805 */ /* 0x000fe2000001ff00 */
[----:B------:R-:W-:Y:S01]  /*a6b0*/  IMAD.MOV.U32 R178, RZ, RZ, RZ ;  /* 0x000000ffffb27224 */ /* 0x000fe200078e00ff */
[----:B------:R-:W-:Y:S01]  /*a6c0*/  MOV R176, RZ ;  /* 0x000000ff00b07202 */ /* 0x000fe20000000f00 */
        /* <DEDUP_REMOVED lines=15> */
[----:B-----5:R-:W-:Y:S02]  /*a7c0*/  CS2R R60, SRZ ;  /* 0x00000000003c7805 */ /* 0x020fe4000001ff00 */
[----:B------:R-:W-:Y:S02]  /*a7d0*/  CS2R R154, SRZ ;  /* 0x00000000009a7805 */ /* 0x000fe4000001ff00 */
[----:B------:R-:W-:Y:S02]  /*a7e0*/  CS2R R56, SRZ ;  /* 0x0000000000387805 */ /* 0x000fe4000001ff00 */
[----:B--23--:R-:W-:Y:S02]  /*a7f0*/  CS2R R50, SRZ ;  /* 0x0000000000327805 */ /* 0x00cfe4000001ff00 */
        /* <DEDUP_REMOVED lines=34> */
[----:B------:R-:W-:Y:S01]  /*aa20*/  CS2R R10, SRZ ;  /* 0x00000000000a7805 */ /* 0x000fe2000001ff00 */
[----:B------:R-:W-:Y:S01]  /*aa30*/  IMAD.MOV.U32 R24, RZ, RZ, RZ ;  /* 0x000000ffff187224 */ /* 0x000fe200078e00ff */
[----:B------:R-:W-:Y:S01]  /*aa40*/  CS2R R8, SRZ ;  /* 0x0000000000087805 */ /* 0x000fe2000001ff00 */
[----:B------:R-:W-:Y:S01]  /*aa50*/  IMAD.MOV.U32 R43, RZ, RZ, RZ ;  /* 0x000000ffff2b7224 */ /* 0x000fe200078e00ff */
[----:B------:R-:W-:Y:S02]  /*aa60*/  CS2R R38, SRZ ;  /* 0x0000000000267805 */ /* 0x000fe4000001ff00 */
[----:B------:R-:W-:-:S02]  /*aa70*/  CS2R R34, SRZ ;  /* 0x0000000000227805 */ /* 0x000fc4000001ff00 */
[----:B------:R-:W-:Y:S01]  /*aa80*/  MOV R31, RZ ;  /* 0x000000ff001f7202 */ /* 0x000fe20000000f00 */
[----:B------:R-:W-:Y:S02]  /*aa90*/  IMAD.MOV.U32 R7, RZ, RZ, RZ ;  /* 0x000000ffff077224 */ /* 0x000fe400078e00ff */
[----:B------:R-:W-:Y:S02]  /*aaa0*/  IMAD.MOV.U32 R27, RZ, RZ, RZ ;  /* 0x000000ffff1b7224 */ /* 0x000fe400078e00ff */
[----:B------:R-:W-:Y:S01]  /*aab0*/  IMAD.MOV.U32 R5, RZ, RZ, RZ ;  /* 0x000000ffff057224 */ /* 0x000fe200078e00ff */
[----:B------:R-:W-:Y:S06]  /*aac0*/  @P2 BRA `(.L_x_2404) ;  /* 0x0000000000082947 */ /* 0x000fec0003800000 */
[----:B------:R-:W0:Y:S02]  /*aad0*/  FENCE.VIEW.ASYNC.G ;  /* 0x00000000000073c6 */ /* 0x000e240000000100 */
[----:B0-----:R-:W-:Y:S06]  /*aae0*/  BAR.ARV 0xc, 0x120 ;  /* 0x0304800000007b1d */ /* 0x001fec0000002000 */
.L_x_2404:
[----:B------:R-:W-:Y:S05]  /*aaf0*/  BSYNC B0 ;  /* 0x0000000000007941 */ /* 0x000fea0003800000 */
.L_x_2403:
[----:B------:R-:W-:Y:S01]  /*ab00*/  MOV R25, RZ ;  /* 0x000000ff00197202 */ /* 0x000fe20000000f00 */
[----:B------:R-:W-:Y:S01]  /*ab10*/  IMAD.MOV.U32 R4, RZ, RZ, RZ ;  /* 0x000000ffff047224 */ /* 0x000fe200078e00ff */
[----:B------:R-:W-:Y:S06]  /*ab20*/  @!P1 BRA `(.L_x_2405) ;  /* 0x0000019000cc9947 */ /* 0x000fec0003800000 */
[----:B------:R-:W2:Y:S01]  /*ab30*/  LDL R20, [R1+0x7c] ;  /* 0x00007c0001147983 */ /* 0x000ea20000100800 */
[----:B------:R-:W0:Y:S02]  /*ab40*/  S2R R6, SR_TID.X ;  /* 0x0000000000067919 */ /* 0x000e240000002100 */
[----:B0-----:R-:W-:-:S05]  /*ab50*/  VIADD R85, R6, 0xffffff80 ;  /* 0xffffff8006557836 */ /* 0x001fca0000000000 */
[----:B------:R-:W-:-:S04]  /*ab60*/  SHF.R.S32.HI R24, RZ, 0x1f, R85 ;  /* 0x0000001fff187819 */ /* 0x000fc80000011455 */
[----:B------:R-:W-:-:S04]  /*ab70*/  LEA.HI R0, R24, R85, RZ, 0x7 ;  /* 0x0000005518007211 */ /* 0x000fc800078f38ff */
[----:B------:R-:W-:-:S06]  /*ab80*/  SHF.R.S32.HI R0, RZ, 0x7, R0 ;  /* 0x00000007ff007819 */ /* 0x000fcc0000011400 */
[----:B------:R-:W0:Y:S02]  /*ab90*/  SHFL.IDX PT, R0, R0, RZ, 0x1f ;  /* 0x00001fff00007589 */ /* 0x000e2400000e0000 */
[----:B0-----:R-:W-:-:S04]  /*aba0*/  LEA.HI R2, R0, R0, RZ, 0x1 ;  /* 0x0000000000027211 */ /* 0x001fc800078f08ff */
[----:B------:R-:W-:-:S05]  /*abb0*/  LOP3.LUT R3, R2, 0x1e, RZ, 0xc0, !PT ;  /* 0x0000001e02037812 */ /* 0x000fca00078ec0ff */
[----:B------:R-:W-:Y:S01]  /*abc0*/  IMAD.IADD R3, R0, 0x1, -R3 ;  /* 0x0000000100037824 */ /* 0x000fe200078e0a03 */
[----:B--2---:R-:W-:-:S13]  /*abd0*/  R2UR UR4, R20 ;  /* 0x00000000140472ca */ /* 0x004fda00000e0000 */
[----:B------:R-:W-:Y:S02]  /*abe0*/  ULOP3.LUT UP0, URZ, UR4, 0x9f, URZ, 0xc0, !UPT ;  /* 0x0000009f043f7892 */ /* 0x000fe4000f80c03f */
[----:B------:R-:W-:-:S04]  /*abf0*/  LEA R3, R3, UR4, 0xd ;  /* 0x0000000403037c11 */ /* 0x000fc8000f8e68ff */
[----:B------:R-:W-:Y:S02]  /*ac00*/  SHF.R.U32.HI R2, RZ, 0x4, R3 ;  /* 0x00000004ff027819 */ /* 0x000fe40000011603 */
[----:B------:R-:W-:Y:S02]  /*ac10*/  PLOP3.LUT P0, PT, PT, PT, UP0, 0x80, 0x0 ;  /* 0x000000000000781c */ /* 0x000fe40003f0f008 */
[----:B------:R-:W-:-:S11]  /*ac20*/  LOP3.LUT R2, R2, 0x3fff, RZ, 0xc0, !PT ;  /* 0x00003fff02027812 */ /* 0x000fd600078ec0ff */
        /* <DEDUP_REMOVED lines=8> */
[----:B------:R-:W-:Y:S01]  /*acb0*/  IMAD.U32 R6, RZ, RZ, UR6 ;  /* 0x00000006ff067e24 */ /* 0x000fe2000f8e00ff */
[----:B------:R-:W-:Y:S01]  /*acc0*/  MOV R10, UR4 ;  /* 0x00000004000a7c02 */ /* 0x000fe20008000f00 */
[----:B------:R-:W-:Y:S01]  /*acd0*/  IMAD.U32 R7, RZ, RZ, UR7 ;  /* 0x00000007ff077e24 */ /* 0x000fe2000f8e00ff */
[----:B------:R-:W-:Y:S01]  /*ace0*/  MOV R13, RZ ;  /* 0x000000ff000d7202 */ /* 0x000fe20000000f00 */
[----:B------:R-:W-:-:S02]  /*acf0*/  IMAD.U32 R11, RZ, RZ, UR5 ;  /* 0x00000005ff0b7e24 */ /* 0x000fc4000f8e00ff */
[----:B------:R-:W-:Y:S02]  /*ad00*/  IMAD.MOV.U32 R8, RZ, RZ, 0x70 ;  /* 0x00000070ff087424 */ /* 0x000fe400078e00ff */
[----:B0-----:R-:W-:-:S07]  /*ad10*/  IMAD.MOV.U32 R12, RZ, RZ, 0x1 ;  /* 0x00000001ff0c7424 */ /* 0x001fce00078e00ff */
[----:B------:R-:W-:-:S07]  /*ad20*/  LEPC R20, `(.L_x_2406) ;  /* 0x000000001014794e */ /* 0x000fce0000000000 */
[----:B-1----:R-:W-:Y:S05]  /*ad30*/  CALL.ABS.NOINC R14 ;  /* 0x000000000e007343 */ /* 0x002fea0003c00000 */
.L_x_2406:
        /* <DEDUP_REMOVED lines=13> */
.L_x_2410:
[----:B-1----:R1:W2:Y:S02]  /*ae10*/  SYNCS.PHASECHK.TRANS64.TRYWAIT P0, [R16+URZ+0x38800], R3 ;  /* 0x03880003100075a7 */ /* 0x0022a4000800017f */
[----:B--2---:R-:W-:Y:S05]  /*ae20*/  @!P0 NANOSLEEP.SYNCS 0x989680 ;  /* 0x009896800000895d */ /* 0x004fea0003900000 */
[----:B------:R-:W2:Y:S02]  /*ae30*/  @!P0 SYNCS.PHASECHK.TRANS64 P0, [R16+URZ+0x38800], R3 ;  /* 0x03880003100085a7 */ /* 0x000ea4000800007f */
[----:B--2---:R-:W-:Y:S05]  /*ae40*/  @!P0 BRA `(.L_x_2410) ;  /* 0xfffffffc00f08947 */ /* 0x004fea000383ffff */
.L_x_2409:
[----:B------:R-:W-:Y:S05]  /*ae50*/  BSYNC B0 ;  /* 0x0000000000007941 */ /* 0x000fea0003800000 */
.L_x_2408:
[----:B------:R-:W-:Y:S05]  /*ae60*/  BRA `(.L_x_2411) ;  /* 0x0000009000c87947 */ /* 0x000fea0003800000 */
.L_x_2407:
[----:B------:R-:W2:Y:S01]  /*ae70*/  LDL R26, [R1+0x7c] ;  /* 0x00007c00011a7983 */ /* 0x000ea20000100800 */
[----:B------:R-:W0:Y:S01]  /*ae80*/  LDC.64 R10, c[0x0][0x3d8] ;  /* 0x0000f600ff0a7b82 */ /* 0x000e220000000a00 */
[----:B------:R-:W-:Y:S01]  /*ae90*/  SHF.R.S32.HI R3, RZ, 0x1f, R144 ;  /* 0x0000001fff037819 */ /* 0x000fe20000011490 */
[--C-:B------:R-:W-:Y:S01]  /*aea0*/  IMAD.MOV.U32 R4, RZ, RZ, R212.reuse ;  /* 0x000000ffff047224 */ /* 0x100fe200078e00d4 */
[----:B------:R-:W-:Y:S02]  /*aeb0*/  SHF.R.S32.HI R5, RZ, 0x1f, R212 ;  /* 0x0000001fff057819 */ /* 0x000fe400000114d4 */
[----:B------:R-:W-:-:S03]  /*aec0*/  SHF.R.S32.HI R9, RZ, 0x1f, R17 ;  /* 0x0000001fff097819 */ /* 0x000fc60000011411 */
[----:B------:R-:W1:Y:S01]  /*aed0*/  LDC.64 R12, c[0x0][0x3e8] ;  /* 0x0000fa00ff0c7b82 */ /* 0x000e620000000a00 */
[-C--:B0-----:R-:W-:Y:S01]  /*aee0*/  IMAD R0, R3, R10.reuse, RZ ;  /* 0x0000000a03007224 */ /* 0x081fe200078e02ff */
[----:B------:R-:W-:Y:S01]  /*aef0*/  SHF.L.U64.HI R92, R10, 0x5, R11 ;  /* 0x000000050a5c7819 */ /* 0x000fe2000001020b */
[-C--:B------:R-:W-:Y:S02]  /*af00*/  IMAD R8, R23, R10.reuse, RZ ;  /* 0x0000000a17087224 */ /* 0x080fe400078e02ff */
[----:B------:R-:W-:-:S04]  /*af10*/  IMAD.WIDE.U32 R88, R144, R10, RZ ;  /* 0x0000000a90587225 */ /* 0x000fc800078e00ff */
[----:B------:R-:W-:Y:S01]  /*af20*/  IMAD R93, R144, R11, R0 ;  /* 0x0000000b905d7224 */ /* 0x000fe200078e0200 */
[----:B-1----:R-:W-:Y:S01]  /*af30*/  SHF.L.U64.HI R82, R12, 0x5, R13 ;  /* 0x000000050c527819 */ /* 0x002fe2000001020d */
[----:B------:R-:W-:-:S04]  /*af40*/  IMAD.WIDE.U32 R6, R22, R10, R4 ;  /* 0x0000000a16067225 */ /* 0x000fc800078e0004 */
[----:B------:R-:W-:Y:S01]  /*af50*/  IMAD R99, R22, R11, R8 ;  /* 0x0000000b16637224 */ /* 0x000fe200078e0208 */
[----:B------:R-:W-:Y:S01]  /*af60*/  IADD3 R83, P0, R6, R88, RZ ;  /* 0x0000005806537210 */ /* 0x000fe20007f1e0ff */
[----:B------:R-:W-:Y:S01]  /*af70*/  IMAD.IADD R93, R93, 0x1, R89 ;  /* 0x000000015d5d7824 */ /* 0x000fe200078e0259 */
[----:B------:R-:W-:Y:S01]  /*af80*/  MOV R8, R17 ;  /* 0x0000001100087202 */ /* 0x000fe20000000f00 */
[-C--:B------:R-:W-:Y:S02]  /*af90*/  IMAD R3, R3, R12.reuse, RZ ;  /* 0x0000000c03037224 */ /* 0x080fe400078e02ff */
[----:B------:R-:W-:Y:S01]  /*afa0*/  IMAD R0, R23, R12, RZ ;  /* 0x0000000c17007224 */ /* 0x000fe200078e02ff */
[----:B------:R-:W-:Y:S01]  /*afb0*/  IADD3.X R105, R93, R7, R99, P0, !PT ;  /* 0x000000075d697210 */ /* 0x000fe200007fe463 */
[----:B------:R-:W-:-:S04]  /*afc0*/  IMAD.WIDE.U32 R6, R22, R10, R8 ;  /* 0x0000000a16067225 */ /* 0x000fc800078e0008 */
[----:B------:R-:W-:Y:S01]  /*afd0*/  IMAD R3, R144, R13, R3 ;  /* 0x0000000d90037224 */ /* 0x000fe200078e0203 */
[----:B------:R-:W-:Y:S01]  /*afe0*/  IADD3 R97, P1, R6, R88, RZ ;  /* 0x0000005806617210 */ /* 0x000fe20007f3e0ff */
[----:B------:R-:W-:-:S03]  /*aff0*/  IMAD.WIDE.U32 R90, R144, R12, RZ ;  /* 0x0000000c905a7225 */ /* 0x000fc600078e00ff */
[----:B------:R-:W-:Y:S01]  /*b000*/  IADD3.X R99, R93, R99, R7, P1, !PT ;  /* 0x000000635d637210 */ /* 0x000fe20000ffe407 */
[----:B------:R-:W-:-:S04]  /*b010*/  IMAD.WIDE.U32 R4, R22, R12, R4 ;  /* 0x0000000c16047225 */ /* 0x000fc800078e0004 */
[----:B------:R-:W-:Y:S01]  /*b020*/  IMAD.WIDE.U32 R8, R22, R12, R8 ;  /* 0x0000000c16087225 */ /* 0x000fe200078e0008 */
[----:B------:R-:W-:-:S03]  /*b030*/  IADD3 R111, P0, R4, R90, RZ ;  /* 0x0000005a046f7210 */ /* 0x000fc60007f1e0ff */
[----:B------:R-:W-:Y:S01]  /*b040*/  IMAD R0, R22, R13, R0 ;  /* 0x0000000d16007224 */ /* 0x000fe200078e0200 */
[----:B------:R-:W-:Y:S01]  /*b050*/  IADD3 R95, P2, R8, R90, RZ ;  /* 0x0000005a085f7210 */ /* 0x000fe20007f5e0ff */
[----:B------:R-:W-:Y:S02]  /*b060*/  IMAD.IADD R25, R3, 0x1, R91 ;  /* 0x0000000103197824 */ /* 0x000fe400078e025b */
[----:B------:R-:W-:Y:S02]  /*b070*/  IMAD.SHL.U32 R94, R10, 0x20, RZ ;  /* 0x000000200a5e7824 */ /* 0x000fe400078e00ff */
[----:B------:R-:W-:Y:S01]  /*b080*/  IMAD.SHL.U32 R96, R12, 0x20, RZ ;  /* 0x000000200c607824 */ /* 0x000fe200078e00ff */
[C---:B------:R-:W-:Y:S02]  /*b090*/  IADD3.X R113, R25.reuse, R5, R0, P0, !PT ;  /* 0x0000000519717210 */ /* 0x040fe400007fe400 */
[----:B------:R-:W-:Y:S02]  /*b0a0*/  IADD3.X R101, R25, R0, R9, P2, !PT ;  /* 0x0000000019657210 */ /* 0x000fe400017fe409 */
[----:B--2---:R-:W-:-:S13]  /*b0b0*/  R2UR UR4, R26 ;  /* 0x000000001a0472ca */ /* 0x004fda00000e0000 */
[----:B------:R-:W-:-:S06]  /*b0c0*/  ULOP3.LUT UP0, URZ, UR4, 0x3ff, URZ, 0xc0, !UPT ;  /* 0x000003ff043f7892 */ /* 0x000fcc000f80c03f */
[----:B------:R-:W-:-:S13]  /*b0d0*/  PLOP3.LUT P1, PT, PT, PT, UP0, 0x80, 0x0 ;  /* 0x000000000000781c */ /* 0x000fda0003f2f008 */
        /* <DEDUP_REMOVED lines=17> */
.L_x_2412:
[----:B------:R-:W0:Y:S01]  /*b1f0*/  LDC.64 R86, c[0x0][0x3d8] ;  /* 0x0000f600ff567b82 */ /* 0x000e220000000a00 */
[----:B------:R-:W-:Y:S01]  /*b200*/  SHF.R.S32.HI R3, RZ, 0x1f, R225 ;  /* 0x0000001fff037819 */ /* 0x000fe200000114e1 */
[----:B------:R-:W-:Y:S01]  /*b210*/  ULDC.U8 UR4, c[0x0][0x3f0] ;  /* 0x0000fc0000047ab9 */ /* 0x000fe20000000000 */
[----:B------:R-:W-:Y:S01]  /*b220*/  R2UR UR5, R26 ;  /* 0x000000001a0572ca */ /* 0x000fe200000e0000 */
[----:B------:R-:W-:Y:S01]  /*b230*/  BSSY B0, `(.L_x_2413) ;  /* 0x00008ed000007945 */ /* 0x000fe20003800000 */
[----:B------:R-:W-:Y:S01]  /*b240*/  ISETP.NE.AND P0, PT, RZ, UR4, PT ;  /* 0x00000004ff007c0c */ /* 0x000fe2000bf05270 */
[----:B------:R-:W-:Y:S01]  /*b250*/  VIADD R84, R22, 0x60 ;  /* 0x0000006016547836 */ /* 0x000fe20000000000 */
[----:B------:R-:W-:Y:S01]  /*b260*/  LEA.HI R24, R24, R85, RZ, 0x3 ;  /* 0x0000005518187211 */ /* 0x000fe200078f18ff */
[----:B------:R-:W1:Y:S03]  /*b270*/  LDC.64 R14, c[0x0][0x3e8] ;  /* 0x0000fa00ff0e7b82 */ /* 0x000e660000000a00 */
[----:B------:R-:W-:-:S05]  /*b280*/  LOP3.LUT R24, R24, 0xfffffff8, RZ, 0xc0, !PT ;  /* 0xfffffff818187812 */ /* 0x000fca00078ec0ff */
[----:B------:R-:W-:Y:S01]  /*b290*/  LEA R21, R237, UR5, 0x1 ;  /* 0x00000005ed157c11 */ /* 0x000fe2000f8e08ff */
[----:B------:R-:W-:Y:S02]  /*b2a0*/  IMAD.IADD R85, R85, 0x1, -R24 ;  /* 0x0000000155557824 */ /* 0x000fe400078e0a18 */
[-C--:B0-----:R-:W-:Y:S02]  /*b2b0*/  IMAD R0, R3, R86.reuse, RZ ;  /* 0x0000005603007224 */ /* 0x081fe400078e02ff */
[----:B------:R-:W-:-:S04]  /*b2c0*/  IMAD.WIDE.U32 R4, R225, R86, RZ ;  /* 0x00000056e1047225 */ /* 0x000fc800078e00ff */
[----:B------:R-:W-:Y:S02]  /*b2d0*/  IMAD R9, R225, R87, R0 ;  /* 0x00000057e1097224 */ /* 0x000fe400078e0200 */
[-C--:B-1----:R-:W-:Y:S02]  /*b2e0*/  IMAD R0, R3, R14.reuse, RZ ;  /* 0x0000000e03007224 */ /* 0x082fe400078e02ff */
[----:B------:R-:W-:Y:S02]  /*b2f0*/  IMAD.IADD R3, R5, 0x1, R9 ;  /* 0x0000000105037824 */ /* 0x000fe400078e0209 */
[----:B------:R-:W-:-:S03]  /*b300*/  IMAD.WIDE.U32 R6, R225, R14, RZ ;  /* 0x0000000ee1067225 */ /* 0x000fc600078e00ff */
[C---:B------:R-:W-:Y:S01]  /*b310*/  SHF.L.U64.HI R13, R4.reuse, 0x7, R3 ;  /* 0x00000007040d7819 */ /* 0x040fe20000010203 */
[C---:B------:R-:W-:Y:S02]  /*b320*/  IMAD R5, R225.reuse, R15, R0 ;  /* 0x0000000fe1057224 */ /* 0x040fe400078e0200 */
[----:B------:R-:W-:Y:S02]  /*b330*/  IMAD R0, R225, -0x80, R224 ;  /* 0xffffff80e1007824 */ /* 0x000fe400078e02e0 */
[----:B------:R-:W-:Y:S01]  /*b340*/  IMAD.SHL.U32 R12, R4, 0x80, RZ ;  /* 0x00000080040c7824 */ /* 0x000fe200078e00ff */
[----:B------:R-:W-:Y:S01]  /*b350*/  IADD3 R3, R7, R5, RZ ;  /* 0x0000000507037210 */ /* 0x000fe20007ffe0ff */
[----:B------:R-:W-:Y:S01]  /*b360*/  IMAD.SHL.U32 R10, R6, 0x80, RZ ;  /* 0x00000080060a7824 */ /* 0x000fe200078e00ff */
[----:B------:R-:W-:Y:S02]  /*b370*/  VIMNMX R9, R0, 0x80, PT ;  /* 0x0000008000097848 */ /* 0x000fe40003fe0100 */
[----:B------:R-:W-:Y:S01]  /*b380*/  SHF.L.U64.HI R11, R6, 0x7, R3 ;  /* 0x00000007060b7819 */ /* 0x000fe20000010203 */
[----:B------:R-:W-:Y:S06]  /*b390*/  @!P0 BRA `(.L_x_2414) ;  /* 0x0000004400108947 */ /* 0x000fec0003800000 */
[-C--:B------:R-:W-:Y:S01]  /*b3a0*/  ISETP.GE.AND P0, PT, R22, R9.reuse, PT ;  /* 0x000000091600720c */ /* 0x080fe20003f06270 */
[----:B------:R-:W-:Y:S01]  /*b3b0*/  BSSY B1, `(.L_x_2415) ;  /* 0x0000034000017945 */ /* 0x000fe20003800000 */
[-C--:B------:R-:W-:Y:S02]  /*b3c0*/  ISETP.GE.AND P1, PT, R218, R9.reuse, PT ;  /* 0x00000009da00720c */ /* 0x080fe40003f26270 */
[----:B------:R-:W-:Y:S02]  /*b3d0*/  CS2R R50, SRZ ;  /* 0x0000000000327805 */ /* 0x000fe4000001ff00 */
[----:B------:R-:W-:Y:S02]  /*b3e0*/  ISETP.GE.AND P2, PT, R220, R9, PT ;  /* 0x00000009dc00720c */ /* 0x000fe40003f46270 */
        /* <DEDUP_REMOVED lines=31> */
[----:B------:R-:W-:Y:S02]  /*b5e0*/  LEA.HI.X R7, R0, UR7, R3, 0x1, P4 ;  /* 0x0000000700077c11 */ /* 0x000fe4000a0f0c03 */
[----:B------:R-:W-:Y:S02]  /*b5f0*/  ISETP.GE.AND P3, PT, R212, UR4, PT ;  /* 0x00000004d4007c0c */ /* 0x000fe4000bf66270 */
[----:B------:R-:W-:-:S02]  /*b600*/  ISETP.GE.AND P4, PT, R216, UR4, PT ;  /* 0x00000004d8007c0c */ /* 0x000fc4000bf86270 */
        /* <DEDUP_REMOVED lines=14> */
.L_x_2416:
[----:B------:R-:W-:Y:S05]  /*b6f0*/  BSYNC B1 ;  /* 0x0000000000017941 */ /* 0x000fea0003800000 */
.L_x_2415:
        /* <DEDUP_REMOVED lines=16> */
[----:B------:R-:W-:-:S02]  /*b800*/  LEA.HI.X R7, R0, UR7, R3, 0x1, P4 ;  /* 0x0000000700077c11 */ /* 0x000fc4000a0f0c03 */
[----:B------:R-:W-:Y:S02]  /*b810*/  ISETP.GE.AND P3, PT, R212, UR4, PT ;  /* 0x00000004d4007c0c */ /* 0x000fe4000bf66270 */
[----:B------:R-:W-:Y:S02]  /*b820*/  ISETP.GE.AND P4, PT, R216, UR4, PT ;  /* 0x00000004d8007c0c */ /* 0x000fe4000bf86270 */
[----:B------:R-:W-:Y:S02]  /*b830*/  ISETP.GE.AND P5, PT, R215, UR4, PT ;  /* 0x00000004d7007c0c */ /* 0x000fe4000bfa6270 */
[----:B------:R-:W-:Y:S02]  /*b840*/  ISETP.GE.AND P6, PT, R217, UR4, PT ;  /* 0x00000004d9007c0c */ /* 0x000fe4000bfc6270 */
[----:B------:R-:W-:Y:S02]  /*b850*/  CS2R R64, SRZ ;  /* 0x0000000000407805 */ /* 0x000fe4000001ff00 */
[----:B------:R-:W-:-:S02]  /*b860*/  CS2R R58, SRZ ;  /* 0x00000000003a7805 */ /* 0x000fc4000001ff00 */
        /* <DEDUP_REMOVED lines=10> */
.L_x_2418:
[----:B------:R-:W-:Y:S05]  /*b910*/  BSYNC B1 ;  /* 0x0000000000017941 */ /* 0x000fea0003800000 */
.L_x_2417:
        /* <DEDUP_REMOVED lines=22> */
[----:B------:R-:W-:Y:S01]  /*ba80*/  LEA R4, P3, R5, UR4, 0x1 ;  /* 0x0000000405047c11 */ /* 0x000fe2000f8608ff */
[----:B------:R-:W-:Y:S01]  /*ba90*/  ULDC UR4, c[0x0][0x3d4] ;  /* 0x0000f50000047ab9 */ /* 0x000fe20000000800 */
[----:B------:R-:W-:Y:S01]  /*baa0*/  CS2R R34, SRZ ;  /* 0x0000000000227805 */ /* 0x000fe2000001ff00 */
[----:B------:R-:W-:Y:S01]  /*bab0*/  IMAD.X R3, R6, 0x1, R113, P6 ;  /* 0x0000000106037824 */ /* 0x000fe200030e0671 */
[----:B------:R-:W-:-:S02]  /*bac0*/  LEA R6, P4, R0, UR6, 0x1 ;  /* 0x0000000600067c11 */ /* 0x000fc4000f8808ff */
[----:B------:R-:W-:Y:S02]  /*bad0*/  LEA.HI.X R5, R5, UR5, R8, 0x1, P3 ;  /* 0x0000000505057c11 */ /* 0x000fe400098f0c08 */
[----:B------:R-:W-:Y:S02]  /*bae0*/  LEA.HI.X R7, R0, UR7, R3, 0x1, P4 ;  /* 0x0000000700077c11 */ /* 0x000fe4000a0f0c03 */
[----:B------:R-:W-:Y:S02]  /*baf0*/  ISETP.GE.AND P3, PT, R212, UR4, PT ;  /* 0x00000004d4007c0c */ /* 0x000fe4000bf66270 */
[----:B------:R-:W-:Y:S02]  /*bb00*/  ISETP.GE.AND P4, PT, R216, UR4, PT ;  /* 0x00000004d8007c0c */ /* 0x000fe4000bf86270 */
[----:B------:R-:W-:Y:S02]  /*bb10*/  ISETP.GE.AND P5, PT, R215, UR4, PT ;  /* 0x00000004d7007c0c */ /* 0x000fe4000bfa6270 */
[----:B------:R-:W-:-:S02]  /*bb20*/  ISETP.GE.AND P6, PT, R217, UR4, PT ;  /* 0x00000004d9007c0c */ /* 0x000fc4000bfc6270 */
        /* <DEDUP_REMOVED lines=12> */
.L_x_2420:
[----:B------:R-:W-:Y:S05]  /*bbf0*/  BSYNC B1 ;  /* 0x0000000000017941 */ /* 0x000fea0003800000 */
.L_x_2419:
[----:B012--5:R-:W-:Y:S01]  /*bc00*/  MOV R4, R68 ;  /* 0x0000004400047202 */ /* 0x027fe20000000f00 */
[----:B------:R-:W-:Y:S01]  /*bc10*/  IMAD R0, R225, 0x80, R22 ;  /* 0x00000080e1007824 */ /* 0x000fe200078e0216 */
[----:B------:R-:W0:Y:S01]  /*bc20*/  LDC R20, c[0x0][0x428] ;  /* 0x00010a00ff147b82 */ /* 0x000e220000000800 */
[----:B------:R-:W-:Y:S01]  /*bc30*/  IMAD.MOV.U32 R5, RZ, RZ, R73 ;  /* 0x000000ffff057224 */ /* 0x000fe200078e0049 */
[----:B------:R-:W-:Y:S01]  /*bc40*/  PRMT R99, R4, 0x7610, R99 ;  /* 0x0000761004637816 */ /* 0x000fe20000000063 */
[----:B------:R-:W-:Y:S01]  /*bc50*/  IMAD.MOV.U32 R4, RZ, RZ, R72 ;  /* 0x000000ffff047224 */ /* 0x000fe200078e0048 */
[----:B------:R-:W-:Y:S01]  /*bc60*/  ISETP.GE.AND P3, PT, R84, R9, PT ;  /* 0x000000095400720c */ /* 0x000fe20003f66270 */
[----:B------:R-:W-:Y:S01]  /*bc70*/  IMAD R3, R85, 0x20, R0 ;  /* 0x0000002055037824 */ /* 0x000fe200078e0200 */
        /* <DEDUP_REMOVED lines=9> */
[----:B------:R-:W-:Y:S01]  /*bd10*/  BSSY B1, `(.L_x_2421) ;  /* 0x000003e000017945 */ /* 0x000fe20003800000 */
        /* <DEDUP_REMOVED lines=14> */
[----:B------:R-:W-:-:S02]  /*be00*/  MOV R4, R75 ;  /* 0x0000004b00047202 */ /* 0x000fc40000000f00 */
[----:B------:R-:W-:Y:S02]  /*be10*/  CS2R R26, SRZ ;  /* 0x00000000001a7805 */ /* 0x000fe4000001ff00 */
[----:B------:R-:W-:Y:S02]  /*be20*/  PRMT R110, R110, 0x5410, R5 ;  /* 0x000054106e6e7816 */ /* 0x000fe40000000005 */
[----:B------:R-:W-:Y:S02]  /*be30*/  CS2R R32, SRZ ;  /* 0x0000000000207805 */ /* 0x000fe4000001ff00 */
[----:B------:R-:W-:Y:S02]  /*be40*/  PRMT R108, R0, 0x5410, R4 ;  /* 0x00005410006c7816 */ /* 0x000fe40000000004 */
[----:B------:R-:W-:Y:S02]  /*be50*/  CS2R R4, SRZ ;  /* 0x0000000000047805 */ /* 0x000fe4000001ff00 */
[----:B------:R-:W-:-:S02]  /*be60*/  PRMT R109, R109, 0x5410, R6 ;  /* 0x000054106d6d7816 */ /* 0x000fc40000000006 */
[----:B------:R-:W-:Y:S02]  /*be70*/  CS2R R6, SRZ ;  /* 0x0000000000067805 */ /* 0x000fe4000001ff00 */
[----:B------:R-:W-:Y:S02]  /*be80*/  CS2R R28, SRZ ;  /* 0x00000000001c7805 */ /* 0x000fe4000001ff00 */
[----:B------:R-:W-:Y:S02]  /*be90*/  CS2R R8, SRZ ;  /* 0x0000000000087805 */ /* 0x000fe4000001ff00 */
[----:B------:R-:W-:Y:S01]  /*bea0*/  CS2R R24, SRZ ;  /* 0x0000000000187805 */ /* 0x000fe2000001ff00 */
        /* <DEDUP_REMOVED lines=11> */
[----:B------:R-:W-:-:S03]  /*bf60*/  IMAD R0, R15, 0x60, RZ ;  /* 0x000000600f007824 */ /* 0x000fc600078e02ff */
        /* <DEDUP_REMOVED lines=24> */
.L_x_2422:
[----:B------:R-:W-:Y:S05]  /*c0f0*/  BSYNC B1 ;  /* 0x0000000000017941 */ /* 0x000fea0003800000 */
.L_x_2421:
[----:B------:R-:W2:Y:S01]  /*c100*/  LDL R111, [R1+0x80] ;  /* 0x00008000016f7983 */ /* 0x000ea20000100800 */
[----:B------:R-:W-:Y:S01]  /*c110*/  ISETP.NE.AND P4, PT, R20, 0x1, PT ;  /* 0x000000011400780c */ /* 0x000fe20003f85270 */
[----:B------:R-:W-:Y:S01]  /*c120*/  IMAD.MOV.U32 R0, RZ, RZ, R50 ;  /* 0x000000ffff007224 */ /* 0x000fe200078e0032 */
[----:B0-----:R-:W-:Y:S01]  /*c130*/  MOV R10, R51 ;  /* 0x00000033000a7202 */ /* 0x001fe20000000f00 */
[----:B------:R-:W-:Y:S01]  /*c140*/  IMAD.MOV.U32 R11, RZ, RZ, R56 ;  /* 0x000000ffff0b7224 */ /* 0x000fe200078e0038 */
[----:B------:R-:W-:Y:S01]  /*c150*/  ULDC.64 UR4, c[0x0][0x3c8] ;  /* 0x0000f20000047ab9 */ /* 0x000fe20000000a00 */
        /* <DEDUP_REMOVED lines=9> */
[----:B------:R-:W0:Y:S01]  /*c1f0*/  @P4 LDC R0, c[0x0][0x42c] ;  /* 0x00010b00ff004b82 */ /* 0x000e220000000800 */
[----:B------:R-:W-:Y:S01]  /*c200*/  IMAD.MOV.U32 R10, RZ, RZ, R52 ;  /* 0x000000ffff0a7224 */ /* 0x000fe200078e0034 */
[----:B------:R-:W-:Y:S01]  /*c210*/  ULDC.64 UR6, c[0x0][0x3e0] ;  /* 0x0000f80000067ab9 */ /* 0x000fe20000000a00 */
[----:B------:R-:W-:Y:S01]  /*c220*/  IMAD.MOV.U32 R20, RZ, RZ, R65 ;  /* 0x000000ffff147224 */ /* 0x000fe200078e0041 */
[----:B------:R-:W-:Y:S01]  /*c230*/  PRMT R105, R11, 0x5410, R12 ;  /* 0x000054100b697816 */ /* 0x000fe2000000000c */
[----:B------:R-:W-:Y:S01]  /*c240*/  IMAD.MOV.U32 R12, RZ, RZ, R54 ;  /* 0x000000ffff0c7224 */ /* 0x000fe200078e0036 */
[----:B------:R-:W-:-:S04]  /*c250*/  MOV R11, R53 ;  /* 0x00000035000b7202 */ /* 0x000fc80000000f00 */
[----:B------:R-:W-:Y:S01]  /*c260*/  PRMT R96, R10, 0x5410, R11 ;  /* 0x000054100a607816 */ /* 0x000fe2000000000b */
[----:B------:R-:W-:Y:S01]  /*c270*/  IMAD.MOV.U32 R10, RZ, RZ, R58 ;  /* 0x000000ffff0a7224 */ /* 0x000fe200078e003a */
[----:B------:R-:W1:Y:S01]  /*c280*/  @P4 LDC R11, c[0x0][0x430] ;  /* 0x00010c00ff0b4b82 */ /* 0x000e620000000800 */
[----:B------:R-:W-:Y:S01]  /*c290*/  PRMT R98, R12, 0x5410, R13 ;  /* 0x000054100c627816 */ /* 0x000fe2000000000d */
[----:B------:R-:W-:Y:S01]  /*c2a0*/  IMAD.MOV.U32 R13, RZ, RZ, R64 ;  /* 0x000000ffff0d7224 */ /* 0x000fe200078e0040 */
[----:B------:R-:W-:-:S04]  /*c2b0*/  MOV R12, R59 ;  /* 0x0000003b000c7202 */ /* 0x000fc80000000f00 */
[----:B------:R-:W-:Y:S01]  /*c2c0*/  PRMT R102, R10, 0x5410, R12 ;  /* 0x000054100a667816 */ /* 0x000fe2000000000c */
[----:B------:R-:W-:Y:S01]  /*c2d0*/  IMAD.MOV.U32 R10, RZ, RZ, R34 ;  /* 0x000000ffff0a7224 */ /* 0x000fe200078e0022 */
[----:B------:R-:W-:Y:S02]  /*c2e0*/  MOV R12, R35 ;  /* 0x00000023000c7202 */ /* 0x000fe40000000f00 */
[----:B------:R-:W-:Y:S01]  /*c2f0*/  PRMT R106, R13, 0x5410, R20 ;  /* 0x000054100d6a7816 */ /* 0x000fe20000000014 */
[----:B0-----:R-:W-:Y:S01]  /*c300*/  @P4 IMAD.HI.U32 R0, R3, R0, RZ ;  /* 0x0000000003004227 */ /* 0x001fe200078e00ff */
[----:B------:R-:W-:Y:S02]  /*c310*/  PRMT R82, R12, 0x5410, R10 ;  /* 0x000054100c527816 */ /* 0x000fe4000000000a */
[----:B------:R-:W-:Y:S01]  /*c320*/  MOV R12, R43 ;  /* 0x0000002b000c7202 */ /* 0x000fe20000000f00 */
[----:B------:R-:W-:Y:S02]  /*c330*/  IMAD.MOV.U32 R13, RZ, RZ, R38 ;  /* 0x000000ffff0d7224 */ /* 0x000fe400078e0026 */
[----:B------:R-:W-:Y:S01]  /*c340*/  IMAD.MOV.U32 R20, RZ, RZ, R39 ;  /* 0x000000ffff147224 */ /* 0x000fe200078e0027 */
[----:B------:R-:W-:Y:S01]  /*c350*/  PRMT R89, R12, 0x7610, R89 ;  /* 0x000076100c597816 */ /* 0x000fe20000000059 */
[----:B------:R-:W-:-:S02]  /*c360*/  IMAD.MOV.U32 R10, RZ, RZ, R42 ;  /* 0x000000ffff0a7224 */ /* 0x000fc400078e002a */
[----:B------:R-:W-:Y:S01]  /*c370*/  IMAD.MOV.U32 R12, RZ, RZ, R40 ;  /* 0x000000ffff0c7224 */ /* 0x000fe200078e0028 */
[----:B------:R-:W-:Y:S01]  /*c380*/  PRMT R85, R13, 0x5410, R20 ;  /* 0x000054100d557816 */ /* 0x000fe20000000014 */
[----:B------:R-:W-:Y:S01]  /*c390*/  IMAD.MOV.U32 R13, RZ, RZ, R46 ;  /* 0x000000ffff0d7224 */ /* 0x000fe200078e002e */
[----:B-1----:R-:W-:Y:S01]  /*c3a0*/  @P4 SHF.R.U32.HI R3, RZ, R11, R0 ;  /* 0x0000000bff034219 */ /* 0x002fe20000011600 */
[----:B------:R-:W-:Y:S01]  /*c3b0*/  IMAD.MOV.U32 R20, RZ, RZ, R47 ;  /* 0x000000ffff147224 */ /* 0x000fe200078e002f */
[----:B------:R-:W-:Y:S01]  /*c3c0*/  PRMT R88, R88, 0x5410, R10 ;  /* 0x0000541058587816 */ /* 0x000fe2000000000a */
[----:B------:R-:W-:Y:S01]  /*c3d0*/  IMAD.MOV.U32 R0, RZ, RZ, R36 ;  /* 0x000000ffff007224 */ /* 0x000fe200078e0024 */
[----:B------:R-:W-:Y:S01]  /*c3e0*/  SHF.R.S32.HI R11, RZ, 0x1f, R3 ;  /* 0x0000001fff0b7819 */ /* 0x000fe20000011403 */
[----:B------:R-:W-:Y:S01]  /*c3f0*/  IMAD.WIDE.U32 R90, R3, R14, R90 ;  /* 0x0000000e035a7225 */ /* 0x000fe200078e005a */
[----:B------:R-:W-:Y:S02]  /*c400*/  MOV R10, R37 ;  /* 0x00000025000a7202 */ /* 0x000fe40000000f00 */
[----:B------:R-:W-:-:S02]  /*c410*/  PRMT R94, R13, 0x5410, R20 ;  /* 0x000054100d5e7816 */ /* 0x000fc40000000014 */
[----:B------:R-:W-:Y:S01]  /*c420*/  PRMT R88, R12, 0x7610, R88 ;  /* 0x000076100c587816 */ /* 0x000fe20000000058 */
[----:B------:R-:W-:Y:S01]  /*c430*/  IMAD.WIDE.U32 R12, R3, R86, R92 ;  /* 0x00000056030c7225 */ /* 0x000fe200078e005c */
[----:B------:R-:W-:-:S03]  /*c440*/  PRMT R83, R0, 0x5410, R10 ;  /* 0x0000541000537816 */ /* 0x000fc6000000000a */
[C---:B------:R-:W-:Y:S02]  /*c450*/  IMAD R86, R11.reuse, R86, RZ ;  /* 0x000000560b567224 */ /* 0x040fe400078e02ff */
[----:B------:R-:W-:Y:S02]  /*c460*/  IMAD R0, R11, R14, RZ ;  /* 0x0000000e0b007224 */ /* 0x000fe400078e02ff */
[----:B------:R-:W-:Y:S02]  /*c470*/  IMAD.MOV.U32 R10, RZ, RZ, R41 ;  /* 0x000000ffff0a7224 */ /* 0x000fe400078e0029 */
[C---:B------:R-:W-:Y:S02]  /*c480*/  IMAD R11, R3.reuse, R87, R86 ;  /* 0x00000057030b7224 */ /* 0x040fe400078e0256 */
[----:B------:R-:W-:Y:S01]  /*c490*/  IMAD R3, R3, R15, R0 ;  /* 0x0000000f03037224 */ /* 0x000fe200078e0200 */
[----:B------:R-:W-:Y:S01]  /*c4a0*/  PRMT R89, R89, 0x5410, R10 ;  /* 0x0000541059597816 */ /* 0x000fe2000000000a */
[----:B------:R-:W-:Y:S01]  /*c4b0*/  IMAD.IADD R11, R13, 0x1, R11 ;  /* 0x000000010d0b7824 */ /* 0x000fe200078e020b */
[----:B------:R-:W-:Y:S01]  /*c4c0*/  LEA R10, P4, R12, UR4, 0x1 ;  /* 0x000000040c0a7c11 */ /* 0x000fe2000f8808ff */
[----:B------:R-:W-:Y:S01]  /*c4d0*/  IMAD.IADD R3, R91, 0x1, R3 ;  /* 0x000000015b037824 */ /* 0x000fe200078e0203 */
[----:B------:R-:W-:Y:S01]  /*c4e0*/  LEA R0, P5, R90, UR6, 0x1 ;  /* 0x000000065a007c11 */ /* 0x000fe2000f8a08ff */
[----:B------:R-:W-:Y:S01]  /*c4f0*/  IMAD.MOV.U32 R14, RZ, RZ, R44 ;  /* 0x000000ffff0e7224 */ /* 0x000fe200078e002c */
[----:B------:R-:W-:Y:S01]  /*c500*/  UMOV UR4, 0xffffffff ;  /* 0xffffffff00047882 */ /* 0x000fe20000000000 */
[----:B------:R-:W-:-:S02]  /*c510*/  MOV R15, R45 ;  /* 0x0000002d000f7202 */ /* 0x000fc40000000f00 */
[----:B------:R-:W-:Y:S02]  /*c520*/  LEA.HI.X R20, R12, UR5, R11, 0x1, P4 ;  /* 0x000000050c147c11 */ /* 0x000fe4000a0f0c0b */
[----:B------:R-:W-:Y:S02]  /*c530*/  LEA.HI.X R3, R90, UR7, R3, 0x1, P5 ;  /* 0x000000075a037c11 */ /* 0x000fe4000a8f0c03 */
[----:B------:R-:W-:Y:S02]  /*c540*/  PRMT R91, R14, 0x5410, R15 ;  /* 0x000054100e5b7816 */ /* 0x000fe4000000000f */
[----:B--2---:R-:W-:Y:S01]  /*c550*/  LEA.HI R84, R111, R111, RZ, 0x1 ;  /* 0x0000006f6f547211 */ /* 0x004fe200078f08ff */
[----:B------:R-:W-:Y:S06]  /*c560*/  BRA.DIV UR4, `(.L_x_2423) ;  /* 0x0000020a04a87947 */ /* 0x000fec000b800000 */
.L_x_2678:
[----:B------:R-:W-:-:S03]  /*c570*/  UMOV UR4, 0xffffffff ;  /* 0xffffffff00047882 */ /* 0x000fc60000000000 */
[----:B------:R-:W-:Y:S05]  /*c580*/  BRA.DIV UR4, `(.L_x_2424) ;  /* 0x0000020a04c87947 */ /* 0x000fea000b800000 */
.L_x_2681:
[----:B------:R-:W-:-:S03]  /*c590*/  UMOV UR4, 0xffffffff ;  /* 0xffffffff00047882 */ /* 0x000fc60000000000 */
[----:B------:R-:W-:Y:S05]  /*c5a0*/  BRA.DIV UR4, `(.L_x_2425) ;  /* 0x0000020a04e87947 */ /* 0x000fea000b800000 */
.L_x_2684:
[----:B------:R-:W-:-:S03]  /*c5b0*/  UMOV UR4, 0xffffffff ;  /* 0xffffffff00047882 */ /* 0x000fc60000000000 */
[----:B------:R-:W-:Y:S05]  /*c5c0*/  BRA.DIV UR4, `(.L_x_2426) ;  /* 0x0000020e04087947 */ /* 0x000fea000b800000 */
.L_x_2687:
[----:B------:R-:W-:-:S03]  /*c5d0*/  UMOV UR4, 0xffffffff ;  /* 0xffffffff00047882 */ /* 0x000fc60000000000 */
[----:B------:R-:W-:Y:S05]  /*c5e0*/  BRA.DIV UR4, `(.L_x_2427) ;  /* 0x0000020e04287947 */ /* 0x000fea000b800000 */
.L_x_2690:
[----:B------:R-:W-:-:S03]  /*c5f0*/  UMOV UR4, 0xffffffff ;  /* 0xffffffff00047882 */ /* 0x000fc60000000000 */
[----:B------:R-:W-:Y:S05]  /*c600*/  BRA.DIV UR4, `(.L_x_2428) ;  /* 0x0000020e04487947 */ /* 0x000fea000b800000 */
.L_x_2693:
[----:B------:R-:W-:-:S03]  /*c610*/  UMOV UR4, 0xffffffff ;  /* 0xffffffff00047882 */ /* 0x000fc60000000000 */
[----:B------:R-:W-:Y:S05]  /*c620*/  BRA.DIV UR4, `(.L_x_2429) ;  /* 0x0000020e04687947 */ /* 0x000fea000b800000 */
.L_x_2696:
[----:B------:R-:W-:-:S03]  /*c630*/  UMOV UR4, 0xffffffff ;  /* 0xffffffff00047882 */ /* 0x000fc60000000000 */
[----:B------:R-:W-:Y:S05]  /*c640*/  BRA.DIV UR4, `(.L_x_2430) ;  /* 0x0000020e04887947 */ /* 0x000fea000b800000 */
.L_x_2699:
[----:B------:R-:W-:-:S03]  /*c650*/  UMOV UR4, 0xffffffff ;  /* 0xffffffff00047882 */ /* 0x000fc60000000000 */
[----:B------:R-:W-:Y:S05]  /*c660*/  BRA.DIV UR4, `(.L_x_2431) ;  /* 0x0000020e04a87947 */ /* 0x000fea000b800000 */
.L_x_2702:
[----:B------:R-:W-:-:S03]  /*c670*/  UMOV UR4, 0xffffffff ;  /* 0xffffffff00047882 */ /* 0x000fc60000000000 */
[----:B------:R-:W-:Y:S05]  /*c680*/  BRA.DIV UR4, `(.L_x_2432) ;  /* 0x0000020e04c87947 */ /* 0x000fea000b800000 */
.L_x_2705:
[----:B------:R-:W-:-:S03]  /*c690*/  UMOV UR4, 0xffffffff ;  /* 0xffffffff00047882 */ /* 0x000fc60000000000 */
[----:B------:R-:W-:Y:S05]  /*c6a0*/  BRA.DIV UR4, `(.L_x_2433) ;  /* 0x0000020e04e87947 */ /* 0x000fea000b800000 */
.L_x_2708:
[----:B------:R-:W-:-:S03]  /*c6b0*/  UMOV UR4, 0xffffffff ;  /* 0xffffffff00047882 */ /* 0x000fc60000000000 */
[----:B------:R-:W-:Y:S05]  /*c6c0*/  BRA.DIV UR4, `(.L_x_2434) ;  /* 0x0000021204087947 */ /* 0x000fea000b800000 */
.L_x_2711:
[----:B------:R-:W-:-:S03]  /*c6d0*/  UMOV UR4, 0xffffffff ;  /* 0xffffffff00047882 */ /* 0x000fc60000000000 */
[----:B------:R-:W-:Y:S05]  /*c6e0*/  BRA.DIV UR4, `(.L_x_2435) ;  /* 0x0000021204287947 */ /* 0x000fea000b800000 */
.L_x_2714:
[----:B------:R-:W-:Y:S01]  /*c6f0*/  UMOV UR4, 0xffffffff ;  /* 0xffffffff00047882 */ /* 0x000fe20000000000 */
[----:B------:R-:W-:Y:S02]  /*c700*/  LOP3.LUT R84, R84, 0xfffffffe, RZ, 0xc0, !PT ;  /* 0xfffffffe54547812 */ /* 0x000fe400078ec0ff */
[----:B------:R-:W-:Y:S05]  /*c710*/  BRA.DIV UR4, `(.L_x_2436) ;  /* 0x0000021204447947 */ /* 0x000fea000b800000 */
.L_x_2717:
[----:B------:R-:W-:Y:S01]  /*c720*/  UMOV UR4, 0xffffffff ;  /* 0xffffffff00047882 */ /* 0x000fe20000000000 */
[----:B------:R-:W-:Y:S02]  /*c730*/  IMAD.IADD R84, R111, 0x1, -R84 ;  /* 0x000000016f547824 */ /* 0x000fe400078e0a54 */
[----:B------:R-:W-:Y:S05]  /*c740*/  BRA.DIV UR4, `(.L_x_2437) ;  /* 0x0000021204607947 */ /* 0x000fea000b800000 */
.L_x_2720:
[----:B------:R-:W-:Y:S01]  /*c750*/  UMOV UR4, 0xffffffff ;  /* 0xffffffff00047882 */ /* 0x000fe20000000000 */
[----:B------:R-:W-:Y:S02]  /*c760*/  SHF.L.U32 R3, R84, 0x1f, RZ ;  /* 0x0000001f54037819 */ /* 0x000fe400000006ff */
[----:B------:R-:W-:Y:S05]  /*c770*/  BRA.DIV UR4, `(.L_x_2438) ;  /* 0x00000212047c7947 */ /* 0x000fea000b800000 */
.L_x_2723:
        /* <DEDUP_REMOVED lines=13> */
[----:B------:R-:W-:-:S02]  /*c850*/  IMAD.MOV.U32 R12, RZ, RZ, R7 ;  /* 0x000000ffff0c7224 */ /* 0x000fc400078e0007 */
[----:B------:R-:W-:-:S03]  /*c860*/  IMAD.MOV.U32 R14, RZ, RZ, R33 ;  /* 0x000000ffff0e7224 */ /* 0x000fc600078e0021 */
        /* <DEDUP_REMOVED lines=11> */
[----:B------:R-:W-:Y:S01]  /*c920*/  IMAD.MOV.U32 R13, RZ, RZ, R25 ;  /* 0x000000ffff0d7224 */ /* 0x000fe200078e0019 */
[----:B------:R-:W-:Y:S01]  /*c930*/  MOV R12, R24 ;  /* 0x00000018000c7202 */ /* 0x000fe20000000f00 */
[----:B0-----:R-:W-:Y:S06]  /*c940*/  @!P4 BRA `(.L_x_2440) ;  /* 0x000002100030c947 */ /* 0x001fec0003800000 */
.L_x_2724:
[----:B------:R-:W-:Y:S05]  /*c950*/  BSYNC B1 ;  /* 0x0000000000017941 */ /* 0x000fea0003800000 */
.L_x_2439:
[----:B------:R-:W-:Y:S01]  /*c960*/  BSSY B1, `(.L_x_2441) ;  /* 0x00000ba000017945 */ /* 0x000fe20003800000 */
[----:B0-----:R-:W-:-:S03]  /*c970*/  PRMT R3, R12, 0x5410, R13 ;  /* 0x000054100c037816 */ /* 0x001fc6000000000d */
        /* <DEDUP_REMOVED lines=8> */
[----:B------:R-:W0:Y:S01]  /*ca00*/  LDS.128 R12, [R21] ;  /* 0x00000000150c7984 */ /* 0x000e220000000c00 */
[----:B------:R-:W-:Y:S01]  /*ca10*/  SHF.R.U32.HI R93, RZ, 0x10, R81 ;  /* 0x00000010ff5d7819 */ /* 0x000fe20000011651 */
[--C-:B------:R-:W-:Y:S01]  /*ca20*/  HADD2.F32 R92, -RZ, R110.reuse.H0_H0 ;  /* 0x2000006eff5c7230 */ /* 0x100fe20000004100 */
[----:B------:R-:W-:Y:S01]  /*ca30*/  SHF.R.U32.HI R111, RZ, 0x10, R79 ;  /* 0x00000010ff6f7819 */ /* 0x000fe2000001164f */
        /* <DEDUP_REMOVED lines=38> */
.L_x_2444:
[----:B------:R-:W-:Y:S05]  /*cca0*/  BSYNC B2 ;  /* 0x0000000000027941 */ /* 0x000fea0003800000 */
.L_x_2443:
[----:B------:R-:W-:Y:S04]  /*ccb0*/  BSSY B2, `(.L_x_2445) ;  /* 0x000002c000027945 */ /* 0x000fe80003800000 */
[----:B------:R-:W-:Y:S05]  /*ccc0*/  @P4 BRA `(.L_x_2446) ;  /* 0x0000000000a84947 */ /* 0x000fea0003800000 */
[----:B0-----:R-:W0:Y:S01]  /*ccd0*/  LDS.128 R12, [R21+0x4000] ;  /* 0x00400000150c7984 */ /* 0x001e220000000c00 */
        /* <DEDUP_REMOVED lines=41> */
.L_x_2446:
[----:B------:R-:W-:Y:S05]  /*cf70*/  BSYNC B2 ;  /* 0x0000000000027941 */ /* 0x000fea0003800000 */
.L_x_2445:
[----:B------:R-:W-:Y:S04]  /*cf80*/  BSSY B2, `(.L_x_2447) ;  /* 0x000002c000027945 */ /* 0x000fe80003800000 */
[----:B------:R-:W-:Y:S05]  /*cf90*/  @P5 BRA `(.L_x_2448) ;  /* 0x0000000000a85947 */ /* 0x000fea0003800000 */
[----:B01----:R-:W0:Y:S01]  /*cfa0*/  LDS.128 R12, [R21+0x8000] ;  /* 0x00800000150c7984 */ /* 0x003e220000000c00 */
        /* <DEDUP_REMOVED lines=41> */
.L_x_2448:
[----:B------:R-:W-:Y:S05]  /*d240*/  BSYNC B2 ;  /* 0x0000000000027941 */ /* 0x000fea0003800000 */
.L_x_2447:
[----:B------:R-:W-:Y:S05]  /*d250*/  @P6 BRA `(.L_x_2442) ;  /* 0x0000000000a86947 */ /* 0x000fea0003800000 */
[----:B012---:R-:W0:Y:S01]  /*d260*/  LDS.128 R12, [R21+0xc000] ;  /* 0x00c00000150c7984 */ /* 0x007e220000000c00 */
        /* <DEDUP_REMOVED lines=41> */
.L_x_2442:
[----:B------:R-:W-:Y:S05]  /*d500*/  BSYNC B1 ;  /* 0x0000000000017941 */ /* 0x000fea0003800000 */
.L_x_2441:
[----:B------:R-:W-:Y:S04]  /*d510*/  BSSY B1, `(.L_x_2449) ;  /* 0x00000b9000017945 */ /* 0x000fe80003800000 */
        /* <DEDUP_REMOVED lines=9> */
[----:B------:R-:W-:Y:S01]  /*d5b0*/  SHF.R.U32.HI R67, RZ, 0x10, R63 ;  /* 0x00000010ff437819 */ /* 0x000fe2000001163f */
[----:B------:R-:W-:Y:S01]  /*d5c0*/  HADD2.F32 R66, -RZ, R105.H0_H0 ;  /* 0x20000069ff427230 */ /* 0x000fe20000004100 */
[--C-:B------:R-:W-:Y:S01]  /*d5d0*/  SHF.R.U32.HI R69, RZ, 0x10, R65.reuse ;  /* 0x00000010ff457819 */ /* 0x100fe20000011641 */
        /* <DEDUP_REMOVED lines=38> */
.L_x_2452:
[----:B------:R-:W-:Y:S05]  /*d840*/  BSYNC B2 ;  /* 0x0000000000027941 */ /* 0x000fea0003800000 */
.L_x_2451:
        /* <DEDUP_REMOVED lines=44> */
.L_x_2454:
[----:B------:R-:W-:Y:S05]  /*db10*/  BSYNC B2 ;  /* 0x0000000000027941 */ /* 0x000fea0003800000 */
.L_x_2453:
        /* <DEDUP_REMOVED lines=44> */
.L_x_2456:
[----:B------:R-:W-:Y:S05]  /*dde0*/  BSYNC B2 ;  /* 0x0000000000027941 */ /* 0x000fea0003800000 */
.L_x_2455:
[----:B------:R-:W-:Y:S05]  /*ddf0*/  @P5 BRA `(.L_x_2450) ;  /* 0x0000000000a85947 */ /* 0x000fea0003800000 */
[----:B012---:R-:W0:Y:S01]  /*de00*/  LDS.128 R12, [R21+0xd000] ;  /* 0x00d00000150c7984 */ /* 0x007e220000000c00 */
        /* <DEDUP_REMOVED lines=41> */
.L_x_2450:
[----:B------:R-:W-:Y:S05]  /*e0a0*/  BSYNC B1 ;  /* 0x0000000000017941 */ /* 0x000fea0003800000 */
.L_x_2449:
[----:B------:R-:W-:Y:S04]  /*e0b0*/  BSSY B1, `(.L_x_2457) ;  /* 0x00000b9000017945 */ /* 0x000fe80003800000 */
        /* <DEDUP_REMOVED lines=50> */
.L_x_2460:
[----:B------:R-:W-:Y:S05]  /*e3e0*/  BSYNC B2 ;  /* 0x0000000000027941 */ /* 0x000fea0003800000 */
.L_x_2459:
[----:B------:R-:W-:Y:S04]  /*e3f0*/  BSSY B2, `(.L_x_2461) ;  /* 0x000002c000027945 */ /* 0x000fe80003800000 */
[----:B------:R-:W-:Y:S05]  /*e400*/  @P1 BRA `(.L_x_2462) ;  /* 0x0000000000a81947 */ /* 0x000fea0003800000 */
[----:B0-----:R-:W0:Y:S01]  /*e410*/  LDS.128 R12, [R21+0x6000] ;  /* 0x00600000150c7984 */ /* 0x001e220000000c00 */
[----:B------:R-:W-:Y:S01]  /*e420*/  SHF.R.U32.HI R47, RZ, 0x10, R43 ;  /* 0x00000010ff2f7819 */ /* 0x000fe2000001162b */
[----:B------:R-:W-:Y:S01]  /*e430*/  HADD2.F32 R46, -RZ, R88.H1_H1 ;  /* 0x30000058ff2e7230 */ /* 0x000fe20000004100 */
[--C-:B------:R-:W-:Y:S01]  /*e440*/  SHF.R.U32.HI R49, RZ, 0x10, R45.reuse ;  /* 0x00000010ff317819 */ /* 0x100fe2000001162d */
[----:B------:R-:W-:Y:S01]  /*e450*/  HADD2.F32 R48, -RZ, R91.H0_H0 ;  /* 0x2000005bff307230 */ /* 0x000fe20000004100 */
[----:B------:R-:W-:Y:S01]  /*e460*/  SHF.R.U64 R53, R44, 0x10, R45 ;  /* 0x000000102c357819 */ /* 0x000fe2000000122d */
[----:B------:R-:W-:Y:S01]  /*e470*/  HADD2.F32 R47, -RZ, R47.H0_H0 ;  /* 0x2000002fff2f7230 */ /* 0x000fe20000004100 */
[----:B------:R-:W-:Y:S01]  /*e480*/  SHF.R.U64 R55, R42, 0x10, R43 ;  /* 0x000000102a377819 */ /* 0x000fe2000000122b */
[----:B------:R-:W-:Y:S02]  /*e490*/  HADD2.F32 R49, -RZ, R49.H0_H0 ;  /* 0x20000031ff317230 */ /* 0x000fe40000004100 */
[----:B------:R-:W-:-:S02]  /*e4a0*/  HADD2.F32 R91, -RZ, R91.H1_H1 ;  /* 0x3000005bff5b7230 */ /* 0x000fc40000004100 */
        /* <DEDUP_REMOVED lines=32> */
.L_x_2462:
[----:B------:R-:W-:Y:S05]  /*e6b0*/  BSYNC B2 ;  /* 0x0000000000027941 */ /* 0x000fea0003800000 */
.L_x_2461:
[----:B------:R-:W-:Y:S04]  /*e6c0*/  BSSY B2, `(.L_x_2463) ;  /* 0x000002c000027945 */ /* 0x000fe80003800000 */
[----:B------:R-:W-:Y:S05]  /*e6d0*/  @P2 BRA `(.L_x_2464) ;  /* 0x0000000000a82947 */ /* 0x000fea0003800000 */
[----:B01----:R-:W0:Y:S01]  /*e6e0*/  LDS.128 R12, [R21+0xa000] ;  /* 0x00a00000150c7984 */ /* 0x003e220000000c00 */
        /* <DEDUP_REMOVED lines=41> */
.L_x_2464:
[----:B------:R-:W-:Y:S05]  /*e980*/  BSYNC B2 ;  /* 0x0000000000027941 */ /* 0x000fea0003800000 */
.L_x_2463:
[----:B------:R-:W-:Y:S05]  /*e990*/  @P4 BRA `(.L_x_2458) ;  /* 0x0000000000a84947 */ /* 0x000fea0003800000 */
[----:B012---:R-:W0:Y:S01]  /*e9a0*/  LDS.128 R12, [R21+0xe000] ;  /* 0x00e00000150c7984 */ /* 0x007e220000000c00 */
        /* <DEDUP_REMOVED lines=28> */
[CC--:B------:R-:W-:Y:S01]  /*eb70*/  FMUL.FTZ R39, R35.reuse, R83.reuse ;  /* 0x0000005323277220 */ /* 0x0c0fe20000410000 */
        /* <DEDUP_REMOVED lines=12> */
.L_x_2458:
[----:B------:R-:W-:Y:S05]  /*ec40*/  BSYNC B1 ;  /* 0x0000000000017941 */ /* 0x000fea0003800000 */
.L_x_2457:
        /* <DEDUP_REMOVED lines=50> */
.L_x_2467:
[----:B------:R-:W-:Y:S05]  /*ef70*/  BSYNC B1 ;  /* 0x0000000000017941 */ /* 0x000fea0003800000 */
.L_x_2466:
[----:B------:R-:W-:Y:S04]  /*ef80*/  BSSY B1, `(.L_x_2468) ;  /* 0x000002c000017945 */ /* 0x000fe80003800000 */
[----:B------:R-:W-:Y:S05]  /*ef90*/  @P1 BRA `(.L_x_2469) ;  /* 0x0000000000a81947 */ /* 0x000fea0003800000 */
[----:B0-----:R-:W0:Y:S01]  /*efa0*/  LDS.128 R12, [R21+0x7000] ;  /* 0x00700000150c7984 */ /* 0x001e220000000c00 */
        /* <DEDUP_REMOVED lines=24> */
[----:B------:R-:W-:-:S02]  /*f130*/  HADD2.F32 R13, -RZ, R13.H1_H1 ;  /* 0x3000000dff0d7230 */ /* 0x000fc40000004100 */
[C---:B------:R-:W-:Y:S01]  /*f140*/  FFMA.FTZ R34, R15.reuse, R30, -R34 ;  /* 0x0000001e0f227223 */ /* 0x040fe20000010822 */
[----:B------:R-:W-:Y:S02]  /*f150*/  HADD2.F32 R20, -RZ, R37.H0_H0 ;  /* 0x20000025ff147230 */ /* 0x000fe40000004100 */
[----:B------:R-:W-:Y:S01]  /*f160*/  FFMA.FTZ R29, R15, R32, R36 ;  /* 0x000000200f1d7223 */ /* 0x000fe20000010024 */
        /* <DEDUP_REMOVED lines=13> */
.L_x_2469:
[----:B------:R-:W-:Y:S05]  /*f240*/  BSYNC B1 ;  /* 0x0000000000017941 */ /* 0x000fea0003800000 */
.L_x_2468:
[----:B------:R-:W-:Y:S04]  /*f250*/  BSSY B1, `(.L_x_2470) ;  /* 0x000002c000017945 */ /* 0x000fe80003800000 */
[----:B------:R-:W-:Y:S05]  /*f260*/  @P2 BRA `(.L_x_2471) ;  /* 0x0000000000a82947 */ /* 0x000fea0003800000 */
[----:B01----:R-:W0:Y:S01]  /*f270*/  LDS.128 R12, [R21+0xb000] ;  /* 0x00b00000150c7984 */ /* 0x003e220000000c00 */
        /* <DEDUP_REMOVED lines=8> */
[----:B------:R-:W-:-:S02]  /*f300*/  HADD2.F32 R11, -RZ, R11.H1_H1 ;  /* 0x3000000bff0b7230 */ /* 0x000fc40000004100 */
[--C-:B0-----:R-:W-:Y:S02]  /*f310*/  HADD2.F32 R9, -RZ, R15.reuse.H0_H0 ;  /* 0x2000000fff097230 */ /* 0x101fe40000004100 */
[----:B------:R-:W-:Y:S02]  /*f320*/  HADD2.F32 R15, -RZ, R15.H1_H1 ;  /* 0x3000000fff0f7230 */ /* 0x000fe40000004100 */
[--C-:B------:R-:W-:Y:S02]  /*f330*/  HADD2.F32 R6, -RZ, R12.reuse.H0_H0 ;  /* 0x2000000cff067230 */ /* 0x100fe40000004100 */
[----:B------:R-:W-:Y:S02]  /*f340*/  HADD2.F32 R12, -RZ, R12.H1_H1 ;  /* 0x3000000cff0c7230 */ /* 0x000fe40000004100 */
[C---:B------:R-:W-:Y:S01]  /*f350*/  FMUL.FTZ R28, R15.reuse, R26 ;  /* 0x0000001a0f1c7220 */ /* 0x040fe20000410000 */
[----:B------:R-:W-:Y:S01]  /*f360*/  FMUL.FTZ R31, R15, R20 ;  /* 0x000000140f1f7220 */ /* 0x000fe20000410000 */
[----:B------:R-:W-:-:S02]  /*f370*/  HADD2.F32 R8, -RZ, R14.H0_H0 ;  /* 0x2000000eff087230 */ /* 0x000fc40000004100 */
[C---:B------:R-:W-:Y:S01]  /*f380*/  FFMA.FTZ R28, R9.reuse, R20, -R28 ;  /* 0x00000014091c7223 */ /* 0x040fe2000001081c */
[----:B------:R-:W-:Y:S01]  /*f390*/  FFMA.FTZ R33, R9, R26, R31 ;  /* 0x0000001a09217223 */ /* 0x000fe2000001001f */
[----:B------:R-:W-:Y:S02]  /*f3a0*/  HADD2.F32 R14, -RZ, R14.H1_H1 ;  /* 0x3000000eff0e7230 */ /* 0x000fe40000004100 */
[C---:B------:R-:W-:Y:S01]  /*f3b0*/  FMUL.FTZ R15, R12.reuse, R29 ;  /* 0x0000001d0c0f7220 */ /* 0x040fe20000410000 */
[--C-:B------:R-:W-:Y:S02]  /*f3c0*/  HADD2.F32 R7, -RZ, R13.reuse.H0_H0 ;  /* 0x2000000dff077230 */ /* 0x100fe40000004100 */
[-C--:B------:R-:W-:Y:S01]  /*f3d0*/  FMUL.FTZ R31, R12, R27.reuse ;  /* 0x0000001b0c1f7220 */ /* 0x080fe20000410000 */
[----:B------:R-:W-:Y:S02]  /*f3e0*/  HADD2.F32 R9, -RZ, R10.H0_H0 ;  /* 0x2000000aff097230 */ /* 0x000fe40000004100 */
[----:B------:R-:W-:Y:S01]  /*f3f0*/  FFMA.FTZ R15, R6, R27, -R15 ;  /* 0x0000001b060f7223 */ /* 0x000fe2000001080f */
[----:B------:R-:W-:-:S02]  /*f400*/  HADD2.F32 R13, -RZ, R13.H1_H1 ;  /* 0x3000000dff0d7230 */ /* 0x000fc40000004100 */
[C---:B------:R-:W-:Y:S01]  /*f410*/  FMUL.FTZ R20, R14.reuse, R11 ;  /* 0x0000000b0e147220 */ /* 0x040fe20000410000 */
[----:B------:R-:W-:Y:S02]  /*f420*/  HADD2.F32 R12, -RZ, R30.H0_H0 ;  /* 0x2000001eff0c7230 */ /* 0x000fe40000004100 */
[-C--:B------:R-:W-:Y:S01]  /*f430*/  FMUL.FTZ R27, R14, R9.reuse ;  /* 0x000000090e1b7220 */ /* 0x080fe20000410000 */
[----:B------:R-:W-:Y:S02]  /*f440*/  HADD2.F32 R10, -RZ, R32.H0_H0 ;  /* 0x20000020ff0a7230 */ /* 0x000fe40000004100 */
[----:B------:R-:W-:Y:S01]  /*f450*/  FFMA.FTZ R20, R8, R9, R20 ;  /* 0x0000000908147223 */ /* 0x000fe20000010014 */
[----:B------:R-:W-:Y:S01]  /*f460*/  FFMA.FTZ R6, R6, R29, R31 ;  /* 0x0000001d06067223 */ /* 0x000fe2000001001f */
[C---:B------:R-:W-:Y:S01]  /*f470*/  FMUL.FTZ R14, R13.reuse, R12 ;  /* 0x0000000c0d0e7220 */ /* 0x040fe20000410000 */
[----:B------:R-:W-:Y:S01]  /*f480*/  FFMA.FTZ R27, R8, R11, -R27 ;  /* 0x0000000b081b7223 */ /* 0x000fe2000001081b */
[----:B------:R-:W-:Y:S01]  /*f490*/  FMUL.FTZ R13, R13, R10 ;  /* 0x0000000a0d0d7220 */ /* 0x000fe20000410000 */
[----:B------:R-:W-:Y:S01]  /*f4a0*/  F2FP.F16.F32.PACK_AB R11, R33, R28 ;  /* 0x0000001c210b723e */ /* 0x000fe200000000ff */
[C---:B------:R-:W-:Y:S01]  /*f4b0*/  FFMA.FTZ R9, R7.reuse, R10, -R14 ;  /* 0x0000000a07097223 */ /* 0x040fe2000001080e */
[----:B------:R-:W-:Y:S01]  /*f4c0*/  F2FP.F16.F32.PACK_AB R8, R6, R15 ;  /* 0x0000000f0608723e */ /* 0x000fe200000000ff */
[----:B------:R-:W-:Y:S01]  /*f4d0*/  FFMA.FTZ R12, R7, R12, R13 ;  /* 0x0000000c070c7223 */ /* 0x000fe2000001000d */
[----:B------:R-:W-:-:S04]  /*f4e0*/  F2FP.F16.F32.PACK_AB R10, R20, R27 ;  /* 0x0000001b140a723e */ /* 0x000fc800000000ff */
[----:B------:R-:W-:-:S05]  /*f4f0*/  F2FP.F16.F32.PACK_AB R9, R12, R9 ;  /* 0x000000090c09723e */ /* 0x000fca00000000ff */
[----:B------:R2:W-:Y:S02]  /*f500*/  STS.128 [R21+0xb000], R8 ;  /* 0x00b0000815007388 */ /* 0x0005e40000000c00 */
.L_x_2471:
[----:B------:R-:W-:Y:S05]  /*f510*/  BSYNC B1 ;  /* 0x0000000000017941 */ /* 0x000fea0003800000 */
.L_x_2470:
[----:B------:R-:W-:Y:S05]  /*f520*/  @P3 BRA `(.L_x_2465) ;  /* 0x0000004800f43947 */ /* 0x000fea0003800000 */
[----:B--2---:R-:W2:Y:S01]  /*f530*/  LDS.128 R8, [R21+0xf000] ;  /* 0x00f0000015087984 */ /* 0x004ea20000000c00 */
[----:B01----:R-:W-:Y:S01]  /*f540*/  SHF.R.U32.HI R12, RZ, 0x10, R25 ;  /* 0x00000010ff0c7819 */ /* 0x003fe20000011619 */
        /* <DEDUP_REMOVED lines=8> */
[--C-:B--2---:R-:W-:Y:S02]  /*f5d0*/  HADD2.F32 R7, -RZ, R11.reuse.H0_H0 ;  /* 0x2000000bff077230 */ /* 0x104fe40000004100 */
        /* <DEDUP_REMOVED lines=17> */
[----:B------:R-:W-:Y:S01]  /*f6f0*/  FMUL.FTZ R13, R10, R7 ;  /* 0x000000070a0d7220 */ /* 0x000fe20000410000 */
[----:B------:R-:W-:Y:S02]  /*f700*/  HADD2.F32 R0, -RZ, R26.H0_H0 ;  /* 0x2000001aff007230 */ /* 0x000fe40000004100 */
[----:B------:R-:W-:Y:S01]  /*f710*/  FFMA.FTZ R4, R4, R15, R25 ;  /* 0x0000000f04047223 */ /* 0x000fe20000010019 */
        /* <DEDUP_REMOVED lines=12> */
.L_x_2414:
[-C--:B------:R-:W-:Y:S01]  /*f7e0*/  ISETP.GE.AND P0, PT, R22, R9.reuse, PT ;  /* 0x000000091600720c */ /* 0x080fe20003f06270 */
[----:B------:R-:W-:Y:S01]  /*f7f0*/  BSSY B1, `(.L_x_2472) ;  /* 0x0000030000017945 */ /* 0x000fe20003800000 */
[-C--:B------:R-:W-:Y:S01]  /*f800*/  ISETP.GE.AND P1, PT, R218, R9.reuse, PT ;  /* 0x00000009da00720c */ /* 0x080fe20003f26270 */
[----:B------:R-:W-:Y:S01]  /*f810*/  IMAD.MOV.U32 R89, RZ, RZ, R93 ;  /* 0x000000ffff597224 */ /* 0x000fe200078e005d */
[-C--:B------:R-:W-:Y:S01]  /*f820*/  ISETP.GE.AND P2, PT, R220, R9.reuse, PT ;  /* 0x00000009dc00720c */ /* 0x080fe20003f46270 */
[----:B------:R-:W-:Y:S01]  /*f830*/  IMAD.MOV.U32 R8, RZ, RZ, R90 ;  /* 0x000000ffff087224 */ /* 0x000fe200078e005a */
[----:B------:R-:W-:Y:S02]  /*f840*/  ISETP.GE.AND P3, PT, R84, R9, PT ;  /* 0x000000095400720c */ /* 0x000fe40003f66270 */
[----:B------:R-:W-:Y:S02]  /*f850*/  CS2R R32, SRZ ;  /* 0x0000000000207805 */ /* 0x000fe4000001ff00 */
[----:B------:R-:W-:-:S02]  /*f860*/  MOV R9, R25 ;  /* 0x0000001900097202 */ /* 0x000fc40000000f00 */
        /* <DEDUP_REMOVED lines=21> */
[----:B------:R-:W-:Y:S01]  /*f9c0*/  LEA R50, P4, R3, UR4, 0x1 ;  /* 0x0000000403327c11 */ /* 0x000fe2000f8808ff */
[----:B------:R-:W-:Y:S01]  /*f9d0*/  ULDC UR4, c[0x0][0x3d4] ;  /* 0x0000f50000047ab9 */ /* 0x000fe20000000800 */
[----:B------:R-:W-:Y:S02]  /*f9e0*/  CS2R R30, SRZ ;  /* 0x00000000001e7805 */ /* 0x000fe4000001ff00 */
[----:B------:R-:W-:-:S02]  /*f9f0*/  ISETP.GE.AND P6, PT, R19, UR4, PT ;  /* 0x0000000413007c0c */ /* 0x000fc4000bfc6270 */
[----:B------:R-:W-:Y:S02]  /*fa00*/  CS2R R44, SRZ ;  /* 0x00000000002c7805 */ /* 0x000fe4000001ff00 */
[----:B------:R-:W-:Y:S01]  /*fa10*/  LEA.HI.X R51, R3, UR5, R4, 0x1, P4 ;  /* 0x0000000503337c11 */ /* 0x000fe2000a0f0c04 */
[----:B------:R-:W-:Y:S01]  /*fa20*/  IMAD.X R3, R11, 0x1, R101, P5 ;  /* 0x000000010b037824 */ /* 0x000fe200028e0665 */
[----:B------:R-:W-:Y:S02]  /*fa30*/  ISETP.GE.AND P5, PT, R17, UR4, PT ;  /* 0x0000000411007c0c */ /* 0x000fe4000bfa6270 */
[----:B------:R-:W-:Y:S02]  /*fa40*/  CS2R R46, SRZ ;  /* 0x00000000002e7805 */ /* 0x000fe4000001ff00 */
[----:B------:R-:W-:Y:S02]  /*fa50*/  LEA R52, P4, R0, UR6, 0x1 ;  /* 0x0000000600347c11 */ /* 0x000fe4000f8808ff */
[----:B------:R-:W-:-:S02]  /*fa60*/  CS2R R4, SRZ ;  /* 0x0000000000047805 */ /* 0x000fc4000001ff00 */
[----:B------:R-:W-:Y:S02]  /*fa70*/  CS2R R6, SRZ ;  /* 0x0000000000067805 */ /* 0x000fe4000001ff00 */
[----:B------:R-:W-:Y:S02]  /*fa80*/  CS2R R24, SRZ ;  /* 0x0000000000187805 */ /* 0x000fe4000001ff00 */
[----:B------:R-:W-:Y:S02]  /*fa90*/  CS2R R26, SRZ ;  /* 0x00000000001a7805 */ /* 0x000fe4000001ff00 */
[----:B------:R-:W-:Y:S01]  /*faa0*/  LEA.HI.X R53, R0, UR7, R3, 0x1, P4 ;  /* 0x0000000700357c11 */ /* 0x000fe2000a0f0c03 */
[----:B------:R0:W5:Y:S04]  /*fab0*/  @!P6 LDG.E.128 R44, desc[UR60][R50.64+0x80] ;  /* 0x0000803c322ce981 */ /* 0x000168000c1e1d00 */
[----:B------:R0:W5:Y:S04]  /*fac0*/  @!P5 LDG.E.128 R28, desc[UR60][R50.64] ;  /* 0x0000003c321cd981 */ /* 0x000168000c1e1d00 */
[----:B------:R0:W5:Y:S04]  /*fad0*/  @!P5 LDG.E.128 R4, desc[UR60][R52.64] ;  /* 0x0000003c3404d981 */ /* 0x000168000c1e1d00 */
[----:B------:R0:W5:Y:S02]  /*fae0*/  @!P6 LDG.E.128 R24, desc[UR60][R52.64+0x80] ;  /* 0x0000803c3418e981 */ /* 0x000164000c1e1d00 */
.L_x_2473:
[----:B------:R-:W-:Y:S05]  /*faf0*/  BSYNC B1 ;  /* 0x0000000000017941 */ /* 0x000fea0003800000 */
.L_x_2472:
[----:B------:R-:W-:Y:S01]  /*fb00*/  BSSY B1, `(.L_x_2474) ;  /* 0x000001e000017945 */ /* 0x000fe20003800000 */
[----:B-----5:R-:W-:Y:S01]  /*fb10*/  MOV R56, R4 ;  /* 0x0000000400387202 */ /* 0x020fe20000000f00 */
[----:B------:R-:W-:Y:S01]  /*fb20*/  IMAD.MOV.U32 R57, RZ, RZ, R5 ;  /* 0x000000ffff397224 */ /* 0x000fe200078e0005 */
[----:B0-----:R-:W-:Y:S01]  /*fb30*/  CS2R R50, SRZ ;  /* 0x0000000000327805 */ /* 0x001fe2000001ff00 */
        /* <DEDUP_REMOVED lines=20> */
[----:B------:R-:W-:Y:S02]  /*fc80*/  CS2R R38, SRZ ;  /* 0x0000000000267805 */ /* 0x000fe4000001ff00 */
[----:B------:R-:W-:Y:S01]  /*fc90*/  LEA.HI.X R55, R0, UR7, R3, 0x1, P4 ;  /* 0x0000000700377c11 */ /* 0x000fe2000a0f0c03 */
[----:B------:R0:W5:Y:S04]  /*fca0*/  @!P5 LDG.E.128 R40, desc[UR60][R52.64] ;  /* 0x0000003c3428d981 */ /* 0x000168000c1e1d00 */
[----:B------:R0:W5:Y:S04]  /*fcb0*/  @!P6 LDG.E.128 R48, desc[UR60][R52.64+0x80] ;  /* 0x0000803c3430e981 */ /* 0x000168000c1e1d00 */
[----:B------:R0:W5:Y:S04]  /*fcc0*/  @!P5 LDG.E.128 R32, desc[UR60][R54.64] ;  /* 0x0000003c3620d981 */ /* 0x000168000c1e1d00 */
[----:B------:R0:W5:Y:S02]  /*fcd0*/  @!P6 LDG.E.128 R36, desc[UR60][R54.64+0x80] ;  /* 0x0000803c3624e981 */ /* 0x000164000c1e1d00 */
.L_x_2475:
[----:B------:R-:W-:Y:S05]  /*fce0*/  BSYNC B1 ;  /* 0x0000000000017941 */ /* 0x000fea0003800000 */
.L_x_2474:
[----:B------:R-:W-:Y:S01]  /*fcf0*/  IMAD.MOV.U32 R0, RZ, RZ, R6 ;  /* 0x000000ffff007224 */ /* 0x000fe200078e0006 */
[----:B------:R-:W-:Y:S01]  /*fd00*/  MOV R3, R7 ;  /* 0x0000000700037202 */ /* 0x000fe20000000f00 */
[----:B------:R-:W-:Y:S01]  /*fd10*/  IMAD.MOV.U32 R20, RZ, RZ, R25 ;  /* 0x000000ffff147224 */ /* 0x000fe200078e0019 */
[----:B------:R-:W-:Y:S01]  /*fd20*/  PRMT R118, R118, 0x5410, R56 ;  /* 0x0000541076767816 */ /* 0x000fe20000000038 */
[----:B------:R-:W1:Y:S01]  /*fd30*/  LDC R94, c[0x0][0x428] ;  /* 0x00010a00ff5e7b82 */ /* 0x000e620000000800 */
        /* <DEDUP_REMOVED lines=8> */
[----:B------:R-:W-:Y:S02]  /*fdc0*/  PRMT R119, R57, 0x7610, R119 ;  /* 0x0000761039777816 */ /* 0x000fe40000000077 */
[----:B0-----:R-:W-:Y:S02]  /*fdd0*/  CS2R R52, SRZ ;  /* 0x0000000000347805 */ /* 0x001fe4000001ff00 */
        /* <DEDUP_REMOVED lines=49> */
[----:B------:R-:W-:Y:S02]  /*100f0*/  LEA.HI.X R52, R14, R11, R15, 0x6, P4 ;  /* 0x0000000b0e347211 */ /* 0x000fe400020f340f */
[----:B------:R-:W-:Y:S02]  /*10100*/  CS2R R58, SRZ ;  /* 0x00000000003a7805 */ /* 0x000fe4000001ff00 */
[----:B------:R-:W-:Y:S02]  /*10110*/  LEA.HI.X R91, R3, UR5, R20, 0x1, P5 ;  /* 0x00000005035b7c11 */ /* 0x000fe4000a8f0c14 */
        /* <DEDUP_REMOVED lines=10> */
.L_x_2477:
[----:B------:R-:W-:Y:S05]  /*101c0*/  BSYNC B1 ;  /* 0x0000000000017941 */ /* 0x000fea0003800000 */
.L_x_2476:
        /* <DEDUP_REMOVED lines=23> */
[----:B------:R-:W-:Y:S02]  /*10340*/  ISETP.GE.AND P6, PT, R19, UR4, PT ;  /* 0x0000000413007c0c */ /* 0x000fe4000bfc6270 */
[----:B------:R-:W-:Y:S02]  /*10350*/  LEA.HI.X R11, R97, UR5, R12, 0x1, P4 ;  /* 0x00000005610b7c11 */ /* 0x000fe4000a0f0c0c */
[----:B------:R-:W-:-:S04]  /*10360*/  LEA R12, P4, R95, UR6, 0x1 ;  /* 0x000000065f0c7c11 */ /* 0x000fc8000f8808ff */
[----:B------:R-:W-:Y:S01]  /*10370*/  LEA.HI.X R13, R95, UR7, R0, 0x1, P4 ;  /* 0x000000075f0d7c11 */ /* 0x000fe2000a0f0c00 */
[----:B------:R1:W5:Y:S04]  /*10380*/  @!P5 LDG.E.128 R72, desc[UR60][R10.64] ;  /* 0x0000003c0a48d981 */ /* 0x000368000c1e1d00 */
[----:B------:R1:W5:Y:S04]  /*10390*/  @!P6 LDG.E.128 R76, desc[UR60][R10.64+0x80] ;  /* 0x0000803c0a4ce981 */ /* 0x000368000c1e1d00 */
[----:B------:R1:W5:Y:S04]  /*103a0*/  @!P5 LDG.E.128 R64, desc[UR60][R12.64] ;  /* 0x0000003c0c40d981 */ /* 0x000368000c1e1d00 */
[----:B------:R1:W5:Y:S02]  /*103b0*/  @!P6 LDG.E.128 R68, desc[UR60][R12.64+0x80] ;  /* 0x0000803c0c44e981 */ /* 0x000364000c1e1d00 */
.L_x_2479:
[----:B------:R-:W-:Y:S05]  /*103c0*/  BSYNC B1 ;  /* 0x0000000000017941 */ /* 0x000fea0003800000 */
.L_x_2478:
[----:B0-----:R-:W2:Y:S01]  /*103d0*/  LDL R92, [R1+0x80] ;  /* 0x00008000015c7983 */ /* 0x001ea20000100800 */
[----:B------:R-:W-:Y:S01]  /*103e0*/  ISETP.NE.AND P4, PT, R94, 0x1, PT ;  /* 0x000000015e00780c */ /* 0x000fe20003f85270 */
[----:B-1----:R-:W-:Y:S01]  /*103f0*/  IMAD.MOV.U32 R10, RZ, RZ, R36 ;  /* 0x000000ffff0a7224 */ /* 0x002fe200078e0024 */
[----:B------:R-:W-:Y:S01]  /*10400*/  MOV R3, R35 ;  /* 0x0000002300037202 */ /* 0x000fe20000000f00 */
[----:B------:R-:W-:Y:S01]  /*10410*/  IMAD.MOV.U32 R11, RZ, RZ, R37 ;  /* 0x000000ffff0b7224 */ /* 0x000fe200078e0025 */
[----:B------:R-:W-:Y:S01]  /*10420*/  ULDC.64 UR4, c[0x0][0x3c8] ;  /* 0x0000f20000047ab9 */ /* 0x000fe20000000a00 */
[----:B------:R-:W-:Y:S01]  /*10430*/  IMAD.MOV.U32 R0, RZ, RZ, R34 ;  /* 0x000000ffff007224 */ /* 0x000fe200078e0022 */
[----:B------:R-:W-:Y:S01]  /*10440*/  ULDC.64 UR6, c[0x0][0x3e0] ;  /* 0x0000f80000067ab9 */ /* 0x000fe20000000a00 */
[----:B------:R-:W-:Y:S01]  /*10450*/  IMAD.MOV.U32 R12, RZ, RZ, R49 ;  /* 0x000000ffff0c7224 */ /* 0x000fe200078e0031 */
[----:B------:R-:W-:Y:S01]  /*10460*/  PRMT R102, R10, 0x5410, R11 ;  /* 0x000054100a667816 */ /* 0x000fe2000000000b */
[----:B------:R-:W-:Y:S01]  /*10470*/  IMAD.MOV.U32 R10, RZ, RZ, R40 ;  /* 0x000000ffff0a7224 */ /* 0x000fe200078e0028 */
[----:B------:R-:W-:Y:S01]  /*10480*/  MOV R11, R41 ;  /* 0x00000029000b7202 */ /* 0x000fe20000000f00 */
[----:B-----5:R-:W-:Y:S01]  /*10490*/  IMAD.MOV.U32 R13, RZ, RZ, R52 ;  /* 0x000000ffff0d7224 */ /* 0x020fe200078e0034 */
[----:B------:R-:W-:Y:S01]  /*104a0*/  PRMT R107, R0, 0x5410, R3 ;  /* 0x00005410006b7816 */ /* 0x000fe20000000003 */
[----:B------:R-:W-:Y:S01]  /*104b0*/  IMAD.MOV.U32 R3, RZ, RZ, R39 ;  /* 0x000000ffff037224 */ /* 0x000fe200078e0027 */
[----:B------:R-:W-:Y:S01]  /*104c0*/  PRMT R108, R10, 0x5410, R11 ;  /* 0x000054100a6c7816 */ /* 0x000fe2000000000b */
[----:B------:R-:W-:Y:S01]  /*104d0*/  IMAD.MOV.U32 R20, RZ, RZ, R56 ;  /* 0x000000ffff147224 */ /* 0x000fe200078e0038 */
[----:B------:R-:W-:Y:S01]  /*104e0*/  MOV R11, R48 ;  /* 0x00000030000b7202 */ /* 0x000fe20000000f00 */
[----:B------:R-:W0:Y:S01]  /*104f0*/  @P4 LDC R10, c[0x0][0x42c] ;  /* 0x00010b00ff0a4b82 */ /* 0x000e220000000800 */
[----:B------:R-:W-:-:S02]  /*10500*/  MOV R0, R38 ;  /* 0x0000002600007202 */ /* 0x000fc40000000f00 */
[----:B------:R-:W-:Y:S02]  /*10510*/  PRMT R104, R11, 0x5410, R12 ;  /* 0x000054100b687816 */ /* 0x000fe4000000000c */
[----:B------:R-:W-:Y:S01]  /*10520*/  PRMT R103, R0, 0x5410, R3 ;  /* 0x0000541000677816 */ /* 0x000fe20000000003 */
[----:B------:R-:W-:Y:S01]  /*10530*/  IMAD.MOV.U32 R0, RZ, RZ, R42 ;  /* 0x000000ffff007224 */ /* 0x000fe200078e002a */
[----:B------:R-:W-:Y:S01]  /*10540*/  MOV R12, R51 ;  /* 0x00000033000c7202 */ /* 0x000fe20000000f00 */
[----:B------:R-:W-:Y:S01]  /*10550*/  IMAD.MOV.U32 R3, RZ, RZ, R43 ;  /* 0x000000ffff037224 */ /* 0x000fe200078e002b */
[----:B------:R-:W1:Y:S01]  /*10560*/  @P4 LDC R11, c[0x0][0x430] ;  /* 0x00010c00ff0b4b82 */ /* 0x000e620000000800 */
[----:B------:R-:W-:Y:S02]  /*10570*/  PRMT R97, R97, 0x5410, R13 ;  /* 0x0000541061617816 */ /* 0x000fe4000000000d */
[----:B------:R-:W-:Y:S02]  /*10580*/  MOV R13, R55 ;  /* 0x00000037000d7202 */ /* 0x000fe40000000f00 */
[----:B------:R-:W-:Y:S01]  /*10590*/  PRMT R109, R0, 0x5410, R3 ;  /* 0x00005410006d7816 */ /* 0x000fe20000000003 */
[----:B------:R-:W-:Y:S01]  /*105a0*/  IMAD.MOV.U32 R3, RZ, RZ, R50 ;  /* 0x000000ffff037224 */ /* 0x000fe200078e0032 */
[----:B------:R-:W-:Y:S01]  /*105b0*/  PRMT R99, R13, 0x7610, R99 ;  /* 0x000076100d637816 */ /* 0x000fe20000000063 */
[----:B------:R-:W-:Y:S01]  /*105c0*/  IMAD R0, R225, 0x80, R22 ;  /* 0x00000080e1007824 */ /* 0x000fe200078e0216 */
[----:B------:R-:W-:Y:S01]  /*105d0*/  PRMT R90, R20, 0x7610, R90 ;  /* 0x00007610145a7816 */ /* 0x000fe2000000005a */
[----:B------:R-:W-:Y:S01]  /*105e0*/  IMAD.MOV.U32 R13, RZ, RZ, R59 ;  /* 0x000000ffff0d7224 */ /* 0x000fe200078e003b */
[----:B------:R-:W-:Y:S01]  /*105f0*/  PRMT R105, R3, 0x5410, R12 ;  /* 0x0000541003697816 */ /* 0x000fe2000000000c */
[----:B------:R-:W-:Y:S01]  /*10600*/  IMAD.MOV.U32 R12, RZ, RZ, R54 ;  /* 0x000000ffff0c7224 */ /* 0x000fe200078e0036 */
[----:B------:R-:W-:Y:S01]  /*10610*/  LEA R3, R85, R0, 0x5 ;  /* 0x0000000055037211 */ /* 0x000fe200078e28ff */
[----:B------:R-:W-:-:S02]  /*10620*/  IMAD.MOV.U32 R0, RZ, RZ, R53 ;  /* 0x000000ffff007224 */ /* 0x000fc400078e0035 */
[----:B------:R-:W-:-:S03]  /*10630*/  IMAD.MOV.U32 R20, RZ, RZ, R60 ;  /* 0x000000ffff147224 */ /* 0x000fc600078e003c */
[----:B------:R-:W-:Y:S01]  /*10640*/  PRMT R98, R0, 0x5410, R12 ;  /* 0x0000541000627816 */ /* 0x000fe2000000000c */
[----:B0-----:R-:W-:Y:S01]  /*10650*/  @P4 IMAD.HI.U32 R0, R3, R10, RZ ;  /* 0x0000000a03004227 */ /* 0x001fe200078e00ff */
[----:B------:R-:W-:Y:S02]  /*10660*/  MOV R12, R58 ;  /* 0x0000003a000c7202 */ /* 0x000fe40000000f00 */
[----:B------:R-:W-:Y:S01]  /*10670*/  PRMT R99, R99, 0x5410, R20 ;  /* 0x0000541063637816 */ /* 0x000fe20000000014 */
[----:B------:R-:W-:Y:S01]  /*10680*/  IMAD.MOV.U32 R10, RZ, RZ, R57 ;  /* 0x000000ffff0a7224 */ /* 0x000fe200078e0039 */
[----:B-1----:R-:W-:Y:S01]  /*10690*/  @P4 SHF.R.U32.HI R3, RZ, R11, R0 ;  /* 0x0000000bff034219 */ /* 0x002fe20000011600 */
[----:B------:R-:W-:Y:S01]  /*106a0*/  IMAD.MOV.U32 R11, RZ, RZ, R63 ;  /* 0x000000ffff0b7224 */ /* 0x000fe200078e003f */
[----:B------:R-:W-:Y:S02]  /*106b0*/  PRMT R91, R12, 0x5410, R13 ;  /* 0x000054100c5b7816 */ /* 0x000fe4000000000d */
[----:B------:R-:W-:Y:S01]  /*106c0*/  PRMT R90, R90, 0x5410, R10 ;  /* 0x000054105a5a7816 */ /* 0x000fe2000000000a */
[----:B------:R-:W-:Y:S01]  /*106d0*/  IMAD.MOV.U32 R10, RZ, RZ, R62 ;  /* 0x000000ffff0a7224 */ /* 0x000fe200078e003e */
[----:B------:R-:W-:-:S02]  /*106e0*/  MOV R0, R61 ;  /* 0x0000003d00007202 */ /* 0x000fc40000000f00 */
[----:B------:R-:W-:Y:S02]  /*106f0*/  SHF.R.S32.HI R13, RZ, 0x1f, R3 ;  /* 0x0000001fff0d7819 */ /* 0x000fe40000011403 */
[----:B------:R-:W-:Y:S02]  /*10700*/  PRMT R100, R0, 0x5410, R10 ;  /* 0x0000541000647816 */ /* 0x000fe4000000000a */
[----:B------:R-:W-:Y:S01]  /*10710*/  PRMT R101, R11, 0x7610, R101 ;  /* 0x000076100b657816 */ /* 0x000fe20000000065 */
[----:B------:R-:W-:Y:S01]  /*10720*/  IMAD.WIDE.U32 R10, R3, R86, R88 ;  /* 0x00000056030a7225 */ /* 0x000fe200078e0058 */
[----:B------:R-:W-:-:S03]  /*10730*/  MOV R20, R80 ;  /* 0x0000005000147202 */ /* 0x000fc60000000f00 */
[C---:B------:R-:W-:Y:S01]  /*10740*/  IMAD R86, R13.reuse, R86, RZ ;  /* 0x000000560d567224 */ /* 0x040fe200078e02ff */
[----:B------:R-:W-:Y:S01]  /*10750*/  PRMT R97, R20, 0x7610, R97 ;  /* 0x0000761014617816 */ /* 0x000fe20000000061 */
[-C--:B------:R-:W-:Y:S02]  /*10760*/  IMAD R0, R13, R14.reuse, RZ ;  /* 0x0000000e0d007224 */ /* 0x080fe400078e02ff */
[C---:B------:R-:W-:Y:S01]  /*10770*/  IMAD.WIDE.U32 R12, R3.reuse, R14, R8 ;  /* 0x0000000e030c7225 */ /* 0x040fe200078e0008 */
[----:B------:R-:W-:Y:S01]  /*10780*/  LEA R8, P4, R10, UR4, 0x1 ;  /* 0x000000040a087c11 */ /* 0x000fe2000f8808ff */
[----:B------:R-:W-:Y:S02]  /*10790*/  UMOV UR4, 0xffffffff ;  /* 0xffffffff00047882 */ /* 0x000fe40000000000 */
[C---:B------:R-:W-:Y:S02]  /*107a0*/  IMAD R9, R3.reuse, R87, R86 ;  /* 0x0000005703097224 */ /* 0x040fe400078e0256 */
[----:B------:R-:W-:Y:S01]  /*107b0*/  IMAD R3, R3, R15, R0 ;  /* 0x0000000f03037224 */ /* 0x000fe200078e0200 */
[----:B------:R-:W-:Y:S01]  /*107c0*/  LEA R0, P5, R12, UR6, 0x1 ;  /* 0x000000060c007c11 */ /* 0x000fe2000f8a08ff */
[----:B------:R-:W-:Y:S01]  /*107d0*/  IMAD.MOV.U32 R14, RZ, RZ, R81 ;  /* 0x000000ffff0e7224 */ /* 0x000fe200078e0051 */
[----:B------:R-:W-:Y:S01]  /*107e0*/  IADD3 R9, R11, R9, RZ ;  /* 0x000000090b097210 */ /* 0x000fe20007ffe0ff */
[----:B------:R-:W-:-:S02]  /*107f0*/  IMAD.IADD R3, R13, 0x1, R3 ;  /* 0x000000010d037824 */ /* 0x000fc400078e0203 */
[----:B------:R-:W-:Y:S01]  /*10800*/  IMAD.MOV.U32 R15, RZ, RZ, R82 ;  /* 0x000000ffff0f7224 */ /* 0x000fe200078e0052 */
[----:B------:R-:W-:Y:S02]  /*10810*/  LEA.HI.X R9, R10, UR5, R9, 0x1, P4 ;  /* 0x000000050a097c11 */ /* 0x000fe4000a0f0c09 */
[----:B------:R-:W-:Y:S02]  /*10820*/  LEA.HI.X R3, R12, UR7, R3, 0x1, P5 ;  /* 0x000000070c037c11 */ /* 0x000fe4000a8f0c03 */
[----:B------:R-:W-:Y:S02]  /*10830*/  PRMT R96, R15, 0x5410, R14 ;  /* 0x000054100f607816 */ /* 0x000fe4000000000e */
[----:B--2---:R-:W-:Y:S01]  /*10840*/  LEA.HI R10, R92, R92, RZ, 0x1 ;  /* 0x0000005c5c0a7211 */ /* 0x004fe200078f08ff */
[----:B------:R-:W-:Y:S06]  /*10850*/  BRA.DIV UR4, `(.L_x_2480) ;  /* 0x000001d204807947 */ /* 0x000fec000b800000 */
.L_x_2727:
[----:B------:R-:W-:-:S03]  /*10860*/  UMOV UR4, 0xffffffff ;  /* 0xffffffff00047882 */ /* 0x000fc60000000000 */
[----:B------:R-:W-:Y:S05]  /*10870*/  BRA.DIV UR4, `(.L_x_2481) ;  /* 0x000001d204a07947 */ /* 0x000fea000b800000 */
.L_x_2730:
[----:B------:R-:W-:-:S03]  /*10880*/  UMOV UR4, 0xffffffff ;  /* 0xffffffff00047882 */ /* 0x000fc60000000000 */
[----:B------:R-:W-:Y:S05]  /*10890*/  BRA.DIV UR4, `(.L_x_2482) ;  /* 0x000001d204c07947 */ /* 0x000fea000b800000 */
.L_x_2733:
[----:B------:R-:W-:-:S03]  /*108a0*/  UMOV UR4, 0xffffffff ;  /* 0xffffffff00047882 */ /* 0x000fc60000000000 */
[----:B------:R-:W-:Y:S05]  /*108b0*/  BRA.DIV UR4, `(.L_x_2483) ;  /* 0x000001d204e07947 */ /* 0x000fea000b800000 */
.L_x_2736:
[----:B------:R-:W-:-:S03]  /*108c0*/  UMOV UR4, 0xffffffff ;  /* 0xffffffff00047882 */ /* 0x000fc60000000000 */
[----:B------:R-:W-:Y:S05]  /*108d0*/  BRA.DIV UR4, `(.L_x_2484) ;  /* 0x000001d604007947 */ /* 0x000fea000b800000 */
.L_x_2739:
[----:B------:R-:W-:-:S03]  /*108e0*/  UMOV UR4, 0xffffffff ;  /* 0xffffffff00047882 */ /* 0x000fc60000000000 */
[----:B------:R-:W-:Y:S05]  /*108f0*/  BRA.DIV UR4, `(.L_x_2485) ;  /* 0x000001d604207947 */ /* 0x000fea000b800000 */
.L_x_2742:
[----:B------:R-:W-:-:S03]  /*10900*/  UMOV UR4, 0xffffffff ;  /* 0xffffffff00047882 */ /* 0x000fc60000000000 */
[----:B------:R-:W-:Y:S05]  /*10910*/  BRA.DIV UR4, `(.L_x_2486) ;  /* 0x000001d604407947 */ /* 0x000fea000b800000 */
.L_x_2745:
[----:B------:R-:W-:-:S03]  /*10920*/  UMOV UR4, 0xffffffff ;  /* 0xffffffff00047882 */ /* 0x000fc60000000000 */
[----:B------:R-:W-:Y:S05]  /*10930*/  BRA.DIV UR4, `(.L_x_2487) ;  /* 0x000001d604607947 */ /* 0x000fea000b800000 */
.L_x_2748:
[----:B------:R-:W-:-:S03]  /*10940*/  UMOV UR4, 0xffffffff ;  /* 0xffffffff00047882 */ /* 0x000fc60000000000 */
[----:B------:R-:W-:Y:S05]  /*10950*/  BRA.DIV UR4, `(.L_x_2488) ;  /* 0x000001d604807947 */ /* 0x000fea000b800000 */
.L_x_2751:
[----:B------:R-:W-:-:S03]  /*10960*/  UMOV UR4, 0xffffffff ;  /* 0xffffffff00047882 */ /* 0x000fc60000000000 */
[----:B------:R-:W-:Y:S05]  /*10970*/  BRA.DIV UR4, `(.L_x_2489) ;  /* 0x000001d604a07947 */ /* 0x000fea000b800000 */
.L_x_2754:
[----:B------:R-:W-:-:S03]  /*10980*/  UMOV UR4, 0xffffffff ;  /* 0xffffffff00047882 */ /* 0x000fc60000000000 */
[----:B------:R-:W-:Y:S05]  /*10990*/  BRA.DIV UR4, `(.L_x_2490) ;  /* 0x000001d604c07947 */ /* 0x000fea000b800000 */
.L_x_2757:
[----:B------:R-:W-:-:S03]  /*109a0*/  UMOV UR4, 0xffffffff ;  /* 0xffffffff00047882 */ /* 0x000fc60000000000 */
[----:B------:R-:W-:Y:S05]  /*109b0*/  BRA.DIV UR4, `(.L_x_2491) ;  /* 0x000001d604e07947 */ /* 0x000fea000b800000 */
.L_x_2760:
[----:B------:R-:W-:-:S03]  /*109c0*/  UMOV UR4, 0xffffffff ;  /* 0xffffffff00047882 */ /* 0x000fc60000000000 */
[----:B------:R-:W-:Y:S05]  /*109d0*/  BRA.DIV UR4, `(.L_x_2492) ;  /* 0x000001da04007947 */ /* 0x000fea000b800000 */
.L_x_2763:
[----:B------:R-:W-:Y:S01]  /*109e0*/  UMOV UR4, 0xffffffff ;  /* 0xffffffff00047882 */ /* 0x000fe20000000000 */
[----:B------:R-:W-:Y:S02]  /*109f0*/  LOP3.LUT R10, R10, 0xfffffffe, RZ, 0xc0, !PT ;  /* 0xfffffffe0a0a7812 */ /* 0x000fe400078ec0ff */
[----:B------:R-:W-:Y:S05]  /*10a00*/  BRA.DIV UR4, `(.L_x_2493) ;  /* 0x000001da041c7947 */ /* 0x000fea000b800000 */
.L_x_2766:
[----:B------:R-:W-:Y:S01]  /*10a10*/  UMOV UR4, 0xffffffff ;  /* 0xffffffff00047882 */ /* 0x000fe20000000000 */
[----:B------:R-:W-:Y:S02]  /*10a20*/  IMAD.IADD R9, R92, 0x1, -R10 ;  /* 0x000000015c097824 */ /* 0x000fe400078e0a0a */
[----:B------:R-:W-:Y:S05]  /*10a30*/  BRA.DIV UR4, `(.L_x_2494) ;  /* 0x000001da04387947 */ /* 0x000fea000b800000 */
.L_x_2769:
[----:B------:R-:W-:Y:S01]  /*10a40*/  UMOV UR4, 0xffffffff ;  /* 0xffffffff00047882 */ /* 0x000fe20000000000 */
[----:B------:R-:W-:Y:S02]  /*10a50*/  SHF.L.U32 R9, R9, 0x1f, RZ ;  /* 0x0000001f09097819 */ /* 0x000fe400000006ff */
[----:B------:R-:W-:Y:S01]  /*10a60*/  MOV R3, R83 ;  /* 0x0000005300037202 */ /* 0x000fe20000000f00 */
[----:B------:R-:W-:Y:S06]  /*10a70*/  BRA.DIV UR4, `(.L_x_2495) ;  /* 0x000001da04507947 */ /* 0x000fec000b800000 */
.L_x_2772:
[----:B------:R-:W0:Y:S01]  /*10a80*/  SYNCS.PHASECHK.TRANS64.TRYWAIT P4, [R16+URZ+0x38800], R9 ;  /* 0x03880009100075a7 */ /* 0x000e22000808017f */
[----:B------:R-:W-:Y:S01]  /*10a90*/  PRMT R101, R101, 0x5410, R3 ;  /* 0x0000541065657816 */ /* 0x000fe20000000003 */
[----:B------:R-:W-:Y:S01]  /*10aa0*/  IMAD.MOV.U32 R0, RZ, RZ, R64 ;  /* 0x000000ffff007224 */ /* 0x000fe200078e0040 */
[----:B------:R-:W-:Y:S01]  /*10ab0*/  MOV R8, R66 ;  /* 0x0000004200087202 */ /* 0x000fe20000000f00 */
[----:B------:R-:W-:Y:S01]  /*10ac0*/  IMAD.MOV.U32 R3, RZ, RZ, R65 ;  /* 0x000000ffff037224 */ /* 0x000fe200078e0041 */
[----:B------:R-:W-:Y:S01]  /*10ad0*/  BSSY B1, `(.L_x_2496) ;  /* 0x0000019000017945 */ /* 0x000fe20003800000 */
        /* <DEDUP_REMOVED lines=17> */
[----:B------:R-:W-:-:S02]  /*10bf0*/  MOV R10, R78 ;  /* 0x0000004e000a7202 */ /* 0x000fc40000000f00 */
[----:B------:R-:W-:Y:S02]  /*10c00*/  SHF.R.S32.HI R0, RZ, 0x1f, R19 ;  /* 0x0000001fff007819 */ /* 0x000fe40000011413 */
[----:B------:R-:W-:Y:S01]  /*10c10*/  PRMT R88, R3, 0x5410, R8 ;  /* 0x0000541003587816 */ /* 0x000fe20000000008 */
[----:B------:R-:W-:Y:S01]  /*10c20*/  IMAD.MOV.U32 R8, RZ, RZ, R79 ;  /* 0x000000ffff087224 */ /* 0x000fe200078e004f */
[----:B------:R-:W-:Y:S02]  /*10c30*/  PRMT R89, R10, 0x7610, R89 ;  /* 0x000076100a597816 */ /* 0x000fe40000000059 */
[----:B------:R-:W-:Y:S01]  /*10c40*/  LEA.HI R3, R0, R19, RZ, 0x3 ;  /* 0x0000001300037211 */ /* 0x000fe200078f18ff */
[----:B0-----:R-:W-:Y:S06]  /*10c50*/  @!P4 BRA `(.L_x_2497) ;  /* 0x000001d80000c947 */ /* 0x001fec0003800000 */
.L_x_2773:
[----:B------:R-:W-:Y:S05]  /*10c60*/  BSYNC B1 ;  /* 0x0000000000017941 */ /* 0x000fea0003800000 */
.L_x_2496:
        /* <DEDUP_REMOVED lines=10> */
[--C-:B------:R-:W-:Y:S01]  /*10d10*/  HADD2.F32 R129, -RZ, R119.reuse.H1_H1 ;  /* 0x30000077ff817230 */ /* 0x100fe20000004100 */
[----:B------:R-:W-:Y:S01]  /*10d20*/  SHF.R.U32.HI R122, RZ, 0x10, R5 ;  /* 0x00000010ff7a7819 */ /* 0x000fe20000011605 */
[----:B------:R-:W-:Y:S01]  /*10d30*/  HADD2.F32 R131, -RZ, R119.H0_H0 ;  /* 0x20000077ff837230 */ /* 0x000fe20000004100 */
[----:B------:R-:W-:Y:S01]  /*10d40*/  SHF.R.S32.HI R11, RZ, 0x1f, R8 ;  /* 0x0000001fff0b7819 */ /* 0x000fe20000011408 */
[----:B0-----:R-:W-:Y:S01]  /*10d50*/  IMAD.SHL.U32 R9, R8, 0x8, RZ ;  /* 0x0000000808097824 */ /* 0x001fe200078e00ff */
[----:B------:R-:W-:Y:S01]  /*10d60*/  SHF.R.U64 R28, R28, 0x10, R29 ;  /* 0x000000101c1c7819 */ /* 0x000fe2000000121d */
[----:B------:R-:W-:Y:S01]  /*10d70*/  HADD2.F32 R128, -RZ, R122.H0_H0 ;  /* 0x2000007aff807230 */ /* 0x000fe20000004100 */
[----:B------:R-:W-:Y:S02]  /*10d80*/  LEA.HI R11, R11, R8, RZ, 0x3 ;  /* 0x000000080b0b7211 */ /* 0x000fe400078f18ff */
[----:B------:R-:W-:-:S02]  /*10d90*/  LOP3.LUT R9, R9, 0x38, RZ, 0xc0, !PT ;  /* 0x0000003809097812 */ /* 0x000fc400078ec0ff */
[----:B------:R-:W-:Y:S02]  /*10da0*/  SHF.L.U32 R11, R11, 0xa, RZ ;  /* 0x0000000a0b0b7819 */ /* 0x000fe400000006ff */
[----:B------:R-:W-:Y:S02]  /*10db0*/  LOP3.LUT R8, R9, 0x1c0, R234, 0xf8, !PT ;  /* 0x000001c009087812 */ /* 0x000fe400078ef8ea */
[----:B------:R-:W-:Y:S02]  /*10dc0*/  LOP3.LUT R13, R11, 0x7fffe000, RZ, 0xc0, !PT ;  /* 0x7fffe0000b0d7812 */ /* 0x000fe400078ec0ff */
[----:B------:R-:W-:Y:S02]  /*10dd0*/  LOP3.LUT R12, R8, R235, RZ, 0x3c, !PT ;  /* 0x000000eb080c7212 */ /* 0x000fe400078e3cff */
[----:B------:R-:W0:Y:S01]  /*10de0*/  LDS.128 R8, [R21] ;  /* 0x0000000015087984 */ /* 0x000e220000000c00 */
[----:B------:R-:W-:Y:S02]  /*10df0*/  SHF.R.U32.HI R29, RZ, 0x10, R29 ;  /* 0x00000010ff1d7819 */ /* 0x000fe4000001161d */
[----:B------:R-:W-:-:S02]  /*10e00*/  IADD3 R13, R12, R13, R236 ;  /* 0x0000000d0c0d7210 */ /* 0x000fc40007ffe0ec */
[----:B------:R-:W-:Y:S01]  /*10e10*/  SHF.R.U64 R4, R4, 0x10, R5 ;  /* 0x0000001004047819 */ /* 0x000fe20000001205 */
[----:B------:R-:W-:Y:S01]  /*10e20*/  HADD2.F32 R122, -RZ, R29.H0_H0 ;  /* 0x2000001dff7a7230 */ /* 0x000fe20000004100 */
[--C-:B------:R-:W-:Y:S01]  /*10e30*/  SHF.R.U64 R5, R30, 0x10, R31.reuse ;  /* 0x000000101e057819 */ /* 0x100fe2000000121f */
[----:B------:R-:W-:Y:S01]  /*10e40*/  IMAD R115, R13, 0x2, R16 ;  /* 0x000000020d737824 */ /* 0x000fe200078e0210 */
[----:B------:R-:W-:Y:S01]  /*10e50*/  SHF.R.U32.HI R30, RZ, 0x10, R31 ;  /* 0x00000010ff1e7819 */ /* 0x000fe2000001161f */
[----:B------:R-:W-:Y:S01]  /*10e60*/  HADD2.F32 R29, -RZ, R118.H0_H0 ;  /* 0x20000076ff1d7230 */ /* 0x000fe20000004100 */
[--C-:B------:R-:W-:Y:S01]  /*10e70*/  SHF.R.U64 R6, R6, 0x10, R7.reuse ;  /* 0x0000001006067819 */ /* 0x100fe20000001207 */
[----:B------:R-:W-:Y:S01]  /*10e80*/  HADD2.F32 R5, -RZ, R5.H0_H0 ;  /* 0x20000005ff057230 */ /* 0x000fe20000004100 */
[----:B------:R-:W1:Y:S01]  /*10e90*/  LDS.128 R12, [R115+0x14400] ;  /* 0x01440000730c7984 */ /* 0x000e620000000c00 */
[----:B------:R-:W-:Y:S01]  /*10ea0*/  SHF.R.U32.HI R7, RZ, 0x10, R7 ;  /* 0x00000010ff077819 */ /* 0x000fe20000011607 */
[----:B------:R-:W-:-:S02]  /*10eb0*/  HADD2.F32 R30, -RZ, R30.H0_H0 ;  /* 0x2000001eff1e7230 */ /* 0x000fc40000004100 */
[--C-:B0-----:R-:W-:Y:S02]  /*10ec0*/  HADD2.F32 R121, -RZ, R9.reuse.H1_H1 ;  /* 0x30000009ff797230 */ /* 0x101fe40000004100 */
[----:B------:R-:W-:Y:S02]  /*10ed0*/  HADD2.F32 R120, -RZ, R8.H0_H0 ;  /* 0x20000008ff787230 */ /* 0x000fe40000004100 */
[----:B------:R-:W-:Y:S02]  /*10ee0*/  HADD2.F32 R31, -RZ, R10.H0_H0 ;  /* 0x2000000aff1f7230 */ /* 0x000fe40000004100 */
[----:B------:R-:W-:Y:S02]  /*10ef0*/  HADD2.F32 R124, -RZ, R9.H0_H0 ;  /* 0x20000009ff7c7230 */ /* 0x000fe40000004100 */
[--C-:B------:R-:W-:Y:S02]  /*10f00*/  HADD2.F32 R9, -RZ, R11.reuse.H0_H0 ;  /* 0x2000000bff097230 */ /* 0x100fe40000004100 */
[----:B------:R-:W-:-:S02]  /*10f10*/  HADD2.F32 R11, -RZ, R11.H1_H1 ;  /* 0x3000000bff0b7230 */ /* 0x000fc40000004100 */
[----:B------:R-:W-:Y:S02]  /*10f20*/  HADD2.F32 R8, -RZ, R8.H1_H1 ;  /* 0x30000008ff087230 */ /* 0x000fe40000004100 */
[--C-:B-1----:R-:W-:Y:S02]  /*10f30*/  HADD2.F32 R126, -RZ, R13.reuse.H0_H0 ;  /* 0x2000000dff7e7230 */ /* 0x102fe40000004100 */
[----:B------:R-:W-:Y:S02]  /*10f40*/  HADD2.F32 R127, -RZ, R13.H1_H1 ;  /* 0x3000000dff7f7230 */ /* 0x000fe40000004100 */
[----:B------:R-:W-:Y:S02]  /*10f50*/  HADD2.F32 R125, -RZ, R12.H0_H0 ;  /* 0x2000000cff7d7230 */ /* 0x000fe40000004100 */
[C---:B------:R-:W-:Y:S01]  /*10f60*/  FMUL.FTZ R13, R126.reuse, R131 ;  /* 0x000000837e0d7220 */ /* 0x040fe20000410000 */
[----:B------:R-:W-:Y:S01]  /*10f70*/  FMUL.FTZ R133, R126, R129 ;  /* 0x000000817e857220 */ /* 0x000fe20000410000 */
[----:B------:R-:W-:-:S02]  /*10f80*/  HADD2.F32 R126, -RZ, R118.H1_H1 ;  /* 0x30000076ff7e7230 */ /* 0x000fc40000004100 */
[C---:B------:R-:W-:Y:S01]  /*10f90*/  FMUL.FTZ R130, R127.reuse, R128 ;  /* 0x000000807f827220 */ /* 0x040fe20000410000 */
[-C--:B------:R-:W-:Y:S01]  /*10fa0*/  FMUL.FTZ R132, R127, R122.reuse ;  /* 0x0000007a7f847220 */ /* 0x080fe20000410000 */
[----:B------:R-:W-:Y:S02]  /*10fb0*/  HADD2.F32 R123, -RZ, R14.H0_H0 ;  /* 0x2000000eff7b7230 */ /* 0x000fe40000004100 */
[----:B------:R-:W-:Y:S01]  /*10fc0*/  FFMA.FTZ R13, R124, R129, -R13 ;  /* 0x000000817c0d7223 */ /* 0x000fe2000001080d */
[----:B------:R-:W-:Y:S01]  /*10fd0*/  FFMA.FTZ R118, R121, R122, -R130 ;  /* 0x0000007a79767223 */ /* 0x000fe20000010882 */
[C---:B------:R-:W-:Y:S01]  /*10fe0*/  FMUL.FTZ R127, R125.reuse, R126 ;  /* 0x0000007e7d7f7220 */ /* 0x040fe20000410000 */
[--C-:B------:R-:W-:Y:S02]  /*10ff0*/  HADD2.F32 R130, -RZ, R117.reuse.H1_H1 ;  /* 0x30000075ff827230 */ /* 0x100fe40000004100 */
[-C--:B------:R-:W-:Y:S01]  /*11000*/  FMUL.FTZ R125, R125, R29.reuse ;  /* 0x0000001d7d7d7220 */ /* 0x080fe20000410000 */
[----:B------:R-:W-:Y:S01]  /*11010*/  FFMA.FTZ R121, R121, R128, R132 ;  /* 0x0000008079797223 */ /* 0x000fe20000010084 */
[----:B------:R-:W-:Y:S01]  /*11020*/  FFMA.FTZ R29, R120, R29, -R127 ;  /* 0x0000001d781d7223 */ /* 0x000fe2000001087f */
[----:B------:R-:W-:-:S02]  /*11030*/  HADD2.F32 R122, -RZ, R117.H0_H0 ;  /* 0x20000075ff7a7230 */ /* 0x000fc40000004100 */
[----:B------:R-:W-:Y:S01]  /*11040*/  FFMA.FTZ R120, R120, R126, R125 ;  /* 0x0000007e78787223 */ /* 0x000fe2000001007d */
[--C-:B------:R-:W-:Y:S02]  /*11050*/  HADD2.F32 R119, -RZ, R15.reuse.H0_H0 ;  /* 0x2000000fff777230 */ /* 0x100fe40000004100 */
[C---:B------:R-:W-:Y:S01]  /*11060*/  FMUL.FTZ R132, R123.reuse, R130 ;  /* 0x000000827b847220 */ /* 0x040fe20000410000 */
[--C-:B------:R-:W-:Y:S02]  /*11070*/  HADD2.F32 R128, -RZ, R116.reuse.H0_H0 ;  /* 0x20000074ff807230 */ /* 0x100fe40000004100 */
[-C--:B------:R-:W-:Y:S01]  /*11080*/  FMUL.FTZ R134, R123, R122.reuse ;  /* 0x0000007a7b867220 */ /* 0x080fe20000410000 */
[----:B------:R-:W-:Y:S02]  /*11090*/  HADD2.F32 R126, -RZ, R116.H1_H1 ;  /* 0x30000074ff7e7230 */ /* 0x000fe40000004100 */
[----:B------:R-:W-:Y:S01]  /*110a0*/  FFMA.FTZ R116, R31, R122, -R132 ;  /* 0x0000007a1f747223 */ /* 0x000fe20000010884 */
[----:B------:R-:W-:-:S02]  /*110b0*/  HADD2.F32 R15, -RZ, R15.H1_H1 ;  /* 0x3000000fff0f7230 */ /* 0x000fc40000004100 */
[C---:B------:R-:W-:Y:S01]  /*110c0*/  FMUL.FTZ R132, R119.reuse, R128 ;  /* 0x0000008077847220 */ /* 0x040fe20000410000 */
[----:B------:R-:W-:Y:S02]  /*110d0*/  HADD2.F32 R122, -RZ, R7.H0_H0 ;  /* 0x20000007ff7a7230 */ /* 0x000fe40000004100 */
[----:B------:R-:W-:Y:S01]  /*110e0*/  FMUL.FTZ R119, R119, R126 ;  /* 0x0000007e77777220 */ /* 0x000fe20000410000 */
[----:B------:R-:W-:Y:S01]  /*110f0*/  FFMA.FTZ R31, R31, R130, R134 ;  /* 0x000000821f1f7223 */ /* 0x000fe20000010086 */
[----:B------:R-:W-:Y:S01]  /*11100*/  FFMA.FTZ R132, R9, R126, -R132 ;  /* 0x0000007e09847223 */ /* 0x000fe20000010884 */
[C---:B------:R-:W-:Y:S01]  /*11110*/  FMUL.FTZ R126, R15.reuse, R30 ;  /* 0x0000001e0f7e7220 */ /* 0x040fe20000410000 */
[----:B------:R-:W-:Y:S01]  /*11120*/  FMUL.FTZ R130, R15, R122 ;  /* 0x0000007a0f827220 */ /* 0x000fe20000410000 */
[----:B------:R-:W-:Y:S01]  /*11130*/  FFMA.FTZ R128, R9, R128, R119 ;  /* 0x0000008009807223 */ /* 0x000fe20000010077 */
[----:B------:R-:W-:Y:S02]  /*11140*/  HADD2.F32 R12, -RZ, R12.H1_H1 ;  /* 0x3000000cff0c7230 */ /* 0x000fe40000004100 */
[----:B------:R-:W-:Y:S01]  /*11150*/  FFMA.FTZ R125, R11, R122, R126 ;  /* 0x0000007a0b7d7223 */ /* 0x000fe2000001007e */
[----:B------:R-:W-:-:S02]  /*11160*/  HADD2.F32 R14, -RZ, R14.H1_H1 ;  /* 0x3000000eff0e7230 */ /* 0x000fc40000004100 */
[----:B------:R-:W-:Y:S01]  /*11170*/  FFMA.FTZ R123, R11, R30, -R130 ;  /* 0x0000001e0b7b7223 */ /* 0x000fe20000010882 */
[----:B------:R-:W-:Y:S02]  /*11180*/  HADD2.F32 R9, -RZ, R4.H0_H0 ;  /* 0x20000004ff097230 */ /* 0x000fe40000004100 */
[----:B------:R-:W-:Y:S01]  /*11190*/  FFMA.FTZ R124, R124, R131, R133 ;  /* 0x000000837c7c7223 */ /* 0x000fe20000010085 */
[----:B------:R-:W-:Y:S02]  /*111a0*/  HADD2.F32 R15, -RZ, R6.H0_H0 ;  /* 0x20000006ff0f7230 */ /* 0x000fe40000004100 */
[----:B------:R-:W-:Y:S02]  /*111b0*/  HADD2.F32 R7, -RZ, R28.H0_H0 ;  /* 0x2000001cff077230 */ /* 0x000fe40000004100 */
[----:B------:R-:W-:Y:S01]  /*111c0*/  FMUL.FTZ R11, R12, R9 ;  /* 0x000000090c0b7220 */ /* 0x000fe20000410000 */
[----:B------:R-:W-:Y:S02]  /*111d0*/  HADD2.F32 R10, -RZ, R10.H1_H1 ;  /* 0x3000000aff0a7230 */ /* 0x000fe40000004100 */
[C---:B------:R-:W-:Y:S01]  /*111e0*/  FMUL.FTZ R119, R14.reuse, R15 ;  /* 0x0000000f0e777220 */ /* 0x040fe20000410000 */
[----:B------:R-:W-:Y:S01]  /*111f0*/  FMUL.FTZ R14, R14, R5 ;  /* 0x000000050e0e7220 */ /* 0x000fe20000410000 */
[-C--:B------:R-:W-:Y:S01]  /*11200*/  FMUL.FTZ R12, R12, R7.reuse ;  /* 0x000000070c0c7220 */ /* 0x080fe20000410000 */
[----:B------:R-:W-:Y:S01]  /*11210*/  FFMA.FTZ R4, R8, R7, -R11 ;  /* 0x0000000708047223 */ /* 0x000fe2000001080b */
[C---:B------:R-:W-:Y:S01]  /*11220*/  FFMA.FTZ R119, R10.reuse, R5, -R119 ;  /* 0x000000050a777223 */ /* 0x040fe20000010877 */
        /* <DEDUP_REMOVED lines=12> */
.L_x_2501:
[----:B------:R-:W-:Y:S05]  /*112f0*/  BSYNC B2 ;  /* 0x0000000000027941 */ /* 0x000fea0003800000 */
.L_x_2500:
[----:B------:R-:W-:Y:S05]  /*11300*/  @P4 BRA `(.L_x_2499) ;  /* 0x0000000400804947 */ /* 0x000fea0003800000 */
[----:B------:R-:W2:Y:S01]  /*11310*/  LDL R119, [R1+0x88] ;  /* 0x0000880001777983 */ /* 0x000ea20000100800 */
[----:B------:R-:W-:Y:S01]  /*11320*/  LEA.HI R114, R114, R20, RZ, 0x1d ;  /* 0x0000001472727211 */ /* 0x000fe200078fe8ff */
[--C-:B------:R-:W-:Y:S01]  /*11330*/  HADD2.F32 R116, -RZ, R110.reuse.H1_H1 ;  /* 0x3000006eff747230 */ /* 0x100fe20000004100 */
[----:B-1----:R-:W-:Y:S01]  /*11340*/  SHF.R.U64 R21, R26, 0x10, R27 ;  /* 0x000000101a157819 */ /* 0x002fe2000000121b */
[----:B------:R-:W-:Y:S01]  /*11350*/  HADD2.F32 R115, -RZ, R110.H0_H0 ;  /* 0x2000006eff737230 */ /* 0x000fe20000004100 */
[----:B------:R-:W-:Y:S01]  /*11360*/  SHF.R.S32.HI R7, RZ, 0x1f, R114 ;  /* 0x0000001fff077819 */ /* 0x000fe20000011472 */
[----:B------:R-:W-:Y:S01]  /*11370*/  IMAD.SHL.U32 R4, R114, 0x8, RZ ;  /* 0x0000000872047824 */ /* 0x000fe200078e00ff */
[----:B------:R-:W-:Y:S01]  /*11380*/  SHF.R.U64 R14, R46, 0x10, R47 ;  /* 0x000000102e0e7819 */ /* 0x000fe2000000122f */
[----:B------:R-:W-:Y:S01]  /*11390*/  HADD2.F32 R21, -RZ, R21.H0_H0 ;  /* 0x20000015ff157230 */ /* 0x000fe20000004100 */
[----:B------:R-:W-:Y:S02]  /*113a0*/  LEA.HI R7, R7, R114, RZ, 0x3 ;  /* 0x0000007207077211 */ /* 0x000fe400078f18ff */
[----:B------:R-:W-:-:S02]  /*113b0*/  LOP3.LUT R5, R4, 0x38, RZ, 0xc0, !PT ;  /* 0x0000003804057812 */ /* 0x000fc400078ec0ff */
[----:B------:R-:W-:Y:S02]  /*113c0*/  SHF.L.U32 R7, R7, 0xa, RZ ;  /* 0x0000000a07077819 */ /* 0x000fe400000006ff */
[----:B------:R-:W-:Y:S02]  /*113d0*/  LOP3.LUT R4, R5, 0x1c0, R234, 0xf8, !PT ;  /* 0x000001c005047812 */ /* 0x000fe400078ef8ea */
[----:B0-----:R-:W-:Y:S02]  /*113e0*/  LOP3.LUT R9, R7, 0x7fffe000, RZ, 0xc0, !PT ;  /* 0x7fffe00007097812 */ /* 0x001fe400078ec0ff */
[----:B------:R-:W-:Y:S02]  /*113f0*/  LOP3.LUT R8, R4, R235, RZ, 0x3c, !PT ;  /* 0x000000eb04087212 */ /* 0x000fe400078e3cff */
[----:B------:R-:W-:Y:S01]  /*11400*/  SHF.R.U32.HI R46, RZ, 0x10, R47 ;  /* 0x00000010ff2e7819 */ /* 0x000fe2000001162f */
[----:B------:R-:W-:Y:S01]  /*11410*/  HADD2.F32 R47, -RZ, R112.H1_H1 ;  /* 0x30000070ff2f7230 */ /* 0x000fe20000004100 */
[----:B------:R-:W-:-:S02]  /*11420*/  IADD3 R9, R8, R9, R236 ;  /* 0x0000000908097210 */ /* 0x000fc40007ffe0ec */
[----:B------:R-:W-:Y:S01]  /*11430*/  SHF.R.U32.HI R114, RZ, 0x10, R45 ;  /* 0x00000010ff727819 */ /* 0x000fe2000001162d */
[----:B------:R-:W-:Y:S01]  /*11440*/  HADD2.F32 R46, -RZ, R46.H0_H0 ;  /* 0x2000002eff2e7230 */ /* 0x000fe20000004100 */
[----:B------:R-:W-:Y:S01]  /*11450*/  SHF.R.U32.HI R118, RZ, 0x10, R25 ;  /* 0x00000010ff767819 */ /* 0x000fe20000011619 */
[----:B------:R-:W-:Y:S01]  /*11460*/  IMAD R12, R9, 0x2, R16 ;  /* 0x00000002090c7824 */ /* 0x000fe200078e0210 */
[----:B------:R-:W-:Y:S01]  /*11470*/  SHF.R.U64 R13, R44, 0x10, R45 ;  /* 0x000000102c0d7819 */ /* 0x000fe2000000122d */
[----:B------:R-:W-:Y:S01]  /*11480*/  HADD2.F32 R114, -RZ, R114.H0_H0 ;  /* 0x20000072ff727230 */ /* 0x000fe20000004100 */
[----:B------:R-:W-:Y:S01]  /*11490*/  SHF.R.U64 R15, R24, 0x10, R25 ;  /* 0x00000010180f7819 */ /* 0x000fe20000001219 */
[----:B------:R-:W-:Y:S01]  /*114a0*/  HADD2.F32 R118, -RZ, R118.H0_H0 ;  /* 0x20000076ff767230 */ /* 0x000fe20000004100 */
[----:B------:R-:W0:Y:S01]  /*114b0*/  LDS.128 R8, [R12+0x14400] ;  /* 0x014400000c087984 */ /* 0x000e220000000c00 */
[----:B------:R-:W-:Y:S01]  /*114c0*/  SHF.R.U32.HI R27, RZ, 0x10, R27 ;  /* 0x00000010ff1b7819 */ /* 0x000fe2000001161b */
[----:B------:R-:W-:-:S02]  /*114d0*/  HADD2.F32 R13, -RZ, R13.H0_H0 ;  /* 0x2000000dff0d7230 */ /* 0x000fc40000004100 */
[----:B------:R-:W-:Y:S02]  /*114e0*/  HADD2.F32 R15, -RZ, R15.H0_H0 ;  /* 0x2000000fff0f7230 */ /* 0x000fe40000004100 */
[----:B0-----:R-:W-:Y:S02]  /*114f0*/  HADD2.F32 R31, -RZ, R9.H1_H1 ;  /* 0x30000009ff1f7230 */ /* 0x001fe40000004100 */
[----:B------:R-:W-:Y:S02]  /*11500*/  HADD2.F32 R30, -RZ, R8.H0_H0 ;  /* 0x20000008ff1e7230 */ /* 0x000fe40000004100 */
[----:B------:R-:W-:Y:S02]  /*11510*/  HADD2.F32 R44, -RZ, R10.H0_H0 ;  /* 0x2000000aff2c7230 */ /* 0x000fe40000004100 */
[----:B------:R-:W-:Y:S01]  /*11520*/  FMUL.FTZ R110, R31, R118 ;  /* 0x000000761f6e7220 */ /* 0x000fe20000410000 */
[--C-:B------:R-:W-:Y:S02]  /*11530*/  HADD2.F32 R45, -RZ, R11.reuse.H0_H0 ;  /* 0x2000000bff2d7230 */ /* 0x100fe40000004100 */
[----:B------:R-:W-:-:S02]  /*11540*/  HADD2.F32 R11, -RZ, R11.H1_H1 ;  /* 0x3000000bff0b7230 */ /* 0x000fc40000004100 */
[----:B------:R-:W-:Y:S02]  /*11550*/  HADD2.F32 R8, -RZ, R8.H1_H1 ;  /* 0x30000008ff087230 */ /* 0x000fe40000004100 */
[----:B------:R-:W-:Y:S01]  /*11560*/  HADD2.F32 R10, -RZ, R10.H1_H1 ;  /* 0x3000000aff0a7230 */ /* 0x000fe20000004100 */
[----:B--2---:R-:W0:Y:S02]  /*11570*/  LDS.128 R4, [R119] ;  /* 0x0000000077047984 */ /* 0x004e240000000c00 */
[--C-:B0-----:R-:W-:Y:S02]  /*11580*/  HADD2.F32 R26, -RZ, R5.reuse.H0_H0 ;  /* 0x20000005ff1a7230 */ /* 0x101fe40000004100 */
[----:B------:R-:W-:Y:S02]  /*11590*/  HADD2.F32 R29, -RZ, R5.H1_H1 ;  /* 0x30000005ff1d7230 */ /* 0x000fe40000004100 */
[----:B------:R-:W-:Y:S02]  /*115a0*/  HADD2.F32 R5, -RZ, R9.H0_H0 ;  /* 0x20000009ff057230 */ /* 0x000fe40000004100 */
[----:B------:R-:W-:-:S02]  /*115b0*/  HADD2.F32 R28, -RZ, R4.H0_H0 ;  /* 0x20000004ff1c7230 */ /* 0x000fc40000004100 */
[----:B------:R-:W-:Y:S02]  /*115c0*/  HADD2.F32 R25, -RZ, R6.H0_H0 ;  /* 0x20000006ff197230 */ /* 0x000fe40000004100 */
[CC--:B------:R-:W-:Y:S01]  /*115d0*/  FMUL.FTZ R9, R5.reuse, R116.reuse ;  /* 0x0000007405097220 */ /* 0x0c0fe20000410000 */
[-C--:B------:R-:W-:Y:S01]  /*115e0*/  FMUL.FTZ R117, R5, R47.reuse ;  /* 0x0000002f05757220 */ /* 0x080fe20000410000 */
[----:B------:R-:W-:Y:S02]  /*115f0*/  HADD2.F32 R24, -RZ, R7.H0_H0 ;  /* 0x20000007ff187230 */ /* 0x000fe40000004100 */
[C---:B------:R-:W-:Y:S01]  /*11600*/  FFMA.FTZ R5, R26.reuse, R47, -R9 ;  /* 0x0000002f1a057223 */ /* 0x040fe20000010809 */
[----:B------:R-:W-:Y:S02]  /*11610*/  HADD2.F32 R47, -RZ, R112.H0_H0 ;  /* 0x20000070ff2f7230 */ /* 0x000fe40000004100 */
[----:B------:R-:W-:Y:S01]  /*11620*/  FFMA.FTZ R9, R26, R116, R117 ;  /* 0x000000741a097223 */ /* 0x000fe20000010075 */
[----:B------:R-:W-:Y:S01]  /*11630*/  FMUL.FTZ R112, R31, R114 ;  /* 0x000000721f707220 */ /* 0x000fe20000410000 */
[----:B------:R-:W-:Y:S01]  /*11640*/  FMUL.FTZ R117, R30, R115 ;  /* 0x000000731e757220 */ /* 0x000fe20000410000 */
[----:B------:R-:W-:-:S02]  /*11650*/  HADD2.F32 R31, -RZ, R111.H0_H0 ;  /* 0x2000006fff1f7230 */ /* 0x000fc40000004100 */
[-C--:B------:R-:W-:Y:S01]  /*11660*/  FMUL.FTZ R30, R30, R47.reuse ;  /* 0x0000002f1e1e7220 */ /* 0x080fe20000410000 */
[C---:B------:R-:W-:Y:S01]  /*11670*/  FFMA.FTZ R26, R29.reuse, R114, -R110 ;  /* 0x000000721d1a7223 */ /* 0x040fe2000001086e */
[----:B------:R-:W-:Y:S01]  /*11680*/  FFMA.FTZ R112, R29, R118, R112 ;  /* 0x000000761d707223 */ /* 0x000fe20000010070 */
[--C-:B------:R-:W-:Y:S02]  /*11690*/  HADD2.F32 R29, -RZ, R113.reuse.H0_H0 ;  /* 0x20000071ff1d7230 */ /* 0x100fe40000004100 */
[C---:B------:R-:W-:Y:S01]  /*116a0*/  FFMA.FTZ R117, R28.reuse, R47, -R117 ;  /* 0x0000002f1c757223 */ /* 0x040fe20000010875 */
[----:B------:R-:W-:Y:S01]  /*116b0*/  FFMA.FTZ R30, R28, R115, R30 ;  /* 0x000000731c1e7223 */ /* 0x000fe2000001001e */
[C---:B------:R-:W-:Y:S01]  /*116c0*/  FMUL.FTZ R28, R44.reuse, R31 ;  /* 0x0000001f2c1c7220 */ /* 0x040fe20000410000 */
[----:B------:R-:W-:Y:S02]  /*116d0*/  HADD2.F32 R113, -RZ, R113.H1_H1 ;  /* 0x30000071ff717230 */ /* 0x000fe40000004100 */
[----:B------:R-:W-:Y:S01]  /*116e0*/  FMUL.FTZ R44, R44, R29 ;  /* 0x0000001d2c2c7220 */ /* 0x000fe20000410000 */
[----:B------:R-:W-:-:S02]  /*116f0*/  HADD2.F32 R111, -RZ, R111.H1_H1 ;  /* 0x3000006fff6f7230 */ /* 0x000fc40000004100 */
[----:B------:R-:W-:Y:S01]  /*11700*/  FFMA.FTZ R29, R25, R29, -R28 ;  /* 0x0000001d191d7223 */ /* 0x000fe2000001081c */
[----:B------:R-:W-:Y:S02]  /*11710*/  HADD2.F32 R28, -RZ, R27.H0_H0 ;  /* 0x2000001bff1c7230 */ /* 0x000fe40000004100 */
[C---:B------:R-:W-:Y:S01]  /*11720*/  FMUL.FTZ R110, R45.reuse, R113 ;  /* 0x000000712d6e7220 */ /* 0x040fe20000410000 */
[----:B------:R-:W-:Y:S02]  /*11730*/  HADD2.F32 R7, -RZ, R7.H1_H1 ;  /* 0x30000007ff077230 */ /* 0x000fe40000004100 */
[----:B------:R-:W-:Y:S01]  /*11740*/  FMUL.FTZ R27, R45, R111 ;  /* 0x0000006f2d1b7220 */ /* 0x000fe20000410000 */
[----:B------:R-:W-:Y:S01]  /*11750*/  FFMA.FTZ R44, R25, R31, R44 ;  /* 0x0000001f192c7223 */ /* 0x000fe2000001002c */
[C---:B------:R-:W-:Y:S01]  /*11760*/  FFMA.FTZ R110, R24.reuse, R111, R110 ;  /* 0x0000006f186e7223 */ /* 0x040fe2000001006e */
[C---:B------:R-:W-:Y:S01]  /*11770*/  FMUL.FTZ R114, R11.reuse, R28 ;  /* 0x0000001c0b727220 */ /* 0x040fe20000410000 */
[----:B------:R-:W-:Y:S01]  /*11780*/  FFMA.FTZ R27, R24, R113, -R27 ;  /* 0x00000071181b7223 */ /* 0x000fe2000001081b */
[----:B------:R-:W-:Y:S01]  /*11790*/  FMUL.FTZ R24, R11, R46 ;  /* 0x0000002e0b187220 */ /* 0x000fe20000410000 */
[----:B------:R-:W-:-:S02]  /*117a0*/  HADD2.F32 R11, -RZ, R14.H0_H0 ;  /* 0x2000000eff0b7230 */ /* 0x000fc40000004100 */
[C---:B------:R-:W-:Y:S01]  /*117b0*/  FFMA.FTZ R114, R7.reuse, R46, -R114 ;  /* 0x0000002e07727223 */ /* 0x040fe20000010872 */
[----:B------:R-:W-:Y:S02]  /*117c0*/  HADD2.F32 R4, -RZ, R4.H1_H1 ;  /* 0x30000004ff047230 */ /* 0x000fe40000004100 */
[----:B------:R-:W-:Y:S01]  /*117d0*/  FFMA.FTZ R31, R7, R28, R24 ;  /* 0x0000001c071f7223 */ /* 0x000fe20000010018 */
[----:B------:R-:W-:Y:S02]  /*117e0*/  HADD2.F32 R6, -RZ, R6.H1_H1 ;  /* 0x30000006ff067230 */ /* 0x000fe40000004100 */
[----:B------:R-:W-:Y:S01]  /*117f0*/  FMUL.FTZ R7, R8, R15 ;  /* 0x0000000f08077220 */ /* 0x000fe20000410000 */
        /* <DEDUP_REMOVED lines=17> */
.L_x_2499:
[----:B------:R-:W-:Y:S05]  /*11910*/  BSYNC B1 ;  /* 0x0000000000017941 */ /* 0x000fea0003800000 */
.L_x_2498:
[----:B------:R-:W-:Y:S04]  /*11920*/  BSSY B1, `(.L_x_2502) ;  /* 0x00000d2000017945 */ /* 0x000fe80003800000 */
[----:B------:R-:W-:Y:S05]  /*11930*/  @P1 BRA `(.L_x_2503) ;  /* 0x0000000c00401947 */ /* 0x000fea0003800000 */
[----:B------:R3:W5:Y:S01]  /*11940*/  LDL R110, [R1+0x7c] ;  /* 0x00007c00016e7983 */ /* 0x0007620000100800 */
[----:B--2---:R-:W2:Y:S01]  /*11950*/  LDC R12, c[0x0][0x3d4] ;  /* 0x0000f500ff0c7b82 */ /* 0x004ea20000000800 */
[----:B------:R-:W-:Y:S01]  /*11960*/  BSSY B2, `(.L_x_2504) ;  /* 0x0000066000027945 */ /* 0x000fe20003800000 */
[-C--:B--2---:R-:W-:Y:S02]  /*11970*/  ISETP.GE.AND P0, PT, R17, R12.reuse, PT ;  /* 0x0000000c1100720c */ /* 0x084fe40003f06270 */
[----:B------:R-:W-:-:S11]  /*11980*/  ISETP.GE.AND P1, PT, R19, R12, PT ;  /* 0x0000000c1300720c */ /* 0x000fd60003f26270 */
[----:B---3--:R-:W-:Y:S05]  /*11990*/  @P0 BRA `(.L_x_2505) ;  /* 0x0000000400880947 */ /* 0x008fea0003800000 */
[----:B-1----:R-:W-:Y:S02]  /*119a0*/  LEA.HI R4, R12, R85, RZ, 0x1d ;  /* 0x000000550c047211 */ /* 0x002fe400078fe8ff */
[----:B-----5:R-:W-:Y:S02]  /*119b0*/  R2UR UR4, R110 ;  /* 0x000000006e0472ca */ /* 0x020fe400000e0000 */
[----:B------:R-:W-:Y:S01]  /*119c0*/  SHF.R.S32.HI R5, RZ, 0x1f, R4 ;  /* 0x0000001fff057819 */ /* 0x000fe20000011404 */
[----:B------:R-:W-:Y:S01]  /*119d0*/  IMAD.SHL.U32 R6, R4, 0x8, RZ ;  /* 0x0000000804067824 */ /* 0x000fe200078e00ff */
[----:B------:R-:W-:Y:S02]  /*119e0*/  LOP3.LUT R7, R229, 0x38, R17, 0xf8, !PT ;  /* 0x00000038e5077812 */ /* 0x000fe400078ef811 */
[----:B------:R-:W-:Y:S02]  /*119f0*/  LEA.HI R5, R5, R4, RZ, 0x3 ;  /* 0x0000000405057211 */ /* 0x000fe400078f18ff */
[----:B------:R-:W-:-:S02]  /*11a00*/  LOP3.LUT R4, R229, 0x38, R6, 0xf8, !PT ;  /* 0x00000038e5047812 */ /* 0x000fc400078ef806 */
[----:B------:R-:W-:Y:S02]  /*11a10*/  SHF.L.U32 R5, R5, 0xa, RZ ;  /* 0x0000000a05057819 */ /* 0x000fe400000006ff */
[----:B0-----:R-:W-:Y:S02]  /*11a20*/  LOP3.LUT R9, R4, R233, RZ, 0x3c, !PT ;  /* 0x000000e904097212 */ /* 0x001fe400078e3cff */
[----:B------:R-:W-:Y:S02]  /*11a30*/  LOP3.LUT R8, R5, 0x7fffe000, RZ, 0xc0, !PT ;  /* 0x7fffe00005087812 */ /* 0x000fe400078ec0ff */
[----:B------:R-:W-:Y:S02]  /*11a40*/  LOP3.LUT R7, R230, R7, R233, 0xf6, !PT ;  /* 0x00000007e6077212 */ /* 0x000fe400078ef6e9 */
[----:B------:R-:W-:Y:S02]  /*11a50*/  IADD3 R9, R9, R8, R230 ;  /* 0x0000000809097210 */ /* 0x000fe40007ffe0e6 */
[----:B------:R-:W-:-:S02]  /*11a60*/  LEA R13, R7, UR4, 0x1 ;  /* 0x00000004070d7c11 */ /* 0x000fc4000f8e08ff */
[--C-:B------:R-:W-:Y:S01]  /*11a70*/  SHF.R.U64 R15, R40, 0x10, R41.reuse ;  /* 0x00000010280f7819 */ /* 0x100fe20000001229 */
[----:B------:R-:W-:Y:S01]  /*11a80*/  IMAD R14, R9, 0x2, R16 ;  /* 0x00000002090e7824 */ /* 0x000fe200078e0210 */
[----:B------:R-:W-:Y:S01]  /*11a90*/  SHF.R.U32.HI R47, RZ, 0x10, R41 ;  /* 0x00000010ff2f7819 */ /* 0x000fe20000011629 */
[----:B------:R-:W0:Y:S01]  /*11aa0*/  LDS.128 R4, [R13] ;  /* 0x000000000d047984 */ /* 0x000e220000000c00 */
[--C-:B------:R-:W-:Y:S01]  /*11ab0*/  SHF.R.U64 R25, R34, 0x10, R35.reuse ;  /* 0x0000001022197819 */ /* 0x100fe20000001223 */
[----:B------:R-:W-:Y:S01]  /*11ac0*/  HADD2.F32 R41, -RZ, R106.H1_H1 ;  /* 0x3000006aff297230 */ /* 0x000fe20000004100 */
[----:B------:R-:W-:Y:S01]  /*11ad0*/  SHF.R.U32.HI R44, RZ, 0x10, R35 ;  /* 0x00000010ff2c7819 */ /* 0x000fe20000011623 */
[----:B------:R-:W1:Y:S01]  /*11ae0*/  LDS.128 R8, [R14+0x14400] ;  /* 0x014400000e087984 */ /* 0x000e620000000c00 */
[----:B------:R-:W-:Y:S01]  /*11af0*/  HADD2.F32 R35, -RZ, R108.H1_H1 ;  /* 0x3000006cff237230 */ /* 0x000fe20000004100 */
[----:B------:R-:W-:Y:S01]  /*11b00*/  SHF.R.U32.HI R40, RZ, 0x10, R33 ;  /* 0x00000010ff287819 */ /* 0x000fe20000011621 */
[----:B------:R-:W-:Y:S01]  /*11b10*/  HADD2.F32 R106, -RZ, R106.H0_H0 ;  /* 0x2000006aff6a7230 */ /* 0x000fe20000004100 */
[--C-:B------:R-:W-:Y:S01]  /*11b20*/  SHF.R.U64 R21, R42, 0x10, R43.reuse ;  /* 0x000000102a157819 */ /* 0x100fe2000000122b */
[----:B------:R-:W-:Y:S01]  /*11b30*/  HADD2.F32 R108, -RZ, R108.H0_H0 ;  /* 0x2000006cff6c7230 */ /* 0x000fe20000004100 */
[----:B------:R-:W-:Y:S01]  /*11b40*/  SHF.R.U32.HI R46, RZ, 0x10, R43 ;  /* 0x00000010ff2e7819 */ /* 0x000fe2000001162b */
[----:B------:R-:W-:Y:S01]  /*11b50*/  HADD2.F32 R34, -RZ, R40.H0_H0 ;  /* 0x20000028ff227230 */ /* 0x000fe20000004100 */
[----:B------:R-:W-:Y:S01]  /*11b60*/  SHF.R.U64 R24, R32, 0x10, R33 ;  /* 0x0000001020187819 */ /* 0x000fe20000001221 */
[----:B------:R-:W-:-:S02]  /*11b70*/  HADD2.F32 R25, -RZ, R25.H0_H0 ;  /* 0x20000019ff197230 */ /* 0x000fc40000004100 */
[----:B------:R-:W-:Y:S02]  /*11b80*/  HADD2.F32 R15, -RZ, R15.H0_H0 ;  /* 0x2000000fff0f7230 */ /* 0x000fe40000004100 */
[----:B------:R-:W-:Y:S02]  /*11b90*/  HADD2.F32 R21, -RZ, R21.H0_H0 ;  /* 0x20000015ff157230 */ /* 0x000fe40000004100 */
[--C-:B0-----:R-:W-:Y:S02]  /*11ba0*/  HADD2.F32 R26, -RZ, R5.reuse.H0_H0 ;  /* 0x20000005ff1a7230 */ /* 0x101fe40000004100 */
[----:B------:R-:W-:Y:S02]  /*11bb0*/  HADD2.F32 R27, -RZ, R5.H1_H1 ;  /* 0x30000005ff1b7230 */ /* 0x000fe40000004100 */
[--C-:B-1----:R-:W-:Y:S02]  /*11bc0*/  HADD2.F32 R30, -RZ, R9.reuse.H0_H0 ;  /* 0x20000009ff1e7230 */ /* 0x102fe40000004100 */
[----:B------:R-:W-:-:S02]  /*11bd0*/  HADD2.F32 R31, -RZ, R9.H1_H1 ;  /* 0x30000009ff1f7230 */ /* 0x000fc40000004100 */
[----:B------:R-:W-:Y:S02]  /*11be0*/  HADD2.F32 R9, -RZ, R8.H0_H0 ;  /* 0x20000008ff097230 */ /* 0x000fe40000004100 */
[C---:B------:R-:W-:Y:S01]  /*11bf0*/  FMUL.FTZ R43, R30.reuse, R41 ;  /* 0x000000291e2b7220 */ /* 0x040fe20000410000 */
[-C--:B------:R-:W-:Y:S01]  /*11c00*/  FMUL.FTZ R45, R30, R35.reuse ;  /* 0x000000231e2d7220 */ /* 0x080fe20000410000 */
[----:B------:R-:W-:Y:S02]  /*11c10*/  HADD2.F32 R30, -RZ, R47.H0_H0 ;  /* 0x2000002fff1e7230 */ /* 0x000fe40000004100 */
[C---:B------:R-:W-:Y:S01]  /*11c20*/  FMUL.FTZ R40, R31.reuse, R34 ;  /* 0x000000221f287220 */ /* 0x040fe20000410000 */
[C---:B------:R-:W-:Y:S01]  /*11c30*/  FFMA.FTZ R43, R26.reuse, R35, -R43 ;  /* 0x000000231a2b7223 */ /* 0x040fe2000001082b */
[----:B------:R-:W-:Y:S01]  /*11c40*/  FFMA.FTZ R45, R26, R41, R45 ;  /* 0x000000291a2d7223 */ /* 0x000fe2000001002d */
[----:B------:R-:W-:Y:S02]  /*11c50*/  HADD2.F32 R5, -RZ, R4.H0_H0 ;  /* 0x20000004ff057230 */ /* 0x000fe40000004100 */
[----:B------:R-:W-:Y:S01]  /*11c60*/  FMUL.FTZ R42, R31, R30 ;  /* 0x0000001e1f2a7220 */ /* 0x000fe20000410000 */
[C---:B------:R-:W-:Y:S01]  /*11c70*/  FMUL.FTZ R26, R9.reuse, R106 ;  /* 0x0000006a091a7220 */ /* 0x040fe20000410000 */
        /* <DEDUP_REMOVED lines=8> */
[----:B------:R-:W-:Y:S01]  /*11d00*/  FMUL.FTZ R5, R32, R31 ;  /* 0x0000001f20057220 */ /* 0x000fe20000410000 */
[----:B------:R-:W-:-:S02]  /*11d10*/  HADD2.F32 R34, -RZ, R107.H1_H1 ;  /* 0x3000006bff227230 */ /* 0x000fc40000004100 */
[-C--:B------:R-:W-:Y:S01]  /*11d20*/  FMUL.FTZ R41, R32, R9.reuse ;  /* 0x0000000920297220 */ /* 0x080fe20000410000 */
[----:B------:R-:W-:Y:S02]  /*11d30*/  HADD2.F32 R28, -RZ, R6.H0_H0 ;  /* 0x20000006ff1c7230 */ /* 0x000fe40000004100 */
[----:B------:R-:W-:Y:S01]  /*11d40*/  FFMA.FTZ R40, R27, R30, -R40 ;  /* 0x0000001e1b287223 */ /* 0x000fe20000010828 */
[----:B------:R-:W-:Y:S02]  /*11d50*/  HADD2.F32 R29, -RZ, R7.H0_H0 ;  /* 0x20000007ff1d7230 */ /* 0x000fe40000004100 */
[----:B------:R-:W-:Y:S02]  /*11d60*/  HADD2.F32 R26, -RZ, R109.H1_H1 ;  /* 0x3000006dff1a7230 */ /* 0x000fe40000004100 */
[----:B------:R-:W-:Y:S01]  /*11d70*/  FFMA.FTZ R27, R28, R9, -R5 ;  /* 0x000000091c1b7223 */ /* 0x000fe20000010805 */
[----:B------:R-:W-:Y:S02]  /*11d80*/  HADD2.F32 R32, -RZ, R44.H0_H0 ;  /* 0x2000002cff207230 */ /* 0x000fe40000004100 */
[----:B------:R-:W-:Y:S01]  /*11d90*/  FMUL.FTZ R44, R33, R34 ;  /* 0x00000022212c7220 */ /* 0x000fe20000410000 */
[----:B------:R-:W-:-:S02]  /*11da0*/  HADD2.F32 R11, -RZ, R11.H1_H1 ;  /* 0x3000000bff0b7230 */ /* 0x000fc40000004100 */
[-C--:B------:R-:W-:Y:S01]  /*11db0*/  FMUL.FTZ R33, R33, R26.reuse ;  /* 0x0000001a21217220 */ /* 0x080fe20000410000 */
[----:B------:R-:W-:Y:S02]  /*11dc0*/  HADD2.F32 R30, -RZ, R46.H0_H0 ;  /* 0x2000002eff1e7230 */ /* 0x000fe40000004100 */
[----:B------:R-:W-:Y:S01]  /*11dd0*/  FFMA.FTZ R41, R28, R31, R41 ;  /* 0x0000001f1c297223 */ /* 0x000fe20000010029 */
[----:B------:R-:W-:Y:S02]  /*11de0*/  HADD2.F32 R7, -RZ, R7.H1_H1 ;  /* 0x30000007ff077230 */ /* 0x000fe40000004100 */
[----:B------:R-:W-:Y:S01]  /*11df0*/  FFMA.FTZ R44, R29, R26, -R44 ;  /* 0x0000001a1d2c7223 */ /* 0x000fe2000001082c */
[----:B------:R-:W-:Y:S02]  /*11e00*/  HADD2.F32 R8, -RZ, R8.H1_H1 ;  /* 0x30000008ff087230 */ /* 0x000fe40000004100 */
[----:B------:R-:W-:Y:S01]  /*11e10*/  FMUL.FTZ R28, R11, R32 ;  /* 0x000000200b1c7220 */ /* 0x000fe20000410000 */
[----:B------:R-:W-:-:S02]  /*11e20*/  HADD2.F32 R10, -RZ, R10.H1_H1 ;  /* 0x3000000aff0a7230 */ /* 0x000fc40000004100 */
[-C--:B------:R-:W-:Y:S01]  /*11e30*/  FMUL.FTZ R26, R11, R30.reuse ;  /* 0x0000001e0b1a7220 */ /* 0x080fe20000410000 */
[----:B------:R-:W-:Y:S02]  /*11e40*/  HADD2.F32 R5, -RZ, R24.H0_H0 ;  /* 0x20000018ff057230 */ /* 0x000fe40000004100 */
        /* <DEDUP_REMOVED lines=23> */
.L_x_2505:
[----:B------:R-:W-:Y:S05]  /*11fc0*/  BSYNC B2 ;  /* 0x0000000000027941 */ /* 0x000fea0003800000 */
.L_x_2504:
[----:B------:R-:W-:Y:S05]  /*11fd0*/  @P1 BRA `(.L_x_2503) ;  /* 0x0000000400981947 */ /* 0x000fea0003800000 */
[----:B-12---:R-:W-:Y:S01]  /*11fe0*/  LEA.HI R4, R0, R19, RZ, 0x6 ;  /* 0x0000001300047211 */ /* 0x006fe200078f30ff */
[----:B------:R-:W-:Y:S01]  /*11ff0*/  HADD2.F32 R29, -RZ, R104.H1_H1 ;  /* 0x30000068ff1d7230 */ /* 0x000fe20000004100 */
[----:B------:R-:W-:Y:S01]  /*12000*/  LEA.HI R12, R12, R20, RZ, 0x1d ;  /* 0x000000140c0c7211 */ /* 0x000fe200078fe8ff */
[--C-:B------:R-:W-:Y:S01]  /*12010*/  HADD2.F32 R30, -RZ, R102.reuse.H1_H1 ;  /* 0x30000066ff1e7230 */ /* 0x100fe20000004100 */
[----:B-----5:R-:W-:Y:S01]  /*12020*/  R2UR UR4, R110 ;  /* 0x000000006e0472ca */ /* 0x020fe200000e0000 */
[----:B------:R-:W-:Y:S01]  /*12030*/  IMAD.SHL.U32 R4, R4, 0x80, RZ ;  /* 0x0000008004047824 */ /* 0x000fe200078e00ff */
[----:B------:R-:W-:Y:S01]  /*12040*/  SHF.R.S32.HI R5, RZ, 0x1f, R12 ;  /* 0x0000001fff057819 */ /* 0x000fe2000001140c */
[----:B------:R-:W-:Y:S01]  /*12050*/  HADD2.F32 R102, -RZ, R102.H0_H0 ;  /* 0x20000066ff667230 */ /* 0x000fe20000004100 */
[----:B------:R-:W-:Y:S01]  /*12060*/  LOP3.LUT R6, R229, 0x38, R3, 0xf8, !PT ;  /* 0x00000038e5067812 */ /* 0x000fe200078ef803 */
[----:B------:R-:W-:Y:S01]  /*12070*/  HADD2.F32 R104, -RZ, R104.H0_H0 ;  /* 0x20000068ff687230 */ /* 0x000fe20000004100 */
[----:B------:R-:W-:-:S02]  /*12080*/  LEA.HI R5, R5, R12, RZ, 0x3 ;  /* 0x0000000c05057211 */ /* 0x000fc400078f18ff */
[----:B------:R-:W-:Y:S02]  /*12090*/  LOP3.LUT R7, R4, 0xffffe000, RZ, 0xc0, !PT ;  /* 0xffffe00004077812 */ /* 0x000fe400078ec0ff */
[----:B------:R-:W-:Y:S01]  /*120a0*/  SHF.L.U32 R4, R12, 0x3, RZ ;  /* 0x000000030c047819 */ /* 0x000fe200000006ff */
[----:B------:R-:W-:Y:S01]  /*120b0*/  IMAD.SHL.U32 R5, R5, 0x400, RZ ;  /* 0x0000040005057824 */ /* 0x000fe200078e00ff */
[-C--:B------:R-:W-:Y:S02]  /*120c0*/  LOP3.LUT R6, R6, R233.reuse, RZ, 0x3c, !PT ;  /* 0x000000e906067212 */ /* 0x080fe400078e3cff */
[----:B------:R-:W-:Y:S02]  /*120d0*/  LOP3.LUT R4, R229, 0x38, R4, 0xf8, !PT ;  /* 0x00000038e5047812 */ /* 0x000fe400078ef804 */
[----:B------:R-:W-:Y:S02]  /*120e0*/  LOP3.LUT R8, R5, 0x7fffe000, RZ, 0xc0, !PT ;  /* 0x7fffe00005087812 */ /* 0x000fe400078ec0ff */
[----:B0-----:R-:W-:-:S02]  /*120f0*/  LOP3.LUT R9, R4, R233, RZ, 0x3c, !PT ;  /* 0x000000e904097212 */ /* 0x001fc400078e3cff */
[--C-:B------:R-:W-:Y:S02]  /*12100*/  IADD3 R6, R6, R7, R230.reuse ;  /* 0x0000000706067210 */ /* 0x100fe40007ffe0e6 */
[----:B------:R-:W-:Y:S02]  /*12110*/  IADD3 R9, R9, R8, R230 ;  /* 0x0000000809097210 */ /* 0x000fe40007ffe0e6 */
[----:B------:R-:W-:Y:S02]  /*12120*/  LEA R12, R6, UR4, 0x1 ;  /* 0x00000004060c7c11 */ /* 0x000fe4000f8e08ff */
[--C-:B------:R-:W-:Y:S01]  /*12130*/  SHF.R.U64 R42, R48, 0x10, R49.reuse ;  /* 0x00000010302a7819 */ /* 0x100fe20000001231 */
[----:B------:R-:W-:Y:S01]  /*12140*/  IMAD R13, R9, 0x2, R16 ;  /* 0x00000002090d7824 */ /* 0x000fe200078e0210 */
[----:B------:R-:W-:Y:S01]  /*12150*/  SHF.R.U32.HI R48, RZ, 0x10, R49 ;  /* 0x00000010ff307819 */ /* 0x000fe20000011631 */
[----:B------:R-:W0:Y:S01]  /*12160*/  LDS.128 R4, [R12] ;  /* 0x000000000c047984 */ /* 0x000e220000000c00 */
[----:B------:R-:W-:-:S02]  /*12170*/  SHF.R.U32.HI R31, RZ, 0x10, R37 ;  /* 0x00000010ff1f7819 */ /* 0x000fc40000011625 */
[----:B------:R-:W-:Y:S01]  /*12180*/  SHF.R.U64 R40, R36, 0x10, R37 ;  /* 0x0000001024287819 */ /* 0x000fe20000001225 */
[----:B------:R-:W1:Y:S01]  /*12190*/  LDS.128 R8, [R13+0x14400] ;  /* 0x014400000d087984 */ /* 0x000e620000000c00 */
[----:B------:R-:W-:Y:S01]  /*121a0*/  SHF.R.U64 R41, R50, 0x10, R51 ;  /* 0x0000001032297819 */ /* 0x000fe20000001233 */
[----:B------:R-:W-:Y:S01]  /*121b0*/  HADD2.F32 R31, -RZ, R31.H0_H0 ;  /* 0x2000001fff1f7230 */ /* 0x000fe20000004100 */
[----:B------:R-:W-:Y:S02]  /*121c0*/  SHF.R.U64 R37, R38, 0x10, R39 ;  /* 0x0000001026257819 */ /* 0x000fe40000001227 */
[----:B------:R-:W-:Y:S02]  /*121d0*/  SHF.R.U32.HI R50, RZ, 0x10, R51 ;  /* 0x00000010ff327819 */ /* 0x000fe40000011633 */
[----:B------:R-:W-:Y:S01]  /*121e0*/  SHF.R.U32.HI R38, RZ, 0x10, R39 ;  /* 0x00000010ff267819 */ /* 0x000fe20000011627 */
[--C-:B0-----:R-:W-:Y:S02]  /*121f0*/  HADD2.F32 R14, -RZ, R5.reuse.H0_H0 ;  /* 0x20000005ff0e7230 */ /* 0x101fe40000004100 */
[----:B------:R-:W-:-:S02]  /*12200*/  HADD2.F32 R15, -RZ, R5.H1_H1 ;  /* 0x30000005ff0f7230 */ /* 0x000fc40000004100 */
[--C-:B-1----:R-:W-:Y:S02]  /*12210*/  HADD2.F32 R25, -RZ, R9.reuse.H0_H0 ;  /* 0x20000009ff197230 */ /* 0x102fe40000004100 */
[----:B------:R-:W-:Y:S02]  /*12220*/  HADD2.F32 R26, -RZ, R9.H1_H1 ;  /* 0x30000009ff1a7230 */ /* 0x000fe40000004100 */
[----:B------:R-:W-:Y:S02]  /*12230*/  HADD2.F32 R9, -RZ, R8.H0_H0 ;  /* 0x20000008ff097230 */ /* 0x000fe40000004100 */
[C---:B------:R-:W-:Y:S01]  /*12240*/  FMUL.FTZ R33, R25.reuse, R30 ;  /* 0x0000001e19217220 */ /* 0x040fe20000410000 */
[----:B------:R-:W-:Y:S01]  /*12250*/  FMUL.FTZ R35, R25, R29 ;  /* 0x0000001d19237220 */ /* 0x000fe20000410000 */
[----:B------:R-:W-:Y:S02]  /*12260*/  HADD2.F32 R25, -RZ, R48.H0_H0 ;  /* 0x20000030ff197230 */ /* 0x000fe40000004100 */
[----:B------:R-:W-:Y:S01]  /*12270*/  FMUL.FTZ R32, R26, R31 ;  /* 0x0000001f1a207220 */ /* 0x000fe20000410000 */
[----:B------:R-:W-:-:S02]  /*12280*/  HADD2.F32 R5, -RZ, R4.H0_H0 ;  /* 0x20000004ff057230 */ /* 0x000fc40000004100 */
[C---:B------:R-:W-:Y:S01]  /*12290*/  FFMA.FTZ R33, R14.reuse, R29, -R33 ;  /* 0x0000001d0e217223 */ /* 0x040fe20000010821 */
[----:B------:R-:W-:Y:S01]  /*122a0*/  FFMA.FTZ R35, R14, R30, R35 ;  /* 0x0000001e0e237223 */ /* 0x000fe20000010023 */
[C---:B------:R-:W-:Y:S01]  /*122b0*/  FMUL.FTZ R14, R9.reuse, R102 ;  /* 0x00000066090e7220 */ /* 0x040fe20000410000 */
[----:B------:R-:W-:Y:S01]  /*122c0*/  FMUL.FTZ R30, R26, R25 ;  /* 0x000000191a1e7220 */ /* 0x000fe20000410000 */
[----:B------:R-:W-:Y:S02]  /*122d0*/  HADD2.F32 R27, -RZ, R10.H0_H0 ;  /* 0x2000000aff1b7230 */ /* 0x000fe40000004100 */
[-C--:B------:R-:W-:Y:S01]  /*122e0*/  FMUL.FTZ R9, R9, R104.reuse ;  /* 0x0000006809097220 */ /* 0x080fe20000410000 */
[----:B------:R-:W-:Y:S02]  /*122f0*/  HADD2.F32 R26, -RZ, R103.H0_H0 ;  /* 0x20000067ff1a7230 */ /* 0x000fe40000004100 */
[----:B------:R-:W-:Y:S01]  /*12300*/  FFMA.FTZ R104, R5, R104, -R14 ;  /* 0x0000006805687223 */ /* 0x000fe2000001080e */
[----:B------:R-:W-:-:S02]  /*12310*/  HADD2.F32 R14, -RZ, R105.H0_H0 ;  /* 0x20000069ff0e7230 */ /* 0x000fc40000004100 */
[----:B------:R-:W-:Y:S01]  /*12320*/  FFMA.FTZ R34, R15, R31, R30 ;  /* 0x0000001f0f227223 */ /* 0x000fe2000001001e */
[----:B------:R-:W-:Y:S02]  /*12330*/  HADD2.F32 R21, -RZ, R6.H0_H0 ;  /* 0x20000006ff157230 */ /* 0x000fe40000004100 */
[----:B------:R-:W-:Y:S01]  /*12340*/  FMUL.FTZ R30, R27, R26 ;  /* 0x0000001a1b1e7220 */ /* 0x000fe20000410000 */
[----:B------:R-:W-:Y:S02]  /*12350*/  HADD2.F32 R28, -RZ, R11.H0_H0 ;  /* 0x2000000bff1c7230 */ /* 0x000fe40000004100 */
[----:B------:R-:W-:Y:S01]  /*12360*/  FFMA.FTZ R102, R5, R102, R9 ;  /* 0x0000006605667223 */ /* 0x000fe20000010009 */
[----:B------:R-:W-:Y:S02]  /*12370*/  HADD2.F32 R103, -RZ, R103.H1_H1 ;  /* 0x30000067ff677230 */ /* 0x000fe40000004100 */
[----:B------:R-:W-:Y:S01]  /*12380*/  FMUL.FTZ R36, R27, R14 ;  /* 0x0000000e1b247220 */ /* 0x000fe20000410000 */
[----:B------:R-:W-:-:S02]  /*12390*/  HADD2.F32 R105, -RZ, R105.H1_H1 ;  /* 0x30000069ff697230 */ /* 0x000fc40000004100 */
[C---:B------:R-:W-:Y:S01]  /*123a0*/  FFMA.FTZ R27, R21.reuse, R14, -R30 ;  /* 0x0000000e151b7223 */ /* 0x040fe2000001081e */
[----:B------:R-:W-:Y:S02]  /*123b0*/  HADD2.F32 R24, -RZ, R7.H0_H0 ;  /* 0x20000007ff187230 */ /* 0x000fe40000004100 */
[C---:B------:R-:W-:Y:S01]  /*123c0*/  FMUL.FTZ R5, R28.reuse, R103 ;  /* 0x000000671c057220 */ /* 0x040fe20000410000 */
[----:B------:R-:W-:Y:S02]  /*123d0*/  HADD2.F32 R11, -RZ, R11.H1_H1 ;  /* 0x3000000bff0b7230 */ /* 0x000fe40000004100 */
[----:B------:R-:W-:Y:S01]  /*123e0*/  FMUL.FTZ R28, R28, R105 ;  /* 0x000000691c1c7220 */ /* 0x000fe20000410000 */
[----:B------:R-:W-:Y:S02]  /*123f0*/  HADD2.F32 R30, -RZ, R38.H0_H0 ;  /* 0x20000026ff1e7230 */ /* 0x000fe40000004100 */
[----:B------:R-:W-:Y:S01]  /*12400*/  FFMA.FTZ R36, R21, R26, R36 ;  /* 0x0000001a15247223 */ /* 0x000fe20000010024 */
[----:B------:R-:W-:-:S02]  /*12410*/  HADD2.F32 R14, -RZ, R50.H0_H0 ;  /* 0x20000032ff0e7230 */ /* 0x000fc40000004100 */
[C---:B------:R-:W-:Y:S01]  /*12420*/  FFMA.FTZ R105, R24.reuse, R105, -R5 ;  /* 0x0000006918697223 */ /* 0x040fe20000010805 */
[----:B------:R-:W-:Y:S01]  /*12430*/  FFMA.FTZ R28, R24, R103, R28 ;  /* 0x00000067181c7223 */ /* 0x000fe2000001001c */
[----:B------:R-:W-:Y:S02]  /*12440*/  HADD2.F32 R7, -RZ, R7.H1_H1 ;  /* 0x30000007ff077230 */ /* 0x000fe40000004100 */
[----:B------:R-:W-:Y:S01]  /*12450*/  FFMA.FTZ R32, R15, R25, -R32 ;  /* 0x000000190f207223 */ /* 0x000fe20000010820 */
[C---:B------:R-:W-:Y:S01]  /*12460*/  FMUL.FTZ R26, R11.reuse, R30 ;  /* 0x0000001e0b1a7220 */ /* 0x040fe20000410000 */
[-C--:B------:R-:W-:Y:S01]  /*12470*/  FMUL.FTZ R24, R11, R14.reuse ;  /* 0x0000000e0b187220 */ /* 0x080fe20000410000 */
[----:B------:R-:W-:Y:S02]  /*12480*/  HADD2.F32 R8, -RZ, R8.H1_H1 ;  /* 0x30000008ff087230 */ /* 0x000fe40000004100 */
        /* <DEDUP_REMOVED lines=27> */
.L_x_2503:
[----:B------:R-:W-:Y:S05]  /*12640*/  BSYNC B1 ;  /* 0x0000000000017941 */ /* 0x000fea0003800000 */
.L_x_2502:
[----:B------:R-:W-:Y:S04]  /*12650*/  BSSY B1, `(.L_x_2506) ;  /* 0x00000d2000017945 */ /* 0x000fe80003800000 */
[----:B------:R-:W-:Y:S05]  /*12660*/  @P2 BRA `(.L_x_2507) ;  /* 0x0000000c00402947 */ /* 0x000fea0003800000 */
[----:B------:R4:W5:Y:S01]  /*12670*/  LDL R44, [R1+0x7c] ;  /* 0x00007c00012c7983 */ /* 0x0009620000100800 */
[----:B--23--:R-:W2:Y:S01]  /*12680*/  LDC R12, c[0x0][0x3d4] ;  /* 0x0000f500ff0c7b82 */ /* 0x00cea20000000800 */
[----:B------:R-:W-:Y:S01]  /*12690*/  BSSY B2, `(.L_x_2508) ;  /* 0x0000066000027945 */ /* 0x000fe20003800000 */
[-C--:B--2---:R-:W-:Y:S02]  /*126a0*/  ISETP.GE.AND P0, PT, R17, R12.reuse, PT ;  /* 0x0000000c1100720c */ /* 0x084fe40003f06270 */
[----:B------:R-:W-:-:S11]  /*126b0*/  ISETP.GE.AND P1, PT, R19, R12, PT ;  /* 0x0000000c1300720c */ /* 0x000fd60003f26270 */
[----:B----4-:R-:W-:Y:S05]  /*126c0*/  @P0 BRA `(.L_x_2509) ;  /* 0x0000000400880947 */ /* 0x010fea0003800000 */
[----:B-1----:R-:W-:Y:S01]  /*126d0*/  LEA.HI R4, R12, R85, RZ, 0x1d ;  /* 0x000000550c047211 */ /* 0x002fe200078fe8ff */
[----:B------:R-:W-:Y:S01]  /*126e0*/  HADD2.F32 R29, -RZ, R100.H0_H0 ;  /* 0x20000064ff1d7230 */ /* 0x000fe20000004100 */
[----:B-----5:R-:W-:Y:S01]  /*126f0*/  R2UR UR4, R44 ;  /* 0x000000002c0472ca */ /* 0x020fe200000e0000 */
[--C-:B------:R-:W-:Y:S01]  /*12700*/  HADD2.F32 R31, -RZ, R98.reuse.H0_H0 ;  /* 0x20000062ff1f7230 */ /* 0x100fe20000004100 */
[----:B------:R-:W-:Y:S01]  /*12710*/  SHF.R.S32.HI R7, RZ, 0x1f, R4 ;  /* 0x0000001fff077819 */ /* 0x000fe20000011404 */
[----:B------:R-:W-:Y:S01]  /*12720*/  HADD2.F32 R30, -RZ, R97.H1_H1 ;  /* 0x30000061ff1e7230 */ /* 0x000fe20000004100 */
[----:B------:R-:W-:Y:S01]  /*12730*/  SHF.L.U32 R5, R4, 0x3, RZ ;  /* 0x0000000304057819 */ /* 0x000fe200000006ff */
[----:B------:R-:W-:Y:S01]  /*12740*/  HADD2.F32 R98, -RZ, R98.H1_H1 ;  /* 0x30000062ff627230 */ /* 0x000fe20000004100 */
[----:B------:R-:W-:Y:S01]  /*12750*/  LEA.HI R7, R7, R4, RZ, 0x3 ;  /* 0x0000000407077211 */ /* 0x000fe200078f18ff */
[----:B------:R-:W-:Y:S01]  /*12760*/  HADD2.F32 R100, -RZ, R100.H1_H1 ;  /* 0x30000064ff647230 */ /* 0x000fe20000004100 */
[----:B------:R-:W-:-:S02]  /*12770*/  LOP3.LUT R5, R228, 0x38, R5, 0xf8, !PT ;  /* 0x00000038e4057812 */ /* 0x000fc400078ef805 */
[----:B------:R-:W-:Y:S01]  /*12780*/  LOP3.LUT R6, R228, 0x38, R17, 0xf8, !PT ;  /* 0x00000038e4067812 */ /* 0x000fe200078ef811 */
[----:B------:R-:W-:Y:S01]  /*12790*/  IMAD.SHL.U32 R7, R7, 0x400, RZ ;  /* 0x0000040007077824 */ /* 0x000fe200078e00ff */
[----:B------:R-:W-:Y:S02]  /*127a0*/  LOP3.LUT R8, R5, R232, RZ, 0x3c, !PT ;  /* 0x000000e805087212 */ /* 0x000fe400078e3cff */
[----:B------:R-:W-:Y:S02]  /*127b0*/  LOP3.LUT R6, R231, R6, R232, 0xf6, !PT ;  /* 0x00000006e7067212 */ /* 0x000fe400078ef6e8 */
[----:B0-----:R-:W-:Y:S02]  /*127c0*/  LOP3.LUT R9, R7, 0x7fffe000, RZ, 0xc0, !PT ;  /* 0x7fffe00007097812 */ /* 0x001fe400078ec0ff */
[----:B------:R-:W-:Y:S02]  /*127d0*/  LEA R43, R6, UR4, 0x1 ;  /* 0x00000004062b7c11 */ /* 0x000fe4000f8e08ff */
[----:B------:R-:W-:-:S02]  /*127e0*/  IADD3 R9, R8, R9, R231 ;  /* 0x0000000908097210 */ /* 0x000fc40007ffe0e7 */
[--C-:B------:R-:W-:Y:S01]  /*127f0*/  SHF.R.U64 R42, R60, 0x10, R61.reuse ;  /* 0x000000103c2a7819 */ /* 0x100fe2000000123d */
[----:B------:R-:W0:Y:S01]  /*12800*/  LDS.128 R4, [R43] ;  /* 0x000000002b047984 */ /* 0x000e220000000c00 */
[----:B------:R-:W-:Y:S01]  /*12810*/  SHF.R.U32.HI R60, RZ, 0x10, R61 ;  /* 0x00000010ff3c7819 */ /* 0x000fe2000001163d */
[----:B------:R-:W-:Y:S01]  /*12820*/  IMAD R13, R9, 0x2, R16 ;  /* 0x00000002090d7824 */ /* 0x000fe200078e0210 */
[----:B------:R-:W-:Y:S02]  /*12830*/  SHF.R.U32.HI R32, RZ, 0x10, R53 ;  /* 0x00000010ff207819 */ /* 0x000fe40000011635 */
[----:B------:R-:W-:Y:S02]  /*12840*/  SHF.R.U64 R41, R62, 0x10, R63 ;  /* 0x000000103e297819 */ /* 0x000fe4000000123f */
[----:B------:R-:W1:Y:S01]  /*12850*/  LDS.128 R8, [R13+0x14400] ;  /* 0x014400000d087984 */ /* 0x000e620000000c00 */
[----:B------:R-:W-:Y:S01]  /*12860*/  HADD2.F32 R32, -RZ, R32.H0_H0 ;  /* 0x20000020ff207230 */ /* 0x000fe20000004100 */
[----:B------:R-:W-:-:S02]  /*12870*/  SHF.R.U64 R37, R54, 0x10, R55 ;  /* 0x0000001036257819 */ /* 0x000fc40000001237 */
[----:B------:R-:W-:Y:S02]  /*12880*/  SHF.R.U32.HI R62, RZ, 0x10, R63 ;  /* 0x00000010ff3e7819 */ /* 0x000fe4000001163f */
[----:B------:R-:W-:Y:S02]  /*12890*/  SHF.R.U32.HI R54, RZ, 0x10, R55 ;  /* 0x00000010ff367819 */ /* 0x000fe40000011637 */
[----:B------:R-:W-:Y:S01]  /*128a0*/  SHF.R.U64 R39, R52, 0x10, R53 ;  /* 0x0000001034277819 */ /* 0x000fe20000001235 */
[--C-:B0-----:R-:W-:Y:S02]  /*128b0*/  HADD2.F32 R14, -RZ, R5.reuse.H0_H0 ;  /* 0x20000005ff0e7230 */ /* 0x101fe40000004100 */
[----:B------:R-:W-:Y:S02]  /*128c0*/  HADD2.F32 R15, -RZ, R5.H1_H1 ;  /* 0x30000005ff0f7230 */ /* 0x000fe40000004100 */
[----:B------:R-:W-:Y:S02]  /*128d0*/  HADD2.F32 R5, -RZ, R4.H0_H0 ;  /* 0x20000004ff057230 */ /* 0x000fe40000004100 */
[----:B------:R-:W-:-:S02]  /*128e0*/  HADD2.F32 R21, -RZ, R6.H0_H0 ;  /* 0x20000006ff157230 */ /* 0x000fc40000004100 */
        /* <DEDUP_REMOVED lines=8> */
[----:B------:R-:W-:Y:S01]  /*12970*/  FFMA.FTZ R35, R14, R31, R35 ;  /* 0x0000001f0e237223 */ /* 0x000fe20000010023 */
[----:B------:R-:W-:-:S02]  /*12980*/  HADD2.F32 R14, -RZ, R99.H1_H1 ;  /* 0x30000063ff0e7230 */ /* 0x000fc40000004100 */
[-C--:B------:R-:W-:Y:S01]  /*12990*/  FMUL.FTZ R36, R26, R25.reuse ;  /* 0x000000191a247220 */ /* 0x080fe20000410000 */
[----:B------:R-:W-:Y:S01]  /*129a0*/  FMUL.FTZ R26, R9, R30 ;  /* 0x0000001e091a7220 */ /* 0x000fe20000410000 */
[----:B------:R-:W-:Y:S02]  /*129b0*/  HADD2.F32 R27, -RZ, R10.H0_H0 ;  /* 0x2000000aff1b7230 */ /* 0x000fe40000004100 */
[----:B------:R-:W-:Y:S01]  /*129c0*/  FFMA.FTZ R34, R15, R25, -R34 ;  /* 0x000000190f227223 */ /* 0x000fe20000010822 */
[-C--:B------:R-:W-:Y:S01]  /*129d0*/  FMUL.FTZ R9, R9, R14.reuse ;  /* 0x0000000e09097220 */ /* 0x080fe20000410000 */
[----:B------:R-:W-:Y:S01]  /*129e0*/  FFMA.FTZ R25, R5, R14, -R26 ;  /* 0x0000000e05197223 */ /* 0x000fe2000001081a */
[----:B------:R-:W-:Y:S02]  /*129f0*/  HADD2.F32 R28, -RZ, R11.H0_H0 ;  /* 0x2000000bff1c7230 */ /* 0x000fe40000004100 */
[----:B------:R-:W-:Y:S01]  /*12a00*/  FMUL.FTZ R14, R27, R98 ;  /* 0x000000621b0e7220 */ /* 0x000fe20000410000 */
[----:B------:R-:W-:Y:S01]  /*12a10*/  FFMA.FTZ R30, R5, R30, R9 ;  /* 0x0000001e051e7223 */ /* 0x000fe20000010009 */
[----:B------:R-:W-:-:S02]  /*12a20*/  HADD2.F32 R5, -RZ, R101.H0_H0 ;  /* 0x20000065ff057230 */ /* 0x000fc40000004100 */
[----:B------:R-:W-:Y:S01]  /*12a30*/  FFMA.FTZ R36, R15, R32, R36 ;  /* 0x000000200f247223 */ /* 0x000fe20000010024 */
[----:B------:R-:W-:Y:S02]  /*12a40*/  HADD2.F32 R99, -RZ, R99.H0_H0 ;  /* 0x20000063ff637230 */ /* 0x000fe40000004100 */
[-C--:B------:R-:W-:Y:S01]  /*12a50*/  FMUL.FTZ R32, R27, R100.reuse ;  /* 0x000000641b207220 */ /* 0x080fe20000410000 */
[----:B------:R-:W-:Y:S02]  /*12a60*/  HADD2.F32 R24, -RZ, R7.H0_H0 ;  /* 0x20000007ff187230 */ /* 0x000fe40000004100 */
[----:B------:R-:W-:Y:S01]  /*12a70*/  FFMA.FTZ R100, R21, R100, -R14 ;  /* 0x0000006415647223 */ /* 0x000fe2000001080e */
[----:B------:R-:W-:Y:S02]  /*12a80*/  HADD2.F32 R11, -RZ, R11.H1_H1 ;  /* 0x3000000bff0b7230 */ /* 0x000fe40000004100 */
[----:B------:R-:W-:Y:S01]  /*12a90*/  FMUL.FTZ R9, R28, R99 ;  /* 0x000000631c097220 */ /* 0x000fe20000410000 */
[----:B------:R-:W-:-:S02]  /*12aa0*/  HADD2.F32 R26, -RZ, R54.H0_H0 ;  /* 0x20000036ff1a7230 */ /* 0x000fc40000004100 */
[-C--:B------:R-:W-:Y:S01]  /*12ab0*/  FMUL.FTZ R38, R28, R5.reuse ;  /* 0x000000051c267220 */ /* 0x080fe20000410000 */
[----:B------:R-:W-:Y:S02]  /*12ac0*/  HADD2.F32 R14, -RZ, R62.H0_H0 ;  /* 0x2000003eff0e7230 */ /* 0x000fe40000004100 */
[C---:B------:R-:W-:Y:S01]  /*12ad0*/  FFMA.FTZ R28, R24.reuse, R5, -R9 ;  /* 0x00000005181c7223 */ /* 0x040fe20000010809 */
[----:B------:R-:W-:Y:S02]  /*12ae0*/  HADD2.F32 R7, -RZ, R7.H1_H1 ;  /* 0x30000007ff077230 */ /* 0x000fe40000004100 */
[----:B------:R-:W-:Y:S01]  /*12af0*/  FFMA.FTZ R38, R24, R99, R38 ;  /* 0x0000006318267223 */ /* 0x000fe20000010026 */
[C---:B------:R-:W-:Y:S01]  /*12b00*/  FMUL.FTZ R40, R11.reuse, R26 ;  /* 0x0000001a0b287220 */ /* 0x040fe20000410000 */
[----:B------:R-:W-:Y:S01]  /*12b10*/  FMUL.FTZ R24, R11, R14 ;  /* 0x0000000e0b187220 */ /* 0x000fe20000410000 */
[----:B------:R-:W-:Y:S02]  /*12b20*/  HADD2.F32 R8, -RZ, R8.H1_H1 ;  /* 0x30000008ff087230 */ /* 0x000fe40000004100 */
[----:B------:R-:W-:Y:S01]  /*12b30*/  FFMA.FTZ R32, R21, R98, R32 ;  /* 0x0000006215207223 */ /* 0x000fe20000010020 */
[----:B------:R-:W-:-:S02]  /*12b40*/  HADD2.F32 R10, -RZ, R10.H1_H1 ;  /* 0x3000000aff0a7230 */ /* 0x000fc40000004100 */
[C---:B------:R-:W-:Y:S01]  /*12b50*/  FFMA.FTZ R29, R7.reuse, R14, -R40 ;  /* 0x0000000e071d7223 */ /* 0x040fe20000010828 */
[----:B------:R-:W-:Y:S02]  /*12b60*/  HADD2.F32 R11, -RZ, R39.H0_H0 ;  /* 0x20000027ff0b7230 */ /* 0x000fe40000004100 */
        /* <DEDUP_REMOVED lines=8> */
[----:B------:R-:W-:Y:S02]  /*12bf0*/  HADD2.F32 R6, -RZ, R6.H1_H1 ;  /* 0x30000006ff067230 */ /* 0x000fe40000004100 */
[----:B------:R-:W-:Y:S01]  /*12c00*/  FMUL.FTZ R10, R10, R9 ;  /* 0x000000090a0a7220 */ /* 0x000fe20000410000 */
[C---:B------:R-:W-:Y:S01]  /*12c10*/  FFMA.FTZ R8, R4.reuse, R5, -R7 ;  /* 0x0000000504087223 */ /* 0x040fe20000010807 */
[----:B------:R-:W-:Y:S01]  /*12c20*/  FFMA.FTZ R21, R4, R11, R14 ;  /* 0x0000000b04157223 */ /* 0x000fe2000001000e */
[C---:B------:R-:W-:Y:S01]  /*12c30*/  FFMA.FTZ R27, R6.reuse, R9, -R27 ;  /* 0x00000009061b7223 */ /* 0x040fe2000001081b */
[----:B------:R-:W-:Y:S01]  /*12c40*/  FFMA.FTZ R15, R6, R15, R10 ;  /* 0x0000000f060f7223 */ /* 0x000fe2000001000a */
[----:B------:R-:W-:Y:S02]  /*12c50*/  F2FP.F16.F32.PACK_AB R7, R29, R28 ;  /* 0x0000001c1d07723e */ /* 0x000fe400000000ff */
        /* <DEDUP_REMOVED lines=9> */
.L_x_2509:
[----:B------:R-:W-:Y:S05]  /*12cf0*/  BSYNC B2 ;  /* 0x0000000000027941 */ /* 0x000fea0003800000 */
.L_x_2508:
[----:B------:R-:W-:Y:S05]  /*12d00*/  @P1 BRA `(.L_x_2507) ;  /* 0x0000000400981947 */ /* 0x000fea0003800000 */
[----:B------:R-:W-:Y:S01]  /*12d10*/  LEA.HI R12, R12, R20, RZ, 0x1d ;  /* 0x000000140c0c7211 */ /* 0x000fe200078fe8ff */
[----:B------:R-:W-:Y:S01]  /*12d20*/  HADD2.F32 R29, -RZ, R90.H1_H1 ;  /* 0x3000005aff1d7230 */ /* 0x000fe20000004100 */
[----:B-12---:R-:W-:Y:S01]  /*12d30*/  LOP3.LUT R5, R228, 0x38, R3, 0xf8, !PT ;  /* 0x00000038e4057812 */ /* 0x006fe200078ef803 */
[----:B------:R-:W-:Y:S01]  /*12d40*/  HADD2.F32 R28, -RZ, R96.H1_H1 ;  /* 0x30000060ff1c7230 */ /* 0x000fe20000004100 */
[----:B------:R-:W-:Y:S01]  /*12d50*/  SHF.R.S32.HI R7, RZ, 0x1f, R12 ;  /* 0x0000001fff077819 */ /* 0x000fe2000001140c */
[----:B------:R-:W-:Y:S01]  /*12d60*/  HADD2.F32 R90, -RZ, R90.H0_H0 ;  /* 0x2000005aff5a7230 */ /* 0x000fe20000004100 */
[----:B------:R-:W-:Y:S01]  /*12d70*/  LOP3.LUT R6, R5, R232, RZ, 0x3c, !PT ;  /* 0x000000e805067212 */ /* 0x000fe200078e3cff */
[----:B------:R-:W-:Y:S01]  /*12d80*/  IMAD.SHL.U32 R5, R12, 0x8, RZ ;  /* 0x000000080c057824 */ /* 0x000fe200078e00ff */
[----:B------:R-:W-:Y:S01]  /*12d90*/  LEA.HI R7, R7, R12, RZ, 0x3 ;  /* 0x0000000c07077211 */ /* 0x000fe200078f18ff */
[----:B------:R-:W-:Y:S01]  /*12da0*/  HADD2.F32 R96, -RZ, R96.H0_H0 ;  /* 0x20000060ff607230 */ /* 0x000fe20000004100 */
[----:B------:R-:W-:-:S02]  /*12db0*/  LEA.HI R4, R0, R19, RZ, 0x6 ;  /* 0x0000001300047211 */ /* 0x000fc400078f30ff */
[----:B------:R-:W-:Y:S01]  /*12dc0*/  LOP3.LUT R5, R228, 0x38, R5, 0xf8, !PT ;  /* 0x00000038e4057812 */ /* 0x000fe200078ef805 */
[----:B------:R-:W-:Y:S01]  /*12dd0*/  IMAD.SHL.U32 R7, R7, 0x400, RZ ;  /* 0x0000040007077824 */ /* 0x000fe200078e00ff */
[----:B-----5:R-:W-:Y:S02]  /*12de0*/  R2UR UR4, R44 ;  /* 0x000000002c0472ca */ /* 0x020fe400000e0000 */
[----:B------:R-:W-:Y:S02]  /*12df0*/  SHF.L.U32 R4, R4, 0x7, RZ ;  /* 0x0000000704047819 */ /* 0x000fe400000006ff */
[----:B------:R-:W-:Y:S02]  /*12e00*/  LOP3.LUT R8, R5, R232, RZ, 0x3c, !PT ;  /* 0x000000e805087212 */ /* 0x000fe400078e3cff */
[----:B0-----:R-:W-:Y:S02]  /*12e10*/  LOP3.LUT R9, R7, 0x7fffe000, RZ, 0xc0, !PT ;  /* 0x7fffe00007097812 */ /* 0x001fe400078ec0ff */
[----:B------:R-:W-:-:S02]  /*12e20*/  LOP3.LUT R4, R4, 0xffffe000, RZ, 0xc0, !PT ;  /* 0xffffe00004047812 */ /* 0x000fc400078ec0ff */
[--C-:B------:R-:W-:Y:S02]  /*12e30*/  IADD3 R9, R8, R9, R231.reuse ;  /* 0x0000000908097210 */ /* 0x100fe40007ffe0e7 */
[----:B------:R-:W-:Y:S02]  /*12e40*/  IADD3 R4, R6, R4, R231 ;  /* 0x0000000406047210 */ /* 0x000fe40007ffe0e7 */
[----:B------:R-:W-:Y:S02]  /*12e50*/  LEA R12, R9, R16, 0x1 ;  /* 0x00000010090c7211 */ /* 0x000fe400078e08ff */
[----:B------:R-:W-:Y:S02]  /*12e60*/  LEA R41, R4, UR4, 0x1 ;  /* 0x0000000404297c11 */ /* 0x000fe4000f8e08ff */
[----:B------:R-:W-:Y:S01]  /*12e70*/  SHF.R.U32.HI R30, RZ, 0x10, R57 ;  /* 0x00000010ff1e7819 */ /* 0x000fe20000011639 */
[----:B------:R-:W0:Y:S01]  /*12e80*/  LDS.128 R8, [R12+0x14400] ;  /* 0x014400000c087984 */ /* 0x000e220000000c00 */
[----:B------:R-:W-:-:S02]  /*12e90*/  SHF.R.U64 R40, R80, 0x10, R81 ;  /* 0x0000001050287819 */ /* 0x000fc40000001251 */
[----:B------:R-:W-:Y:S01]  /*12ea0*/  SHF.R.U32.HI R80, RZ, 0x10, R81 ;  /* 0x00000010ff507819 */ /* 0x000fe20000011651 */
[----:B------:R-:W1:Y:S01]  /*12eb0*/  LDS.128 R4, [R41] ;  /* 0x0000000029047984 */ /* 0x000e620000000c00 */
[----:B------:R-:W-:Y:S01]  /*12ec0*/  HADD2.F32 R30, -RZ, R30.H0_H0 ;  /* 0x2000001eff1e7230 */ /* 0x000fe20000004100 */
[----:B------:R-:W-:Y:S02]  /*12ed0*/  SHF.R.U64 R39, R82, 0x10, R83 ;  /* 0x0000001052277819 */ /* 0x000fe40000001253 */
[----:B------:R-:W-:Y:S02]  /*12ee0*/  SHF.R.U64 R35, R58, 0x10, R59 ;  /* 0x000000103a237819 */ /* 0x000fe4000000123b */
[----:B------:R-:W-:Y:S02]  /*12ef0*/  SHF.R.U32.HI R82, RZ, 0x10, R83 ;  /* 0x00000010ff527819 */ /* 0x000fe40000011653 */
[----:B------:R-:W-:Y:S02]  /*12f00*/  SHF.R.U32.HI R58, RZ, 0x10, R59 ;  /* 0x00000010ff3a7819 */ /* 0x000fe4000001163b */
[----:B------:R-:W-:Y:S01]  /*12f10*/  SHF.R.U64 R37, R56, 0x10, R57 ;  /* 0x0000001038257819 */ /* 0x000fe20000001239 */
[----:B0-----:R-:W-:-:S02]  /*12f20*/  HADD2.F32 R24, -RZ, R9.H0_H0 ;  /* 0x20000009ff187230 */ /* 0x001fc40000004100 */
[----:B------:R-:W-:Y:S02]  /*12f30*/  HADD2.F32 R25, -RZ, R9.H1_H1 ;  /* 0x30000009ff197230 */ /* 0x000fe40000004100 */
[--C-:B-1----:R-:W-:Y:S02]  /*12f40*/  HADD2.F32 R13, -RZ, R5.reuse.H0_H0 ;  /* 0x20000005ff0d7230 */ /* 0x102fe40000004100 */
[C---:B------:R-:W-:Y:S01]  /*12f50*/  FMUL.FTZ R32, R24.reuse, R29 ;  /* 0x0000001d18207220 */ /* 0x040fe20000410000 */
[----:B------:R-:W-:Y:S01]  /*12f60*/  FMUL.FTZ R24, R24, R28 ;  /* 0x0000001c18187220 */ /* 0x000fe20000410000 */
[----:B------:R-:W-:Y:S02]  /*12f70*/  HADD2.F32 R14, -RZ, R5.H1_H1 ;  /* 0x30000005ff0e7230 */ /* 0x000fe40000004100 */
[----:B------:R-:W-:Y:S01]  /*12f80*/  FMUL.FTZ R31, R25, R30 ;  /* 0x0000001e191f7220 */ /* 0x000fe20000410000 */
        /* <DEDUP_REMOVED lines=8> */
[----:B------:R-:W-:Y:S02]  /*13010*/  HADD2.F32 R26, -RZ, R10.H0_H0 ;  /* 0x2000000aff1a7230 */ /* 0x000fe40000004100 */
[----:B------:R-:W-:Y:S01]  /*13020*/  FMUL.FTZ R28, R9, R90 ;  /* 0x0000005a091c7220 */ /* 0x000fe20000410000 */
[----:B------:R-:W-:-:S02]  /*13030*/  HADD2.F32 R13, -RZ, R91.H0_H0 ;  /* 0x2000005bff0d7230 */ /* 0x000fc40000004100 */
[----:B------:R-:W-:Y:S01]  /*13040*/  FFMA.FTZ R30, R14, R30, R25 ;  /* 0x0000001e0e1e7223 */ /* 0x000fe20000010019 */
[----:B------:R-:W-:Y:S02]  /*13050*/  HADD2.F32 R15, -RZ, R6.H0_H0 ;  /* 0x20000006ff0f7230 */ /* 0x000fe40000004100 */
[-C--:B------:R-:W-:Y:S01]  /*13060*/  FMUL.FTZ R9, R9, R24.reuse ;  /* 0x0000001809097220 */ /* 0x080fe20000410000 */
[----:B------:R-:W-:Y:S01]  /*13070*/  FFMA.FTZ R25, R5, R24, -R28 ;  /* 0x0000001805197223 */ /* 0x000fe2000001081c */
[----:B------:R-:W-:Y:S02]  /*13080*/  HADD2.F32 R27, -RZ, R11.H0_H0 ;  /* 0x2000000bff1b7230 */ /* 0x000fe40000004100 */
[C---:B------:R-:W-:Y:S01]  /*13090*/  FMUL.FTZ R24, R26.reuse, R13 ;  /* 0x0000000d1a187220 */ /* 0x040fe20000410000 */
[----:B------:R-:W-:Y:S02]  /*130a0*/  HADD2.F32 R28, -RZ, R91.H1_H1 ;  /* 0x3000005bff1c7230 */ /* 0x000fe40000004100 */
[----:B------:R-:W-:Y:S01]  /*130b0*/  FMUL.FTZ R34, R26, R96 ;  /* 0x000000601a227220 */ /* 0x000fe20000410000 */
[----:B------:R-:W-:-:S02]  /*130c0*/  HADD2.F32 R21, -RZ, R7.H0_H0 ;  /* 0x20000007ff157230 */ /* 0x000fc40000004100 */
[----:B------:R-:W-:Y:S01]  /*130d0*/  FFMA.FTZ R96, R15, R96, -R24 ;  /* 0x000000600f607223 */ /* 0x000fe20000010818 */
[----:B------:R-:W-:Y:S02]  /*130e0*/  HADD2.F32 R14, -RZ, R101.H1_H1 ;  /* 0x30000065ff0e7230 */ /* 0x000fe40000004100 */
[----:B------:R-:W-:Y:S01]  /*130f0*/  FMUL.FTZ R36, R27, R28 ;  /* 0x0000001c1b247220 */ /* 0x000fe20000410000 */
[----:B------:R-:W-:Y:S02]  /*13100*/  HADD2.F32 R11, -RZ, R11.H1_H1 ;  /* 0x3000000bff0b7230 */ /* 0x000fe40000004100 */
[----:B------:R-:W-:Y:S01]  /*13110*/  FFMA.FTZ R34, R15, R13, R34 ;  /* 0x0000000d0f227223 */ /* 0x000fe20000010022 */
[----:B------:R-:W-:Y:S02]  /*13120*/  HADD2.F32 R26, -RZ, R58.H0_H0 ;  /* 0x2000003aff1a7230 */ /* 0x000fe40000004100 */
[----:B------:R-:W-:Y:S01]  /*13130*/  FMUL.FTZ R27, R27, R14 ;  /* 0x0000000e1b1b7220 */ /* 0x000fe20000410000 */
[----:B------:R-:W-:-:S02]  /*13140*/  HADD2.F32 R24, -RZ, R82.H0_H0 ;  /* 0x20000052ff187230 */ /* 0x000fc40000004100 */
[----:B------:R-:W-:Y:S01]  /*13150*/  FFMA.FTZ R36, R21, R14, -R36 ;  /* 0x0000000e15247223 */ /* 0x000fe20000010824 */
[----:B------:R-:W-:Y:S02]  /*13160*/  HADD2.F32 R7, -RZ, R7.H1_H1 ;  /* 0x30000007ff077230 */ /* 0x000fe40000004100 */
[C---:B------:R-:W-:Y:S01]  /*13170*/  FMUL.FTZ R38, R11.reuse, R26 ;  /* 0x0000001a0b267220 */ /* 0x040fe20000410000 */
[----:B------:R-:W-:Y:S02]  /*13180*/  HADD2.F32 R8, -RZ, R8.H1_H1 ;  /* 0x30000008ff087230 */ /* 0x000fe40000004100 */
[----:B------:R-:W-:Y:S01]  /*13190*/  FMUL.FTZ R14, R11, R24 ;  /* 0x000000180b0e7220 */ /* 0x000fe20000410000 */
[----:B------:R-:W-:Y:S02]  /*131a0*/  HADD2.F32 R10, -RZ, R10.H1_H1 ;  /* 0x3000000aff0a7230 */ /* 0x000fe40000004100 */
[----:B------:R-:W-:Y:S01]  /*131b0*/  FFMA.FTZ R90, R5, R90, R9 ;  /* 0x0000005a055a7223 */ /* 0x000fe20000010009 */
        /* <DEDUP_REMOVED lines=27> */
.L_x_2507:
[----:B------:R-:W-:Y:S05]  /*13370*/  BSYNC B1 ;  /* 0x0000000000017941 */ /* 0x000fea0003800000 */
.L_x_2506:
[----:B------:R-:W-:Y:S05]  /*13380*/  @P3 BRA `(.L_x_2465) ;  /* 0x0000000c005c3947 */ /* 0x000fea0003800000 */
[----:B------:R0:W5:Y:S01]  /*13390*/  LDL R47, [R1+0x7c] ;  /* 0x00007c00012f7983 */ /* 0x0001620000100800 */
        /* <DEDUP_REMOVED lines=8> */
[----:B-----5:R-:W-:Y:S02]  /*13420*/  LOP3.LUT R44, R5, 0xfffffe00, RZ, 0xc0, !PT ;  /* 0xfffffe00052c7812 */ /* 0x020fe400078ec0ff */
[-C--:B0-----:R-:W-:Y:S02]  /*13430*/  ISETP.GE.AND P0, PT, R17, R42.reuse, PT ;  /* 0x0000002a1100720c */ /* 0x081fe40003f06270 */
[----:B------:R-:W-:-:S11]  /*13440*/  ISETP.GE.AND P1, PT, R19, R42, PT ;  /* 0x0000002a1300720c */ /* 0x000fd60003f26270 */
[----:B------:R-:W-:Y:S05]  /*13450*/  @P0 BRA `(.L_x_2511) ;  /* 0x0000000400880947 */ /* 0x000fea0003800000 */
[----:B------:R-:W-:Y:S01]  /*13460*/  LEA.HI R85, R42, R85, RZ, 0x1d ;  /* 0x000000552a557211 */ /* 0x000fe200078fe8ff */
[----:B------:R-:W-:Y:S01]  /*13470*/  HADD2.F32 R28, -RZ, R94.H1_H1 ;  /* 0x3000005eff1c7230 */ /* 0x000fe20000004100 */
[----:B------:R-:W-:Y:S01]  /*13480*/  R2UR UR4, R47 ;  /* 0x000000002f0472ca */ /* 0x000fe200000e0000 */
[--C-:B------:R-:W-:Y:S01]  /*13490*/  HADD2.F32 R29, -RZ, R92.reuse.H1_H1 ;  /* 0x3000005cff1d7230 */ /* 0x100fe20000004100 */
[----:B------:R-:W-:Y:S01]  /*134a0*/  SHF.R.S32.HI R6, RZ, 0x1f, R85 ;  /* 0x0000001fff067819 */ /* 0x000fe20000011455 */
[----:B------:R-:W-:Y:S01]  /*134b0*/  HADD2.F32 R92, -RZ, R92.H0_H0 ;  /* 0x2000005cff5c7230 */ /* 0x000fe20000004100 */
[----:B------:R-:W-:Y:S01]  /*134c0*/  SHF.L.U32 R4, R85, 0x3, RZ ;  /* 0x0000000355047819 */ /* 0x000fe200000006ff */
[----:B------:R-:W-:Y:S01]  /*134d0*/  HADD2.F32 R94, -RZ, R94.H0_H0 ;  /* 0x2000005eff5e7230 */ /* 0x000fe20000004100 */
[----:B------:R-:W-:Y:S02]  /*134e0*/  LEA.HI R6, R6, R85, RZ, 0x3 ;  /* 0x0000005506067211 */ /* 0x000fe400078f18ff */
[----:B------:R-:W-:-:S02]  /*134f0*/  LOP3.LUT R4, R43, 0x38, R4, 0xf8, !PT ;  /* 0x000000382b047812 */ /* 0x000fc400078ef804 */
[----:B------:R-:W-:Y:S01]  /*13500*/  LOP3.LUT R5, R43, 0x38, R17, 0xf8, !PT ;  /* 0x000000382b057812 */ /* 0x000fe200078ef811 */
[----:B------:R-:W-:Y:S01]  /*13510*/  IMAD.SHL.U32 R6, R6, 0x400, RZ ;  /* 0x0000040006067824 */ /* 0x000fe200078e00ff */
[----:B------:R-:W-:Y:S02]  /*13520*/  LOP3.LUT R8, R4, R45, RZ, 0x3c, !PT ;  /* 0x0000002d04087212 */ /* 0x000fe400078e3cff */
[----:B------:R-:W-:Y:S02]  /*13530*/  LOP3.LUT R5, R44, R5, R45, 0xf6, !PT ;  /* 0x000000052c057212 */ /* 0x000fe400078ef62d */
[----:B------:R-:W-:Y:S02]  /*13540*/  LOP3.LUT R9, R6, 0x7fffe000, RZ, 0xc0, !PT ;  /* 0x7fffe00006097812 */ /* 0x000fe400078ec0ff */
[----:B------:R-:W-:Y:S02]  /*13550*/  LEA R46, R5, UR4, 0x1 ;  /* 0x00000004052e7c11 */ /* 0x000fe4000f8e08ff */
[----:B------:R-:W-:-:S02]  /*13560*/  IADD3 R9, R8, R9, R44 ;  /* 0x0000000908097210 */ /* 0x000fc40007ffe02c */
[----:B------:R-:W-:Y:S01]  /*13570*/  SHF.R.U32.HI R30, RZ, 0x10, R65 ;  /* 0x00000010ff1e7819 */ /* 0x000fe20000011641 */
[----:B------:R-:W0:Y:S01]  /*13580*/  LDS.128 R4, [R46] ;  /* 0x000000002e047984 */ /* 0x000e220000000c00 */
[--C-:B------:R-:W-:Y:S01]  /*13590*/  SHF.R.U64 R41, R72, 0x10, R73.reuse ;  /* 0x0000001048297819 */ /* 0x100fe20000001249 */
[----:B------:R-:W-:Y:S01]  /*135a0*/  IMAD R12, R9, 0x2, R16 ;  /* 0x00000002090c7824 */ /* 0x000fe200078e0210 */
[----:B------:R-:W-:Y:S01]  /*135b0*/  SHF.R.U32.HI R72, RZ, 0x10, R73 ;  /* 0x00000010ff487819 */ /* 0x000fe20000011649 */
[----:B------:R-:W-:Y:S01]  /*135c0*/  HADD2.F32 R30, -RZ, R30.H0_H0 ;  /* 0x2000001eff1e7230 */ /* 0x000fe20000004100 */
[----:B------:R-:W-:Y:S02]  /*135d0*/  SHF.R.U64 R39, R74, 0x10, R75 ;  /* 0x000000104a277819 */ /* 0x000fe4000000124b */
[----:B------:R-:W1:Y:S01]  /*135e0*/  LDS.128 R8, [R12+0x14400] ;  /* 0x014400000c087984 */ /* 0x000e620000000c00 */
[----:B------:R-:W-:Y:S02]  /*135f0*/  SHF.R.U64 R35, R66, 0x10, R67 ;  /* 0x0000001042237819 */ /* 0x000fe40000001243 */
[----:B------:R-:W-:-:S02]  /*13600*/  SHF.R.U32.HI R74, RZ, 0x10, R75 ;  /* 0x00000010ff4a7819 */ /* 0x000fc4000001164b */
[----:B------:R-:W-:Y:S02]  /*13610*/  SHF.R.U32.HI R66, RZ, 0x10, R67 ;  /* 0x00000010ff427819 */ /* 0x000fe40000011643 */
[----:B------:R-:W-:Y:S01]  /*13620*/  SHF.R.U64 R37, R64, 0x10, R65 ;  /* 0x0000001040257819 */ /* 0x000fe20000001241 */
[--C-:B0-----:R-:W-:Y:S02]  /*13630*/  HADD2.F32 R13, -RZ, R5.reuse.H0_H0 ;  /* 0x20000005ff0d7230 */ /* 0x101fe40000004100 */
[----:B------:R-:W-:Y:S02]  /*13640*/  HADD2.F32 R14, -RZ, R5.H1_H1 ;  /* 0x30000005ff0e7230 */ /* 0x000fe40000004100 */
[----:B------:R-:W-:Y:S02]  /*13650*/  HADD2.F32 R5, -RZ, R4.H0_H0 ;  /* 0x20000004ff057230 */ /* 0x000fe40000004100 */
[----:B------:R-:W-:Y:S02]  /*13660*/  HADD2.F32 R15, -RZ, R6.H0_H0 ;  /* 0x20000006ff0f7230 */ /* 0x000fe40000004100 */
[----:B-1----:R-:W-:-:S02]  /*13670*/  HADD2.F32 R24, -RZ, R9.H0_H0 ;  /* 0x20000009ff187230 */ /* 0x002fc40000004100 */
[----:B------:R-:W-:Y:S02]  /*13680*/  HADD2.F32 R25, -RZ, R9.H1_H1 ;  /* 0x30000009ff197230 */ /* 0x000fe40000004100 */
[----:B------:R-:W-:Y:S02]  /*13690*/  HADD2.F32 R9, -RZ, R8.H0_H0 ;  /* 0x20000008ff097230 */ /* 0x000fe40000004100 */
[CC--:B------:R-:W-:Y:S01]  /*136a0*/  FMUL.FTZ R32, R24.reuse, R29.reuse ;  /* 0x0000001d18207220 */ /* 0x0c0fe20000410000 */
[----:B------:R-:W-:Y:S01]  /*136b0*/  FMUL.FTZ R34, R24, R28 ;  /* 0x0000001c18227220 */ /* 0x000fe20000410000 */
[----:B------:R-:W-:Y:S02]  /*136c0*/  HADD2.F32 R24, -RZ, R72.H0_H0 ;  /* 0x20000048ff187230 */ /* 0x000fe40000004100 */
[----:B------:R-:W-:Y:S01]  /*136d0*/  FMUL.FTZ R31, R25, R30 ;  /* 0x0000001e191f7220 */ /* 0x000fe20000410000 */
[C---:B------:R-:W-:Y:S01]  /*136e0*/  FFMA.FTZ R32, R13.reuse, R28, -R32 ;  /* 0x0000001c0d207223 */ /* 0x040fe20000010820 */
[----:B------:R-:W-:Y:S01]  /*136f0*/  FFMA.FTZ R34, R13, R29, R34 ;  /* 0x0000001d0d227223 */ /* 0x000fe20000010022 */
[----:B------:R-:W-:-:S02]  /*13700*/  HADD2.F32 R26, -RZ, R10.H0_H0 ;  /* 0x2000000aff1a7230 */ /* 0x000fc40000004100 */
[-C--:B------:R-:W-:Y:S01]  /*13710*/  FMUL.FTZ R29, R25, R24.reuse ;  /* 0x00000018191d7220 */ /* 0x080fe20000410000 */
[----:B------:R-:W-:Y:S01]  /*13720*/  FFMA.FTZ R31, R14, R24, -R31 ;  /* 0x000000180e1f7223 */ /* 0x000fe2000001081f */
[C---:B------:R-:W-:Y:S01]  /*13730*/  FMUL.FTZ R24, R9.reuse, R92 ;  /* 0x0000005c09187220 */ /* 0x040fe20000410000 */
[----:B------:R-:W-:Y:S02]  /*13740*/  HADD2.F32 R13, -RZ, R93.H0_H0 ;  /* 0x2000005dff0d7230 */ /* 0x000fe40000004100 */
[-C--:B------:R-:W-:Y:S01]  /*13750*/  FMUL.FTZ R25, R9, R94.reuse ;  /* 0x0000005e09197220 */ /* 0x080fe20000410000 */
[----:B------:R-:W-:Y:S02]  /*13760*/  HADD2.F32 R9, -RZ, R95.H0_H0 ;  /* 0x2000005fff097230 */ /* 0x000fe40000004100 */
[----:B------:R-:W-:Y:S01]  /*13770*/  FFMA.FTZ R94, R5, R94, -R24 ;  /* 0x0000005e055e7223 */ /* 0x000fe20000010818 */
[----:B------:R-:W-:Y:S02]  /*13780*/  HADD2.F32 R27, -RZ, R11.H0_H0 ;  /* 0x2000000bff1b7230 */ /* 0x000fe40000004100 */
[----:B------:R-:W-:Y:S01]  /*13790*/  FMUL.FTZ R24, R26, R13 ;  /* 0x0000000d1a187220 */ /* 0x000fe20000410000 */
[----:B------:R-:W-:-:S02]  /*137a0*/  HADD2.F32 R28, -RZ, R93.H1_H1 ;  /* 0x3000005dff1c7230 */ /* 0x000fc40000004100 */
[----:B------:R-:W-:Y:S01]  /*137b0*/  FFMA.FTZ R29, R14, R30, R29 ;  /* 0x0000001e0e1d7223 */ /* 0x000fe2000001001d */
[----:B------:R-:W-:Y:S02]  /*137c0*/  HADD2.F32 R21, -RZ, R7.H0_H0 ;  /* 0x20000007ff157230 */ /* 0x000fe40000004100 */
[-C--:B------:R-:W-:Y:S01]  /*137d0*/  FMUL.FTZ R36, R26, R9.reuse ;  /* 0x000000091a247220 */ /* 0x080fe20000410000 */
[----:B------:R-:W-:Y:S02]  /*137e0*/  HADD2.F32 R14, -RZ, R95.H1_H1 ;  /* 0x3000005fff0e7230 */ /* 0x000fe40000004100 */
[----:B------:R-:W-:Y:S01]  /*137f0*/  FFMA.FTZ R30, R15, R9, -R24 ;  /* 0x000000090f1e7223 */ /* 0x000fe20000010818 */
[----:B------:R-:W-:Y:S02]  /*13800*/  HADD2.F32 R11, -RZ, R11.H1_H1 ;  /* 0x3000000bff0b7230 */ /* 0x000fe40000004100 */
[----:B------:R-:W-:Y:S01]  /*13810*/  FMUL.FTZ R38, R27, R28 ;  /* 0x0000001c1b267220 */ /* 0x000fe20000410000 */
[----:B------:R-:W-:-:S02]  /*13820*/  HADD2.F32 R26, -RZ, R66.H0_H0 ;  /* 0x20000042ff1a7230 */ /* 0x000fc40000004100 */
[-C--:B------:R-:W-:Y:S01]  /*13830*/  FMUL.FTZ R27, R27, R14.reuse ;  /* 0x0000000e1b1b7220 */ /* 0x080fe20000410000 */
[----:B------:R-:W-:Y:S02]  /*13840*/  HADD2.F32 R24, -RZ, R74.H0_H0 ;  /* 0x2000004aff187230 */ /* 0x000fe40000004100 */
[----:B------:R-:W-:Y:S01]  /*13850*/  FFMA.FTZ R38, R21, R14, -R38 ;  /* 0x0000000e15267223 */ /* 0x000fe20000010826 */
[----:B------:R-:W-:Y:S02]  /*13860*/  HADD2.F32 R7, -RZ, R7.H1_H1 ;  /* 0x30000007ff077230 */ /* 0x000fe40000004100 */
[----:B------:R-:W-:Y:S01]  /*13870*/  FFMA.FTZ R36, R15, R13, R36 ;  /* 0x0000000d0f247223 */ /* 0x000fe20000010024 */
[C---:B------:R-:W-:Y:S01]  /*13880*/  FMUL.FTZ R40, R11.reuse, R26 ;  /* 0x0000001a0b287220 */ /* 0x040fe20000410000 */
[----:B------:R-:W-:Y:S01]  /*13890*/  FMUL.FTZ R14, R11, R24 ;  /* 0x000000180b0e7220 */ /* 0x000fe20000410000 */
[----:B------:R-:W-:Y:S02]  /*138a0*/  HADD2.F32 R8, -RZ, R8.H1_H1 ;  /* 0x30000008ff087230 */ /* 0x000fe40000004100 */
[----:B------:R-:W-:Y:S01]  /*138b0*/  FFMA.FTZ R25, R5, R92, R25 ;  /* 0x0000005c05197223 */ /* 0x000fe20000010019 */
[----:B------:R-:W-:-:S02]  /*138c0*/  HADD2.F32 R10, -RZ, R10.H1_H1 ;  /* 0x3000000aff0a7230 */ /* 0x000fc40000004100 */
[----:B------:R-:W-:Y:S01]  /*138d0*/  FFMA.FTZ R27, R21, R28, R27 ;  /* 0x0000001c151b7223 */ /* 0x000fe2000001001b */
[----:B------:R-:W-:Y:S02]  /*138e0*/  HADD2.F32 R11, -RZ, R37.H0_H0 ;  /* 0x20000025ff0b7230 */ /* 0x000fe40000004100 */
[C---:B------:R-:W-:Y:S01]  /*138f0*/  FFMA.FTZ R33, R7.reuse, R24, -R40 ;  /* 0x0000001807217223 */ /* 0x040fe20000010828 */
[----:B------:R-:W-:Y:S02]  /*13900*/  HADD2.F32 R13, -RZ, R35.H0_H0 ;  /* 0x20000023ff0d7230 */ /* 0x000fe40000004100 */
[----:B------:R-:W-:Y:S01]  /*13910*/  FFMA.FTZ R14, R7, R26, R14 ;  /* 0x0000001a070e7223 */ /* 0x000fe2000001000e */
[----:B------:R-:W-:Y:S02]  /*13920*/  HADD2.F32 R5, -RZ, R41.H0_H0 ;  /* 0x20000029ff057230 */ /* 0x000fe40000004100 */
[----:B------:R-:W-:Y:S01]  /*13930*/  FMUL.FTZ R7, R8, R11 ;  /* 0x0000000b08077220 */ /* 0x000fe20000410000 */
[----:B------:R-:W-:-:S02]  /*13940*/  HADD2.F32 R9, -RZ, R39.H0_H0 ;  /* 0x20000027ff097230 */ /* 0x000fc40000004100 */
[----:B------:R-:W-:Y:S01]  /*13950*/  FMUL.FTZ R21, R10, R13 ;  /* 0x0000000d0a157220 */ /* 0x000fe20000410000 */
[----:B------:R-:W-:Y:S02]  /*13960*/  HADD2.F32 R4, -RZ, R4.H1_H1 ;  /* 0x30000004ff047230 */ /* 0x000fe40000004100 */
[----:B------:R-:W-:Y:S01]  /*13970*/  FMUL.FTZ R8, R8, R5 ;  /* 0x0000000508087220 */ /* 0x000fe20000410000 */
[----:B------:R-:W-:Y:S02]  /*13980*/  HADD2.F32 R6, -RZ, R6.H1_H1 ;  /* 0x30000006ff067230 */ /* 0x000fe40000004100 */
        /* <DEDUP_REMOVED lines=15> */
.L_x_2511:
[----:B------:R-:W-:Y:S05]  /*13a80*/  BSYNC B1 ;  /* 0x0000000000017941 */ /* 0x000fea0003800000 */
.L_x_2510:
[----:B------:R-:W-:Y:S05]  /*13a90*/  @P1 BRA `(.L_x_2465) ;  /* 0x0000000400981947 */ /* 0x000fea0003800000 */
[----:B------:R-:W-:Y:S01]  /*13aa0*/  LEA.HI R0, R0, R19, RZ, 0x6 ;  /* 0x0000001300007211 */ /* 0x000fe200078f30ff */
[----:B------:R-:W-:Y:S01]  /*13ab0*/  HADD2.F32 R25, -RZ, R88.H1_H1 ;  /* 0x30000058ff197230 */ /* 0x000fe20000004100 */
[----:B------:R-:W-:Y:S01]  /*13ac0*/  LEA.HI R20, R42, R20, RZ, 0x1d ;  /* 0x000000142a147211 */ /* 0x000fe200078fe8ff */
[--C-:B------:R-:W-:Y:S01]  /*13ad0*/  HADD2.F32 R26, -RZ, R86.reuse.H1_H1 ;  /* 0x30000056ff1a7230 */ /* 0x100fe20000004100 */
[----:B0-----:R-:W-:Y:S01]  /*13ae0*/  LOP3.LUT R4, R43, 0x38, R3, 0xf8, !PT ;  /* 0x000000382b047812 */ /* 0x001fe200078ef803 */
[----:B------:R-:W-:Y:S01]  /*13af0*/  HADD2.F32 R86, -RZ, R86.H0_H0 ;  /* 0x20000056ff567230 */ /* 0x000fe20000004100 */
[----:B------:R-:W-:Y:S01]  /*13b00*/  SHF.L.U32 R0, R0, 0x7, RZ ;  /* 0x0000000700007819 */ /* 0x000fe200000006ff */
[----:B------:R-:W-:Y:S01]  /*13b10*/  HADD2.F32 R88, -RZ, R88.H0_H0 ;  /* 0x20000058ff587230 */ /* 0x000fe20000004100 */
[----:B------:R-:W-:Y:S02]  /*13b20*/  SHF.R.S32.HI R3, RZ, 0x1f, R20 ;  /* 0x0000001fff037819 */ /* 0x000fe40000011414 */
[----:B------:R-:W-:Y:S01]  /*13b30*/  LOP3.LUT R5, R0, 0xffffe000, RZ, 0xc0, !PT ;  /* 0xffffe00000057812 */ /* 0x000fe200078ec0ff */
[----:B------:R-:W-:Y:S01]  /*13b40*/  IMAD.SHL.U32 R0, R20, 0x8, RZ ;  /* 0x0000000814007824 */ /* 0x000fe200078e00ff */
[----:B------:R-:W-:-:S02]  /*13b50*/  LEA.HI R3, R3, R20, RZ, 0x3 ;  /* 0x0000001403037211 */ /* 0x000fc400078f18ff */
[----:B------:R-:W-:Y:S02]  /*13b60*/  R2UR UR4, R47 ;  /* 0x000000002f0472ca */ /* 0x000fe400000e0000 */
[----:B------:R-:W-:Y:S01]  /*13b70*/  LOP3.LUT R0, R43, 0x38, R0, 0xf8, !PT ;  /* 0x000000382b007812 */ /* 0x000fe200078ef800 */
[----:B------:R-:W-:Y:S01]  /*13b80*/  IMAD.SHL.U32 R3, R3, 0x400, RZ ;  /* 0x0000040003037824 */ /* 0x000fe200078e00ff */
[-C--:B------:R-:W-:Y:S02]  /*13b90*/  LOP3.LUT R4, R4, R45.reuse, RZ, 0x3c, !PT ;  /* 0x0000002d04047212 */ /* 0x080fe400078e3cff */
[----:B------:R-:W-:Y:S02]  /*13ba0*/  LOP3.LUT R0, R0, R45, RZ, 0x3c, !PT ;  /* 0x0000002d00007212 */ /* 0x000fe400078e3cff */
[----:B------:R-:W-:Y:S02]  /*13bb0*/  LOP3.LUT R3, R3, 0x7fffe000, RZ, 0xc0, !PT ;  /* 0x7fffe00003037812 */ /* 0x000fe400078ec0ff */
[----:B------:R-:W-:-:S02]  /*13bc0*/  IADD3 R4, R4, R5, R44 ;  /* 0x0000000504047210 */ /* 0x000fc40007ffe02c */
[----:B------:R-:W-:Y:S02]  /*13bd0*/  IADD3 R3, R0, R3, R44 ;  /* 0x0000000300037210 */ /* 0x000fe40007ffe02c */
[----:B------:R-:W-:Y:S02]  /*13be0*/  LEA R36, R4, UR4, 0x1 ;  /* 0x0000000404247c11 */ /* 0x000fe4000f8e08ff */
[----:B------:R-:W-:Y:S02]  /*13bf0*/  LEA R3, R3, R16, 0x1 ;  /* 0x0000001003037211 */ /* 0x000fe400078e08ff */
[----:B------:R-:W-:Y:S01]  /*13c00*/  SHF.R.U32.HI R27, RZ, 0x10, R69 ;  /* 0x00000010ff1b7819 */ /* 0x000fe20000011645 */
[----:B------:R-:W0:Y:S01]  /*13c10*/  LDS.128 R4, [R36] ;  /* 0x0000000024047984 */ /* 0x000e220000000c00 */
[--C-:B------:R-:W-:Y:S02]  /*13c20*/  SHF.R.U64 R35, R76, 0x10, R77.reuse ;  /* 0x000000104c237819 */ /* 0x100fe4000000124d */
[----:B------:R-:W-:Y:S01]  /*13c30*/  SHF.R.U32.HI R76, RZ, 0x10, R77 ;  /* 0x00000010ff4c7819 */ /* 0x000fe2000001164d */
[----:B------:R-:W1:Y:S01]  /*13c40*/  LDS.128 R8, [R3+0x14400] ;  /* 0x0144000003087984 */ /* 0x000e620000000c00 */
[----:B------:R-:W-:Y:S01]  /*13c50*/  HADD2.F32 R27, -RZ, R27.H0_H0 ;  /* 0x2000001bff1b7230 */ /* 0x000fe20000004100 */
[----:B------:R-:W-:-:S02]  /*13c60*/  SHF.R.U64 R34, R78, 0x10, R79 ;  /* 0x000000104e227819 */ /* 0x000fc4000000124f */
[----:B------:R-:W-:Y:S02]  /*13c70*/  SHF.R.U64 R32, R70, 0x10, R71 ;  /* 0x0000001046207819 */ /* 0x000fe40000001247 */
[----:B------:R-:W-:Y:S02]  /*13c80*/  SHF.R.U32.HI R78, RZ, 0x10, R79 ;  /* 0x00000010ff4e7819 */ /* 0x000fe4000001164f */
[----:B------:R-:W-:Y:S02]  /*13c90*/  SHF.R.U32.HI R70, RZ, 0x10, R71 ;  /* 0x00000010ff467819 */ /* 0x000fe40000011647 */
[----:B------:R-:W-:Y:S01]  /*13ca0*/  SHF.R.U64 R33, R68, 0x10, R69 ;  /* 0x0000001044217819 */ /* 0x000fe20000001245 */
[--C-:B0-----:R-:W-:Y:S02]  /*13cb0*/  HADD2.F32 R12, -RZ, R5.reuse.H0_H0 ;  /* 0x20000005ff0c7230 */ /* 0x101fe40000004100 */
[----:B------:R-:W-:Y:S02]  /*13cc0*/  HADD2.F32 R5, -RZ, R5.H1_H1 ;  /* 0x30000005ff057230 */ /* 0x000fe40000004100 */
        /* <DEDUP_REMOVED lines=16> */
[----:B------:R-:W-:Y:S01]  /*13dd0*/  FFMA.FTZ R26, R5, R27, R12 ;  /* 0x0000001b051a7223 */ /* 0x000fe2000001000c */
[----:B------:R-:W-:Y:S02]  /*13de0*/  HADD2.F32 R13, -RZ, R6.H0_H0 ;  /* 0x20000006ff0d7230 */ /* 0x000fe40000004100 */
[----:B------:R-:W-:Y:S01]  /*13df0*/  FFMA.FTZ R15, R0, R88, -R15 ;  /* 0x00000058000f7223 */ /* 0x000fe2000001080f */
[----:B------:R-:W-:-:S02]  /*13e00*/  HADD2.F32 R24, -RZ, R11.H0_H0 ;  /* 0x2000000bff187230 */ /* 0x000fc40000004100 */
[----:B------:R-:W-:Y:S01]  /*13e10*/  FFMA.FTZ R86, R0, R86, R9 ;  /* 0x0000005600567223 */ /* 0x000fe20000010009 */
[----:B------:R-:W-:Y:S02]  /*13e20*/  HADD2.F32 R12, -RZ, R89.H0_H0 ;  /* 0x20000059ff0c7230 */ /* 0x000fe40000004100 */
[C---:B------:R-:W-:Y:S01]  /*13e30*/  FMUL.FTZ R0, R21.reuse, R20 ;  /* 0x0000001415007220 */ /* 0x040fe20000410000 */
[----:B------:R-:W-:Y:S02]  /*13e40*/  HADD2.F32 R87, -RZ, R87.H1_H1 ;  /* 0x30000057ff577230 */ /* 0x000fe40000004100 */
[----:B------:R-:W-:Y:S02]  /*13e50*/  HADD2.F32 R89, -RZ, R89.H1_H1 ;  /* 0x30000059ff597230 */ /* 0x000fe40000004100 */
[-C--:B------:R-:W-:Y:S01]  /*13e60*/  FMUL.FTZ R30, R21, R12.reuse ;  /* 0x0000000c151e7220 */ /* 0x080fe20000410000 */
[----:B------:R-:W-:Y:S02]  /*13e70*/  HADD2.F32 R14, -RZ, R7.H0_H0 ;  /* 0x20000007ff0e7230 */ /* 0x000fe40000004100 */
[----:B------:R-:W-:Y:S01]  /*13e80*/  FFMA.FTZ R25, R13, R12, -R0 ;  /* 0x0000000c0d197223 */ /* 0x000fe20000010800 */
[----:B------:R-:W-:Y:S01]  /*13e90*/  FMUL.FTZ R5, R24, R87 ;  /* 0x0000005718057220 */ /* 0x000fe20000410000 */
[----:B------:R-:W-:-:S02]  /*13ea0*/  HADD2.F32 R11, -RZ, R11.H1_H1 ;  /* 0x3000000bff0b7230 */ /* 0x000fc40000004100 */
[-C--:B------:R-:W-:Y:S01]  /*13eb0*/  FMUL.FTZ R24, R24, R89.reuse ;  /* 0x0000005918187220 */ /* 0x080fe20000410000 */
[----:B------:R-:W-:Y:S02]  /*13ec0*/  HADD2.F32 R12, -RZ, R70.H0_H0 ;  /* 0x20000046ff0c7230 */ /* 0x000fe40000004100 */
[----:B------:R-:W-:Y:S01]  /*13ed0*/  FFMA.FTZ R30, R13, R20, R30 ;  /* 0x000000140d1e7223 */ /* 0x000fe2000001001e */
[----:B------:R-:W-:Y:S02]  /*13ee0*/  HADD2.F32 R0, -RZ, R78.H0_H0 ;  /* 0x2000004eff007230 */ /* 0x000fe40000004100 */
[C---:B------:R-:W-:Y:S01]  /*13ef0*/  FFMA.FTZ R89, R14.reuse, R89, -R5 ;  /* 0x000000590e597223 */ /* 0x040fe20000010805 */
[----:B------:R-:W-:Y:S01]  /*13f00*/  FFMA.FTZ R24, R14, R87, R24 ;  /* 0x000000570e187223 */ /* 0x000fe20000010018 */
[----:B------:R-:W-:Y:S02]  /*13f10*/  HADD2.F32 R7, -RZ, R7.H1_H1 ;  /* 0x30000007ff077230 */ /* 0x000fe40000004100 */
[C---:B------:R-:W-:Y:S01]  /*13f20*/  FMUL.FTZ R20, R11.reuse, R12 ;  /* 0x0000000c0b147220 */ /* 0x040fe20000410000 */
[----:B------:R-:W-:Y:S01]  /*13f30*/  FMUL.FTZ R14, R11, R0 ;  /* 0x000000000b0e7220 */ /* 0x000fe20000410000 */
[----:B------:R-:W-:-:S02]  /*13f40*/  HADD2.F32 R8, -RZ, R8.H1_H1 ;  /* 0x30000008ff087230 */ /* 0x000fc40000004100 */
[----:B------:R-:W-:Y:S02]  /*13f50*/  HADD2.F32 R11, -RZ, R33.H0_H0 ;  /* 0x20000021ff0b7230 */ /* 0x000fe40000004100 */
[C---:B------:R-:W-:Y:S01]  /*13f60*/  FFMA.FTZ R20, R7.reuse, R0, -R20 ;  /* 0x0000000007147223 */ /* 0x040fe20000010814 */
[----:B------:R-:W-:Y:S02]  /*13f70*/  HADD2.F32 R5, -RZ, R35.H0_H0 ;  /* 0x20000023ff057230 */ /* 0x000fe40000004100 */
[----:B------:R-:W-:Y:S01]  /*13f80*/  FFMA.FTZ R33, R7, R12, R14 ;  /* 0x0000000c07217223 */ /* 0x000fe2000001000e */
[----:B------:R-:W-:Y:S02]  /*13f90*/  HADD2.F32 R10, -RZ, R10.H1_H1 ;  /* 0x3000000aff0a7230 */ /* 0x000fe40000004100 */
[C---:B------:R-:W-:Y:S01]  /*13fa0*/  FMUL.FTZ R7, R8.reuse, R11 ;  /* 0x0000000b08077220 */ /* 0x040fe20000410000 */
[----:B------:R-:W-:Y:S02]  /*13fb0*/  HADD2.F32 R13, -RZ, R32.H0_H0 ;  /* 0x20000020ff0d7230 */ /* 0x000fe40000004100 */
[----:B------:R-:W-:Y:S01]  /*13fc0*/  FMUL.FTZ R8, R8, R5 ;  /* 0x0000000508087220 */ /* 0x000fe20000410000 */
[----:B------:R-:W-:-:S02]  /*13fd0*/  HADD2.F32 R9, -RZ, R34.H0_H0 ;  /* 0x20000022ff097230 */ /* 0x000fc40000004100 */
[----:B------:R-:W-:Y:S02]  /*13fe0*/  HADD2.F32 R4, -RZ, R4.H1_H1 ;  /* 0x30000004ff047230 */ /* 0x000fe40000004100 */
[C---:B------:R-:W-:Y:S01]  /*13ff0*/  FMUL.FTZ R27, R10.reuse, R13 ;  /* 0x0000000d0a1b7220 */ /* 0x040fe20000410000 */
[----:B------:R-:W-:Y:S02]  /*14000*/  HADD2.F32 R6, -RZ, R6.H1_H1 ;  /* 0x30000006ff067230 */ /* 0x000fe40000004100 */
[----:B------:R-:W-:Y:S01]  /*14010*/  FMUL.FTZ R10, R10, R9 ;  /* 0x000000090a0a7220 */ /* 0x000fe20000410000 */
[C---:B------:R-:W-:Y:S01]  /*14020*/  FFMA.FTZ R21, R4.reuse, R11, R8 ;  /* 0x0000000b04157223 */ /* 0x040fe20000010008 */
[----:B------:R-:W-:Y:S01]  /*14030*/  FFMA.FTZ R0, R4, R5, -R7 ;  /* 0x0000000504007223 */ /* 0x000fe20000010807 */
        /* <DEDUP_REMOVED lines=12> */
.L_x_2465:
[----:B------:R-:W-:Y:S05]  /*14100*/  BSYNC B0 ;  /* 0x0000000000007941 */ /* 0x000fea0003800000 */
.L_x_2413:
        /* <DEDUP_REMOVED lines=8> */
.L_x_2411:
[----:B------:R-:W2:Y:S02]  /*14190*/  LDL R0, [R1+0x60] ;  /* 0x0000600001007983 */ /* 0x000ea40000100800 */
[----:B--2---:R-:W-:-:S13]  /*141a0*/  R2UR UR4, R0 ;  /* 0x00000000000472ca */ /* 0x004fda00000e0000 */
[----:B------:R-:W-:-:S05]  /*141b0*/  IMAD.U32 R0, RZ, RZ, UR4 ;  /* 0x00000004ff007e24 */ /* 0x000fca000f8e00ff */
[----:B------:R-:W-:-:S13]  /*141c0*/  ISETP.NE.AND P0, PT, R0, 0x3, PT ;  /* 0x000000030000780c */ /* 0x000fda0003f05270 */
[----:B------:R-:W-:Y:S05]  /*141d0*/  @!P0 BRA `(.L_x_2512) ;  /* 0x0000000000048947 */ /* 0x000fea0003800000 */
[----:B------:R-:W-:Y:S01]  /*141e0*/  BPT.TRAP 0x1 ;  /* 0x000000040000795c */ /* 0x000fe20000300000 */
.L_x_2512:
[----:B------:R-:W-:Y:S01]  /*141f0*/  IMAD R0, R214, 0x8, R16 ;  /* 0x00000008d6007824 */ /* 0x000fe200078e0210 */
[----:B01----:R-:W-:-:S04]  /*14200*/  SHF.L.U32 R3, R219, 0x1f, RZ ;  /* 0x0000001fdb037819 */ /* 0x003fc800000006ff */
[----:B------:R0:W1:Y:S01]  /*14210*/  SYNCS.PHASECHK.TRANS64.TRYWAIT P2, [R0+URZ+0x38830], R3 ;  /* 0x03883003000075a7 */ /* 0x000062000804017f */
[----:B------:R-:W-:Y:S05]  /*14220*/  @!P0 BRA `(.L_x_2513) ;  /* 0x0000000000048947 */ /* 0x000fea0003800000 */
[----:B------:R-:W-:Y:S01]  /*14230*/  BPT.TRAP 0x1 ;  /* 0x000000040000795c */ /* 0x000fe20000300000 */
.L_x_2513:
[----:B---34-:R-:W2:Y:S01]  /*14240*/  S2R R4, SR_TID.X ;  /* 0x0000000000047919 */ /* 0x018ea20000002100 */
[----:B------:R-:W-:Y:S02]  /*14250*/  MOV R151, RZ ;  /* 0x000000ff00977202 */ /* 0x000fe40000000f00 */
[----:B--2---:R-:W-:-:S04]  /*14260*/  LOP3.LUT R4, R4, 0x7f, RZ, 0xc0, !PT ;  /* 0x0000007f04047812 */ /* 0x004fc800078ec0ff */
[----:B------:R-:W-:Y:S01]  /*14270*/  ISETP.NE.AND P1, PT, R4, RZ, PT ;  /* 0x000000ff0400720c */ /* 0x000fe20003f25270 */
[----:B-1----:R-:W-:-:S12]  /*14280*/  @P2 BRA `(.L_x_2514) ;  /* 0x0000000000082947 */ /* 0x002fd80003800000 */
[----:B------:R-:W1:Y:S02]  /*14290*/  SYNCS.PHASECHK.TRANS64.TRYWAIT P2, [R0+URZ+0x38830], R3 ;  /* 0x03883003000075a7 */ /* 0x000e64000804017f */
[----:B-1----:R-:W-:Y:S05]  /*142a0*/  @!P2 BRA `(.L_x_2515) ;  /* 0x000001a00080a947 */ /* 0x002fea0003800000 */
.L_x_2514:
[----:B------:R-:W-:Y:S05]  /*142b0*/  WARPSYNC.ALL ;  /* 0x0000000000007948 */ /* 0x000fea0003800000 */
[----:B01----:R-:W-:Y:S01]  /*142c0*/  VIADD R3, R16, 0x24400 ;  /* 0x0002440010037836 */ /* 0x003fe20000000000 */
[----:B------:R-:W-:Y:S01]  /*142d0*/  R2UR UR12, R2 ;  /* 0x00000000020c72ca */ /* 0x000fe200000e0000 */
[----:B------:R-:W-:Y:S01]  /*142e0*/  WARPGROUP.ARRIVE ;  /* 0x00000000000079c5 */ /* 0x000fe20000000000 */
[----:B------:R-:W-:Y:S01]  /*142f0*/  UMOV UR9, 0x40000040 ;  /* 0x4000004000097882 */ /* 0x000fe20000000000 */
[----:B------:R-:W-:Y:S01]  /*14300*/  IMAD.MOV.U32 R5, RZ, RZ, 0x40000040 ;  /* 0x40000040ff057424 */ /* 0x000fe200078e00ff */
[----:B------:R-:W-:Y:S01]  /*14310*/  SHF.R.U32.HI R3, RZ, 0x4, R3 ;  /* 0x00000004ff037819 */ /* 0x000fe20000011603 */
[----:B------:R-:W-:Y:S01]  /*14320*/  UMOV UR5, UR9 ;  /* 0x0000000900057c82 */ /* 0x000fe20008000000 */
[----:B------:R-:W-:Y:S01]  /*14330*/  IMAD.MOV.U32 R7, RZ, RZ, 0x40000040 ;  /* 0x40000040ff077424 */ /* 0x000fe200078e00ff */
[----:B------:R-:W-:Y:S01]  /*14340*/  UMOV UR17, 0x40000040 ;  /* 0x4000004000117882 */ /* 0x000fe20000000000 */
[----:B------:R-:W-:-:S02]  /*14350*/  LOP3.LUT R3, R3, 0x3fff, RZ, 0xc0, !PT ;  /* 0x00003fff03037812 */ /* 0x000fc400078ec0ff */
[----:B------:R-:W-:Y:S01]  /*14360*/  R2UR UR7, R5 ;  /* 0x00000000050772ca */ /* 0x000fe200000e0000 */
[----:B------:R-:W-:Y:S01]  /*14370*/  IMAD.MOV.U32 R5, RZ, RZ, 0x40000040 ;  /* 0x40000040ff057424 */ /* 0x000fe200078e00ff */
[----:B------:R-:W-:Y:S01]  /*14380*/  LOP3.LUT R222, R3, 0x10000, RZ, 0xfc, !PT ;  /* 0x0001000003de7812 */ /* 0x000fe200078efcff */
[----:B------:R-:W-:Y:S01]  /*14390*/  IMAD.MOV.U32 R3, RZ, RZ, 0x40000040 ;  /* 0x40000040ff037424 */ /* 0x000fe200078e00ff */
[----:B------:R-:W-:Y:S01]  /*143a0*/  ULOP3.LUT UR12, UR12, 0x10000, URZ, 0xfc, !UPT ;  /* 0x000100000c0c7892 */ /* 0x000fe2000f8efc3f */
[----:B------:R-:W-:Y:S02]  /*143b0*/  MOV R9, UR9 ;  /* 0x0000000900097c02 */ /* 0x000fe40008000f00 */
[----:B------:R-:W-:Y:S01]  /*143c0*/  IMAD R2, R214, 0xa00, R222 ;  /* 0x00000a00d6027824 */ /* 0x000fe200078e02de */
[----:B------:R-:W-:-:S03]  /*143d0*/  R2UR UR11, R3 ;  /* 0x00000000030b72ca */ /* 0x000fc600000e0000 */
[----:B------:R-:W-:Y:S01]  /*143e0*/  UMOV UR8, UR12 ;  /* 0x0000000c00087c82 */ /* 0x000fe20008000000 */
[C---:B------:R-:W-:Y:S01]  /*143f0*/  R2UR UR10, R2.reuse ;  /* 0x00000000020a72ca */ /* 0x040fe200000e0000 */
[----:B------:R-:W-:Y:S01]  /*14400*/  UMOV UR4, UR8 ;  /* 0x0000000800047c82 */ /* 0x000fe20008000000 */
[C---:B------:R-:W-:Y:S01]  /*14410*/  IADD3 R4, R2.reuse, 0x80, RZ ;  /* 0x0000008002047810 */ /* 0x040fe20007ffe0ff */
[----:B------:R-:W-:Y:S02]  /*14420*/  VIADD R6, R2, 0x200 ;  /* 0x0000020002067836 */ /* 0x000fe40000000000 */
[----:B------:R-:W-:Y:S01]  /*14430*/  IMAD.U32 R8, RZ, RZ, UR8 ;  /* 0x00000008ff087e24 */ /* 0x000fe2000f8e00ff */
[----:B------:R-:W-:Y:S01]  /*14440*/  R2UR UR6, R4 ;  /* 0x00000000040672ca */ /* 0x000fe200000e0000 */
[----:B------:R-:W-:-:S03]  /*14450*/  VIADD R4, R2, 0x100 ;  /* 0x0000010002047836 */ /* 0x000fc60000000000 */
[----:B------:R0:W-:Y:S03]  /*14460*/  STL.64 [R1+0x48], R8 ;  /* 0x0000480801007387 */ /* 0x0001e60000100a00 */
[----:B------:R-:W-:Y:S01]  /*14470*/  HGMMA.64x16x16.F32 R56, gdesc[UR8], RZ, !UPT, gsb0 ;  /* 0x00200000083879f0 */ /* 0x000fe2000c0008ff */
[----:B------:R-:W-:Y:S01]  /*14480*/  R2UR UR10, R6 ;  /* 0x00000000060a72ca */ /* 0x000fe200000e0000 */
[----:B------:R-:W-:Y:S01]  /*14490*/  VIADD R6, R2, 0x202 ;  /* 0x0000020202067836 */ /* 0x000fe20000000000 */
[----:B------:R-:W-:Y:S01]  /*144a0*/  R2UR UR11, R7 ;  /* 0x00000000070b72ca */ /* 0x000fe200000e0000 */
[----:B------:R-:W-:Y:S01]  /*144b0*/  IMAD.MOV.U32 R7, RZ, RZ, 0x40000040 ;  /* 0x40000040ff077424 */ /* 0x000fe200078e00ff */
[----:B0-----:R-:W-:Y:S01]  /*144c0*/  MOV R9, UR17 ;  /* 0x0000001100097c02 */ /* 0x001fe20008000f00 */
[----:B------:R-:W-:Y:S02]  /*144d0*/  WARPGROUP.DEPBAR.LE gsb0, 0x0 ;  /* 0x00008000000079c5 */ /* 0x000fe40000010000 */
[----:B------:R-:W-:-:S06]  /*144e0*/  WARPGROUP.ARRIVE ;  /* 0x00000000000079c5 */ /* 0x000fcc0000000000 */
[----:B------:R-:W-:Y:S01]  /*144f0*/  HGMMA.64x16x16.F32 R48, gdesc[UR4], RZ, !UPT, gsb0 ;  /* 0x00200000043079f0 */ /* 0x000fe2000c0008ff */
[----:B------:R-:W-:Y:S01]  /*14500*/  R2UR UR6, R4 ;  /* 0x00000000040672ca */ /* 0x000fe200000e0000 */
[----:B------:R-:W-:Y:S01]  /*14510*/  UMOV UR4, UR8 ;  /* 0x0000000800047c82 */ /* 0x000fe20008000000 */
[----:B------:R-:W-:Y:S01]  /*14520*/  R2UR UR7, R5 ;  /* 0x00000000050772ca */ /* 0x000fe200000e0000 */
[----:B------:R-:W-:Y:S01]  /*14530*/  UMOV UR5, UR9 ;  /* 0x0000000900057c82 */ /* 0x000fe20008000000 */
[----:B------:R-:W-:Y:S01]  /*14540*/  IMAD.MOV.U32 R5, RZ, RZ, 0x40000040 ;  /* 0x40000040ff057424 */ /* 0x000fe200078e00ff */
[----:B------:R-:W-:Y:S01]  /*14550*/  IADD3 R4, R2, 0x180, RZ ;  /* 0x0000018002047810 */ /* 0x000fe20007ffe0ff */
[----:B------:R-:W-:Y:S02]  /*14560*/  WARPGROUP.DEPBAR.LE gsb0, 0x0 ;  /* 0x00008000000079c5 */ /* 0x000fe40000010000 */
[----:B-----5:R-:W-:-:S07]  /*14570*/  WARPGROUP.ARRIVE ;  /* 0x00000000000079c5 */ /* 0x020fce0000000000 */
[----:B------:R-:W-:Y:S01]  /*14580*/  HGMMA.64x16x16.F32 R40, gdesc[UR4], RZ, !UPT, gsb0 ;  /* 0x00200000042879f0 */ /* 0x000fe2000c0008ff */
[----:B------:R-:W-:Y:S01]  /*14590*/  R2UR UR6, R4 ;  /* 0x00000000040672ca */ /* 0x000fe200000e0000 */
[----:B------:R-:W-:Y:S01]  /*145a0*/  UMOV UR4, UR8 ;  /* 0x0000000800047c82 */ /* 0x000fe20008000000 */
[----:B------:R-:W-:Y:S01]  /*145b0*/  R2UR UR7, R5 ;  /* 0x00000000050772ca */ /* 0x000fe200000e0000 */
[----:B------:R-:W-:Y:S01]  /*145c0*/  UMOV UR5, UR9 ;  /* 0x0000000900057c82 */ /* 0x000fe20008000000 */
[----:B------:R-:W-:Y:S01]  /*145d0*/  IMAD.MOV.U32 R5, RZ, RZ, 0x40000040 ;  /* 0x40000040ff057424 */ /* 0x000fe200078e00ff */
[----:B------:R-:W-:-:S04]  /*145e0*/  IADD3 R4, R2, 0x2, RZ ;  /* 0x0000000202047810 */ /* 0x000fc80007ffe0ff */
        /* <DEDUP_REMOVED lines=8> */
[----:B------:R-:W-:Y:S01]  /*14670*/  R2UR UR6, R4 ;  /* 0x00000000040672ca */ /* 0x000fe200000e0000 */
[----:B------:R-:W-:Y:S01]  /*14680*/  VIADD R4, R2, 0x102 ;  /* 0x0000010202047836 */ /* 0x000fe20000000000 */
[----:B------:R-:W-:Y:S01]  /*14690*/  R2UR UR7, R5 ;  /* 0x00000000050772ca */ /* 0x000fe200000e0000 */
[----:B------:R-:W-:-:S03]  /*146a0*/  IMAD.MOV.U32 R5, RZ, RZ, 0x40000040 ;  /* 0x40000040ff057424 */ /* 0x000fc600078e00ff */
[----:B------:R-:W-:Y:S02]  /*146b0*/  UMOV UR16, UR4 ;  /* 0x0000000400107c82 */ /* 0x000fe40008000000 */
[----:B------:R-:W-:-:S05]  /*146c0*/  IMAD.U32 R8, RZ, RZ, UR16 ;  /* 0x00000010ff087e24 */ /* 0x000fca000f8e00ff */
[----:B------:R0:W-:Y:S01]  /*146d0*/  STL.64 [R1+0x40], R8 ;  /* 0x0000400801007387 */ /* 0x0001e20000100a00 */
        /* <DEDUP_REMOVED lines=9> */
[----:B------:R-:W-:Y:S01]  /*14770*/  R2UR UR11, R7 ;  /* 0x00000000070b72ca */ /* 0x000fe200000e0000 */
[----:B------:R-:W-:Y:S01]  /*14780*/  IMAD.MOV.U32 R7, RZ, RZ, 0x40000040 ;  /* 0x40000040ff077424 */ /* 0x000fe200078e00ff */
[----:B------:R-:W-:Y:S02]  /*14790*/  WARPGROUP.DEPBAR.LE gsb0, 0x0 ;  /* 0x00008000000079c5 */ /* 0x000fe40000010000 */
[----:B------:R-:W-:-:S06]  /*147a0*/  WARPGROUP.ARRIVE ;  /* 0x00000000000079c5 */ /* 0x000fcc0000000000 */
[----:B------:R-:W-:Y:S01]  /*147b0*/  HGMMA.64x16x16.F32 R56, gdesc[UR16], R56, gsb0 ;  /* 0x00200000103879f0 */ /* 0x000fe20008000838 */
[----:B------:R-:W-:Y:S02]  /*147c0*/  UMOV UR17, 0x40000040 ;  /* 0x4000004000117882 */ /* 0x000fe40000000000 */
[----:B0-----:R-:W-:Y:S01]  /*147d0*/  MOV R9, UR17 ;  /* 0x0000001100097c02 */ /* 0x001fe20008000f00 */
        /* <DEDUP_REMOVED lines=10> */
[----:B------:R-:W-:-:S07]  /*14880*/  WARPGROUP.ARRIVE ;  /* 0x00000000000079c5 */ /* 0x000fce0000000000 */
[----:B------:R-:W-:Y:S01]  /*14890*/  HGMMA.64x16x16.F32 R40, gdesc[UR4], R40, gsb0 ;  /* 0x00200000042879f0 */ /* 0x000fe20008000828 */
        /* <DEDUP_REMOVED lines=36> */
[----:B------:R-:W-:Y:S01]  /*14ae0*/  UMOV UR15, UR17 ;  /* 0x00000011000f7c82 */ /* 0x000fe20008000000 */
        /* <DEDUP_REMOVED lines=30> */
[----:B------:R-:W-:Y:S02]  /*14cd0*/  VIADD R4, R2, 0x106 ;  /* 0x0000010602047836 */ /* 0x000fe40000000000 */
[----:B------:R-:W-:Y:S01]  /*14ce0*/  IMAD.MOV.U32 R5, RZ, RZ, 0x40000040 ;  /* 0x40000040ff057424 */ /* 0x000fe200078e00ff */
[----:B------:R-:W-:Y:S02]  /*14cf0*/  UMOV UR16, UR4 ;  /* 0x0000000400107c82 */ /* 0x000fe40008000000 */
[----:B------:R-:W-:Y:S01]  /*14d00*/  UMOV UR14, UR16 ;  /* 0x00000010000e7c82 */ /* 0x000fe20008000000 */
[----:B------:R-:W-:Y:S01]  /*14d10*/  IMAD.U32 R8, RZ, RZ, UR16 ;  /* 0x00000010ff087e24 */ /* 0x000fe2000f8e00ff */
        /* <DEDUP_REMOVED lines=37> */
[----:B------:R-:W-:Y:S01]  /*14f70*/  IMAD.MOV.U32 R7, RZ, RZ, 0x40000040 ;  /* 0x40000040ff077424 */ /* 0x000fe200078e00ff */
        /* <DEDUP_REMOVED lines=11> */
[----:B------:R-:W-:-:S05]  /*15030*/  IMAD.U32 R8, RZ, RZ, UR16 ;  /* 0x00000010ff087e24 */ /* 0x000fca000f8e00ff */
        /* <DEDUP_REMOVED lines=193> */
[----:B------:R-:W-:Y:S01]  /*15c50*/  IMAD.U32 R8, RZ, RZ, UR16 ;  /* 0x00000010ff087e24 */ /* 0x000fe2000f8e00ff */
[----:B------:R-:W-:Y:S01]  /*15c60*/  UIADD3 UR56, UR12, 0x804, URZ ;  /* 0x000008040c387890 */ /* 0x000fe2000fffe03f */
[----:B------:R-:W-:Y:S01]  /*15c70*/  UMOV UR57, 0x40000040 ;  /* 0x4000004000397882 */ /* 0x000fe20000000000 */
[----:B------:R-:W-:Y:S02]  /*15c80*/  UIADD3 UR52, UR12, 0x806, URZ ;  /* 0x000008060c347890 */ /* 0x000fe4000fffe03f */
[----:B------:R0:W-:Y:S01]  /*15c90*/  STL.64 [R1+0x8], R8 ;  /* 0x0000080801007387 */ /* 0x0001e20000100a00 */
[----:B------:R-:W-:Y:S01]  /*15ca0*/  UMOV UR53, 0x40000040 ;  /* 0x4000004000357882 */ /* 0x000fe20000000000 */
[----:B------:R-:W-:Y:S01]  /*15cb0*/  UIADD3 UR48, UR12, 0xc00, URZ ;  /* 0x00000c000c307890 */ /* 0x000fe2000fffe03f */
[----:B------:R-:W-:Y:S01]  /*15cc0*/  UMOV UR49, 0x40000040 ;  /* 0x4000004000317882 */ /* 0x000fe20000000000 */
[----:B------:R-:W-:Y:S01]  /*15cd0*/  UIADD3 UR44, UR12, 0xc02, URZ ;  /* 0x00000c020c2c7890 */ /* 0x000fe2000fffe03f */
[----:B------:R-:W-:Y:S01]  /*15ce0*/  UMOV UR45, 0x40000040 ;  /* 0x40000040002d7882 */ /* 0x000fe20000000000 */
[----:B------:R-:W-:Y:S01]  /*15cf0*/  UIADD3 UR40, UR12, 0xc04, URZ ;  /* 0x00000c040c287890 */ /* 0x000fe2000fffe03f */
[----:B------:R-:W-:Y:S01]  /*15d00*/  UMOV UR41, 0x40000040 ;  /* 0x4000004000297882 */ /* 0x000fe20000000000 */
[----:B0-----:R-:W2:Y:S04]  /*15d10*/  LDL R8, [R1+0x64] ;  /* 0x0000640001087983 */ /* 0x001ea80000100800 */
[----:B------:R-:W3:Y:S01]  /*15d20*/  LDL R9, [R1+0x68] ;  /* 0x0000680001097983 */ /* 0x000ee20000100800 */
[----:B------:R-:W-:-:S02]  /*15d30*/  WARPGROUP.DEPBAR.LE gsb0, 0x0 ;  /* 0x00008000000079c5 */ /* 0x000fc40000010000 */
[----:B------:R-:W-:-:S06]  /*15d40*/  WARPGROUP.ARRIVE ;  /* 0x00000000000079c5 */ /* 0x000fcc0000000000 */
[----:B------:R-:W-:Y:S01]  /*15d50*/  HGMMA.64x16x16.F32 R24, gdesc[UR8], R24, gsb0 ;  /* 0x00200000081879f0 */ /* 0x000fe20008000818 */
[----:B------:R-:W-:Y:S01]  /*15d60*/  UMOV UR8, UR16 ;  /* 0x0000001000087c82 */ /* 0x000fe20008000000 */
[----:B------:R-:W-:Y:S01]  /*15d70*/  UMOV UR9, UR17 ;  /* 0x0000001100097c82 */ /* 0x000fe20008000000 */
[----:B------:R-:W-:Y:S01]  /*15d80*/  UMOV UR4, UR8 ;  /* 0x0000000800047c82 */ /* 0x000fe20008000000 */
[----:B------:R-:W-:Y:S01]  /*15d90*/  UMOV UR5, UR9 ;  /* 0x0000000900057c82 */ /* 0x000fe20008000000 */
[----:B------:R-:W-:Y:S02]  /*15da0*/  R2UR UR10, R6 ;  /* 0x00000000060a72ca */ /* 0x000fe400000e0000 */
[----:B------:R-:W-:Y:S01]  /*15db0*/  R2UR UR11, R7 ;  /* 0x00000000070b72ca */ /* 0x000fe200000e0000 */
[----:B------:R-:W-:Y:S02]  /*15dc0*/  WARPGROUP.DEPBAR.LE gsb0, 0x0 ;  /* 0x00008000000079c5 */ /* 0x000fe40000010000 */
[----:B------:R-:W-:-:S06]  /*15dd0*/  WARPGROUP.ARRIVE ;  /* 0x00000000000079c5 */ /* 0x000fcc0000000000 */
[----:B------:R-:W-:Y:S01]  /*15de0*/  HGMMA.64x16x16.F32 R56, gdesc[UR16], R56, gsb0 ;  /* 0x00200000103879f0 */ /* 0x000fe20008000838 */
[----:B------:R-:W-:Y:S02]  /*15df0*/  UMOV UR17, 0x40000040 ;  /* 0x4000004000117882 */ /* 0x000fe40000000000 */
[----:B------:R-:W-:Y:S02]  /*15e00*/  WARPGROUP.DEPBAR.LE gsb0, 0x0 ;  /* 0x00008000000079c5 */ /* 0x000fe40000010000 */
[----:B------:R-:W-:Y:S01]  /*15e10*/  WARPGROUP.ARRIVE ;  /* 0x00000000000079c5 */ /* 0x000fe20000000000 */
[----:B------:R-:W-:Y:S01]  /*15e20*/  UMOV UR15, UR17 ;  /* 0x00000011000f7c82 */ /* 0x000fe20008000000 */
[----:B------:R-:W-:Y:S01]  /*15e30*/  VIADD R6, R2, 0x702 ;  /* 0x0000070202067836 */ /* 0x000fe20000000000 */
[----:B------:R-:W-:Y:S01]  /*15e40*/  UIADD3 UR36, UR12, 0xc06, URZ ;  /* 0x00000c060c247890 */ /* 0x000fe2000fffe03f */
[----:B------:R-:W-:Y:S01]  /*15e50*/  IMAD.MOV.U32 R7, RZ, RZ, 0x40000040 ;  /* 0x40000040ff077424 */ /* 0x000fe200078e00ff */
[----:B------:R-:W-:Y:S01]  /*15e60*/  UMOV UR37, 0x40000040 ;  /* 0x4000004000257882 */ /* 0x000fe20000000000 */
[----:B------:R-:W-:Y:S01]  /*15e70*/  HGMMA.64x16x16.F32 R48, gdesc[UR4], R48, gsb0 ;  /* 0x00200000043079f0 */ /* 0x000fe20008000830 */
[----:B------:R-:W-:Y:S01]  /*15e80*/  R2UR UR6, R4 ;  /* 0x00000000040672ca */ /* 0x000fe200000e0000 */
[----:B------:R-:W-:Y:S01]  /*15e90*/  UMOV UR4, UR8 ;  /* 0x0000000800047c82 */ /* 0x000fe20008000000 */
[----:B------:R-:W-:Y:S01]  /*15ea0*/  R2UR UR7, R5 ;  /* 0x00000000050772ca */ /* 0x000fe200000e0000 */
[----:B------:R-:W-:Y:S01]  /*15eb0*/  UMOV UR5, UR9 ;  /* 0x0000000900057c82 */ /* 0x000fe20008000000 */
[----:B------:R-:W-:Y:S01]  /*15ec0*/  IMAD.MOV.U32 R5, RZ, RZ, 0x40000040 ;  /* 0x40000040ff057424 */ /* 0x000fe200078e00ff */
[----:B------:R-:W-:Y:S01]  /*15ed0*/  IADD3 R4, R2, 0x680, RZ ;  /* 0x0000068002047810 */ /* 0x000fe20007ffe0ff */
[----:B------:R-:W-:Y:S01]  /*15ee0*/  IMAD R3, R148, -0x50, R227 ;  /* 0xffffffb094037824 */ /* 0x000fe200078e02e3 */
[----:B------:R-:W-:Y:S01]  /*15ef0*/  MOV R11, UR17 ;  /* 0x00000011000b7c02 */ /* 0x000fe20008000f00 */
[----:B------:R-:W-:-:S02]  /*15f00*/  WARPGROUP.DEPBAR.LE gsb0, 0x0 ;  /* 0x00008000000079c5 */ /* 0x000fc40000010000 */
        /* <DEDUP_REMOVED lines=17> */
[----:B------:R-:W-:-:S04]  /*16020*/  R2UR UR7, R5 ;  /* 0x00000000050772ca */ /* 0x000fc800000e0000 */
[----:B------:R-:W-:Y:S01]  /*16030*/  UMOV UR16, UR4 ;  /* 0x0000000400107c82 */ /* 0x000fe20008000000 */
[----:B------:R-:W-:Y:S02]  /*16040*/  WARPGROUP.DEPBAR.LE gsb0, 0x0 ;  /* 0x00008000000079c5 */ /* 0x000fe40000010000 */
[----:B------:R-:W-:Y:S01]  /*16050*/  WARPGROUP.ARRIVE ;  /* 0x00000000000079c5 */ /* 0x000fe20000000000 */
[----:B------:R-:W-:Y:S01]  /*16060*/  UMOV UR14, UR16 ;  /* 0x00000010000e7c82 */ /* 0x000fe20008000000 */
[----:B------:R-:W-:Y:S01]  /*16070*/  UMOV UR5, UR15 ;  /* 0x0000000f00057c82 */ /* 0x000fe20008000000 */
[----:B------:R-:W-:Y:S02]  /*16080*/  VIADD R4, R2, 0x602 ;  /* 0x0000060202047836 */ /* 0x000fe40000000000 */
[----:B------:R-:W-:Y:S01]  /*16090*/  IMAD.MOV.U32 R5, RZ, RZ, 0x40000040 ;  /* 0x40000040ff057424 */ /* 0x000fe200078e00ff */
[----:B------:R-:W-:Y:S01]  /*160a0*/  HGMMA.64x16x16.F32 R24, gdesc[UR8], R24, gsb0 ;  /* 0x00200000081879f0 */ /* 0x000fe20008000818 */
[----:B------:R-:W-:-:S02]  /*160b0*/  IMAD.U32 R10, RZ, RZ, UR16 ;  /* 0x00000010ff0a7e24 */ /* 0x000fc4000f8e00ff */
[----:B------:R-:W-:Y:S02]  /*160c0*/  WARPGROUP.DEPBAR.LE gsb0, 0x0 ;  /* 0x00008000000079c5 */ /* 0x000fe40000010000 */
[----:B------:R-:W-:-:S06]  /*160d0*/  WARPGROUP.ARRIVE ;  /* 0x00000000000079c5 */ /* 0x000fcc0000000000 */
[----:B------:R-:W-:Y:S01]  /*160e0*/  HGMMA.64x16x16.F32 R56, gdesc[UR16], R56, gsb0 ;  /* 0x00200000103879f0 */ /* 0x000fe20008000838 */
[----:B------:R-:W-:Y:S02]  /*160f0*/  UMOV UR4, UR14 ;  /* 0x0000000e00047c82 */ /* 0x000fe40008000000 */
[----:B------:R-:W-:Y:S02]  /*16100*/  WARPGROUP.DEPBAR.LE gsb0, 0x0 ;  /* 0x00008000000079c5 */ /* 0x000fe40000010000 */
[----:B------:R-:W-:-:S06]  /*16110*/  WARPGROUP.ARRIVE ;  /* 0x00000000000079c5 */ /* 0x000fcc0000000000 */
[----:B------:R-:W-:Y:S01]  /*16120*/  HGMMA.64x16x16.F32 R48, gdesc[UR4], R48, gsb0 ;  /* 0x00200000043079f0 */ /* 0x000fe20008000830 */
[----:B------:R-:W-:Y:S02]  /*16130*/  R2UR UR6, R4 ;  /* 0x00000000040672ca */ /* 0x000fe400000e0000 */
[----:B------:R-:W-:Y:S01]  /*16140*/  R2UR UR7, R5 ;  /* 0x00000000050772ca */ /* 0x000fe200000e0000 */
[----:B------:R-:W-:Y:S01]  /*16150*/  UMOV UR4, UR14 ;  /* 0x0000000e00047c82 */ /* 0x000fe20008000000 */
[----:B------:R-:W-:Y:S01]  /*16160*/  UMOV UR5, UR15 ;  /* 0x0000000f00057c82 */ /* 0x000fe20008000000 */
[----:B------:R-:W-:Y:S02]  /*16170*/  WARPGROUP.DEPBAR.LE gsb0, 0x0 ;  /* 0x00008000000079c5 */ /* 0x000fe40000010000 */
[----:B------:R-:W-:-:S08]  /*16180*/  WARPGROUP.ARRIVE ;  /* 0x00000000000079c5 */ /* 0x000fd00000000000 */
[----:B------:R-:W-:Y:S01]  /*16190*/  HGMMA.64x16x16.F32 R40, gdesc[UR4], R40, gsb0 ;  /* 0x00200000042879f0 */ /* 0x000fe20008000828 */
[----:B------:R-:W-:Y:S01]  /*161a0*/  IMAD.MOV.U32 R5, RZ, RZ, 0x40000040 ;  /* 0x40000040ff057424 */ /* 0x000fe200078e00ff */
[----:B------:R-:W-:-:S04]  /*161b0*/  IADD3 R4, R2, 0x682, RZ ;  /* 0x0000068202047810 */ /* 0x000fc80007ffe0ff */
[----:B------:R-:W-:Y:S02]  /*161c0*/  R2UR UR10, R4 ;  /* 0x00000000040a72ca */ /* 0x000fe400000e0000 */
[----:B------:R-:W-:Y:S01]  /*161d0*/  R2UR UR11, R5 ;  /* 0x00000000050b72ca */ /* 0x000fe200000e0000 */
[----:B------:R-:W-:Y:S01]  /*161e0*/  UMOV UR8, UR14 ;  /* 0x0000000e00087c82 */ /* 0x000fe20008000000 */
[----:B------:R-:W-:Y:S01]  /*161f0*/  UMOV UR9, UR15 ;  /* 0x0000000f00097c82 */ /* 0x000fe20008000000 */
[----:B------:R-:W-:Y:S02]  /*16200*/  WARPGROUP.DEPBAR.LE gsb0, 0x0 ;  /* 0x00008000000079c5 */ /* 0x000fe40000010000 */
[----:B------:R-:W-:-:S08]  /*16210*/  WARPGROUP.ARRIVE ;  /* 0x00000000000079c5 */ /* 0x000fd00000000000 */
        /* <DEDUP_REMOVED lines=12> */
[----:B------:R-:W-:Y:S02]  /*162e0*/  WARPGROUP.DEPBAR.LE gsb0, 0x0 ;  /* 0x00008000000079c5 */ /* 0x000fe40000010000 */
[----:B------:R-:W-:-:S10]  /*162f0*/  WARPGROUP.ARRIVE ;  /* 0x00000000000079c5 */ /* 0x000fd40000000000 */
        /* <DEDUP_REMOVED lines=80> */
[----:B------:R-:W-:Y:S02]  /*16800*/  VIADD R4, R2, 0x780 ;  /* 0x0000078002047836 */ /* 0x000fe40000000000 */
[----:B------:R-:W-:-:S03]  /*16810*/  IMAD.MOV.U32 R5, RZ, RZ, 0x40000040 ;  /* 0x40000040ff057424 */ /* 0x000fc600078e00ff */
        /* <DEDUP_REMOVED lines=135> */
[----:B------:R-:W-:Y:S01]  /*17090*/  MOV R5, 0x40000040 ;  /* 0x4000004000057802 */ /* 0x000fe20000000f00 */
[----:B------:R-:W-:Y:S01]  /*170a0*/  UMOV UR4, UR36 ;  /* 0x0000002400047c82 */ /* 0x000fe20008000000 */
[----:B------:R-:W-:Y:S01]  /*170b0*/  UMOV UR5, UR37 ;  /* 0x0000002500057c82 */ /* 0x000fe20008000000 */
[----:B------:R-:W-:Y:S01]  /*170c0*/  IMAD.MOV.U32 R7, RZ, RZ, 0x40000040 ;  /* 0x40000040ff077424 */ /* 0x000fe200078e00ff */
[----:B------:R-:W-:Y:S01]  /*170d0*/  R2UR UR6, R4 ;  /* 0x00000000040672ca */ /* 0x000fe200000e0000 */
[----:B------:R-:W-:Y:S01]  /*170e0*/  STL.64 [R1], R10 ;  /* 0x0000000a01007387 */ /* 0x000fe20000100a00 */
[----:B------:R-:W-:Y:S01]  /*170f0*/  R2UR UR7, R5 ;  /* 0x00000000050772ca */ /* 0x000fe200000e0000 */
[----:B------:R-:W-:Y:S01]  /*17100*/  ULDC UR38, c[0x0][0x988] ;  /* 0x0002620000267ab9 */ /* 0x000fe20000000800 */
[----:B------:R-:W-:Y:S01]  /*17110*/  IADD3 R6, R2, 0x906, RZ ;  /* 0x0000090602067810 */ /* 0x000fe20007ffe0ff */
[----:B------:R-:W-:Y:S01]  /*17120*/  ULDC UR39, c[0x0][0x988] ;  /* 0x0002620000277ab9 */ /* 0x000fe20000000800 */
[----:B------:R-:W-:-:S02]  /*17130*/  WARPGROUP.DEPBAR.LE gsb0, 0x0 ;  /* 0x00008000000079c5 */ /* 0x000fc40000010000 */
[----:B------:R-:W-:-:S07]  /*17140*/  WARPGROUP.ARRIVE ;  /* 0x00000000000079c5 */ /* 0x000fce0000000000 */
        /* <DEDUP_REMOVED lines=14> */
[----:B------:R-:W-:Y:S01]  /*17230*/  IADD3 R4, -R224, 0x51, R3 ;  /* 0x00000051e0047810 */ /* 0x000fe20007ffe103 */
[----:B------:R-:W-:Y:S01]  /*17240*/  VIADD R3, R3, 0x50 ;  /* 0x0000005003037836 */ /* 0x000fe20000000000 */
[----:B---3--:R-:W-:-:S03]  /*17250*/  LEA R6, R225, R9, 0x7 ;  /* 0x00000009e1067211 */ /* 0x008fc600078e38ff */
[----:B--2---:R-:W-:Y:S01]  /*17260*/  IMAD R5, R8, -0x2, R4 ;  /* 0xfffffffe08057824 */ /* 0x004fe200078e0204 */
[----:B------:R-:W-:Y:S02]  /*17270*/  WARPGROUP.DEPBAR.LE gsb0, 0x0 ;  /* 0x00008000000079c5 */ /* 0x000fe40000010000 */
[----:B------:R-:W-:-:S06]  /*17280*/  WARPGROUP.ARRIVE ;  /* 0x00000000000079c5 */ /* 0x000fcc0000000000 */
[----:B------:R-:W-:Y:S01]  /*17290*/  HGMMA.64x16x16.F32 R32, gdesc[UR4], R32, gsb0 ;  /* 0x00200000042079f0 */ /* 0x000fe20008000820 */
[----:B------:R-:W-:Y:S01]  /*172a0*/  IMAD R4, R8, -0x2, R3 ;  /* 0xfffffffe08047824 */ /* 0x000fe200078e0203 */
[----:B------:R-:W-:Y:S01]  /*172b0*/  IADD3 R3, R5, 0x8, R6 ;  /* 0x0000000805037810 */ /* 0x000fe20007ffe006 */
[----:B------:R-:W-:-:S03]  /*172c0*/  VIADD R2, R2, 0x986 ;  /* 0x0000098602027836 */ /* 0x000fc60000000000 */
[----:B------:R-:W-:Y:S01]  /*172d0*/  VIMNMX R7, R4, R3, PT ;  /* 0x0000000304077248 */ /* 0x000fe20003fe0100 */
[----:B------:R-:W-:Y:S01]  /*172e0*/  IMAD.MOV.U32 R3, RZ, RZ, 0x40000040 ;  /* 0x40000040ff037424 */ /* 0x000fe200078e00ff */
[----:B------:R-:W-:Y:S02]  /*172f0*/  R2UR UR6, R2 ;  /* 0x00000000020672ca */ /* 0x000fe400000e0000 */
[----:B------:R-:W-:Y:S02]  /*17300*/  ISETP.GT.AND P2, PT, R7, RZ, PT ;  /* 0x000000ff0700720c */ /* 0x000fe40003f44270 */
[----:B------:R-:W-:Y:S02]  /*17310*/  R2UR UR7, R3 ;  /* 0x00000000030772ca */ /* 0x000fe400000e0000 */
[C---:B------:R-:W-:Y:S02]  /*17320*/  ISETP.GT.AND P3, PT, R7.reuse, 0x1, PT ;  /* 0x000000010700780c */ /* 0x040fe40003f64270 */
[----:B------:R-:W-:-:S02]  /*17330*/  ISETP.GT.AND P4, PT, R7, 0x8, PT ;  /* 0x000000080700780c */ /* 0x000fc40003f84270 */
[----:B------:R-:W-:Y:S02]  /*17340*/  FSEL R58, R58, -INF , P2 ;  /* 0xff8000003a3a7808 */ /* 0x000fe40001000000 */
[----:B------:R-:W-:Y:S02]  /*17350*/  FSEL R59, R59, -INF , P3 ;  /* 0xff8000003b3b7808 */ /* 0x000fe40001800000 */
[C---:B------:R-:W-:Y:S02]  /*17360*/  ISETP.GT.AND P2, PT, R7.reuse, 0x9, PT ;  /* 0x000000090700780c */ /* 0x040fe40003f44270 */
[----:B------:R-:W-:Y:S02]  /*17370*/  FSEL R62, R62, -INF , P4 ;  /* 0xff8000003e3e7808 */ /* 0x000fe40002000000 */
[----:B------:R-:W-:Y:S01]  /*17380*/  FMNMX.FTZ R3, R58, R59, !PT ;  /* 0x0000003b3a037209 */ /* 0x000fe20007810000 */
[----:B------:R-:W-:Y:S01]  /*17390*/  UMOV UR4, UR36 ;  /* 0x0000002400047c82 */ /* 0x000fe20008000000 */
[----:B------:R-:W-:Y:S01]  /*173a0*/  UMOV UR5, UR37 ;  /* 0x0000002500057c82 */ /* 0x000fe20008000000 */
[----:B------:R-:W-:-:S02]  /*173b0*/  ISETP.GT.AND P3, PT, R7, 0x10, PT ;  /* 0x000000100700780c */ /* 0x000fc40003f64270 */
[----:B------:R-:W-:Y:S02]  /*173c0*/  FSEL R64, R63, -INF , P2 ;  /* 0xff8000003f407808 */ /* 0x000fe40001000000 */
[----:B------:R-:W-:Y:S02]  /*173d0*/  FMNMX.FTZ R3, R62, R3, !PT ;  /* 0x000000033e037209 */ /* 0x000fe40007810000 */
[----:B------:R-:W-:Y:S02]  /*173e0*/  ISETP.GT.AND P2, PT, R7, 0x11, PT ;  /* 0x000000110700780c */ /* 0x000fe40003f44270 */
[----:B------:R-:W-:Y:S02]  /*173f0*/  FSEL R50, R50, -INF , P3 ;  /* 0xff80000032327808 */ /* 0x000fe40001800000 */
[----:B------:R-:W-:Y:S01]  /*17400*/  FMNMX.FTZ R3, R64, R3, !PT ;  /* 0x0000000340037209 */ /* 0x000fe20007810000 */
[----:B------:R-:W-:Y:S02]  /*17410*/  WARPGROUP.DEPBAR.LE gsb0, 0x0 ;  /* 0x00008000000079c5 */ /* 0x000fe40000010000 */
[----:B------:R-:W-:-:S06]  /*17420*/  WARPGROUP.ARRIVE ;  /* 0x00000000000079c5 */ /* 0x000fcc0000000000 */
[----:B------:R-:W-:Y:S01]  /*17430*/  HGMMA.64x16x16.F32 R24, gdesc[UR4], R24, gsb0 ;  /* 0x00200000041879f0 */ /* 0x000fe20008000818 */
[----:B------:R-:W-:Y:S01]  /*17440*/  ISETP.GT.AND P3, PT, R7, 0x18, PT ;  /* 0x000000180700780c */ /* 0x000fe20003f64270 */
[----:B------:R-:W-:Y:S01]  /*17450*/  ULDC UR4, c[0x0][0x988] ;  /* 0x0002620000047ab9 */ /* 0x000fe20000000800 */
        /* <DEDUP_REMOVED lines=31> */
[----:B------:R-:W-:Y:S01]  /*17650*/  FMNMX.FTZ R3, R38, R3, !PT ;  /* 0x0000000326037209 */ /* 0x000fe20007810000 */
[----:B------:R-:W-:Y:S02]  /*17660*/  WARPGROUP.DEPBAR.LE gsb0, 0x0 ;  /* 0x00008000000079c5 */ /* 0x000fe40000010000 */
        /* <DEDUP_REMOVED lines=9> */
[----:B------:R-:W-:Y:S02]  /*17700*/  FSEL R86, R31, -INF , P2 ;  /* 0xff8000001f567808 */ /* 0x000fe40001000000 */
[----:B------:R-:W-:-:S04]  /*17710*/  FMNMX.FTZ R3, R84, R3, !PT ;  /* 0x0000000354037209 */ /* 0x000fc80007810000 */
[----:B------:R-:W-:-:S05]  /*17720*/  FMNMX.FTZ R3, R86, R3, !PT ;  /* 0x0000000356037209 */ /* 0x000fca0007810000 */
[----:B------:R-:W0:Y:S01]  /*17730*/  SHFL.BFLY PT, R2, R3, 0x2, 0x1f ;  /* 0x0c401f0003027f89 */ /* 0x000e2200000e0000 */
[----:B------:R-:W-:-:S04]  /*17740*/  VIADDMNMX R5, R6, R5, R4, PT ;  /* 0x0000000506057246 */ /* 0x000fc80003800104 */
[----:B------:R-:W-:Y:S02]  /*17750*/  ISETP.GT.AND P2, PT, R5, RZ, PT ;  /* 0x000000ff0500720c */ /* 0x000fe40003f44270 */
[----:B0-----:R-:W-:-:S05]  /*17760*/  FMNMX.FTZ R2, R3, R2, !PT ;  /* 0x0000000203027209 */ /* 0x001fca0007810000 */
[----:B------:R-:W0:Y:S01]  /*17770*/  SHFL.BFLY PT, R7, R2, 0x1, 0x1f ;  /* 0x0c201f0002077f89 */ /* 0x000e2200000e0000 */
[C---:B------:R-:W-:Y:S02]  /*17780*/  ISETP.GT.AND P3, PT, R5.reuse, 0x1, PT ;  /* 0x000000010500780c */ /* 0x040fe40003f64270 */
[----:B------:R-:W-:Y:S02]  /*17790*/  ISETP.GT.AND P4, PT, R5, 0x8, PT ;  /* 0x000000080500780c */ /* 0x000fe40003f84270 */
[----:B------:R-:W-:Y:S02]  /*177a0*/  FSEL R56, R56, -INF , P2 ;  /* 0xff80000038387808 */ /* 0x000fe40001000000 */
[----:B------:R-:W-:Y:S02]  /*177b0*/  FSEL R57, R57, -INF , P3 ;  /* 0xff80000039397808 */ /* 0x000fe40001800000 */
[----:B------:R-:W-:Y:S02]  /*177c0*/  ISETP.GT.AND P5, PT, R5, 0x9, PT ;  /* 0x000000090500780c */ /* 0x000fe40003fa4270 */
[----:B------:R-:W-:-:S02]  /*177d0*/  FSEL R60, R60, -INF , P4 ;  /* 0xff8000003c3c7808 */ /* 0x000fc40002000000 */
[----:B------:R-:W-:Y:S02]  /*177e0*/  FMNMX.FTZ R3, R56, R57, !PT ;  /* 0x0000003938037209 */ /* 0x000fe40007810000 */
[----:B------:R-:W-:Y:S02]  /*177f0*/  FSEL R6, R61, -INF , P5 ;  /* 0xff8000003d067808 */ /* 0x000fe40002800000 */
[C---:B------:R-:W-:Y:S02]  /*17800*/  ISETP.GT.AND P2, PT, R5.reuse, 0x10, PT ;  /* 0x000000100500780c */ /* 0x040fe40003f44270 */
[----:B------:R-:W-:Y:S02]  /*17810*/  ISETP.GT.AND P3, PT, R5, 0x11, PT ;  /* 0x000000110500780c */ /* 0x000fe40003f64270 */
[----:B0-----:R-:W-:Y:S02]  /*17820*/  FMNMX.FTZ R4, R2, R7, !PT ;  /* 0x0000000702047209 */ /* 0x001fe40007810000 */
[----:B------:R-:W-:-:S02]  /*17830*/  FMNMX.FTZ R7, R60, R3, !PT ;  /* 0x000000033c077209 */ /* 0x000fc40007810000 */
[----:B------:R-:W-:Y:S02]  /*17840*/  FSEL R48, R48, -INF , P2 ;  /* 0xff80000030307808 */ /* 0x000fe40001000000 */
[----:B------:R-:W-:Y:S02]  /*17850*/  FMNMX.FTZ R7, R6, R7, !PT ;  /* 0x0000000706077209 */ /* 0x000fe40007810000 */
[----:B------:R-:W-:Y:S02]  /*17860*/  ISETP.GT.AND P2, PT, R5, 0x18, PT ;  /* 0x000000180500780c */ /* 0x000fe40003f44270 */
[----:B------:R-:W-:Y:S02]  /*17870*/  FSEL R8, R49, -INF , P3 ;  /* 0xff80000031087808 */ /* 0x000fe40001800000 */
[----:B------:R-:W-:Y:S02]  /*17880*/  FMNMX.FTZ R7, R48, R7, !PT ;  /* 0x0000000730077209 */ /* 0x000fe40007810000 */
[----:B------:R-:W-:-:S02]  /*17890*/  MOV R3, UR4 ;  /* 0x0000000400037c02 */ /* 0x000fc40008000f00 */
[C---:B------:R-:W-:Y:S02]  /*178a0*/  ISETP.GT.AND P4, PT, R5.reuse, 0x19, PT ;  /* 0x000000190500780c */ /* 0x040fe40003f84270 */
[----:B------:R-:W-:Y:S02]  /*178b0*/  FSEL R52, R52, -INF , P2 ;  /* 0xff80000034347808 */ /* 0x000fe40001000000 */
[----:B------:R-:W-:Y:S01]  /*178c0*/  FMNMX.FTZ R7, R8, R7, !PT ;  /* 0x0000000708077209 */ /* 0x000fe20007810000 */
[C---:B------:R-:W-:Y:S01]  /*178d0*/  FMUL.FTZ R2, R4.reuse, R3 ;  /* 0x0000000304027220 */ /* 0x040fe20000410000 */
[----:B------:R-:W-:Y:S02]  /*178e0*/  FSETP.NEU.FTZ.AND P3, PT, R4, -INF , PT ;  /* 0xff8000000400780b */ /* 0x000fe40003f7d000 */
[----:B------:R-:W-:Y:S02]  /*178f0*/  ISETP.GT.AND P2, PT, R5, 0x20, PT ;  /* 0x000000200500780c */ /* 0x000fe40003f44270 */
[----:B------:R-:W-:-:S02]  /*17900*/  FSEL R10, R53, -INF , P4 ;  /* 0xff800000350a7808 */ /* 0x000fc40002000000 */
[----:B------:R-:W-:Y:S02]  /*17910*/  FMNMX.FTZ R7, R52, R7, !PT ;  /* 0x0000000734077209 */ /* 0x000fe40007810000 */
[----:B------:R-:W-:Y:S02]  /*17920*/  FSEL R9, R2, RZ, P3 ;  /* 0x000000ff02097208 */ /* 0x000fe40001800000 */
[C---:B------:R-:W-:Y:S02]  /*17930*/  ISETP.GT.AND P3, PT, R5.reuse, 0x21, PT ;  /* 0x000000210500780c */ /* 0x040fe40003f64270 */
[----:B------:R-:W-:Y:S02]  /*17940*/  FSEL R40, R40, -INF , P2 ;  /* 0xff80000028287808 */ /* 0x000fe40001000000 */
[----:B------:R-:W-:Y:S02]  /*17950*/  FMNMX.FTZ R7, R10, R7, !PT ;  /* 0x000000070a077209 */ /* 0x000fe40007810000 */
[----:B------:R-:W-:-:S02]  /*17960*/  ISETP.GT.AND P2, PT, R5, 0x28, PT ;  /* 0x000000280500780c */ /* 0x000fc40003f44270 */
[----:B------:R-:W-:Y:S02]  /*17970*/  FSEL R12, R41, -INF , P3 ;  /* 0xff800000290c7808 */ /* 0x000fe40001800000 */
[----:B------:R-:W-:Y:S02]  /*17980*/  FMNMX.FTZ R7, R40, R7, !PT ;  /* 0x0000000728077209 */ /* 0x000fe40007810000 */
[----:B------:R-:W-:Y:S02]  /*17990*/  ISETP.GT.AND P3, PT, R5, 0x29, PT ;  /* 0x000000290500780c */ /* 0x000fe40003f64270 */
[----:B------:R-:W-:Y:S02]  /*179a0*/  FSEL R44, R44, -INF , P2 ;  /* 0xff8000002c2c7808 */ /* 0x000fe40001000000 */
[----:B------:R-:W-:Y:S02]  /*179b0*/  FMNMX.FTZ R7, R12, R7, !PT ;  /* 0x000000070c077209 */ /* 0x000fe40007810000 */
[----:B------:R-:W-:-:S02]  /*179c0*/  FSEL R14, R45, -INF , P3 ;  /* 0xff8000002d0e7808 */ /* 0x000fc40001800000 */
[C---:B------:R-:W-:Y:S02]  /*179d0*/  ISETP.GT.AND P2, PT, R5.reuse, 0x30, PT ;  /* 0x000000300500780c */ /* 0x040fe40003f44270 */
[----:B------:R-:W-:Y:S02]  /*179e0*/  FMNMX.FTZ R7, R44, R7, !PT ;  /* 0x000000072c077209 */ /* 0x000fe40007810000 */
        /* <DEDUP_REMOVED lines=22> */
[----:B------:R-:W-:Y:S01]  /*17b50*/  FMNMX.FTZ R7, R28, R7, !PT ;  /* 0x000000071c077209 */ /* 0x000fe20007810000 */
[----:B------:R-:W-:-:S03]  /*17b60*/  FFMA.FTZ R50, R50, R3, -R9 ;  /* 0x0000000332327223 */ /* 0x000fc60000010809 */
[----:B------:R-:W-:Y:S01]  /*17b70*/  FMNMX.FTZ R7, R34, R7, !PT ;  /* 0x0000000722077209 */ /* 0x000fe20007810000 */
[----:B------:R0:W-:Y:S04]  /*17b80*/  MUFU.EX2 R205, R50 ;  /* 0x0000003200cd7308 */ /* 0x0001e80000000800 */
[----:B0-----:R-:W0:Y:S02]  /*17b90*/  SHFL.BFLY PT, R50, R7, 0x2, 0x1f ;  /* 0x0c401f0007327f89 */ /* 0x001e2400000e0000 */
[----:B0-----:R-:W-:-:S05]  /*17ba0*/  FMNMX.FTZ R50, R7, R50, !PT ;  /* 0x0000003207327209 */ /* 0x001fca0007810000 */
[----:B------:R-:W0:Y:S01]  /*17bb0*/  SHFL.BFLY PT, R5, R50, 0x1, 0x1f ;  /* 0x0c201f0032057f89 */ /* 0x000e2200000e0000 */
[-CC-:B------:R-:W-:Y:S01]  /*17bc0*/  FFMA.FTZ R209, R58, R3.reuse, -R9.reuse ;  /* 0x000000033ad17223 */ /* 0x180fe20000010809 */
[-CC-:B------:R-:W-:Y:S01]  /*17bd0*/  FFMA.FTZ R2, R59, R3.reuse, -R9.reuse ;  /* 0x000000033b027223 */ /* 0x180fe20000010809 */
[-CC-:B------:R-:W-:Y:S01]  /*17be0*/  FFMA.FTZ R211, R62, R3.reuse, -R9.reuse ;  /* 0x000000033ed37223 */ /* 0x180fe20000010809 */
[----:B------:R-:W-:-:S03]  /*17bf0*/  FFMA.FTZ R64, R64, R3, -R9 ;  /* 0x0000000340407223 */ /* 0x000fc60000010809 */
[----:B------:R-:W-:Y:S08]  /*17c00*/  MUFU.EX2 R209, R209 ;  /* 0x000000d100d17308 */ /* 0x000ff00000000800 */
[----:B------:R-:W1:Y:S01]  /*17c10*/  MUFU.EX2 R2, R2 ;  /* 0x0000000200027308 */ /* 0x000e620000000800 */
[----:B0-----:R-:W-:-:S04]  /*17c20*/  FMNMX.FTZ R5, R50, R5, !PT ;  /* 0x0000000532057209 */ /* 0x001fc80007810000 */
[C---:B------:R-:W-:Y:S01]  /*17c30*/  FSETP.NEU.FTZ.AND P2, PT, R5.reuse, -INF , PT ;  /* 0xff8000000500780b */ /* 0x040fe20003f5d000 */
[-C--:B------:R-:W-:Y:S02]  /*17c40*/  FMUL.FTZ R7, R5, R3.reuse ;  /* 0x0000000305077220 */ /* 0x080fe40000410000 */
[----:B------:R-:W0:Y:S03]  /*17c50*/  MUFU.EX2 R211, R211 ;  /* 0x000000d300d37308 */ /* 0x000e260000000800 */
[----:B------:R-:W-:Y:S01]  /*17c60*/  FSEL R7, R7, RZ, P2 ;  /* 0x000000ff07077208 */ /* 0x000fe20001000000 */
[----:B------:R-:W-:-:S04]  /*17c70*/  FFMA.FTZ R66, R66, R3, -R9 ;  /* 0x0000000342427223 */ /* 0x000fc80000010809 */
[----:B------:R-:W2:Y:S01]  /*17c80*/  MUFU.EX2 R64, R64 ;  /* 0x0000004000407308 */ /* 0x000ea20000000800 */
[-CC-:B------:R-:W-:Y:S01]  /*17c90*/  FFMA.FTZ R56, R56, R3.reuse, -R7.reuse ;  /* 0x0000000338387223 */ /* 0x180fe20000010807 */
[-CC-:B------:R-:W-:Y:S01]  /*17ca0*/  FFMA.FTZ R57, R57, R3.reuse, -R7.reuse ;  /* 0x0000000339397223 */ /* 0x180fe20000010807 */
[-CC-:B------:R-:W-:Y:S01]  /*17cb0*/  FFMA.FTZ R60, R60, R3.reuse, -R7.reuse ;  /* 0x000000033c3c7223 */ /* 0x180fe20000010807 */
[-C--:B------:R-:W-:Y:S01]  /*17cc0*/  FFMA.FTZ R6, R6, R3.reuse, -R7 ;  /* 0x0000000306067223 */ /* 0x080fe20000010807 */
[-CC-:B------:R-:W-:Y:S01]  /*17cd0*/  FFMA.FTZ R54, R54, R3.reuse, -R9.reuse ;  /* 0x0000000336367223 */ /* 0x180fe20000010809 */
[-CC-:B------:R-:W-:Y:S02]  /*17ce0*/  FFMA.FTZ R68, R68, R3.reuse, -R9.reuse ;  /* 0x0000000344447223 */ /* 0x180fe40000010809 */
[----:B------:R-:W-:Y:S01]  /*17cf0*/  MUFU.EX2 R56, R56 ;  /* 0x0000003800387308 */ /* 0x000fe20000000800 */
[-CC-:B------:R-:W-:Y:S01]  /*17d00*/  FFMA.FTZ R42, R42, R3.reuse, -R9.reuse ;  /* 0x000000032a2a7223 */ /* 0x180fe20000010809 */
[-CC-:B------:R-:W-:Y:S01]  /*17d10*/  FFMA.FTZ R70, R70, R3.reuse, -R9.reuse ;  /* 0x0000000346467223 */ /* 0x180fe20000010809 */
[-CC-:B------:R-:W-:Y:S01]  /*17d20*/  FFMA.FTZ R46, R46, R3.reuse, -R9.reuse ;  /* 0x000000032e2e7223 */ /* 0x180fe20000010809 */
[-CC-:B------:R-:W-:Y:S01]  /*17d30*/  FFMA.FTZ R72, R72, R3.reuse, -R9.reuse ;  /* 0x0000000348487223 */ /* 0x180fe20000010809 */
[-CC-:B------:R-:W-:Y:S01]  /*17d40*/  FFMA.FTZ R74, R74, R3.reuse, -R9.reuse ;  /* 0x000000034a4a7223 */ /* 0x180fe20000010809 */
[----:B------:R-:W-:-:S02]  /*17d50*/  FFMA.FTZ R76, R76, R3, -R9 ;  /* 0x000000034c4c7223 */ /* 0x000fc40000010809 */
[----:B------:R-:W3:Y:S01]  /*17d60*/  MUFU.EX2 R57, R57 ;  /* 0x0000003900397308 */ /* 0x000ee20000000800 */
[-CC-:B------:R-:W-:Y:S01]  /*17d70*/  FFMA.FTZ R38, R38, R3.reuse, -R9.reuse ;  /* 0x0000000326267223 */ /* 0x180fe20000010809 */
[-CC-:B------:R-:W-:Y:S01]  /*17d80*/  FFMA.FTZ R78, R78, R3.reuse, -R9.reuse ;  /* 0x000000034e4e7223 */ /* 0x180fe20000010809 */
[-CC-:B------:R-:W-:Y:S01]  /*17d90*/  FFMA.FTZ R80, R80, R3.reuse, -R9.reuse ;  /* 0x0000000350507223 */ /* 0x180fe20000010809 */
[-CC-:B------:R-:W-:Y:S01]  /*17da0*/  FFMA.FTZ R82, R82, R3.reuse, -R9.reuse ;  /* 0x0000000352527223 */ /* 0x180fe20000010809 */
[-CC-:B------:R-:W-:Y:S01]  /*17db0*/  FFMA.FTZ R84, R84, R3.reuse, -R9.reuse ;  /* 0x0000000354547223 */ /* 0x180fe20000010809 */
[-C--:B------:R-:W-:Y:S02]  /*17dc0*/  FFMA.FTZ R86, R86, R3.reuse, -R9 ;  /* 0x0000000356567223 */ /* 0x080fe40000010809 */
[----:B------:R-:W4:Y:S01]  /*17dd0*/  MUFU.EX2 R66, R66 ;  /* 0x0000004200427308 */ /* 0x000f220000000800 */
[----:B------:R-:W-:-:S07]  /*17de0*/  FFMA.FTZ R48, R48, R3, -R7 ;  /* 0x0000000330307223 */ /* 0x000fce0000010807 */
[----:B------:R1:W-:Y:S01]  /*17df0*/  MUFU.EX2 R9, R6 ;  /* 0x0000000600097308 */ /* 0x0003e20000000800 */
[----:B------:R-:W-:-:S07]  /*17e00*/  FFMA.FTZ R8, R8, R3, -R7 ;  /* 0x0000000308087223 */ /* 0x000fce0000010807 */
[----:B------:R-:W4:Y:S01]  /*17e10*/  MUFU.EX2 R60, R60 ;  /* 0x0000003c003c7308 */ /* 0x000f220000000800 */
[----:B-1----:R-:W-:-:S04]  /*17e20*/  FADD.FTZ R6, R209, R2 ;  /* 0x00000002d1067221 */ /* 0x002fc80000010000 */
[----:B0-----:R-:W-:-:S03]  /*17e30*/  FADD.FTZ R25, R211, R6 ;  /* 0x00000006d3197221 */ /* 0x001fc60000010000 */
[----:B------:R-:W0:Y:S01]  /*17e40*/  MUFU.EX2 R54, R54 ;  /* 0x0000003600367308 */ /* 0x000e220000000800 */
[----:B--2---:R-:W-:Y:S01]  /*17e50*/  FADD.FTZ R6, R64, R25 ;  /* 0x0000001940067221 */ /* 0x004fe20000010000 */
[----:B------:R-:W-:-:S06]  /*17e60*/  FFMA.FTZ R52, R52, R3, -R7 ;  /* 0x0000000334347223 */ /* 0x000fcc0000010807 */
[----:B------:R-:W1:Y:S01]  /*17e70*/  MUFU.EX2 R207, R68 ;  /* 0x0000004400cf7308 */ /* 0x000e620000000800 */
[----:B------:R-:W-:Y:S01]  /*17e80*/  FADD.FTZ R27, R205, R6 ;  /* 0x00000006cd1b7221 */ /* 0x000fe20000010000 */
[----:B---3--:R-:W-:-:S06]  /*17e90*/  FADD.FTZ R25, R56, R57 ;  /* 0x0000003938197221 */ /* 0x008fcc0000010000 */
[----:B------:R-:W2:Y:S01]  /*17ea0*/  MUFU.EX2 R48, R48 ;  /* 0x0000003000307308 */ /* 0x000ea20000000800 */
[----:B------:R-:W-:Y:S01]  /*17eb0*/  FFMA.FTZ R10, R10, R3, -R7 ;  /* 0x000000030a0a7223 */ /* 0x000fe20000010807 */
[----:B----4-:R-:W-:-:S06]  /*17ec0*/  FADD.FTZ R27, R66, R27 ;  /* 0x0000001b421b7221 */ /* 0x010fcc0000010000 */
[----:B------:R3:W-:Y:S01]  /*17ed0*/  MUFU.EX2 R11, R8 ;  /* 0x00000008000b7308 */ /* 0x0007e20000000800 */
[----:B------:R-:W-:-:S07]  /*17ee0*/  FADD.FTZ R6, R60, R25 ;  /* 0x000000193c067221 */ /* 0x000fce0000010000 */
[----:B------:R-:W4:Y:S01]  /*17ef0*/  MUFU.EX2 R42, R42 ;  /* 0x0000002a002a7308 */ /* 0x000f220000000800 */
[----:B---3--:R-:W-:Y:S02]  /*17f00*/  IMAD.IADD R8, R227, 0x1, -R224 ;  /* 0x00000001e3087824 */ /* 0x008fe400078e0ae0 */
[----:B------:R-:W-:Y:S02]  /*17f10*/  FFMA.FTZ R40, R40, R3, -R7 ;  /* 0x0000000328287223 */ /* 0x000fe40000010807 */
[----:B------:R-:W-:-:S03]  /*17f20*/  IMAD R8, R225, 0x80, R8 ;  /* 0x00000080e1087824 */ /* 0x000fc600078e0208 */
[----:B------:R-:W3:Y:S01]  /*17f30*/  MUFU.EX2 R201, R70 ;  /* 0x0000004600c97308 */ /* 0x000ee20000000800 */
[----:B------:R-:W-:-:S04]  /*17f40*/  IMAD.HI R223, R8, 0x66666667, RZ ;  /* 0x6666666708df7827 */ /* 0x000fc800078e02ff */
[----:B0-----:R-:W-:Y:S01]  /*17f50*/  FADD.FTZ R8, R54, R27 ;  /* 0x0000001b36087221 */ /* 0x001fe20000010000 */
[----:B------:R-:W-:Y:S02]  /*17f60*/  FADD.FTZ R27, R9, R6 ;  /* 0x00000006091b7221 */ /* 0x000fe40000010000 */
[----:B------:R-:W0:Y:S01]  /*17f70*/  MUFU.EX2 R52, R52 ;  /* 0x0000003400347308 */ /* 0x000e220000000800 */
[----:B------:R-:W-:Y:S01]  /*17f80*/  FFMA.FTZ R12, R12, R3, -R7 ;  /* 0x000000030c0c7223 */ /* 0x000fe20000010807 */
[----:B-1----:R-:W-:-:S06]  /*17f90*/  FADD.FTZ R29, R207, R8 ;  /* 0x00000008cf1d7221 */ /* 0x002fcc0000010000 */
[----:B------:R-:W1:Y:S01]  /*17fa0*/  MUFU.EX2 R46, R46 ;  /* 0x0000002e002e7308 */ /* 0x000e620000000800 */
[----:B--2---:R-:W-:Y:S01]  /*17fb0*/  FADD.FTZ R6, R48, R27 ;  /* 0x0000001b30067221 */ /* 0x004fe20000010000 */
[----:B------:R-:W-:-:S06]  /*17fc0*/  FFMA.FTZ R44, R44, R3, -R7 ;  /* 0x000000032c2c7223 */ /* 0x000fcc0000010807 */
[----:B------:R-:W2:Y:S01]  /*17fd0*/  MUFU.EX2 R13, R10 ;  /* 0x0000000a000d7308 */ /* 0x000ea20000000800 */
[----:B------:R-:W-:Y:S01]  /*17fe0*/  @!P1 IADD3 R0, R0, 0x38840, RZ ;  /* 0x0003884000009810 */ /* 0x000fe20007ffe0ff */
[----:B----4-:R-:W-:-:S06]  /*17ff0*/  FADD.FTZ R8, R42, R29 ;  /* 0x0000001d2a087221 */ /* 0x010fcc0000010000 */
[----:B------:R-:W4:Y:S01]  /*18000*/  MUFU.EX2 R203, R72 ;  /* 0x0000004800cb7308 */ /* 0x000f220000000800 */
[----:B------:R-:W-:-:S07]  /*18010*/  FADD.FTZ R27, R11, R6 ;  /* 0x000000060b1b7221 */ /* 0x000fce0000010000 */
[----:B------:R-:W4:Y:S01]  /*18020*/  MUFU.EX2 R40, R40 ;  /* 0x0000002800287308 */ /* 0x000f220000000800 */
[----:B------:R-:W-:Y:S01]  /*18030*/  @!P1 PRMT R0, RZ, 0x654, R0 ;  /* 0x00000654ff009816 */ /* 0x000fe20000000000 */
[----:B------:R-:W-:Y:S01]  /*18040*/  FFMA.FTZ R14, R14, R3, -R7 ;  /* 0x000000030e0e7223 */ /* 0x000fe20000010807 */
[----:B---3--:R-:W-:-:S05]  /*18050*/  FADD.FTZ R29, R201, R8 ;  /* 0x00000008c91d7221 */ /* 0x008fca0000010000 */
[----:B------:R-:W3:Y:S01]  /*18060*/  MUFU.EX2 R74, R74 ;  /* 0x0000004a004a7308 */ /* 0x000ee20000000800 */
[----:B0-----:R-:W-:Y:S01]  /*18070*/  FADD.FTZ R6, R52, R27 ;  /* 0x0000001b34067221 */ /* 0x001fe20000010000 */
[----:B------:R-:W-:Y:S01]  /*18080*/  FFMA.FTZ R32, R32, R3, -R7 ;  /* 0x0000000320207223 */ /* 0x000fe20000010807 */
[----:B------:R1:W-:Y:S05]  /*18090*/  @!P1 SYNCS.ARRIVE.TRANS64.RED.A1T0 RZ, [R0+URZ], RZ ;  /* 0x000000ff00ff99a7 */ /* 0x0003ea000810043f */
[----:B------:R-:W0:Y:S01]  /*180a0*/  MUFU.EX2 R15, R12 ;  /* 0x0000000c000f7308 */ /* 0x000e220000000800 */
[----:B-1----:R-:W-:-:S07]  /*180b0*/  FADD.FTZ R0, R46, R29 ;  /* 0x0000001d2e007221 */ /* 0x002fce0000010000 */
[----:B------:R-:W1:Y:S01]  /*180c0*/  MUFU.EX2 R197, R76 ;  /* 0x0000004c00c57308 */ /* 0x000e620000000800 */
[----:B--2---:R-:W-:-:S07]  /*180d0*/  FADD.FTZ R29, R13, R6 ;  /* 0x000000060d1d7221 */ /* 0x004fce0000010000 */
[----:B------:R-:W2:Y:S01]  /*180e0*/  MUFU.EX2 R44, R44 ;  /* 0x0000002c002c7308 */ /* 0x000ea20000000800 */
[----:B------:R-:W-:Y:S01]  /*180f0*/  FFMA.FTZ R20, R20, R3, -R7 ;  /* 0x0000000314147223 */ /* 0x000fe20000010807 */
[----:B----4-:R-:W-:-:S06]  /*18100*/  FADD.FTZ R31, R203, R0 ;  /* 0x00000000cb1f7221 */ /* 0x010fcc0000010000 */
[----:B------:R-:W4:Y:S01]  /*18110*/  MUFU.EX2 R38, R38 ;  /* 0x0000002600267308 */ /* 0x000f220000000800 */
[----:B------:R-:W-:Y:S01]  /*18120*/  FADD.FTZ R0, R40, R29 ;  /* 0x0000001d28007221 */ /* 0x000fe20000010000 */
[----:B------:R-:W-:-:S06]  /*18130*/  FFMA.FTZ R36, R36, R3, -R7 ;  /* 0x0000000324247223 */ /* 0x000fcc0000010807 */
[----:B------:R-:W4:Y:S01]  /*18140*/  MUFU.EX2 R21, R14 ;  /* 0x0000000e00157308 */ /* 0x000f220000000800 */
[----:B---3--:R-:W-:Y:S01]  /*18150*/  FADD.FTZ R6, R74, R31 ;  /* 0x0000001f4a067221 */ /* 0x008fe20000010000 */
[----:B0-----:R-:W-:-:S06]  /*18160*/  FADD.FTZ R29, R15, R0 ;  /* 0x000000000f1d7221 */ /* 0x001fcc0000010000 */
[----:B------:R-:W0:Y:S01]  /*18170*/  MUFU.EX2 R199, R78 ;  /* 0x0000004e00c77308 */ /* 0x000e220000000800 */
[----:B------:R-:W-:-:S07]  /*18180*/  FFMA.FTZ R26, R26, R3, -R7 ;  /* 0x000000031a1a7223 */ /* 0x000fce0000010807 */
[----:B------:R-:W3:Y:S01]  /*18190*/  MUFU.EX2 R32, R32 ;  /* 0x0000002000207308 */ /* 0x000ee20000000800 */
[-CC-:B------:R-:W-:Y:S01]  /*181a0*/  FFMA.FTZ R24, R24, R3.reuse, -R7.reuse ;  /* 0x0000000318187223 */ /* 0x180fe20000010807 */
[-CC-:B------:R-:W-:Y:S01]  /*181b0*/  FFMA.FTZ R30, R30, R3.reuse, -R7.reuse ;  /* 0x000000031e1e7223 */ /* 0x180fe20000010807 */
[-CC-:B------:R-:W-:Y:S01]  /*181c0*/  FFMA.FTZ R28, R28, R3.reuse, -R7.reuse ;  /* 0x000000031c1c7223 */ /* 0x180fe20000010807 */
[----:B------:R-:W-:-:S04]  /*181d0*/  FFMA.FTZ R34, R34, R3, -R7 ;  /* 0x0000000322227223 */ /* 0x000fc80000010807 */
[----:B------:R-:W3:Y:S01]  /*181e0*/  MUFU.EX2 R80, R80 ;  /* 0x0000005000507308 */ /* 0x000ee20000000800 */
[----:B-1----:R-:W-:Y:S01]  /*181f0*/  FADD.FTZ R7, R197, R6 ;  /* 0x00000006c5077221 */ /* 0x002fe20000010000 */
[----:B--2---:R-:W-:-:S06]  /*18200*/  FADD.FTZ R0, R44, R29 ;  /* 0x0000001d2c007221 */ /* 0x004fcc0000010000 */
[----:B------:R-:W1:Y:S01]  /*18210*/  MUFU.EX2 R25, R20 ;  /* 0x0000001400197308 */ /* 0x000e620000000800 */
[----:B------:R-:W-:Y:S01]  /*18220*/  F2FP.F16.F32.PACK_AB R209, R2, R209 ;  /* 0x000000d102d1723e */ /* 0x000fe200000000ff */
[----:B----4-:R-:W-:-:S06]  /*18230*/  FADD.FTZ R2, R38, R7 ;  /* 0x0000000726027221 */ /* 0x010fcc0000010000 */
[----:B------:R-:W2:Y:S01]  /*18240*/  MUFU.EX2 R193, R82 ;  /* 0x0000005200c17308 */ /* 0x000ea20000000800 */
[----:B------:R-:W-:-:S07]  /*18250*/  FADD.FTZ R29, R21, R0 ;  /* 0x00000000151d7221 */ /* 0x000fce0000010000 */
[----:B------:R-:W4:Y:S01]  /*18260*/  MUFU.EX2 R36, R36 ;  /* 0x0000002400247308 */ /* 0x000f220000000800 */
[----:B0-----:R-:W-:Y:S01]  /*18270*/  FADD.FTZ R31, R199, R2 ;  /* 0x00000002c71f7221 */ /* 0x001fe20000010000 */
[----:B---3--:R-:W-:-:S06]  /*18280*/  FADD.FTZ R0, R32, R29 ;  /* 0x0000001d20007221 */ /* 0x008fcc0000010000 */
[----:B------:R-:W0:Y:S01]  /*18290*/  MUFU.EX2 R84, R84 ;  /* 0x0000005400547308 */ /* 0x000e220000000800 */
[----:B------:R-:W-:-:S07]  /*182a0*/  SHF.R.U32.HI R10, RZ, 0x1f, R223 ;  /* 0x0000001fff0a7819 */ /* 0x000fce00000116df */
[----:B------:R-:W3:Y:S01]  /*182b0*/  MUFU.EX2 R27, R26 ;  /* 0x0000001a001b7308 */ /* 0x000ee20000000800 */
[----:B------:R-:W-:Y:S01]  /*182c0*/  FADD.FTZ R2, R80, R31 ;  /* 0x0000001f50027221 */ /* 0x000fe20000010000 */
[----:B-1----:R-:W-:-:S06]  /*182d0*/  FADD.FTZ R29, R25, R0 ;  /* 0x00000000191d7221 */ /* 0x002fcc0000010000 */
[----:B------:R-:W1:Y:S01]  /*182e0*/  MUFU.EX2 R24, R24 ;  /* 0x0000001800187308 */ /* 0x000e620000000800 */
[----:B------:R-:W-:Y:S01]  /*182f0*/  LEA.HI.SX32 R223, R223, R10, 0x1b ;  /* 0x0000000adfdf7211 */ /* 0x000fe200078fdaff */
[----:B--2---:R-:W-:Y:S01]  /*18300*/  FADD.FTZ R31, R193, R2 ;  /* 0x00000002c11f7221 */ /* 0x004fe20000010000 */
[----:B----4-:R-:W-:-:S05]  /*18310*/  FADD.FTZ R0, R36, R29 ;  /* 0x0000001d24007221 */ /* 0x010fca0000010000 */
[----:B------:R-:W2:Y:S01]  /*18320*/  MUFU.EX2 R7, R30 ;  /* 0x0000001e00077308 */ /* 0x000ea20000000800 */
[----:B------:R-:W-:Y:S01]  /*18330*/  VIADD R8, R148, 0xfffffffe ;  /* 0xfffffffe94087836 */ /* 0x000fe20000000000 */
[----:B------:R-:W-:Y:S01]  /*18340*/  VIMNMX R223, RZ, R223, !PT ;  /* 0x000000dfffdf7248 */ /* 0x000fe20007fe0100 */
[----:B0-----:R-:W-:-:S05]  /*18350*/  FADD.FTZ R12, R84, R31 ;  /* 0x0000001f540c7221 */ /* 0x001fca0000010000 */
[----:B------:R-:W0:Y:S01]  /*18360*/  MUFU.EX2 R28, R28 ;  /* 0x0000001c001c7308 */ /* 0x000e220000000800 */
[----:B---3--:R-:W-:Y:S01]  /*18370*/  FADD.FTZ R31, R27, R0 ;  /* 0x000000001b1f7221 */ /* 0x008fe20000010000 */
[----:B------:R-:W-:-:S06]  /*18380*/  ISETP.GE.AND P2, PT, R8, R223, PT ;  /* 0x000000df0800720c */ /* 0x000fcc0003f46270 */
[----:B------:R-:W3:Y:S01]  /*18390*/  MUFU.EX2 R195, R86 ;  /* 0x0000005600c37308 */ /* 0x000ee20000000800 */
[----:B-1----:R-:W-:-:S07]  /*183a0*/  FADD.FTZ R0, R24, R31 ;  /* 0x0000001f18007221 */ /* 0x002fce0000010000 */
[----:B------:R-:W1:Y:S01]  /*183b0*/  MUFU.EX2 R29, R34 ;  /* 0x00000022001d7308 */ /* 0x000e620000000800 */
[----:B------:R-:W-:Y:S01]  /*183c0*/  F2FP.F16.F32.PACK_AB R210, R9, R60 ;  /* 0x0000003c09d2723e */ /* 0x000fe200000000ff */
[----:B--2---:R-:W-:Y:S01]  /*183d0*/  FADD.FTZ R9, R7, R0 ;  /* 0x0000000007097221 */ /* 0x004fe20000010000 */
[----:B------:R-:W-:Y:S03]  /*183e0*/  BSSY B0, `(.L_x_2516) ;  /* 0x00005c0000007945 */ /* 0x000fe60003800000 */
[----:B0-----:R-:W-:Y:S01]  /*183f0*/  FADD.FTZ R0, R28, R9 ;  /* 0x000000091c007221 */ /* 0x001fe20000010000 */
[----:B------:R-:W-:Y:S01]  /*18400*/  F2FP.F16.F32.PACK_AB R206, R13, R52 ;  /* 0x000000340dce723e */ /* 0x000fe200000000ff */
[----:B---3--:R-:W-:Y:S01]  /*18410*/  FADD.FTZ R12, R195, R12 ;  /* 0x0000000cc30c7221 */ /* 0x008fe20000010000 */
[----:B------:R-:W-:Y:S01]  /*18420*/  F2FP.F16.F32.PACK_AB R211, R64, R211 ;  /* 0x000000d340d3723e */ /* 0x000fe200000000ff */
[----:B------:R-:W-:Y:S01]  /*18430*/  IMAD.MOV.U32 R2, RZ, RZ, 0x3f800000 ;  /* 0x3f800000ff027424 */ /* 0x000fe200078e00ff */
[----:B------:R-:W-:Y:S01]  /*18440*/  F2FP.F16.F32.PACK_AB R205, R66, R205 ;  /* 0x000000cd42cd723e */ /* 0x000fe200000000ff */
[--C-:B------:R-:W-:Y:S01]  /*18450*/  IMAD.MOV.U32 R150, RZ, RZ, R151.reuse ;  /* 0x000000ffff967224 */ /* 0x100fe200078e0097 */
[----:B------:R-:W-:Y:S01]  /*18460*/  F2FP.F16.F32.PACK_AB R207, R207, R54 ;  /* 0x00000036cfcf723e */ /* 0x000fe200000000ff */
[--C-:B------:R-:W-:Y:S01]  /*18470*/  IMAD.MOV.U32 R149, RZ, RZ, R151.reuse ;  /* 0x000000ffff957224 */ /* 0x100fe200078e0097 */
[----:B------:R-:W-:Y:S01]  /*18480*/  F2FP.F16.F32.PACK_AB R201, R201, R42 ;  /* 0x0000002ac9c9723e */ /* 0x000fe200000000ff */
[----:B-1----:R-:W-:Y:S01]  /*18490*/  FADD.FTZ R13, R29, R0 ;  /* 0x000000001d0d7221 */ /* 0x002fe20000010000 */
[----:B------:R-:W-:Y:S01]  /*184a0*/  F2FP.F16.F32.PACK_AB R203, R203, R46 ;  /* 0x0000002ecbcb723e */ /* 0x000fe200000000ff */
[--C-:B------:R-:W-:Y:S01]  /*184b0*/  IMAD.MOV.U32 R147, RZ, RZ, R151.reuse ;  /* 0x000000ffff937224 */ /* 0x100fe200078e0097 */
        /* <DEDUP_REMOVED lines=136> */
[----:B------:R-:W-:Y:S01]  /*18d40*/  IMAD.MOV.U32 R24, RZ, RZ, R151 ;  /* 0x000000ffff187224 */ /* 0x000fe200078e0097 */
[----:B------:R-:W-:Y:S06]  /*18d50*/  @!P2 BRA `(.L_x_2517) ;  /* 0x0000005000a0a947 */ /* 0x000fec0003800000 */
[----:B------:R-:W-:Y:S01]  /*18d60*/  BSSY B1, `(.L_x_2517) ;  /* 0x0000527000017945 */ /* 0x000fe20003800000 */
[----:B------:R-:W-:Y:S01]  /*18d70*/  IMAD.MOV.U32 R6, RZ, RZ, R4 ;  /* 0x000000ffff067224 */ /* 0x000fe200078e0004 */
[----:B------:R-:W-:Y:S01]  /*18d80*/  MOV R7, R5 ;  /* 0x0000000500077202 */ /* 0x000fe20000000f00 */
[----:B------:R-:W-:Y:S01]  /*18d90*/  IMAD.MOV.U32 R9, RZ, RZ, R219 ;  /* 0x000000ffff097224 */ /* 0x000fe200078e00db */
[----:B------:R-:W-:Y:S01]  /*18da0*/  MOV R2, 0x3f800000 ;  /* 0x3f80000000027802 */ /* 0x000fe20000000f00 */
        /* <DEDUP_REMOVED lines=65> */
.L_x_2528:
[----:B------:R-:W-:-:S05]  /*191c0*/  VIADD R3, R10, 0x1 ;  /* 0x000000010a037836 */ /* 0x000fca0000000000 */
[----:B------:R-:W-:-:S04]  /*191d0*/  ISETP.NE.AND P2, PT, R3, 0x2, PT ;  /* 0x000000020300780c */ /* 0x000fc80003f45270 */
[----:B------:R-:W-:Y:S02]  /*191e0*/  SEL R4, RZ, 0x1, P2 ;  /* 0x00000001ff047807 */ /* 0x000fe40001000000 */
[----:B------:R-:W-:Y:S02]  /*191f0*/  SEL R214, R3, RZ, P2 ;  /* 0x000000ff03d67207 */ /* 0x000fe40001000000 */
[----:B------:R-:W-:Y:S01]  /*19200*/  LOP3.LUT R219, R9, R4, RZ, 0x3c, !PT ;  /* 0x0000000409db7212 */ /* 0x000fe200078e3cff */
[----:B------:R-:W-:Y:S06]  /*19210*/  @!P0 BRA `(.L_x_2518) ;  /* 0x0000000000048947 */ /* 0x000fec0003800000 */
[----:B------:R-:W-:Y:S01]  /*19220*/  BPT.TRAP 0x1 ;  /* 0x000000040000795c */ /* 0x000fe20000300000 */
.L_x_2518:
[----:B------:R-:W-:Y:S01]  /*19230*/  IMAD R11, R214, 0x8, R16 ;  /* 0x00000008d60b7824 */ /* 0x000fe200078e0210 */
[----:B------:R-:W-:-:S04]  /*19240*/  SHF.L.U32 R4, R219, 0x1f, RZ ;  /* 0x0000001fdb047819 */ /* 0x000fc800000006ff */
[----:B------:R0:W1:Y:S01]  /*19250*/  SYNCS.PHASECHK.TRANS64.TRYWAIT P2, [R11+URZ+0x38830], R4 ;  /* 0x038830040b0075a7 */ /* 0x000062000804017f */
[----:B------:R-:W-:Y:S05]  /*19260*/  @!P0 BRA `(.L_x_2519) ;  /* 0x0000000000048947 */ /* 0x000fea0003800000 */
[----:B------:R-:W-:Y:S01]  /*19270*/  BPT.TRAP 0x1 ;  /* 0x000000040000795c */ /* 0x000fe20000300000 */
.L_x_2519:
[----:B------:R-:W-:Y:S01]  /*19280*/  IMAD R3, R214, 0xa00, R222 ;  /* 0x00000a00d6037824 */ /* 0x000fe200078e02de */
[----:B------:R-:W-:Y:S03]  /*19290*/  BSSY B2, `(.L_x_2520) ;  /* 0x0000006000027945 */ /* 0x000fe60003800000 */
[C---:B------:R-:W-:Y:S01]  /*192a0*/  VIADD R20, R3.reuse, 0x100 ;  /* 0x0000010003147836 */ /* 0x040fe20000000000 */
[----:B------:R-:W-:Y:S01]  /*192b0*/  IADD3 R14, R3, 0x80, RZ ;  /* 0x00000080030e7810 */ /* 0x000fe20007ffe0ff */
[----:B-1----:R-:W-:Y:S06]  /*192c0*/  @P2 BRA `(.L_x_2521) ;  /* 0x0000000000082947 */ /* 0x002fec0003800000 */
[----:B------:R-:W1:Y:S02]  /*192d0*/  SYNCS.PHASECHK.TRANS64.TRYWAIT P2, [R11+URZ+0x38830], R4 ;  /* 0x038830040b0075a7 */ /* 0x000e64000804017f */
[----:B-1----:R-:W-:Y:S05]  /*192e0*/  @!P2 BRA `(.L_x_2522) ;  /* 0x000001500084a947 */ /* 0x002fea0003800000 */
.L_x_2521:
[----:B------:R-:W-:Y:S05]  /*192f0*/  BSYNC B2 ;  /* 0x0000000000027941 */ /* 0x000fea0003800000 */
.L_x_2520:
[----:B------:R-:W2:Y:S04]  /*19300*/  LDL.64 R152, [R1+0x40] ;  /* 0x0000400001987983 */ /* 0x000ea80000100a00 */
[----:B------:R-:W3:Y:S01]  /*19310*/  LDL.64 R154, [R1+0x48] ;  /* 0x00004800019a7983 */ /* 0x000ee20000100a00 */
[----:B01----:R-:W-:Y:S01]  /*19320*/  IMAD.MOV.U32 R4, RZ, RZ, R3 ;  /* 0x000000ffff047224 */ /* 0x003fe200078e0003 */
[----:B------:R-:W-:-:S04]  /*19330*/  MOV R5, 0x40000040 ;  /* 0x4000004000057802 */ /* 0x000fc80000000f00 */
[----:B------:R-:W-:Y:S02]  /*19340*/  R2UR UR6, R4 ;  /* 0x00000000040672ca */ /* 0x000fe400000e0000 */
[----:B------:R-:W-:Y:S01]  /*19350*/  R2UR UR7, R5 ;  /* 0x00000000050772ca */ /* 0x000fe200000e0000 */
[----:B------:R-:W-:Y:S01]  /*19360*/  WARPGROUP.ARRIVE ;  /* 0x00000000000079c5 */ /* 0x000fe20000000000 */
[----:B------:R-:W-:Y:S01]  /*19370*/  IMAD.MOV.U32 R15, RZ, RZ, 0x40000040 ;  /* 0x40000040ff0f7424 */ /* 0x000fe200078e00ff */
[----:B------:R-:W-:-:S04]  /*19380*/  R2UR UR14, R14 ;  /* 0x000000000e0e72ca */ /* 0x000fc800000e0000 */
[----:B------:R-:W-:Y:S01]  /*19390*/  R2UR UR15, R15 ;  /* 0x000000000f0f72ca */ /* 0x000fe200000e0000 */
[----:B------:R-:W-:Y:S01]  /*193a0*/  IMAD.MOV.U32 R21, RZ, RZ, 0x40000040 ;  /* 0x40000040ff157424 */ /* 0x000fe200078e00ff */
[----:B------:R-:W-:-:S04]  /*193b0*/  R2UR UR26, R20 ;  /* 0x00000000141a72ca */ /* 0x000fc800000e0000 */
[----:B------:R-:W-:Y:S01]  /*193c0*/  R2UR UR27, R21 ;  /* 0x00000000151b72ca */ /* 0x000fe200000e0000 */
[----:B------:R-:W-:Y:S01]  /*193d0*/  VIADD R4, R3, 0x180 ;  /* 0x0000018003047836 */ /* 0x000fe20000000000 */
[----:B------:R-:W-:-:S04]  /*193e0*/  R2UR UR23, R5 ;  /* 0x00000000051772ca */ /* 0x000fc800000e0000 */
[----:B------:R-:W-:Y:S02]  /*193f0*/  R2UR UR22, R4 ;  /* 0x00000000041672ca */ /* 0x000fe400000e0000 */
[----:B--2---:R-:W-:Y:S02]  /*19400*/  R2UR UR28, R152 ;  /* 0x00000000981c72ca */ /* 0x004fe400000e0000 */
[----:B------:R-:W-:Y:S02]  /*19410*/  R2UR UR29, R153 ;  /* 0x00000000991d72ca */ /* 0x000fe400000e0000 */
        /* <DEDUP_REMOVED lines=18> */
[----:B------:R-:W-:Y:S01]  /*19540*/  IADD3 R14, R3, 0x200, RZ ;  /* 0x00000200030e7810 */ /* 0x000fe20007ffe0ff */
[----:B------:R-:W-:Y:S02]  /*19550*/  WARPGROUP.DEPBAR.LE gsb0, 0x0 ;  /* 0x00008000000079c5 */ /* 0x000fe40000010000 */
[----:B------:R-:W-:-:S06]  /*19560*/  WARPGROUP.ARRIVE ;  /* 0x00000000000079c5 */ /* 0x000fcc0000000000 */
[----:B------:R-:W-:Y:S01]  /*19570*/  HGMMA.64x16x16.F32 R160, gdesc[UR20], RZ, !UPT, gsb0 ;  /* 0x0020000014a079f0 */ /* 0x000fe2000c0008ff */
[----:B------:R-:W-:Y:S02]  /*19580*/  R2UR UR10, R14 ;  /* 0x000000000e0a72ca */ /* 0x000fe400000e0000 */
[----:B------:R-:W-:Y:S01]  /*19590*/  R2UR UR11, R15 ;  /* 0x000000000f0b72ca */ /* 0x000fe200000e0000 */
[----:B------:R-:W-:Y:S01]  /*195a0*/  VIADD R4, R3, 0x2 ;  /* 0x0000000203047836 */ /* 0x000fe20000000000 */
[----:B------:R-:W-:Y:S02]  /*195b0*/  WARPGROUP.DEPBAR.LE gsb0, 0x0 ;  /* 0x00008000000079c5 */ /* 0x000fe40000010000 */
[----:B--2---:R-:W-:Y:S02]  /*195c0*/  R2UR UR30, R152 ;  /* 0x00000000981e72ca */ /* 0x004fe400000e0000 */
[----:B------:R-:W-:Y:S02]  /*195d0*/  R2UR UR31, R153 ;  /* 0x00000000991f72ca */ /* 0x000fe400000e0000 */
[----:B------:R-:W-:-:S06]  /*195e0*/  WARPGROUP.ARRIVE ;  /* 0x00000000000079c5 */ /* 0x000fcc0000000000 */
[----:B------:R-:W-:Y:S01]  /*195f0*/  HGMMA.64x16x16.F32 R152, gdesc[UR8], RZ, !UPT, gsb0 ;  /* 0x00200000089879f0 */ /* 0x000fe2000c0008ff */
[----:B------:R-:W-:Y:S02]  /*19600*/  MOV R5, 0x40000040 ;  /* 0x4000004000057802 */ /* 0x000fe40000000f00 */
        /* <DEDUP_REMOVED lines=13> */
[----:B------:R-:W-:Y:S02]  /*196e0*/  VIADD R20, R3, 0x102 ;  /* 0x0000010203147836 */ /* 0x000fe40000000000 */
[----:B------:R-:W-:Y:S01]  /*196f0*/  IMAD.MOV.U32 R21, RZ, RZ, 0x40000040 ;  /* 0x40000040ff157424 */ /* 0x000fe200078e00ff */
[----:B------:R-:W-:Y:S01]  /*19700*/  UMOV UR16, UR28 ;  /* 0x0000001c00107c82 */ /* 0x000fe20008000000 */
[----:B------:R-:W-:Y:S01]  /*19710*/  UMOV UR17, UR29 ;  /* 0x0000001d00117c82 */ /* 0x000fe20008000000 */
[----:B------:R-:W-:-:S02]  /*19720*/  WARPGROUP.DEPBAR.LE gsb0, 0x0 ;  /* 0x00008000000079c5 */ /* 0x000fc40000010000 */
[----:B------:R-:W-:Y:S01]  /*19730*/  WARPGROUP.ARRIVE ;  /* 0x00000000000079c5 */ /* 0x000fe20000000000 */
[----:B------:R-:W-:Y:S01]  /*19740*/  IADD3 R4, R3, 0x182, RZ ;  /* 0x0000018203047810 */ /* 0x000fe20007ffe0ff */
[----:B------:R-:W-:Y:S01]  /*19750*/  UMOV UR24, UR28 ;  /* 0x0000001c00187c82 */ /* 0x000fe20008000000 */
[----:B------:R-:W-:Y:S01]  /*19760*/  MOV R5, 0x40000040 ;  /* 0x4000004000057802 */ /* 0x000fe20000000f00 */
[----:B------:R-:W-:Y:S01]  /*19770*/  UMOV UR25, UR29 ;  /* 0x0000001d00197c82 */ /* 0x000fe20008000000 */
[----:B------:R-:W-:Y:S01]  /*19780*/  UMOV UR20, UR28 ;  /* 0x0000001c00147c82 */ /* 0x000fe20008000000 */
[----:B------:R-:W-:Y:S01]  /*19790*/  HGMMA.64x16x16.F32 R176, gdesc[UR12], R176, gsb0 ;  /* 0x002000000cb079f0 */ /* 0x000fe200080008b0 */
[----:B------:R-:W-:Y:S01]  /*197a0*/  R2UR UR18, R20 ;  /* 0x00000000141272ca */ /* 0x000fe200000e0000 */
[----:B------:R-:W-:Y:S01]  /*197b0*/  UMOV UR21, UR29 ;  /* 0x0000001d00157c82 */ /* 0x000fe20008000000 */
[----:B------:R-:W-:Y:S01]  /*197c0*/  R2UR UR19, R21 ;  /* 0x00000000151372ca */ /* 0x000fe200000e0000 */
[----:B------:R-:W2:Y:S01]  /*197d0*/  LDL.64 R14, [R1+0x30] ;  /* 0x00003000010e7983 */ /* 0x000ea20000100a00 */
[----:B------:R-:W-:Y:S01]  /*197e0*/  R2UR UR26, R4 ;  /* 0x00000000041a72ca */ /* 0x000fe200000e0000 */
[----:B------:R-:W-:-:S02]  /*197f0*/  WARPGROUP.DEPBAR.LE gsb0, 0x0 ;  /* 0x00008000000079c5 */ /* 0x000fc40000010000 */
[----:B------:R-:W-:Y:S01]  /*19800*/  WARPGROUP.ARRIVE ;  /* 0x00000000000079c5 */ /* 0x000fe20000000000 */
[----:B------:R-:W-:Y:S01]  /*19810*/  R2UR UR27, R5 ;  /* 0x00000000051b72ca */ /* 0x000fe200000e0000 */
[----:B------:R-:W-:Y:S01]  /*19820*/  UMOV UR8, UR30 ;  /* 0x0000001e00087c82 */ /* 0x000fe20008000000 */
[----:B------:R-:W-:Y:S01]  /*19830*/  UMOV UR9, UR31 ;  /* 0x0000001f00097c82 */ /* 0x000fe20008000000 */
[----:B------:R-:W-:Y:S01]  /*19840*/  UMOV UR4, UR30 ;  /* 0x0000001e00047c82 */ /* 0x000fe20008000000 */
[----:B------:R-:W-:-:S03]  /*19850*/  UMOV UR5, UR31 ;  /* 0x0000001f00057c82 */ /* 0x000fc60008000000 */
[----:B------:R-:W-:Y:S01]  /*19860*/  HGMMA.64x16x16.F32 R168, gdesc[UR16], R168, gsb0 ;  /* 0x0020000010a879f0 */ /* 0x000fe200080008a8 */
[----:B------:R-:W-:Y:S01]  /*19870*/  VIADD R4, R3, 0x202 ;  /* 0x0000020203047836 */ /* 0x000fe20000000000 */
[----:B------:R-:W-:Y:S01]  /*19880*/  UMOV UR12, UR30 ;  /* 0x0000001e000c7c82 */ /* 0x000fe20008000000 */
[----:B------:R-:W-:Y:S01]  /*19890*/  IMAD.MOV.U32 R5, RZ, RZ, 0x40000040 ;  /* 0x40000040ff057424 */ /* 0x000fe200078e00ff */
[----:B------:R-:W-:Y:S01]  /*198a0*/  UMOV UR13, UR31 ;  /* 0x0000001f000d7c82 */ /* 0x000fe20008000000 */
[----:B------:R-:W3:Y:S01]  /*198b0*/  LDL.64 R20, [R1+0x28] ;  /* 0x0000280001147983 */ /* 0x000ee20000100a00 */
[----:B------:R-:W-:Y:S02]  /*198c0*/  WARPGROUP.DEPBAR.LE gsb0, 0x0 ;  /* 0x00008000000079c5 */ /* 0x000fe40000010000 */
[----:B------:R-:W-:-:S06]  /*198d0*/  WARPGROUP.ARRIVE ;  /* 0x00000000000079c5 */ /* 0x000fcc0000000000 */
[----:B------:R-:W-:Y:S01]  /*198e0*/  HGMMA.64x16x16.F32 R160, gdesc[UR24], R160, gsb0 ;  /* 0x0020000018a079f0 */ /* 0x000fe200080008a0 */
[----:B------:R-:W-:Y:S02]  /*198f0*/  R2UR UR22, R4 ;  /* 0x00000000041672ca */ /* 0x000fe400000e0000 */
[----:B------:R-:W-:Y:S01]  /*19900*/  R2UR UR23, R5 ;  /* 0x00000000051772ca */ /* 0x000fe200000e0000 */
[----:B------:R-:W-:Y:S01]  /*19910*/  IMAD.MOV.U32 R5, RZ, RZ, 0x40000040 ;  /* 0x40000040ff057424 */ /* 0x000fe200078e00ff */
[----:B------:R-:W-:Y:S02]  /*19920*/  WARPGROUP.DEPBAR.LE gsb0, 0x0 ;  /* 0x00008000000079c5 */ /* 0x000fe40000010000 */
[----:B------:R-:W-:-:S09]  /*19930*/  WARPGROUP.ARRIVE ;  /* 0x00000000000079c5 */ /* 0x000fd20000000000 */
[----:B------:R-:W-:Y:S01]  /*19940*/  HGMMA.64x16x16.F32 R152, gdesc[UR20], R152, gsb0 ;  /* 0x00200000149879f0 */ /* 0x000fe20008000898 */
[----:B------:R-:W-:Y:S02]  /*19950*/  IADD3 R4, R3, 0x4, RZ ;  /* 0x0000000403047810 */ /* 0x000fe40007ffe0ff */
        /* <DEDUP_REMOVED lines=38> */
[----:B------:R-:W-:Y:S01]  /*19bc0*/  IMAD.MOV.U32 R5, RZ, RZ, 0x40000040 ;  /* 0x40000040ff057424 */ /* 0x000fe200078e00ff */
        /* <DEDUP_REMOVED lines=95> */
[----:B------:R-:W-:Y:S02]  /*1a1c0*/  IADD3 R4, R3, 0x282, RZ ;  /* 0x0000028203047810 */ /* 0x000fe40007ffe0ff */
        /* <DEDUP_REMOVED lines=99> */
[----:B------:R-:W2:Y:S01]  /*1a800*/  LDL.64 R14, [R1] ;  /* 0x00000000010e7983 */ /* 0x000ea20000100a00 */
        /* <DEDUP_REMOVED lines=537> */
.L_x_2523:
[----:B------:R-:W-:Y:S01]  /*1c9a0*/  SHF.L.U32 R0, R9, 0x1f, RZ ;  /* 0x0000001f09007819 */ /* 0x000fe200000006ff */
[----:B------:R-:W-:-:S04]  /*1c9b0*/  IMAD R9, R10, 0x8, R16 ;  /* 0x000000080a097824 */ /* 0x000fc800078e0210 */
[----:B------:R0:W1:Y:S01]  /*1c9c0*/  SYNCS.PHASECHK.TRANS64.TRYWAIT P2, [R9+URZ+0x38850], R0 ;  /* 0x03885000090075a7 */ /* 0x000062000804017f */
[----:B------:R-:W-:Y:S05]  /*1c9d0*/  @!P0 BRA `(.L_x_2524) ;  /* 0x0000000000048947 */ /* 0x000fea0003800000 */
[----:B------:R-:W-:Y:S01]  /*1c9e0*/  BPT.TRAP 0x1 ;  /* 0x000000040000795c */ /* 0x000fe20000300000 */
.L_x_2524:
[----:B------:R-:W-:Y:S04]  /*1c9f0*/  BSSY B2, `(.L_x_2525) ;  /* 0x0000004000027945 */ /* 0x000fe80003800000 */
[----:B-1----:R-:W-:Y:S05]  /*1ca00*/  @P2 BRA `(.L_x_2526) ;  /* 0x0000000000082947 */ /* 0x002fea0003800000 */
[----:B------:R-:W1:Y:S02]  /*1ca10*/  SYNCS.PHASECHK.TRANS64.TRYWAIT P2, [R9+URZ+0x38850], R0 ;  /* 0x03885000090075a7 */ /* 0x000e64000804017f */
[----:B-1----:R-:W-:Y:S05]  /*1ca20*/  @!P2 BRA `(.L_x_2527) ;  /* 0x0000011800c8a947 */ /* 0x002fea0003800000 */
.L_x_2526:
[----:B------:R-:W-:Y:S05]  /*1ca30*/  BSYNC B2 ;  /* 0x0000000000027941 */ /* 0x000fea0003800000 */
.L_x_2525:
[----:B01----:R-:W-:Y:S01]  /*1ca40*/  IADD3 R0, R16, 0x400, RZ ;  /* 0x0000040010007810 */ /* 0x003fe20007ffe0ff */
[----:B------:R-:W2:Y:S03]  /*1ca50*/  LDL R15, [R1+0x64] ;  /* 0x00006400010f7983 */ /* 0x000ea60000100800 */
[----:B------:R-:W-:Y:S01]  /*1ca60*/  SHF.R.U32.HI R0, RZ, 0x4, R0 ;  /* 0x00000004ff007819 */ /* 0x000fe20000011600 */
[----:B------:R-:W3:Y:S01]  /*1ca70*/  LDL R14, [R1+0x68] ;  /* 0x00006800010e7983 */ /* 0x000ee20000100800 */
[----:B------:R-:W-:Y:S01]  /*1ca80*/  IMAD.MOV.U32 R3, RZ, RZ, 0x40000040 ;  /* 0x40000040ff037424 */ /* 0x000fe200078e00ff */
[----:B------:R-:W-:Y:S01]  /*1ca90*/  WARPGROUP.ARRIVE ;  /* 0x00000000000079c5 */ /* 0x000fe20000000000 */
[----:B------:R-:W-:Y:S01]  /*1caa0*/  LOP3.LUT R0, R0, 0x3fff, RZ, 0xc0, !PT ;  /* 0x00003fff00007812 */ /* 0x000fe200078ec0ff */
[----:B------:R-:W-:Y:S01]  /*1cab0*/  @!P1 VIADD R9, R9, 0x38860 ;  /* 0x0003886009099836 */ /* 0x000fe20000000000 */
[----:B------:R-:W-:-:S02]  /*1cac0*/  MOV R5, 0x40000040 ;  /* 0x4000004000057802 */ /* 0x000fc40000000f00 */
[----:B------:R-:W-:Y:S02]  /*1cad0*/  LOP3.LUT R0, R0, 0x2800000, RZ, 0xfc, !PT ;  /* 0x0280000000007812 */ /* 0x000fe400078efcff */
[----:B------:R-:W-:Y:S02]  /*1cae0*/  R2UR UR7, R3 ;  /* 0x00000000030772ca */ /* 0x000fe400000e0000 */
[----:B------:R-:W-:Y:S01]  /*1caf0*/  @!P1 IADD3 R11, R11, 0x38840, RZ ;  /* 0x000388400b0b9810 */ /* 0x000fe20007ffe0ff */
[----:B------:R-:W-:Y:S01]  /*1cb00*/  IMAD R2, R10, 0xa00, R0 ;  /* 0x00000a000a027824 */ /* 0x000fe200078e0200 */
[----:B------:R-:W-:Y:S01]  /*1cb10*/  @!P1 PRMT R9, RZ, 0x654, R9 ;  /* 0x00000654ff099816 */ /* 0x000fe20000000009 */
[----:B------:R-:W-:Y:S01]  /*1cb20*/  IMAD.SHL.U32 R0, R225, 0x80, RZ ;  /* 0x00000080e1007824 */ /* 0x000fe200078e00ff */
[----:B------:R-:W-:Y:S01]  /*1cb30*/  @!P1 PRMT R11, RZ, 0x654, R11 ;  /* 0x00000654ff0b9816 */ /* 0x000fe2000000000b */
[C---:B------:R-:W-:Y:S01]  /*1cb40*/  VIADD R4, R2.reuse, 0x80 ;  /* 0x0000008002047836 */ /* 0x040fe20000000000 */
[----:B------:R-:W-:Y:S01]  /*1cb50*/  R2UR UR6, R2 ;  /* 0x00000000020672ca */ /* 0x000fe200000e0000 */
[----:B------:R-:W-:-:S05]  /*1cb60*/  IMAD R0, R8, -0x50, R0 ;  /* 0xffffffb008007824 */ /* 0x000fca00078e0200 */
[----:B------:R-:W-:-:S04]  /*1cb70*/  IADD3 R0, R0, 0x1, R227 ;  /* 0x0000000100007810 */ /* 0x000fc80007ffe0e3 */
[----:B------:R-:W-:-:S03]  /*1cb80*/  IADD3 R0, R0, -R224, RZ ;  /* 0x800000e000007210 */ /* 0x000fc60007ffe0ff */
[----:B------:R-:W-:Y:S01]  /*1cb90*/  HGMMA.64x256x16.F32 R24, R208, gdesc[UR4].tnspB, R24, gsb0 ;  /* 0x43e00004d0187df0 */ /* 0x000fe20008000818 */
[----:B------:R-:W-:Y:S01]  /*1cba0*/  R2UR UR6, R4 ;  /* 0x00000000040672ca */ /* 0x000fe200000e0000 */
[----:B------:R-:W-:Y:S01]  /*1cbb0*/  VIADD R4, R2, 0x100 ;  /* 0x0000010002047836 */ /* 0x000fe20000000000 */
[----:B------:R-:W-:Y:S01]  /*1cbc0*/  R2UR UR7, R5 ;  /* 0x00000000050772ca */ /* 0x000fe200000e0000 */
[----:B------:R-:W-:Y:S02]  /*1cbd0*/  IMAD.MOV.U32 R5, RZ, RZ, 0x40000040 ;  /* 0x40000040ff057424 */ /* 0x000fe400078e00ff */
[----:B--2---:R-:W-:Y:S01]  /*1cbe0*/  IMAD R0, R15, -0x2, R0 ;  /* 0xfffffffe0f007824 */ /* 0x004fe200078e0200 */
[----:B------:R-:W-:Y:S02]  /*1cbf0*/  WARPGROUP.DEPBAR.LE gsb0, 0x0 ;  /* 0x00008000000079c5 */ /* 0x000fe40000010000 */
[----:B------:R-:W-:Y:S01]  /*1cc00*/  WARPGROUP.ARRIVE ;  /* 0x00000000000079c5 */ /* 0x000fe20000000000 */
[----:B---3--:R-:W-:-:S15]  /*1cc10*/  IMAD.IADD R0, R14, 0x1, R0 ;  /* 0x000000010e007824 */ /* 0x008fde00078e0200 */
[----:B------:R-:W-:-:S03]  /*1cc20*/  NOP ;  /* 0x0000000000007918 */ /* 0x000fc60000000000 */
[----:B------:R-:W-:Y:S01]  /*1cc30*/  HGMMA.64x256x16.F32 R24, R204, gdesc[UR4].tnspB, R24, gsb0 ;  /* 0x43e00004cc187df0 */ /* 0x000fe20008000818 */
[----:B------:R-:W-:Y:S02]  /*1cc40*/  R2UR UR6, R4 ;  /* 0x00000000040672ca */ /* 0x000fe400000e0000 */
[----:B------:R-:W-:Y:S01]  /*1cc50*/  R2UR UR7, R5 ;  /* 0x00000000050772ca */ /* 0x000fe200000e0000 */
[----:B------:R-:W-:Y:S01]  /*1cc60*/  IMAD.MOV.U32 R5, RZ, RZ, 0x40000040 ;  /* 0x40000040ff057424 */ /* 0x000fe200078e00ff */
[C---:B------:R-:W-:Y:S01]  /*1cc70*/  IADD3 R4, R2.reuse, 0x180, RZ ;  /* 0x0000018002047810 */ /* 0x040fe20007ffe0ff */
[----:B------:R-:W-:Y:S01]  /*1cc80*/  VIADD R2, R2, 0x200 ;  /* 0x0000020002027836 */ /* 0x000fe20000000000 */
[C---:B------:R-:W-:Y:S02]  /*1cc90*/  ISETP.GT.AND P2, PT, R0.reuse, RZ, PT ;  /* 0x000000ff0000720c */ /* 0x040fe40003f44270 */
[----:B------:R-:W-:Y:S02]  /*1cca0*/  ISETP.GT.AND P3, PT, R0, 0x1, PT ;  /* 0x000000010000780c */ /* 0x000fe40003f64270 */
[----:B------:R-:W-:-:S02]  /*1ccb0*/  FSEL R184, R184, -INF , P2 ;  /* 0xff800000b8b87808 */ /* 0x000fc40001000000 */
        /* <DEDUP_REMOVED lines=51> */
[C---:B------:R-:W-:Y:S01]  /*1cff0*/  ISETP.GT.AND P3, PT, R0.reuse, 0x49, PT ;  /* 0x000000490000780c */ /* 0x040fe20003f64270 */
[----:B------:R-:W-:Y:S01]  /*1d000*/  VIADD R0, R0, 0x8 ;  /* 0x0000000800007836 */ /* 0x000fe20000000000 */
[----:B------:R-:W-:Y:S02]  /*1d010*/  FSEL R156, R156, -INF , P2 ;  /* 0xff8000009c9c7808 */ /* 0x000fe40001000000 */
[----:B------:R-:W-:-:S02]  /*1d020*/  FMNMX.FTZ R3, R153, R3, !PT ;  /* 0x0000000399037209 */ /* 0x000fc40007810000 */
[----:B------:R-:W-:Y:S02]  /*1d030*/  FSEL R157, R157, -INF , P3 ;  /* 0xff8000009d9d7808 */ /* 0x000fe40001800000 */
[----:B------:R-:W-:Y:S02]  /*1d040*/  FMNMX.FTZ R3, R156, R3, !PT ;  /* 0x000000039c037209 */ /* 0x000fe40007810000 */
[C---:B------:R-:W-:Y:S02]  /*1d050*/  ISETP.GT.AND P2, PT, R0.reuse, RZ, PT ;  /* 0x000000ff0000720c */ /* 0x040fe40003f44270 */
[----:B------:R-:W-:Y:S02]  /*1d060*/  ISETP.GT.AND P3, PT, R0, 0x1, PT ;  /* 0x000000010000780c */ /* 0x000fe40003f64270 */
[----:B------:R-:W-:Y:S02]  /*1d070*/  FSEL R186, R186, -INF , P2 ;  /* 0xff800000baba7808 */ /* 0x000fe40001000000 */
[----:B------:R-:W-:-:S02]  /*1d080*/  ISETP.GT.AND P4, PT, R0, 0x8, PT ;  /* 0x000000080000780c */ /* 0x000fc40003f84270 */
[----:B------:R-:W-:Y:S02]  /*1d090*/  FSEL R187, R187, -INF , P3 ;  /* 0xff800000bbbb7808 */ /* 0x000fe40001800000 */
[----:B------:R-:W-:Y:S02]  /*1d0a0*/  ISETP.GT.AND P5, PT, R0, 0x9, PT ;  /* 0x000000090000780c */ /* 0x000fe40003fa4270 */
[----:B------:R-:W-:Y:S02]  /*1d0b0*/  FSEL R190, R190, -INF , P4 ;  /* 0xff800000bebe7808 */ /* 0x000fe40002000000 */
[----:B------:R-:W-:Y:S02]  /*1d0c0*/  FSEL R191, R191, -INF , P5 ;  /* 0xff800000bfbf7808 */ /* 0x000fe40002800000 */
[C---:B------:R-:W-:Y:S02]  /*1d0d0*/  ISETP.GT.AND P3, PT, R0.reuse, 0x10, PT ;  /* 0x000000100000780c */ /* 0x040fe40003f64270 */
[----:B------:R-:W-:-:S02]  /*1d0e0*/  ISETP.GT.AND P4, PT, R0, 0x11, PT ;  /* 0x000000110000780c */ /* 0x000fc40003f84270 */
[----:B------:R-:W-:Y:S02]  /*1d0f0*/  FSEL R178, R178, -INF , P3 ;  /* 0xff800000b2b27808 */ /* 0x000fe40001800000 */
[C---:B------:R-:W-:Y:S02]  /*1d100*/  ISETP.GT.AND P5, PT, R0.reuse, 0x18, PT ;  /* 0x000000180000780c */ /* 0x040fe40003fa4270 */
[----:B------:R-:W-:Y:S02]  /*1d110*/  FSEL R179, R179, -INF , P4 ;  /* 0xff800000b3b37808 */ /* 0x000fe40002000000 */
[----:B------:R-:W-:Y:S02]  /*1d120*/  ISETP.GT.AND P6, PT, R0, 0x19, PT ;  /* 0x000000190000780c */ /* 0x000fe40003fc4270 */
[----:B------:R-:W-:Y:S02]  /*1d130*/  FSEL R182, R182, -INF , P5 ;  /* 0xff800000b6b67808 */ /* 0x000fe40002800000 */
[----:B------:R-:W-:-:S02]  /*1d140*/  FSEL R183, R183, -INF , P6 ;  /* 0xff800000b7b77808 */ /* 0x000fc40003000000 */
[C---:B------:R-:W-:Y:S02]  /*1d150*/  ISETP.GT.AND P3, PT, R0.reuse, 0x20, PT ;  /* 0x000000200000780c */ /* 0x040fe40003f64270 */
[----:B------:R-:W-:Y:S02]  /*1d160*/  ISETP.GT.AND P4, PT, R0, 0x21, PT ;  /* 0x000000210000780c */ /* 0x000fe40003f84270 */
[----:B------:R-:W-:Y:S02]  /*1d170*/  FSEL R170, R170, -INF , P3 ;  /* 0xff800000aaaa7808 */ /* 0x000fe40001800000 */
[C---:B------:R-:W-:Y:S02]  /*1d180*/  ISETP.GT.AND P5, PT, R0.reuse, 0x28, PT ;  /* 0x000000280000780c */ /* 0x040fe40003fa4270 */
[----:B------:R-:W-:Y:S02]  /*1d190*/  FSEL R171, R171, -INF , P4 ;  /* 0xff800000abab7808 */ /* 0x000fe40002000000 */
[----:B------:R-:W-:-:S02]  /*1d1a0*/  ISETP.GT.AND P6, PT, R0, 0x29, PT ;  /* 0x000000290000780c */ /* 0x000fc40003fc4270 */
[----:B------:R-:W-:Y:S02]  /*1d1b0*/  FSEL R174, R174, -INF , P5 ;  /* 0xff800000aeae7808 */ /* 0x000fe40002800000 */
[----:B------:R-:W-:Y:S02]  /*1d1c0*/  FSEL R175, R175, -INF , P6 ;  /* 0xff800000afaf7808 */ /* 0x000fe40003000000 */
[C---:B------:R-:W-:Y:S02]  /*1d1d0*/  ISETP.GT.AND P3, PT, R0.reuse, 0x30, PT ;  /* 0x000000300000780c */ /* 0x040fe40003f64270 */
        /* <DEDUP_REMOVED lines=13> */
[----:B------:R-:W-:Y:S01]  /*1d2b0*/  FSEL R158, R158, -INF , P5 ;  /* 0xff8000009e9e7808 */ /* 0x000fe20002800000 */
[----:B------:R-:W-:Y:S02]  /*1d2c0*/  WARPGROUP.DEPBAR.LE gsb0, 0x0 ;  /* 0x00008000000079c5 */ /* 0x000fe40000010000 */
[----:B------:R-:W-:-:S06]  /*1d2d0*/  WARPGROUP.ARRIVE ;  /* 0x00000000000079c5 */ /* 0x000fcc0000000000 */
[----:B------:R-:W-:Y:S01]  /*1d2e0*/  HGMMA.64x256x16.F32 R24, R200, gdesc[UR4].tnspB, R24, gsb0 ;  /* 0x43e00004c8187df0 */ /* 0x000fe20008000818 */
[----:B------:R-:W-:Y:S02]  /*1d2f0*/  R2UR UR6, R4 ;  /* 0x00000000040672ca */ /* 0x000fe400000e0000 */
[----:B------:R-:W-:Y:S02]  /*1d300*/  R2UR UR7, R5 ;  /* 0x00000000050772ca */ /* 0x000fe400000e0000 */
[----:B------:R-:W-:Y:S02]  /*1d310*/  FMNMX.FTZ R5, R157, R3, !PT ;  /* 0x000000039d057209 */ /* 0x000fe40007810000 */
        /* <DEDUP_REMOVED lines=9> */
[----:B------:R-:W-:Y:S02]  /*1d3b0*/  MOV R3, 0x40000040 ;  /* 0x4000004000037802 */ /* 0x000fe40000000f00 */
        /* <DEDUP_REMOVED lines=17> */
[----:B------:R-:W0:Y:S01]  /*1d4d0*/  SHFL.BFLY PT, R2, R5, 0x1, 0x1f ;  /* 0x0c201f0005027f89 */ /* 0x000e2200000e0000 */
[----:B------:R-:W-:Y:S01]  /*1d4e0*/  IMAD.U32 R3, RZ, RZ, UR39 ;  /* 0x00000027ff037e24 */ /* 0x000fe2000f8e00ff */
[----:B0-----:R-:W-:-:S04]  /*1d4f0*/  FMNMX.FTZ R5, R5, R2, !PT ;  /* 0x0000000205057209 */ /* 0x001fc80007810000 */
[C---:B------:R-:W-:Y:S01]  /*1d500*/  FSETP.NEU.FTZ.AND P2, PT, R5.reuse, -INF , PT ;  /* 0xff8000000500780b */ /* 0x040fe20003f5d000 */
[----:B------:R-:W-:-:S05]  /*1d510*/  FMUL.FTZ R2, R5, R3 ;  /* 0x0000000305027220 */ /* 0x000fca0000410000 */
[----:B------:R-:W-:-:S05]  /*1d520*/  FSEL R2, R2, RZ, P2 ;  /* 0x000000ff02027208 */ /* 0x000fca0001000000 */
[-CC-:B------:R-:W-:Y:S01]  /*1d530*/  FFMA.FTZ R204, R176, R3.reuse, -R2.reuse ;  /* 0x00000003b0cc7223 */ /* 0x180fe20000010802 */
[----:B------:R-:W-:Y:S01]  /*1d540*/  FSEL R176, R159, -INF , P6 ;  /* 0xff8000009fb07808 */ /* 0x000fe20003000000 */
[-CC-:B------:R-:W-:Y:S01]  /*1d550*/  FFMA.FTZ R208, R184, R3.reuse, -R2.reuse ;  /* 0x00000003b8d07223 */ /* 0x180fe20000010802 */
[-CC-:B------:R-:W-:Y:S01]  /*1d560*/  FFMA.FTZ R10, R185, R3.reuse, -R2.reuse ;  /* 0x00000003b90a7223 */ /* 0x180fe20000010802 */
[-CC-:B------:R-:W-:Y:S01]  /*1d570*/  FFMA.FTZ R210, R188, R3.reuse, -R2.reuse ;  /* 0x00000003bcd27223 */ /* 0x180fe20000010802 */
[----:B------:R-:W-:Y:S01]  /*1d580*/  FMNMX.FTZ R0, R176, R0, !PT ;  /* 0x00000000b0007209 */ /* 0x000fe20007810000 */
[-CC-:B------:R-:W-:Y:S01]  /*1d590*/  FFMA.FTZ R14, R189, R3.reuse, -R2.reuse ;  /* 0x00000003bd0e7223 */ /* 0x180fe20000010802 */
[-CC-:B------:R-:W-:Y:S01]  /*1d5a0*/  FFMA.FTZ R15, R177, R3.reuse, -R2.reuse ;  /* 0x00000003b10f7223 */ /* 0x180fe20000010802 */
[-CC-:B------:R-:W-:Y:S01]  /*1d5b0*/  FFMA.FTZ R206, R180, R3.reuse, -R2.reuse ;  /* 0x00000003b4ce7223 */ /* 0x180fe20000010802 */
[-CC-:B------:R-:W-:Y:S01]  /*1d5c0*/  FFMA.FTZ R20, R181, R3.reuse, -R2.reuse ;  /* 0x00000003b5147223 */ /* 0x180fe20000010802 */
[----:B------:R-:W0:Y:S01]  /*1d5d0*/  SHFL.BFLY PT, R4, R0, 0x2, 0x1f ;  /* 0x0c401f0000047f89 */ /* 0x000e2200000e0000 */
[-CC-:B------:R-:W-:Y:S01]  /*1d5e0*/  FFMA.FTZ R200, R168, R3.reuse, -R2.reuse ;  /* 0x00000003a8c87223 */ /* 0x180fe20000010802 */
[-CC-:B------:R-:W-:Y:S01]  /*1d5f0*/  FFMA.FTZ R21, R169, R3.reuse, -R2.reuse ;  /* 0x00000003a9157223 */ /* 0x180fe20000010802 */
[-CC-:B------:R-:W-:Y:S01]  /*1d600*/  FFMA.FTZ R202, R172, R3.reuse, -R2.reuse ;  /* 0x00000003acca7223 */ /* 0x180fe20000010802 */
[----:B------:R-:W-:Y:S01]  /*1d610*/  FFMA.FTZ R159, R173, R3, -R2 ;  /* 0x00000003ad9f7223 */ /* 0x000fe20000010802 */
        /* <DEDUP_REMOVED lines=10> */
[----:B------:R-:W-:Y:S02]  /*1d6c0*/  FSEL R0, R5, RZ, P2 ;  /* 0x000000ff05007208 */ /* 0x000fe40001000000 */
[C---:B------:R-:W-:Y:S01]  /*1d6d0*/  FSETP.NEU.FTZ.AND P2, PT, R4.reuse, -INF , PT ;  /* 0xff8000000400780b */ /* 0x040fe20003f5d000 */
[-C--:B------:R-:W-:Y:S02]  /*1d6e0*/  FMUL.FTZ R168, R4, R3.reuse ;  /* 0x0000000304a87220 */ /* 0x080fe40000410000 */
[----:B------:R-:W-:Y:S02]  /*1d6f0*/  FADD.FTZ R0, -R0, R7 ;  /* 0x0000000700007221 */ /* 0x000fe40000010100 */
[----:B------:R-:W-:Y:S01]  /*1d700*/  MUFU.EX2 R20, R20 ;  /* 0x0000001400147308 */ /* 0x000fe20000000800 */
[----:B------:R-:W-:Y:S01]  /*1d710*/  FSEL R168, R168, RZ, P2 ;  /* 0x000000ffa8a87208 */ /* 0x000fe20001000000 */
[----:B------:R-:W-:-:S04]  /*1d720*/  FMUL.FTZ R0, R0, R3 ;  /* 0x0000000300007220 */ /* 0x000fc80000410000 */
        /* <DEDUP_REMOVED lines=11> */
[----:B------:R-:W-:Y:S01]  /*1d7e0*/  MUFU.EX2 R211, R211 ;  /* 0x000000d300d37308 */ /* 0x000fe20000000800 */
[----:B0-----:R-:W-:Y:S01]  /*1d7f0*/  FFMA.FTZ R13, R0, R13, R208 ;  /* 0x0000000d000d7223 */ /* 0x001fe200000100d0 */
[----:B------:R-:W-:-:S03]  /*1d800*/  F2FP.F16.F32.PACK_AB R208, R10, R208 ;  /* 0x000000d00ad0723e */ /* 0x000fc600000000ff */
[----:B------:R-:W-:-:S03]  /*1d810*/  FADD.FTZ R13, R10, R13 ;  /* 0x0000000d0a0d7221 */ /* 0x000fc60000010000 */
[----:B------:R-:W-:Y:S01]  /*1d820*/  MUFU.EX2 R205, R205 ;  /* 0x000000cd00cd7308 */ /* 0x000fe20000000800 */
[----:B------:R-:W-:Y:S01]  /*1d830*/  FADD.FTZ R13, R210, R13 ;  /* 0x0000000dd20d7221 */ /* 0x000fe20000010000 */
[----:B------:R-:W-:-:S03]  /*1d840*/  F2FP.F16.F32.PACK_AB R210, R14, R210 ;  /* 0x000000d20ed2723e */ /* 0x000fc600000000ff */
[----:B------:R-:W-:-:S03]  /*1d850*/  FADD.FTZ R13, R14, R13 ;  /* 0x0000000d0e0d7221 */ /* 0x000fc60000010000 */
[----:B------:R-:W-:Y:S01]  /*1d860*/  MUFU.EX2 R207, R207 ;  /* 0x000000cf00cf7308 */ /* 0x000fe20000000800 */
[----:B------:R-:W-:Y:S01]  /*1d870*/  FADD.FTZ R13, R204, R13 ;  /* 0x0000000dcc0d7221 */ /* 0x000fe20000010000 */
[----:B------:R-:W-:-:S03]  /*1d880*/  F2FP.F16.F32.PACK_AB R204, R15, R204 ;  /* 0x000000cc0fcc723e */ /* 0x000fc600000000ff */
[----:B------:R-:W-:-:S03]  /*1d890*/  FADD.FTZ R13, R15, R13 ;  /* 0x0000000d0f0d7221 */ /* 0x000fc60000010000 */
[----:B------:R-:W0:Y:S01]  /*1d8a0*/  MUFU.EX2 R200, R200 ;  /* 0x000000c800c87308 */ /* 0x000e220000000800 */
[----:B------:R-:W-:Y:S01]  /*1d8b0*/  FADD.FTZ R13, R206, R13 ;  /* 0x0000000dce0d7221 */ /* 0x000fe20000010000 */
[----:B------:R-:W-:-:S03]  /*1d8c0*/  F2FP.F16.F32.PACK_AB R206, R20, R206 ;  /* 0x000000ce14ce723e */ /* 0x000fc600000000ff */
[----:B------:R-:W-:-:S03]  /*1d8d0*/  FADD.FTZ R13, R20, R13 ;  /* 0x0000000d140d7221 */ /* 0x000fc60000010000 */
[----:B------:R-:W1:Y:S08]  /*1d8e0*/  MUFU.EX2 R21, R21 ;  /* 0x0000001500157308 */ /* 0x000e700000000800 */
[----:B------:R-:W-:Y:S01]  /*1d8f0*/  MUFU.EX2 R201, R201 ;  /* 0x000000c900c97308 */ /* 0x000fe20000000800 */
[----:B0-----:R-:W-:-:S07]  /*1d900*/  FADD.FTZ R13, R200, R13 ;  /* 0x0000000dc80d7221 */ /* 0x001fce0000010000 */
[----:B------:R-:W0:Y:S01]  /*1d910*/  MUFU.EX2 R202, R202 ;  /* 0x000000ca00ca7308 */ /* 0x000e220000000800 */
[C---:B-1----:R-:W-:Y:S01]  /*1d920*/  FADD.FTZ R13, R21.reuse, R13 ;  /* 0x0000000d150d7221 */ /* 0x042fe20000010000 */
[----:B------:R-:W-:-:S06]  /*1d930*/  F2FP.F16.F32.PACK_AB R200, R21, R200 ;  /* 0x000000c815c8723e */ /* 0x000fcc00000000ff */
[----:B------:R-:W1:Y:S08]  /*1d940*/  MUFU.EX2 R159, R159 ;  /* 0x0000009f009f7308 */ /* 0x000e700000000800 */
[----:B------:R-:W-:Y:S01]  /*1d950*/  MUFU.EX2 R203, R203 ;  /* 0x000000cb00cb7308 */ /* 0x000fe20000000800 */
[----:B0-----:R-:W-:-:S07]  /*1d960*/  FADD.FTZ R13, R202, R13 ;  /* 0x0000000dca0d7221 */ /* 0x001fce0000010000 */
[----:B------:R-:W-:Y:S01]  /*1d970*/  MUFU.EX2 R10, R155 ;  /* 0x0000009b000a7308 */ /* 0x000fe20000000800 */
[C---:B-1----:R-:W-:Y:S01]  /*1d980*/  FADD.FTZ R13, R159.reuse, R13 ;  /* 0x0000000d9f0d7221 */ /* 0x042fe20000010000 */
[----:B------:R-:W-:Y:S01]  /*1d990*/  F2FP.F16.F32.PACK_AB R202, R159, R202 ;  /* 0x000000ca9fca723e */ /* 0x000fe200000000ff */
[----:B------:R-:W-:Y:S02]  /*1d9a0*/  WARPGROUP.DEPBAR.LE gsb0, 0x0 ;  /* 0x00008000000079c5 */ /* 0x000fe40000010000 */
[----:B------:R-:W-:Y:S01]  /*1d9b0*/  WARPGROUP.ARRIVE ;  /* 0x00000000000079c5 */ /* 0x000fe20000000000 */
[-CC-:B------:R-:W-:Y:S01]  /*1d9c0*/  FFMA.FTZ R196, R160, R3.reuse, -R2.reuse ;  /* 0x00000003a0c47223 */ /* 0x180fe20000010802 */
[-CC-:B------:R-:W-:Y:S01]  /*1d9d0*/  FFMA.FTZ R160, R161, R3.reuse, -R2.reuse ;  /* 0x00000003a1a07223 */ /* 0x180fe20000010802 */
[-CC-:B------:R-:W-:Y:S01]  /*1d9e0*/  FFMA.FTZ R198, R164, R3.reuse, -R2.reuse ;  /* 0x00000003a4c67223 */ /* 0x180fe20000010802 */
[-C--:B------:R-:W-:Y:S01]  /*1d9f0*/  FFMA.FTZ R161, R165, R3.reuse, -R2 ;  /* 0x00000003a5a17223 */ /* 0x080fe20000010802 */
[-CC-:B------:R-:W-:Y:S01]  /*1da00*/  FFMA.FTZ R164, R183, R3.reuse, -R168.reuse ;  /* 0x00000003b7a47223 */ /* 0x180fe200000108a8 */
[----:B------:R-:W-:Y:S01]  /*1da10*/  HGMMA.64x256x16.F32 R24, R192, gdesc[UR4].tnspB, R24, gsb0 ;  /* 0x43e00004c0187df0 */ /* 0x000fe20008000818 */
[-CC-:B------:R-:W-:Y:S01]  /*1da20*/  FFMA.FTZ R165, R175, R3.reuse, -R168.reuse ;  /* 0x00000003afa57223 */ /* 0x180fe200000108a8 */
[-CC-:B------:R-:W-:Y:S01]  /*1da30*/  FFMA.FTZ R197, R162, R3.reuse, -R168.reuse ;  /* 0x00000003a2c57223 */ /* 0x180fe200000108a8 */
[----:B------:R-:W0:Y:S01]  /*1da40*/  MUFU.EX2 R196, R196 ;  /* 0x000000c400c47308 */ /* 0x000e220000000800 */
[----:B------:R-:W-:-:S07]  /*1da50*/  FFMA.FTZ R199, R166, R3, -R168 ;  /* 0x00000003a6c77223 */ /* 0x000fce00000108a8 */
[----:B------:R-:W-:Y:S08]  /*1da60*/  MUFU.EX2 R164, R164 ;  /* 0x000000a400a47308 */ /* 0x000ff00000000800 */
[----:B------:R-:W-:Y:S01]  /*1da70*/  MUFU.EX2 R165, R165 ;  /* 0x000000a500a57308 */ /* 0x000fe20000000800 */
[----:B0-----:R-:W-:-:S07]  /*1da80*/  FADD.FTZ R13, R196, R13 ;  /* 0x0000000dc40d7221 */ /* 0x001fce0000010000 */
[----:B------:R-:W0:Y:S08]  /*1da90*/  MUFU.EX2 R160, R160 ;  /* 0x000000a000a07308 */ /* 0x000e300000000800 */
[----:B------:R-:W-:Y:S08]  /*1daa0*/  MUFU.EX2 R197, R197 ;  /* 0x000000c500c57308 */ /* 0x000ff00000000800 */
[----:B------:R-:W1:Y:S01]  /*1dab0*/  MUFU.EX2 R198, R198 ;  /* 0x000000c600c67308 */ /* 0x000e620000000800 */
[C---:B0-----:R-:W-:Y:S01]  /*1dac0*/  FADD.FTZ R13, R160.reuse, R13 ;  /* 0x0000000da00d7221 */ /* 0x041fe20000010000 */
[----:B------:R-:W-:-:S06]  /*1dad0*/  F2FP.F16.F32.PACK_AB R196, R160, R196 ;  /* 0x000000c4a0c4723e */ /* 0x000fcc00000000ff */
[----:B------:R-:W0:Y:S08]  /*1dae0*/  MUFU.EX2 R161, R161 ;  /* 0x000000a100a17308 */ /* 0x000e300000000800 */
[----:B------:R-:W-:Y:S01]  /*1daf0*/  MUFU.EX2 R199, R199 ;  /* 0x000000c700c77308 */ /* 0x000fe20000000800 */
[----:B-1----:R-:W-:-:S04]  /*1db00*/  FADD.FTZ R13, R198, R13 ;  /* 0x0000000dc60d7221 */ /* 0x002fc80000010000 */
[C---:B0-----:R-:W-:Y:S01]  /*1db10*/  FADD.FTZ R13, R161.reuse, R13 ;  /* 0x0000000da10d7221 */ /* 0x041fe20000010000 */
[----:B------:R-:W-:Y:S01]  /*1db20*/  F2FP.F16.F32.PACK_AB R198, R161, R198 ;  /* 0x000000c6a1c6723e */ /* 0x000fe200000000ff */
[----:B------:R-:W-:Y:S02]  /*1db30*/  WARPGROUP.DEPBAR.LE gsb0, 0x0 ;  /* 0x00008000000079c5 */ /* 0x000fe40000010000 */
[-CC-:B------:R-:W-:Y:S01]  /*1db40*/  FFMA.FTZ R192, R152, R3.reuse, -R2.reuse ;  /* 0x0000000398c07223 */ /* 0x180fe20000010802 */
[-CC-:B------:R-:W-:Y:S01]  /*1db50*/  FFMA.FTZ R152, R153, R3.reuse, -R2.reuse ;  /* 0x0000000399987223 */ /* 0x180fe20000010802 */
[-CC-:B------:R-:W-:Y:S01]  /*1db60*/  FFMA.FTZ R194, R156, R3.reuse, -R2.reuse ;  /* 0x000000039cc27223 */ /* 0x180fe20000010802 */
[-C--:B------:R-:W-:Y:S01]  /*1db70*/  FFMA.FTZ R2, R157, R3.reuse, -R2 ;  /* 0x000000039d027223 */ /* 0x080fe20000010802 */
[-CC-:B------:R-:W-:Y:S01]  /*1db80*/  FFMA.FTZ R153, R187, R3.reuse, -R168.reuse ;  /* 0x00000003bb997223 */ /* 0x180fe200000108a8 */
[-CC-:B------:R-:W-:Y:S01]  /*1db90*/  FFMA.FTZ R156, R191, R3.reuse, -R168.reuse ;  /* 0x00000003bf9c7223 */ /* 0x180fe200000108a8 */
[-CC-:B------:R-:W-:Y:S01]  /*1dba0*/  FFMA.FTZ R157, R179, R3.reuse, -R168.reuse ;  /* 0x00000003b39d7223 */ /* 0x180fe200000108a8 */
[----:B------:R0:W-:Y:S01]  /*1dbb0*/  MUFU.EX2 R7, R2 ;  /* 0x0000000200077308 */ /* 0x0001e20000000800 */
[----:B------:R-:W-:Y:S01]  /*1dbc0*/  @!P1 SYNCS.ARRIVE.TRANS64.RED.A1T0 RZ, [R11+URZ], RZ ;  /* 0x000000ff0bff99a7 */ /* 0x000fe2000810043f */
[-CC-:B------:R-:W-:Y:S01]  /*1dbd0*/  FFMA.FTZ R193, R154, R3.reuse, -R168.reuse ;  /* 0x000000039ac17223 */ /* 0x180fe200000108a8 */
[----:B------:R-:W-:-:S05]  /*1dbe0*/  FFMA.FTZ R195, R158, R3, -R168 ;  /* 0x000000039ec37223 */ /* 0x000fca00000108a8 */
[----:B------:R-:W-:Y:S01]  /*1dbf0*/  MUFU.EX2 R153, R153 ;  /* 0x0000009900997308 */ /* 0x000fe20000000800 */
[----:B0-----:R-:W-:Y:S01]  /*1dc00*/  FSEL R2, R4, RZ, P2 ;  /* 0x000000ff04027208 */ /* 0x001fe20001000000 */
[----:B------:R0:W-:Y:S01]  /*1dc10*/  @!P1 SYNCS.ARRIVE.TRANS64.RED.A1T0 RZ, [R9+URZ], RZ ;  /* 0x000000ff09ff99a7 */ /* 0x0001e2000810043f */
[C---:B------:R-:W-:Y:S01]  /*1dc20*/  ISETP.GT.AND P2, PT, R8.reuse, R223, PT ;  /* 0x000000df0800720c */ /* 0x040fe20003f44270 */
[----:B------:R-:W-:Y:S02]  /*1dc30*/  VIADD R8, R8, 0xffffffff ;  /* 0xffffffff08087836 */ /* 0x000fe40000000000 */
[----:B------:R-:W-:Y:S02]  /*1dc40*/  FADD.FTZ R2, -R2, R6 ;  /* 0x0000000602027221 */ /* 0x000fe40000010100 */
[----:B------:R-:W-:Y:S02]  /*1dc50*/  MUFU.EX2 R156, R156 ;  /* 0x0000009c009c7308 */ /* 0x000fe40000000800 */
[-C--:B------:R-:W-:Y:S01]  /*1dc60*/  FMUL.FTZ R2, R2, R3.reuse ;  /* 0x0000000302027220 */ /* 0x080fe20000410000 */
[-CC-:B0-----:R-:W-:Y:S01]  /*1dc70*/  FFMA.FTZ R9, R167, R3.reuse, -R168.reuse ;  /* 0x00000003a7097223 */ /* 0x181fe200000108a8 */
[----:B------:R-:W-:-:S04]  /*1dc80*/  FFMA.FTZ R168, R176, R3, -R168 ;  /* 0x00000003b0a87223 */ /* 0x000fc800000108a8 */
[----:B------:R-:W0:Y:S08]  /*1dc90*/  MUFU.EX2 R2, R2 ;  /* 0x0000000200027308 */ /* 0x000e300000000800 */
[----:B------:R-:W1:Y:S08]  /*1dca0*/  MUFU.EX2 R157, R157 ;  /* 0x0000009d009d7308 */ /* 0x000e700000000800 */
        /* <DEDUP_REMOVED lines=10> */
[----:B-1----:R-:W-:-:S03]  /*1dd50*/  F2FP.F16.F32.PACK_AB R205, R157, R205 ;  /* 0x000000cd9dcd723e */ /* 0x002fc600000000ff */
[----:B------:R-:W-:-:S03]  /*1dd60*/  FADD.FTZ R12, R157, R12 ;  /* 0x0000000c9d0c7221 */ /* 0x000fc60000010000 */
[----:B------:R-:W-:Y:S01]  /*1dd70*/  MUFU.EX2 R9, R9 ;  /* 0x0000000900097308 */ /* 0x000fe20000000800 */
[----:B------:R-:W-:Y:S01]  /*1dd80*/  FADD.FTZ R12, R207, R12 ;  /* 0x0000000ccf0c7221 */ /* 0x000fe20000010000 */
[----:B------:R-:W-:-:S03]  /*1dd90*/  F2FP.F16.F32.PACK_AB R207, R164, R207 ;  /* 0x000000cfa4cf723e */ /* 0x000fc600000000ff */
[----:B------:R-:W-:-:S03]  /*1dda0*/  FADD.FTZ R12, R164, R12 ;  /* 0x0000000ca40c7221 */ /* 0x000fc60000010000 */
[----:B------:R-:W1:Y:S01]  /*1ddb0*/  MUFU.EX2 R152, R152 ;  /* 0x0000009800987308 */ /* 0x000e620000000800 */
[----:B------:R-:W-:Y:S01]  /*1ddc0*/  FADD.FTZ R12, R201, R12 ;  /* 0x0000000cc90c7221 */ /* 0x000fe20000010000 */
[----:B0-----:R-:W-:Y:S01]  /*1ddd0*/  FADD.FTZ R13, R192, R13 ;  /* 0x0000000dc00d7221 */ /* 0x001fe20000010000 */
[C---:B------:R-:W-:Y:S02]  /*1dde0*/  F2FP.F16.F32.PACK_AB R201, R6.reuse, R201 ;  /* 0x000000c906c9723e */ /* 0x040fe400000000ff */
[----:B------:R-:W-:Y:S01]  /*1ddf0*/  FADD.FTZ R12, R6, R12 ;  /* 0x0000000c060c7221 */ /* 0x000fe20000010000 */
[----:B------:R-:W-:Y:S02]  /*1de00*/  MOV R6, R4 ;  /* 0x0000000400067202 */ /* 0x000fe40000000f00 */
[----:B------:R-:W0:Y:S01]  /*1de10*/  MUFU.EX2 R193, R193 ;  /* 0x000000c100c17308 */ /* 0x000e220000000800 */
[----:B------:R-:W-:Y:S01]  /*1de20*/  FADD.FTZ R12, R203, R12 ;  /* 0x0000000ccb0c7221 */ /* 0x000fe20000010000 */
[----:B------:R-:W-:-:S03]  /*1de30*/  F2FP.F16.F32.PACK_AB R203, R165, R203 ;  /* 0x000000cba5cb723e */ /* 0x000fc600000000ff */
[----:B------:R-:W-:-:S03]  /*1de40*/  FADD.FTZ R12, R165, R12 ;  /* 0x0000000ca50c7221 */ /* 0x000fc60000010000 */
[----:B------:R-:W2:Y:S01]  /*1de50*/  MUFU.EX2 R194, R194 ;  /* 0x000000c200c27308 */ /* 0x000ea20000000800 */
[----:B------:R-:W-:Y:S01]  /*1de60*/  FADD.FTZ R12, R197, R12 ;  /* 0x0000000cc50c7221 */ /* 0x000fe20000010000 */
[C---:B-1----:R-:W-:Y:S01]  /*1de70*/  FADD.FTZ R13, R152.reuse, R13 ;  /* 0x0000000d980d7221 */ /* 0x042fe20000010000 */
[----:B------:R-:W-:Y:S02]  /*1de80*/  F2FP.F16.F32.PACK_AB R192, R152, R192 ;  /* 0x000000c098c0723e */ /* 0x000fe400000000ff */
[C---:B------:R-:W-:Y:S01]  /*1de90*/  FADD.FTZ R12, R11.reuse, R12 ;  /* 0x0000000c0b0c7221 */ /* 0x040fe20000010000 */
[----:B------:R-:W-:Y:S02]  /*1dea0*/  F2FP.F16.F32.PACK_AB R197, R11, R197 ;  /* 0x000000c50bc5723e */ /* 0x000fe400000000ff */
[----:B------:R-:W1:Y:S01]  /*1deb0*/  MUFU.EX2 R195, R195 ;  /* 0x000000c300c37308 */ /* 0x000e620000000800 */
[----:B------:R-:W-:Y:S01]  /*1dec0*/  FADD.FTZ R12, R199, R12 ;  /* 0x0000000cc70c7221 */ /* 0x000fe20000010000 */
[----:B------:R-:W-:-:S03]  /*1ded0*/  F2FP.F16.F32.PACK_AB R199, R9, R199 ;  /* 0x000000c709c7723e */ /* 0x000fc600000000ff */
[----:B------:R-:W-:Y:S01]  /*1dee0*/  FADD.FTZ R12, R9, R12 ;  /* 0x0000000c090c7221 */ /* 0x000fe20000010000 */
[----:B------:R-:W-:Y:S02]  /*1def0*/  MOV R9, R219 ;  /* 0x000000db00097202 */ /* 0x000fe40000000f00 */
[----:B------:R-:W3:Y:S01]  /*1df00*/  MUFU.EX2 R168, R168 ;  /* 0x000000a800a87308 */ /* 0x000ee20000000800 */
[----:B0-----:R-:W-:Y:S01]  /*1df10*/  FADD.FTZ R12, R193, R12 ;  /* 0x0000000cc10c7221 */ /* 0x001fe20000010000 */
[----:B--2---:R-:W-:Y:S01]  /*1df20*/  FADD.FTZ R13, R194, R13 ;  /* 0x0000000dc20d7221 */ /* 0x004fe20000010000 */
[C---:B------:R-:W-:Y:S02]  /*1df30*/  F2FP.F16.F32.PACK_AB R194, R7.reuse, R194 ;  /* 0x000000c207c2723e */ /* 0x040fe400000000ff */
[C---:B------:R-:W-:Y:S01]  /*1df40*/  FADD.FTZ R12, R10.reuse, R12 ;  /* 0x0000000c0a0c7221 */ /* 0x040fe20000010000 */
[----:B------:R-:W-:Y:S01]  /*1df50*/  FADD.FTZ R13, R7, R13 ;  /* 0x0000000d070d7221 */ /* 0x000fe20000010000 */
[----:B------:R-:W-:Y:S01]  /*1df60*/  F2FP.F16.F32.PACK_AB R193, R10, R193 ;  /* 0x000000c10ac1723e */ /* 0x000fe200000000ff */
[----:B------:R-:W-:-:S02]  /*1df70*/  IMAD.MOV.U32 R10, RZ, RZ, R214 ;  /* 0x000000ffff0a7224 */ /* 0x000fc400078e00d6 */
[----:B-1----:R-:W-:-:S04]  /*1df80*/  FADD.FTZ R7, R195, R12 ;  /* 0x0000000cc3077221 */ /* 0x002fc80000010000 */
[C---:B---3--:R-:W-:Y:S01]  /*1df90*/  FADD.FTZ R12, R168.reuse, R7 ;  /* 0x00000007a80c7221 */ /* 0x048fe20000010000 */
[----:B------:R-:W-:Y:S01]  /*1dfa0*/  F2FP.F16.F32.PACK_AB R195, R168, R195 ;  /* 0x000000c3a8c3723e */ /* 0x000fe200000000ff */
[----:B------:R-:W-:Y:S01]  /*1dfb0*/  IMAD.MOV.U32 R7, RZ, RZ, R5 ;  /* 0x000000ffff077224 */ /* 0x000fe200078e0005 */
[----:B------:R-:W-:Y:S06]  /*1dfc0*/  @P2 BRA `(.L_x_2528) ;  /* 0xffffffb0007c2947 */ /* 0x000fec000383ffff */
[----:B------:R-:W-:Y:S05]  /*1dfd0*/  BSYNC B1 ;  /* 0x0000000000017941 */ /* 0x000fea0003800000 */
.L_x_2517:
[----:B------:R-:W-:Y:S05]  /*1dfe0*/  BSYNC B0 ;  /* 0x0000000000007941 */ /* 0x000fea0003800000 */
.L_x_2516:
[----:B------:R-:W-:Y:S01]  /*1dff0*/  ISETP.GE.AND P2, PT, R8, RZ, PT ;  /* 0x000000ff0800720c */ /* 0x000fe20003f46270 */
[----:B------:R-:W-:-:S12]  /*1e000*/  BSSY B0, `(.L_x_2529) ;  /* 0x000048a000007945 */ /* 0x000fd80003800000 */
[----:B------:R-:W-:Y:S05]  /*1e010*/  @!P2 BRA `(.L_x_2530) ;  /* 0x000000480020a947 */ /* 0x000fea0003800000 */
[----:B------:R-:W-:Y:S01]  /*1e020*/  IMAD.MOV.U32 R6, RZ, RZ, R4 ;  /* 0x000000ffff067224 */ /* 0x000fe200078e0004 */
[----:B------:R-:W-:Y:S01]  /*1e030*/  MOV R9, R219 ;  /* 0x000000db00097202 */ /* 0x000fe20000000f00 */
[----:B------:R-:W-:Y:S02]  /*1e040*/  IMAD.MOV.U32 R7, RZ, RZ, R5 ;  /* 0x000000ffff077224 */ /* 0x000fe400078e0005 */
[----:B------:R-:W-:-:S07]  /*1e050*/  IMAD.MOV.U32 R10, RZ, RZ, R214 ;  /* 0x000000ffff0a7224 */ /* 0x000fce00078e00d6 */
.L_x_2541:
[----:B------:R-:W-:-:S05]  /*1e060*/  VIADD R11, R10, 0x1 ;  /* 0x000000010a0b7836 */ /* 0x000fca0000000000 */
[----:B------:R-:W-:-:S04]  /*1e070*/  ISETP.NE.AND P2, PT, R11, 0x2, PT ;  /* 0x000000020b00780c */ /* 0x000fc80003f45270 */
[----:B------:R-:W-:Y:S02]  /*1e080*/  SEL R4, RZ, 0x1, P2 ;  /* 0x00000001ff047807 */ /* 0x000fe40001000000 */
[----:B------:R-:W-:Y:S02]  /*1e090*/  SEL R11, R11, RZ, P2 ;  /* 0x000000ff0b0b7207 */ /* 0x000fe40001000000 */
[----:B------:R-:W-:Y:S02]  /*1e0a0*/  LOP3.LUT R219, R9, R4, RZ, 0x3c, !PT ;  /* 0x0000000409db7212 */ /* 0x000fe400078e3cff */
[----:B------:R-:W-:Y:S01]  /*1e0b0*/  MOV R214, R11 ;  /* 0x0000000b00d67202 */ /* 0x000fe20000000f00 */
[----:B------:R-:W-:Y:S06]  /*1e0c0*/  @!P0 BRA `(.L_x_2531) ;  /* 0x0000000000048947 */ /* 0x000fec0003800000 */
[----:B------:R-:W-:Y:S01]  /*1e0d0*/  BPT.TRAP 0x1 ;  /* 0x000000040000795c */ /* 0x000fe20000300000 */
.L_x_2531:
[----:B------:R-:W-:Y:S01]  /*1e0e0*/  IMAD R4, R214, 0x8, R16 ;  /* 0x00000008d6047824 */ /* 0x000fe200078e0210 */
[----:B------:R-:W-:-:S04]  /*1e0f0*/  SHF.L.U32 R5, R219, 0x1f, RZ ;  /* 0x0000001fdb057819 */ /* 0x000fc800000006ff */
[----:B------:R0:W1:Y:S01]  /*1e100*/  SYNCS.PHASECHK.TRANS64.TRYWAIT P2, [R4+URZ+0x38830], R5 ;  /* 0x03883005040075a7 */ /* 0x000062000804017f */
[----:B------:R-:W-:Y:S05]  /*1e110*/  @!P0 BRA `(.L_x_2532) ;  /* 0x0000000000048947 */ /* 0x000fea0003800000 */
[----:B------:R-:W-:Y:S01]  /*1e120*/  BPT.TRAP 0x1 ;  /* 0x000000040000795c */ /* 0x000fe20000300000 */
.L_x_2532:
[----:B------:R-:W-:Y:S01]  /*1e130*/  IMAD R3, R214, 0xa00, R222 ;  /* 0x00000a00d6037824 */ /* 0x000fe200078e02de */
[----:B------:R-:W-:Y:S03]  /*1e140*/  BSSY B1, `(.L_x_2533) ;  /* 0x0000006000017945 */ /* 0x000fe60003800000 */
[C---:B------:R-:W-:Y:S01]  /*1e150*/  VIADD R14, R3.reuse, 0x80 ;  /* 0x00000080030e7836 */ /* 0x040fe20000000000 */
[----:B------:R-:W-:Y:S01]  /*1e160*/  IADD3 R20, R3, 0x100, RZ ;  /* 0x0000010003147810 */ /* 0x000fe20007ffe0ff */
[----:B-1----:R-:W-:Y:S06]  /*1e170*/  @P2 BRA `(.L_x_2534) ;  /* 0x0000000000082947 */ /* 0x002fec0003800000 */
[----:B------:R-:W1:Y:S02]  /*1e180*/  SYNCS.PHASECHK.TRANS64.TRYWAIT P2, [R4+URZ+0x38830], R5 ;  /* 0x03883005040075a7 */ /* 0x000e64000804017f */
[----:B-1----:R-:W-:Y:S05]  /*1e190*/  @!P2 BRA `(.L_x_2535) ;  /* 0x000001040000a947 */ /* 0x002fea0003800000 */
.L_x_2534:
[----:B------:R-:W-:Y:S05]  /*1e1a0*/  BSYNC B1 ;  /* 0x0000000000017941 */ /* 0x000fea0003800000 */
.L_x_2533:
[----:B------:R-:W2:Y:S04]  /*1e1b0*/  LDL.64 R152, [R1+0x40] ;  /* 0x0000400001987983 */ /* 0x000ea80000100a00 */
[----:B------:R-:W3:Y:S01]  /*1e1c0*/  LDL.64 R154, [R1+0x48] ;  /* 0x00004800019a7983 */ /* 0x000ee20000100a00 */
[----:B01----:R-:W-:Y:S02]  /*1e1d0*/  IMAD.MOV.U32 R4, RZ, RZ, R3 ;  /* 0x000000ffff047224 */ /* 0x003fe400078e0003 */
[----:B------:R-:W-:Y:S01]  /*1e1e0*/  IMAD.MOV.U32 R5, RZ, RZ, 0x40000040 ;  /* 0x40000040ff057424 */ /* 0x000fe200078e00ff */
[----:B------:R-:W4:Y:S02]  /*1e1f0*/  LDL.64 R224, [R1+0x30] ;  /* 0x0000300001e07983 */ /* 0x000f240000100a00 */
[----:B------:R-:W-:-:S02]  /*1e200*/  R2UR UR6, R4 ;  /* 0x00000000040672ca */ /* 0x000fc400000e0000 */
[----:B------:R-:W-:Y:S01]  /*1e210*/  R2UR UR7, R5 ;  /* 0x00000000050772ca */ /* 0x000fe200000e0000 */
[----:B------:R-:W-:Y:S01]  /*1e220*/  WARPGROUP.ARRIVE ;  /* 0x00000000000079c5 */ /* 0x000fe20000000000 */
[----:B------:R-:W-:Y:S01]  /*1e230*/  IMAD.MOV.U32 R15, RZ, RZ, 0x40000040 ;  /* 0x40000040ff0f7424 */ /* 0x000fe200078e00ff */
[----:B------:R-:W-:-:S04]  /*1e240*/  R2UR UR14, R14 ;  /* 0x000000000e0e72ca */ /* 0x000fc800000e0000 */
[----:B------:R-:W-:Y:S02]  /*1e250*/  R2UR UR15, R15 ;  /* 0x000000000f0f72ca */ /* 0x000fe400000e0000 */
[----:B------:R-:W-:Y:S02]  /*1e260*/  MOV R21, 0x40000040 ;  /* 0x4000004000157802 */ /* 0x000fe40000000f00 */
[----:B------:R-:W-:Y:S02]  /*1e270*/  R2UR UR26, R20 ;  /* 0x00000000141a72ca */ /* 0x000fe400000e0000 */
[----:B------:R-:W-:Y:S02]  /*1e280*/  R2UR UR27, R21 ;  /* 0x00000000151b72ca */ /* 0x000fe400000e0000 */
[----:B------:R-:W-:Y:S02]  /*1e290*/  IADD3 R4, R3, 0x180, RZ ;  /* 0x0000018003047810 */ /* 0x000fe40007ffe0ff */
[----:B------:R-:W-:-:S02]  /*1e2a0*/  R2UR UR23, R5 ;  /* 0x00000000051772ca */ /* 0x000fc400000e0000 */
        /* <DEDUP_REMOVED lines=21> */
[----:B------:R-:W-:Y:S01]  /*1e400*/  VIADD R14, R3, 0x200 ;  /* 0x00000200030e7836 */ /* 0x000fe20000000000 */
[----:B------:R-:W-:Y:S02]  /*1e410*/  WARPGROUP.DEPBAR.LE gsb0, 0x0 ;  /* 0x00008000000079c5 */ /* 0x000fe40000010000 */
[----:B------:R-:W-:-:S06]  /*1e420*/  WARPGROUP.ARRIVE ;  /* 0x00000000000079c5 */ /* 0x000fcc0000000000 */
[----:B------:R-:W-:Y:S01]  /*1e430*/  HGMMA.64x16x16.F32 R160, gdesc[UR20], RZ, !UPT, gsb0 ;  /* 0x0020000014a079f0 */ /* 0x000fe2000c0008ff */
[----:B------:R-:W-:Y:S02]  /*1e440*/  R2UR UR10, R14 ;  /* 0x000000000e0a72ca */ /* 0x000fe400000e0000 */
[----:B------:R-:W-:Y:S01]  /*1e450*/  R2UR UR11, R15 ;  /* 0x000000000f0b72ca */ /* 0x000fe200000e0000 */
[----:B------:R-:W-:Y:S01]  /*1e460*/  VIADD R4, R3, 0x2 ;  /* 0x0000000203047836 */ /* 0x000fe20000000000 */
[----:B------:R-:W-:Y:S02]  /*1e470*/  WARPGROUP.DEPBAR.LE gsb0, 0x0 ;  /* 0x00008000000079c5 */ /* 0x000fe40000010000 */
[----:B------:R-:W-:Y:S01]  /*1e480*/  IMAD.MOV.U32 R5, RZ, RZ, 0x40000040 ;  /* 0x40000040ff057424 */ /* 0x000fe200078e00ff */
[----:B--2---:R-:W-:Y:S02]  /*1e490*/  R2UR UR30, R152 ;  /* 0x00000000981e72ca */ /* 0x004fe400000e0000 */
[----:B------:R-:W-:-:S02]  /*1e4a0*/  R2UR UR31, R153 ;  /* 0x00000000991f72ca */ /* 0x000fc400000e0000 */
        /* <DEDUP_REMOVED lines=17> */
[----:B------:R-:W-:Y:S01]  /*1e5c0*/  UMOV UR16, UR28 ;  /* 0x0000001c00107c82 */ /* 0x000fe20008000000 */
[----:B------:R-:W-:Y:S01]  /*1e5d0*/  UMOV UR17, UR29 ;  /* 0x0000001d00117c82 */ /* 0x000fe20008000000 */
[----:B------:R-:W-:Y:S02]  /*1e5e0*/  WARPGROUP.DEPBAR.LE gsb0, 0x0 ;  /* 0x00008000000079c5 */ /* 0x000fe40000010000 */
[----:B------:R-:W-:Y:S01]  /*1e5f0*/  WARPGROUP.ARRIVE ;  /* 0x00000000000079c5 */ /* 0x000fe20000000000 */
[----:B------:R-:W-:Y:S02]  /*1e600*/  VIADD R4, R3, 0x182 ;  /* 0x0000018203047836 */ /* 0x000fe40000000000 */
[----:B------:R-:W-:Y:S01]  /*1e610*/  IMAD.MOV.U32 R5, RZ, RZ, 0x40000040 ;  /* 0x40000040ff057424 */ /* 0x000fe200078e00ff */
        /* <DEDUP_REMOVED lines=18> */
[----:B------:R-:W3:Y:S02]  /*1e740*/  LDL.64 R20, [R1+0x28] ;  /* 0x0000280001147983 */ /* 0x000ee40000100a00 */
[----:B------:R-:W-:Y:S01]  /*1e750*/  HGMMA.64x16x16.F32 R168, gdesc[UR16], R168, gsb0 ;  /* 0x0020000010a879f0 */ /* 0x000fe200080008a8 */
[----:B------:R-:W-:Y:S01]  /*1e760*/  IMAD.MOV.U32 R5, RZ, RZ, 0x40000040 ;  /* 0x40000040ff057424 */ /* 0x000fe200078e00ff */
[----:B------:R-:W-:Y:S01]  /*1e770*/  IADD3 R4, R3, 0x202, RZ ;  /* 0x0000020203047810 */ /* 0x000fe20007ffe0ff */
[----:B------:R-:W-:Y:S02]  /*1e780*/  WARPGROUP.DEPBAR.LE gsb0, 0x0 ;  /* 0x00008000000079c5 */ /* 0x000fe40000010000 */
        /* <DEDUP_REMOVED lines=48> */
[----:B----4-:R-:W-:Y:S02]  /*1ea90*/  R2UR UR28, R224 ;  /* 0x00000000e01c72ca */ /* 0x010fe400000e0000 */
        /* <DEDUP_REMOVED lines=731> */
.L_x_2536:
[----:B------:R-:W-:Y:S01]  /*21850*/  SHF.L.U32 R0, R9, 0x1f, RZ ;  /* 0x0000001f09007819 */ /* 0x000fe200000006ff */
[----:B------:R-:W-:-:S04]  /*21860*/  IMAD R9, R10, 0x8, R16 ;  /* 0x000000080a097824 */ /* 0x000fc800078e0210 */
[----:B------:R0:W1:Y:S01]  /*21870*/  SYNCS.PHASECHK.TRANS64.TRYWAIT P2, [R9+URZ+0x38850], R0 ;  /* 0x03885000090075a7 */ /* 0x000062000804017f */
[----:B------:R-:W-:Y:S05]  /*21880*/  @!P0 BRA `(.L_x_2537) ;  /* 0x0000000000048947 */ /* 0x000fea0003800000 */
[----:B------:R-:W-:Y:S01]  /*21890*/  BPT.TRAP 0x1 ;  /* 0x000000040000795c */ /* 0x000fe20000300000 */
.L_x_2537:
[----:B------:R-:W-:Y:S04]  /*218a0*/  BSSY B1, `(.L_x_2538) ;  /* 0x0000004000017945 */ /* 0x000fe80003800000 */
[----:B-1----:R-:W-:Y:S05]  /*218b0*/  @P2 BRA `(.L_x_2539) ;  /* 0x0000000000082947 */ /* 0x002fea0003800000 */
[----:B------:R-:W1:Y:S02]  /*218c0*/  SYNCS.PHASECHK.TRANS64.TRYWAIT P2, [R9+URZ+0x38850], R0 ;  /* 0x03885000090075a7 */ /* 0x000e64000804017f */
[----:B-1----:R-:W-:Y:S05]  /*218d0*/  @!P2 BRA `(.L_x_2540) ;  /* 0x000000cc0044a947 */ /* 0x002fea0003800000 */
.L_x_2539:
[----:B------:R-:W-:Y:S05]  /*218e0*/  BSYNC B1 ;  /* 0x0000000000017941 */ /* 0x000fea0003800000 */
.L_x_2538:
[----:B01----:R-:W-:Y:S01]  /*218f0*/  VIADD R0, R16, 0x400 ;  /* 0x0000040010007836 */ /* 0x003fe20000000000 */
[----:B------:R-:W-:Y:S01]  /*21900*/  MOV R3, 0x40000040 ;  /* 0x4000004000037802 */ /* 0x000fe20000000f00 */
[----:B------:R-:W-:Y:S01]  /*21910*/  WARPGROUP.ARRIVE ;  /* 0x00000000000079c5 */ /* 0x000fe20000000000 */
[----:B------:R-:W-:Y:S01]  /*21920*/  IMAD.MOV.U32 R5, RZ, RZ, 0x40000040 ;  /* 0x40000040ff057424 */ /* 0x000fe200078e00ff */
[----:B------:R-:W-:Y:S01]  /*21930*/  @!P1 IADD3 R9, R9, 0x38860, RZ ;  /* 0x0003886009099810 */ /* 0x000fe20007ffe0ff */
[----:B------:R-:W-:Y:S01]  /*21940*/  @!P1 IMAD R11, R11, 0x8, R16 ;  /* 0x000000080b0b9824 */ /* 0x000fe200078e0210 */
[----:B------:R-:W-:Y:S02]  /*21950*/  SHF.R.U32.HI R0, RZ, 0x4, R0 ;  /* 0x00000004ff007819 */ /* 0x000fe40000011600 */
[----:B------:R-:W-:Y:S01]  /*21960*/  R2UR UR7, R3 ;  /* 0x00000000030772ca */ /* 0x000fe200000e0000 */
[----:B------:R-:W-:Y:S01]  /*21970*/  IMAD.MOV.U32 R3, RZ, RZ, 0x40000040 ;  /* 0x40000040ff037424 */ /* 0x000fe200078e00ff */
[----:B------:R-:W-:Y:S01]  /*21980*/  LOP3.LUT R0, R0, 0x3fff, RZ, 0xc0, !PT ;  /* 0x00003fff00007812 */ /* 0x000fe200078ec0ff */
[----:B------:R-:W-:Y:S01]  /*21990*/  @!P1 VIADD R11, R11, 0x38840 ;  /* 0x000388400b0b9836 */ /* 0x000fe20000000000 */
[----:B------:R-:W-:-:S02]  /*219a0*/  @!P1 PRMT R9, RZ, 0x654, R9 ;  /* 0x00000654ff099816 */ /* 0x000fc40000000009 */
[----:B------:R-:W-:Y:S02]  /*219b0*/  LOP3.LUT R0, R0, 0x2800000, RZ, 0xfc, !PT ;  /* 0x0280000000007812 */ /* 0x000fe400078efcff */
[C---:B------:R-:W-:Y:S01]  /*219c0*/  ISETP.GT.AND P2, PT, R8.reuse, RZ, PT ;  /* 0x000000ff0800720c */ /* 0x040fe20003f44270 */
[----:B------:R-:W-:Y:S02]  /*219d0*/  VIADD R8, R8, 0xffffffff ;  /* 0xffffffff08087836 */ /* 0x000fe40000000000 */
[----:B------:R-:W-:Y:S01]  /*219e0*/  IMAD R2, R10, 0xa00, R0 ;  /* 0x00000a000a027824 */ /* 0x000fe200078e0200 */
[----:B------:R-:W-:-:S03]  /*219f0*/  FMNMX.FTZ R0, R184, R7, !PT ;  /* 0x00000007b8007209 */ /* 0x000fc60007810000 */
[C---:B------:R-:W-:Y:S01]  /*21a00*/  VIADD R4, R2.reuse, 0x80 ;  /* 0x0000008002047836 */ /* 0x040fe20000000000 */
[----:B------:R-:W-:Y:S02]  /*21a10*/  R2UR UR6, R2 ;  /* 0x00000000020672ca */ /* 0x000fe400000e0000 */
[----:B------:R-:W-:-:S04]  /*21a20*/  FMNMX.FTZ R0, R185, R0, !PT ;  /* 0x00000000b9007209 */ /* 0x000fc80007810000 */
[----:B------:R-:W-:-:S04]  /*21a30*/  FMNMX.FTZ R0, R188, R0, !PT ;  /* 0x00000000bc007209 */ /* 0x000fc80007810000 */
[----:B------:R-:W-:-:S03]  /*21a40*/  FMNMX.FTZ R0, R189, R0, !PT ;  /* 0x00000000bd007209 */ /* 0x000fc60007810000 */
        /* <DEDUP_REMOVED lines=24> */
[C---:B------:R-:W-:Y:S01]  /*21bd0*/  VIADD R4, R2.reuse, 0x180 ;  /* 0x0000018002047836 */ /* 0x040fe20000000000 */
[----:B------:R-:W-:Y:S01]  /*21be0*/  R2UR UR7, R5 ;  /* 0x00000000050772ca */ /* 0x000fe200000e0000 */
[----:B------:R-:W-:Y:S01]  /*21bf0*/  VIADD R2, R2, 0x200 ;  /* 0x0000020002027836 */ /* 0x000fe20000000000 */
[----:B------:R-:W-:Y:S01]  /*21c00*/  MOV R5, 0x40000040 ;  /* 0x4000004000057802 */ /* 0x000fe20000000f00 */
[----:B------:R-:W-:Y:S02]  /*21c10*/  WARPGROUP.DEPBAR.LE gsb0, 0x0 ;  /* 0x00008000000079c5 */ /* 0x000fe40000010000 */
[----:B------:R-:W-:-:S15]  /*21c20*/  WARPGROUP.ARRIVE ;  /* 0x00000000000079c5 */ /* 0x000fde0000000000 */
[----:B------:R-:W-:-:S05]  /*21c30*/  NOP ;  /* 0x0000000000007918 */ /* 0x000fca0000000000 */
[----:B------:R-:W-:Y:S01]  /*21c40*/  HGMMA.64x256x16.F32 R24, R200, gdesc[UR4].tnspB, R24, gsb0 ;  /* 0x43e00004c8187df0 */ /* 0x000fe20008000818 */
[----:B------:R-:W-:Y:S02]  /*21c50*/  R2UR UR6, R4 ;  /* 0x00000000040672ca */ /* 0x000fe400000e0000 */
[----:B------:R-:W-:Y:S02]  /*21c60*/  R2UR UR7, R5 ;  /* 0x00000000050772ca */ /* 0x000fe400000e0000 */
        /* <DEDUP_REMOVED lines=10> */
[----:B------:R-:W-:Y:S02]  /*21d10*/  R2UR UR7, R3 ;  /* 0x00000000030772ca */ /* 0x000fe400000e0000 */
[----:B------:R-:W-:Y:S02]  /*21d20*/  FMNMX.FTZ R2, R186, R6, !PT ;  /* 0x00000006ba027209 */ /* 0x000fe40007810000 */
[----:B------:R-:W-:Y:S02]  /*21d30*/  MOV R3, UR38 ;  /* 0x0000002600037c02 */ /* 0x000fe40008000f00 */
[----:B------:R-:W-:-:S03]  /*21d40*/  FMNMX.FTZ R2, R187, R2, !PT ;  /* 0x00000002bb027209 */ /* 0x000fc60007810000 */
[----:B------:R-:W-:Y:S01]  /*21d50*/  FMUL.FTZ R0, R0, R3 ;  /* 0x0000000300007220 */ /* 0x000fe20000410000 */
[----:B------:R-:W-:-:S04]  /*21d60*/  FMNMX.FTZ R2, R190, R2, !PT ;  /* 0x00000002be027209 */ /* 0x000fc80007810000 */
[----:B------:R-:W-:Y:S01]  /*21d70*/  FMNMX.FTZ R4, R191, R2, !PT ;  /* 0x00000002bf047209 */ /* 0x000fe20007810000 */
[-C--:B------:R-:W-:Y:S01]  /*21d80*/  FMUL.FTZ R2, R5, R3.reuse ;  /* 0x0000000305027220 */ /* 0x080fe20000410000 */
[----:B------:R-:W-:Y:S02]  /*21d90*/  MUFU.EX2 R0, R0 ;  /* 0x0000000000007308 */ /* 0x000fe40000000800 */
[----:B------:R-:W-:Y:S01]  /*21da0*/  FMNMX.FTZ R4, R178, R4, !PT ;  /* 0x00000004b2047209 */ /* 0x000fe20007810000 */
[-CC-:B------:R-:W-:Y:S01]  /*21db0*/  FFMA.FTZ R208, R184, R3.reuse, -R2.reuse ;  /* 0x00000003b8d07223 */ /* 0x180fe20000010802 */
[-CC-:B------:R-:W-:Y:S01]  /*21dc0*/  FFMA.FTZ R7, R185, R3.reuse, -R2.reuse ;  /* 0x00000003b9077223 */ /* 0x180fe20000010802 */
[-CC-:B------:R-:W-:Y:S01]  /*21dd0*/  FFMA.FTZ R210, R188, R3.reuse, -R2.reuse ;  /* 0x00000003bcd27223 */ /* 0x180fe20000010802 */
        /* <DEDUP_REMOVED lines=11> */
[----:B------:R-:W-:Y:S01]  /*21e90*/  FFMA.FTZ R20, R173, R3, -R2 ;  /* 0x00000003ad147223 */ /* 0x000fe20000010802 */
[----:B------:R-:W-:Y:S01]  /*21ea0*/  FMNMX.FTZ R4, R170, R4, !PT ;  /* 0x00000004aa047209 */ /* 0x000fe20007810000 */
[----:B------:R-:W0:Y:S01]  /*21eb0*/  MUFU.EX2 R208, R208 ;  /* 0x000000d000d07308 */ /* 0x000e220000000800 */
[----:B------:R-:W-:-:S02]  /*21ec0*/  @!P1 PRMT R168, RZ, 0x654, R11 ;  /* 0x00000654ffa89816 */ /* 0x000fc4000000000b */
[----:B------:R-:W-:-:S04]  /*21ed0*/  FMNMX.FTZ R4, R171, R4, !PT ;  /* 0x00000004ab047209 */ /* 0x000fc80007810000 */
[----:B------:R-:W-:Y:S01]  /*21ee0*/  FMNMX.FTZ R4, R174, R4, !PT ;  /* 0x00000004ae047209 */ /* 0x000fe20007810000 */
[----:B------:R-:W1:Y:S03]  /*21ef0*/  MUFU.EX2 R7, R7 ;  /* 0x0000000700077308 */ /* 0x000e660000000800 */
[----:B------:R-:W-:-:S04]  /*21f00*/  FMNMX.FTZ R4, R175, R4, !PT ;  /* 0x00000004af047209 */ /* 0x000fc80007810000 */
[----:B------:R-:W-:Y:S01]  /*21f10*/  FMNMX.FTZ R4, R162, R4, !PT ;  /* 0x00000004a2047209 */ /* 0x000fe20007810000 */
[----:B------:R-:W2:Y:S01]  /*21f20*/  MUFU.EX2 R210, R210 ;  /* 0x000000d200d27308 */ /* 0x000ea20000000800 */
[----:B0-----:R-:W-:Y:S02]  /*21f30*/  FFMA.FTZ R13, R0, R13, R208 ;  /* 0x0000000d000d7223 */ /* 0x001fe400000100d0 */
[----:B------:R-:W-:-:S04]  /*21f40*/  FMNMX.FTZ R4, R163, R4, !PT ;  /* 0x00000004a3047209 */ /* 0x000fc80007810000 */
[----:B------:R-:W-:Y:S01]  /*21f50*/  FMNMX.FTZ R4, R166, R4, !PT ;  /* 0x00000004a6047209 */ /* 0x000fe20007810000 */
[----:B------:R-:W0:Y:S01]  /*21f60*/  MUFU.EX2 R184, R184 ;  /* 0x000000b800b87308 */ /* 0x000e220000000800 */
[C---:B-1----:R-:W-:Y:S01]  /*21f70*/  FADD.FTZ R13, R7.reuse, R13 ;  /* 0x0000000d070d7221 */ /* 0x042fe20000010000 */
[----:B------:R-:W-:Y:S02]  /*21f80*/  F2FP.F16.F32.PACK_AB R208, R7, R208 ;  /* 0x000000d007d0723e */ /* 0x000fe400000000ff */
[----:B------:R-:W-:-:S04]  /*21f90*/  FMNMX.FTZ R4, R167, R4, !PT ;  /* 0x00000004a7047209 */ /* 0x000fc80007810000 */
[----:B------:R-:W-:Y:S01]  /*21fa0*/  FMNMX.FTZ R4, R154, R4, !PT ;  /* 0x000000049a047209 */ /* 0x000fe20007810000 */
[----:B------:R-:W1:Y:S01]  /*21fb0*/  MUFU.EX2 R204, R204 ;  /* 0x000000cc00cc7308 */ /* 0x000e620000000800 */
[----:B--2---:R-:W-:Y:S02]  /*21fc0*/  FADD.FTZ R13, R210, R13 ;  /* 0x0000000dd20d7221 */ /* 0x004fe40000010000 */
[----:B------:R-:W-:-:S04]  /*21fd0*/  FMNMX.FTZ R4, R155, R4, !PT ;  /* 0x000000049b047209 */ /* 0x000fc80007810000 */
[----:B------:R-:W-:Y:S01]  /*21fe0*/  FMNMX.FTZ R4, R158, R4, !PT ;  /* 0x000000049e047209 */ /* 0x000fe20007810000 */
[----:B------:R-:W2:Y:S01]  /*21ff0*/  MUFU.EX2 R10, R10 ;  /* 0x0000000a000a7308 */ /* 0x000ea20000000800 */
[C---:B0-----:R-:W-:Y:S01]  /*22000*/  FADD.FTZ R13, R184.reuse, R13 ;  /* 0x0000000db80d7221 */ /* 0x041fe20000010000 */
[----:B------:R-:W-:Y:S02]  /*22010*/  F2FP.F16.F32.PACK_AB R210, R184, R210 ;  /* 0x000000d2b8d2723e */ /* 0x000fe400000000ff */
[----:B------:R-:W-:-:S04]  /*22020*/  FMNMX.FTZ R4, R159, R4, !PT ;  /* 0x000000049f047209 */ /* 0x000fc80007810000 */
[----:B------:R-:W0:Y:S01]  /*22030*/  MUFU.EX2 R206, R206 ;  /* 0x000000ce00ce7308 */ /* 0x000e220000000800 */
[----:B------:R-:W3:Y:S01]  /*22040*/  SHFL.BFLY PT, R21, R4, 0x2, 0x1f ;  /* 0x0c401f0004157f89 */ /* 0x000ee200000e0000 */
[----:B-1----:R-:W-:-:S06]  /*22050*/  FADD.FTZ R13, R204, R13 ;  /* 0x0000000dcc0d7221 */ /* 0x002fcc0000010000 */
[----:B------:R-:W1:Y:S01]  /*22060*/  MUFU.EX2 R14, R14 ;  /* 0x0000000e000e7308 */ /* 0x000e620000000800 */
[C---:B--2---:R-:W-:Y:S01]  /*22070*/  FADD.FTZ R13, R10.reuse, R13 ;  /* 0x0000000d0a0d7221 */ /* 0x044fe20000010000 */
[----:B------:R-:W-:-:S06]  /*22080*/  F2FP.F16.F32.PACK_AB R204, R10, R204 ;  /* 0x000000cc0acc723e */ /* 0x000fcc00000000ff */
[----:B------:R-:W2:Y:S01]  /*22090*/  MUFU.EX2 R200, R200 ;  /* 0x000000c800c87308 */ /* 0x000ea20000000800 */
[----:B0-----:R-:W-:-:S07]  /*220a0*/  FADD.FTZ R13, R206, R13 ;  /* 0x0000000dce0d7221 */ /* 0x001fce0000010000 */
[----:B------:R-:W0:Y:S01]  /*220b0*/  MUFU.EX2 R15, R15 ;  /* 0x0000000f000f7308 */ /* 0x000e220000000800 */
[----:B---3--:R-:W-:Y:S01]  /*220c0*/  FMNMX.FTZ R4, R4, R21, !PT ;  /* 0x0000001504047209 */ /* 0x008fe20007810000 */
[----:B------:R-:W-:Y:S01]  /*220d0*/  FFMA.FTZ R21, R161, R3, -R2 ;  /* 0x00000003a1157223 */ /* 0x000fe20000010802 */
[C---:B-1----:R-:W-:Y:S01]  /*220e0*/  FADD.FTZ R13, R14.reuse, R13 ;  /* 0x0000000d0e0d7221 */ /* 0x042fe20000010000 */
[----:B------:R-:W-:Y:S02]  /*220f0*/  F2FP.F16.F32.PACK_AB R206, R14, R206 ;  /* 0x000000ce0ece723e */ /* 0x000fe400000000ff */
[----:B------:R-:W1:Y:S02]  /*22100*/  SHFL.BFLY PT, R161, R4, 0x1, 0x1f ;  /* 0x0c201f0004a17f89 */ /* 0x000e6400000e0000 */
[----:B------:R-:W3:Y:S01]  /*22110*/  MUFU.EX2 R202, R202 ;  /* 0x000000ca00ca7308 */ /* 0x000ee20000000800 */
[----:B--2---:R-:W-:-:S07]  /*22120*/  FADD.FTZ R13, R200, R13 ;  /* 0x0000000dc80d7221 */ /* 0x004fce0000010000 */
[----:B------:R-:W2:Y:S01]  /*22130*/  MUFU.EX2 R20, R20 ;  /* 0x0000001400147308 */ /* 0x000ea20000000800 */
[C---:B0-----:R-:W-:Y:S01]  /*22140*/  FADD.FTZ R13, R15.reuse, R13 ;  /* 0x0000000d0f0d7221 */ /* 0x041fe20000010000 */
[----:B------:R-:W-:-:S06]  /*22150*/  F2FP.F16.F32.PACK_AB R200, R15, R200 ;  /* 0x000000c80fc8723e */ /* 0x000fcc00000000ff */
[----:B------:R-:W-:Y:S01]  /*22160*/  MUFU.EX2 R21, R21 ;  /* 0x0000001500157308 */ /* 0x000fe20000000800 */
[----:B---3--:R-:W-:Y:S01]  /*22170*/  FADD.FTZ R13, R202, R13 ;  /* 0x0000000dca0d7221 */ /* 0x008fe20000010000 */
[----:B-1----:R-:W-:-:S03]  /*22180*/  FMNMX.FTZ R4, R4, R161, !PT ;  /* 0x000000a104047209 */ /* 0x002fc60007810000 */
[C---:B--2---:R-:W-:Y:S01]  /*22190*/  FADD.FTZ R13, R20.reuse, R13 ;  /* 0x0000000d140d7221 */ /* 0x044fe20000010000 */
[----:B------:R-:W-:Y:S01]  /*221a0*/  F2FP.F16.F32.PACK_AB R202, R20, R202 ;  /* 0x000000ca14ca723e */ /* 0x000fe200000000ff */
[----:B------:R-:W-:Y:S02]  /*221b0*/  WARPGROUP.DEPBAR.LE gsb0, 0x0 ;  /* 0x00008000000079c5 */ /* 0x000fe40000010000 */
[----:B------:R-:W-:Y:S01]  /*221c0*/  WARPGROUP.ARRIVE ;  /* 0x00000000000079c5 */ /* 0x000fe20000000000 */
[-CC-:B------:R-:W-:Y:S01]  /*221d0*/  FFMA.FTZ R196, R160, R3.reuse, -R2.reuse ;  /* 0x00000003a0c47223 */ /* 0x180fe20000010802 */
[-CC-:B------:R-:W-:Y:S01]  /*221e0*/  FFMA.FTZ R198, R164, R3.reuse, -R2.reuse ;  /* 0x00000003a4c67223 */ /* 0x180fe20000010802 */
[----:B------:R-:W-:-:S03]  /*221f0*/  FFMA.FTZ R160, R165, R3, -R2 ;  /* 0x00000003a5a07223 */ /* 0x000fc60000010802 */
[----:B------:R-:W-:Y:S01]  /*22200*/  HGMMA.64x256x16.F32 R24, R192, gdesc[UR4].tnspB, R24, gsb0 ;  /* 0x43e00004c0187df0 */ /* 0x000fe20008000818 */
[----:B------:R-:W0:Y:S08]  /*22210*/  MUFU.EX2 R196, R196 ;  /* 0x000000c400c47308 */ /* 0x000e300000000800 */
[----:B------:R-:W1:Y:S08]  /*22220*/  MUFU.EX2 R198, R198 ;  /* 0x000000c600c67308 */ /* 0x000e700000000800 */
[----:B------:R-:W2:Y:S01]  /*22230*/  MUFU.EX2 R160, R160 ;  /* 0x000000a000a07308 */ /* 0x000ea20000000800 */
[----:B0-----:R-:W-:Y:S01]  /*22240*/  FADD.FTZ R13, R196, R13 ;  /* 0x0000000dc40d7221 */ /* 0x001fe20000010000 */
[----:B------:R-:W-:-:S03]  /*22250*/  F2FP.F16.F32.PACK_AB R196, R21, R196 ;  /* 0x000000c415c4723e */ /* 0x000fc600000000ff */
[----:B------:R-:W-:-:S04]  /*22260*/  FADD.FTZ R13, R21, R13 ;  /* 0x0000000d150d7221 */ /* 0x000fc80000010000 */
[----:B-1----:R-:W-:-:S04]  /*22270*/  FADD.FTZ R13, R198, R13 ;  /* 0x0000000dc60d7221 */ /* 0x002fc80000010000 */
[C---:B--2---:R-:W-:Y:S01]  /*22280*/  FADD.FTZ R13, R160.reuse, R13 ;  /* 0x0000000da00d7221 */ /* 0x044fe20000010000 */
[----:B------:R-:W-:Y:S01]  /*22290*/  F2FP.F16.F32.PACK_AB R198, R160, R198 ;  /* 0x000000c6a0c6723e */ /* 0x000fe200000000ff */
[----:B------:R-:W-:Y:S02]  /*222a0*/  WARPGROUP.DEPBAR.LE gsb0, 0x0 ;  /* 0x00008000000079c5 */ /* 0x000fe40000010000 */
[-CC-:B------:R-:W-:Y:S01]  /*222b0*/  FFMA.FTZ R192, R152, R3.reuse, -R2.reuse ;  /* 0x0000000398c07223 */ /* 0x180fe20000010802 */
[-CC-:B------:R-:W-:Y:S01]  /*222c0*/  FFMA.FTZ R152, R153, R3.reuse, -R2.reuse ;  /* 0x0000000399987223 */ /* 0x180fe20000010802 */
[-C--:B------:R-:W-:Y:S01]  /*222d0*/  FFMA.FTZ R194, R156, R3.reuse, -R2 ;  /* 0x000000039cc27223 */ /* 0x080fe20000010802 */
[C---:B------:R-:W-:Y:S01]  /*222e0*/  FADD.FTZ R153, -R4.reuse, R6 ;  /* 0x0000000604997221 */ /* 0x040fe20000010100 */
[-C--:B------:R-:W-:Y:S01]  /*222f0*/  FMUL.FTZ R156, R4, R3.reuse ;  /* 0x00000003049c7220 */ /* 0x080fe20000410000 */
[-C--:B------:R-:W-:Y:S01]  /*22300*/  FFMA.FTZ R2, R157, R3.reuse, -R2 ;  /* 0x000000039d027223 */ /* 0x080fe20000010802 */
[----:B------:R-:W-:Y:S01]  /*22310*/  @!P1 SYNCS.ARRIVE.TRANS64.RED.A1T0 RZ, [R168+URZ], RZ ;  /* 0x000000ffa8ff99a7 */ /* 0x000fe2000810043f */
[-C--:B------:R-:W-:Y:S01]  /*22320*/  FMUL.FTZ R153, R153, R3.reuse ;  /* 0x0000000399997220 */ /* 0x080fe20000410000 */
        /* <DEDUP_REMOVED lines=9> */
[----:B------:R0:W-:Y:S01]  /*223c0*/  MUFU.EX2 R2, R153 ;  /* 0x0000009900027308 */ /* 0x0001e20000000800 */
[-CC-:B------:R-:W-:Y:S01]  /*223d0*/  FFMA.FTZ R197, R162, R3.reuse, -R156.reuse ;  /* 0x00000003a2c57223 */ /* 0x180fe2000001089c */
[-CC-:B------:R-:W-:Y:S01]  /*223e0*/  FFMA.FTZ R161, R171, R3.reuse, -R156.reuse ;  /* 0x00000003aba17223 */ /* 0x180fe2000001089c */
[-CC-:B------:R-:W-:Y:S01]  /*223f0*/  FFMA.FTZ R203, R174, R3.reuse, -R156.reuse ;  /* 0x00000003aecb7223 */ /* 0x180fe2000001089c */
[-CC-:B------:R-:W-:Y:S01]  /*22400*/  FFMA.FTZ R175, R175, R3.reuse, -R156.reuse ;  /* 0x00000003afaf7223 */ /* 0x180fe2000001089c */
[-CC-:B------:R-:W-:Y:S01]  /*22410*/  FFMA.FTZ R163, R163, R3.reuse, -R156.reuse ;  /* 0x00000003a3a37223 */ /* 0x180fe2000001089c */
[-CC-:B------:R-:W-:Y:S01]  /*22420*/  FFMA.FTZ R199, R166, R3.reuse, -R156.reuse ;  /* 0x00000003a6c77223 */ /* 0x180fe2000001089c */
[----:B------:R1:W-:Y:S01]  /*22430*/  @!P1 SYNCS.ARRIVE.TRANS64.RED.A1T0 RZ, [R9+URZ], RZ ;  /* 0x000000ff09ff99a7 */ /* 0x0003e2000810043f */
[----:B------:R-:W2:Y:S01]  /*22440*/  MUFU.EX2 R209, R209 ;  /* 0x000000d100d17308 */ /* 0x000ea20000000800 */
[-CC-:B0-----:R-:W-:Y:S01]  /*22450*/  FFMA.FTZ R153, R187, R3.reuse, -R156.reuse ;  /* 0x00000003bb997223 */ /* 0x181fe2000001089c */
[-CC-:B------:R-:W-:Y:S01]  /*22460*/  FFMA.FTZ R193, R154, R3.reuse, -R156.reuse ;  /* 0x000000039ac17223 */ /* 0x180fe2000001089c */
[-CC-:B------:R-:W-:Y:S01]  /*22470*/  FFMA.FTZ R155, R155, R3.reuse, -R156.reuse ;  /* 0x000000039b9b7223 */ /* 0x180fe2000001089c */
[----:B------:R-:W-:-:S04]  /*22480*/  FFMA.FTZ R158, R158, R3, -R156 ;  /* 0x000000039e9e7223 */ /* 0x000fc8000001089c */
[----:B------:R-:W0:Y:S08]  /*22490*/  MUFU.EX2 R153, R153 ;  /* 0x0000009900997308 */ /* 0x000e300000000800 */
[----:B------:R-:W3:Y:S01]  /*224a0*/  MUFU.EX2 R211, R211 ;  /* 0x000000d300d37308 */ /* 0x000ee20000000800 */
[----:B--2---:R-:W-:-:S07]  /*224b0*/  FFMA.FTZ R12, R2, R12, R209 ;  /* 0x0000000c020c7223 */ /* 0x004fce00000100d1 */
[----:B------:R-:W2:Y:S01]  /*224c0*/  MUFU.EX2 R165, R165 ;  /* 0x000000a500a57308 */ /* 0x000ea20000000800 */
[C---:B0-----:R-:W-:Y:S01]  /*224d0*/  FADD.FTZ R12, R153.reuse, R12 ;  /* 0x0000000c990c7221 */ /* 0x041fe20000010000 */
[----:B------:R-:W-:-:S06]  /*224e0*/  F2FP.F16.F32.PACK_AB R209, R153, R209 ;  /* 0x000000d199d1723e */ /* 0x000fcc00000000ff */
[----:B------:R-:W0:Y:S01]  /*224f0*/  MUFU.EX2 R205, R205 ;  /* 0x000000cd00cd7308 */ /* 0x000e220000000800 */
[----:B---3--:R-:W-:-:S07]  /*22500*/  FADD.FTZ R12, R211, R12 ;  /* 0x0000000cd30c7221 */ /* 0x008fce0000010000 */
[----:B------:R-:W3:Y:S01]  /*22510*/  MUFU.EX2 R157, R157 ;  /* 0x0000009d009d7308 */ /* 0x000ee20000000800 */
[----:B--2---:R-:W-:Y:S01]  /*22520*/  FADD.FTZ R162, R165, R12 ;  /* 0x0000000ca5a27221 */ /* 0x004fe20000010000 */
[-CC-:B------:R-:W-:Y:S01]  /*22530*/  FFMA.FTZ R12, R167, R3.reuse, -R156.reuse ;  /* 0x00000003a70c7223 */ /* 0x180fe2000001089c */
[----:B------:R-:W-:Y:S01]  /*22540*/  FFMA.FTZ R156, R159, R3, -R156 ;  /* 0x000000039f9c7223 */ /* 0x000fe2000001089c */
[----:B------:R-:W-:-:S04]  /*22550*/  F2FP.F16.F32.PACK_AB R211, R165, R211 ;  /* 0x000000d3a5d3723e */ /* 0x000fc800000000ff */
[----:B------:R-:W2:Y:S01]  /*22560*/  MUFU.EX2 R207, R207 ;  /* 0x000000cf00cf7308 */ /* 0x000ea20000000800 */
[----:B0-----:R-:W-:-:S07]  /*22570*/  FADD.FTZ R162, R205, R162 ;  /* 0x000000a2cda27221 */ /* 0x001fce0000010000 */
[----:B------:R-:W0:Y:S01]  /*22580*/  MUFU.EX2 R164, R164 ;  /* 0x000000a400a47308 */ /* 0x000e220000000800 */
[C---:B---3--:R-:W-:Y:S01]  /*22590*/  FADD.FTZ R162, R157.reuse, R162 ;  /* 0x000000a29da27221 */ /* 0x048fe20000010000 */
[----:B------:R-:W-:-:S06]  /*225a0*/  F2FP.F16.F32.PACK_AB R205, R157, R205 ;  /* 0x000000cd9dcd723e */ /* 0x000fcc00000000ff */
[----:B------:R-:W3:Y:S01]  /*225b0*/  MUFU.EX2 R201, R201 ;  /* 0x000000c900c97308 */ /* 0x000ee20000000800 */
[----:B--2---:R-:W-:-:S07]  /*225c0*/  FADD.FTZ R162, R207, R162 ;  /* 0x000000a2cfa27221 */ /* 0x004fce0000010000 */
[----:B------:R-:W2:Y:S01]  /*225d0*/  MUFU.EX2 R161, R161 ;  /* 0x000000a100a17308 */ /* 0x000ea20000000800 */
[C---:B0-----:R-:W-:Y:S01]  /*225e0*/  FADD.FTZ R162, R164.reuse, R162 ;  /* 0x000000a2a4a27221 */ /* 0x041fe20000010000 */
[----:B------:R-:W-:-:S06]  /*225f0*/  F2FP.F16.F32.PACK_AB R207, R164, R207 ;  /* 0x000000cfa4cf723e */ /* 0x000fcc00000000ff */
[----:B------:R-:W0:Y:S01]  /*22600*/  MUFU.EX2 R203, R203 ;  /* 0x000000cb00cb7308 */ /* 0x000e220000000800 */
[----:B---3--:R-:W-:-:S07]  /*22610*/  FADD.FTZ R162, R201, R162 ;  /* 0x000000a2c9a27221 */ /* 0x008fce0000010000 */
[----:B------:R-:W3:Y:S01]  /*22620*/  MUFU.EX2 R11, R175 ;  /* 0x000000af000b7308 */ /* 0x000ee20000000800 */
[C---:B--2---:R-:W-:Y:S01]  /*22630*/  FADD.FTZ R162, R161.reuse, R162 ;  /* 0x000000a2a1a27221 */ /* 0x044fe20000010000 */
[----:B------:R-:W-:-:S06]  /*22640*/  F2FP.F16.F32.PACK_AB R201, R161, R201 ;  /* 0x000000c9a1c9723e */ /* 0x000fcc00000000ff */
[----:B------:R-:W2:Y:S01]  /*22650*/  MUFU.EX2 R197, R197 ;  /* 0x000000c500c57308 */ /* 0x000ea20000000800 */
[----:B0-----:R-:W-:-:S07]  /*22660*/  FADD.FTZ R162, R203, R162 ;  /* 0x000000a2cba27221 */ /* 0x001fce0000010000 */
[----:B-1----:R-:W0:Y:S01]  /*22670*/  MUFU.EX2 R9, R163 ;  /* 0x000000a300097308 */ /* 0x002e220000000800 */
[C---:B---3--:R-:W-:Y:S01]  /*22680*/  FADD.FTZ R162, R11.reuse, R162 ;  /* 0x000000a20ba27221 */ /* 0x048fe20000010000 */
[----:B------:R-:W-:-:S06]  /*22690*/  F2FP.F16.F32.PACK_AB R203, R11, R203 ;  /* 0x000000cb0bcb723e */ /* 0x000fcc00000000ff */
[----:B------:R-:W1:Y:S01]  /*226a0*/  MUFU.EX2 R199, R199 ;  /* 0x000000c700c77308 */ /* 0x000e620000000800 */
[----:B--2---:R-:W-:-:S07]  /*226b0*/  FADD.FTZ R162, R197, R162 ;  /* 0x000000a2c5a27221 */ /* 0x004fce0000010000 */
[----:B------:R-:W2:Y:S01]  /*226c0*/  MUFU.EX2 R12, R12 ;  /* 0x0000000c000c7308 */ /* 0x000ea20000000800 */
[C---:B0-----:R-:W-:Y:S01]  /*226d0*/  FADD.FTZ R162, R9.reuse, R162 ;  /* 0x000000a209a27221 */ /* 0x041fe20000010000 */
[----:B------:R-:W-:Y:S01]  /*226e0*/  F2FP.F16.F32.PACK_AB R197, R9, R197 ;  /* 0x000000c509c5723e */ /* 0x000fe200000000ff */
[----:B------:R-:W-:-:S05]  /*226f0*/  IMAD.MOV.U32 R9, RZ, RZ, R219 ;  /* 0x000000ffff097224 */ /* 0x000fca00078e00db */
        /* <DEDUP_REMOVED lines=8> */
[----:B-1----:R-:W-:-:S07]  /*22780*/  FADD.FTZ R10, R193, R10 ;  /* 0x0000000ac10a7221 */ /* 0x002fce0000010000 */
[----:B------:R-:W1:Y:S01]  /*22790*/  MUFU.EX2 R194, R194 ;  /* 0x000000c200c27308 */ /* 0x000e620000000800 */
[C---:B--2---:R-:W-:Y:S01]  /*227a0*/  FADD.FTZ R13, R152.reuse, R13 ;  /* 0x0000000d980d7221 */ /* 0x044fe20000010000 */
[----:B------:R-:W-:-:S06]  /*227b0*/  F2FP.F16.F32.PACK_AB R192, R152, R192 ;  /* 0x000000c098c0723e */ /* 0x000fcc00000000ff */
[----:B------:R-:W2:Y:S01]  /*227c0*/  MUFU.EX2 R158, R158 ;  /* 0x0000009e009e7308 */ /* 0x000ea20000000800 */
[C---:B0-----:R-:W-:Y:S01]  /*227d0*/  FADD.FTZ R7, R155.reuse, R10 ;  /* 0x0000000a9b077221 */ /* 0x041fe20000010000 */
[----:B------:R-:W-:Y:S02]  /*227e0*/  F2FP.F16.F32.PACK_AB R193, R155, R193 ;  /* 0x000000c19bc1723e */ /* 0x000fe400000000ff */
[----:B------:R-:W-:-:S04]  /*227f0*/  MOV R10, R214 ;  /* 0x000000d6000a7202 */ /* 0x000fc80000000f00 */
[----:B------:R-:W0:Y:S01]  /*22800*/  MUFU.EX2 R156, R156 ;  /* 0x0000009c009c7308 */ /* 0x000e220000000800 */
[----:B-1----:R-:W-:Y:S01]  /*22810*/  FADD.FTZ R13, R194, R13 ;  /* 0x0000000dc20d7221 */ /* 0x002fe20000010000 */
[----:B------:R-:W-:-:S03]  /*22820*/  F2FP.F16.F32.PACK_AB R194, R6, R194 ;  /* 0x000000c206c2723e */ /* 0x000fc600000000ff */
[----:B------:R-:W-:Y:S01]  /*22830*/  FADD.FTZ R13, R6, R13 ;  /* 0x0000000d060d7221 */ /* 0x000fe20000010000 */
[----:B------:R-:W-:Y:S02]  /*22840*/  IMAD.MOV.U32 R6, RZ, RZ, R4 ;  /* 0x000000ffff067224 */ /* 0x000fe400078e0004 */
[----:B--2---:R-:W-:-:S04]  /*22850*/  FADD.FTZ R7, R158, R7 ;  /* 0x000000079e077221 */ /* 0x004fc80000010000 */
[C---:B0-----:R-:W-:Y:S01]  /*22860*/  FADD.FTZ R12, R156.reuse, R7 ;  /* 0x000000079c0c7221 */ /* 0x041fe20000010000 */
[----:B------:R-:W-:Y:S01]  /*22870*/  F2FP.F16.F32.PACK_AB R195, R156, R158 ;  /* 0x0000009e9cc3723e */ /* 0x000fe200000000ff */
[----:B------:R-:W-:Y:S01]  /*22880*/  IMAD.MOV.U32 R7, RZ, RZ, R5 ;  /* 0x000000ffff077224 */ /* 0x000fe200078e0005 */
[----:B------:R-:W-:Y:S06]  /*22890*/  @P2 BRA `(.L_x_2541) ;  /* 0xffffffb400f02947 */ /* 0x000fec000383ffff */
.L_x_2530:
[----:B------:R-:W-:Y:S05]  /*228a0*/  BSYNC B0 ;  /* 0x0000000000007941 */ /* 0x000fea0003800000 */
.L_x_2529:
        /* <DEDUP_REMOVED lines=131> */
.L_x_2542:
[----:B------:R-:W-:Y:S02]  /*230e0*/  LEA R0, R214, R16, 0x3 ;  /* 0x00000010d6007211 */ /* 0x000fe400078e18ff */
[----:B------:R-:W-:-:S04]  /*230f0*/  SHF.L.U32 R7, R219, 0x1f, RZ ;  /* 0x0000001fdb077819 */ /* 0x000fc800000006ff */
[----:B------:R0:W1:Y:S01]  /*23100*/  SYNCS.PHASECHK.TRANS64.TRYWAIT P2, [R0+URZ+0x38850], R7 ;  /* 0x03885007000075a7 */ /* 0x000062000804017f */
[----:B------:R-:W-:Y:S05]  /*23110*/  @!P0 BRA `(.L_x_2543) ;  /* 0x0000000000048947 */ /* 0x000fea0003800000 */
[----:B------:R-:W-:Y:S01]  /*23120*/  BPT.TRAP 0x1 ;  /* 0x000000040000795c */ /* 0x000fe20000300000 */
.L_x_2543:
        /* <DEDUP_REMOVED lines=9> */
.L_x_2545:
[----:B------:R-:W-:Y:S05]  /*231c0*/  BSYNC B0 ;  /* 0x0000000000007941 */ /* 0x000fea0003800000 */
.L_x_2544:
[----:B------:R-:W-:Y:S01]  /*231d0*/  IMAD.MOV.U32 R6, RZ, RZ, R2 ;  /* 0x000000ffff067224 */ /* 0x000fe200078e0002 */
[----:B01----:R-:W-:Y:S01]  /*231e0*/  MOV R7, 0x40000040 ;  /* 0x4000004000077802 */ /* 0x003fe20000000f00 */
[----:B------:R-:W2:Y:S01]  /*231f0*/  LDL.LU R16, [R1+0x80] ;  /* 0x0000800001107983 */ /* 0x000ea20000300800 */
[----:B------:R-:W-:Y:S01]  /*23200*/  WARPGROUP.ARRIVE ;  /* 0x00000000000079c5 */ /* 0x000fe20000000000 */
[----:B------:R-:W-:Y:S01]  /*23210*/  IADD3 R214, R214, 0x1, RZ ;  /* 0x00000001d6d67810 */ /* 0x000fe20007ffe0ff */
[----:B------:R-:W-:Y:S01]  /*23220*/  @!P1 VIADD R11, R0, 0x38860 ;  /* 0x00038860000b9836 */ /* 0x000fe20000000000 */
[----:B------:R-:W-:Y:S01]  /*23230*/  R2UR UR6, R6 ;  /* 0x00000000060672ca */ /* 0x000fe200000e0000 */
[----:B------:R-:W-:Y:S01]  /*23240*/  VIADD R6, R2, 0x80 ;  /* 0x0000008002067836 */ /* 0x000fe20000000000 */
[----:B------:R-:W-:Y:S01]  /*23250*/  R2UR UR7, R7 ;  /* 0x00000000070772ca */ /* 0x000fe200000e0000 */
[----:B------:R-:W-:Y:S01]  /*23260*/  IMAD.MOV.U32 R7, RZ, RZ, 0x40000040 ;  /* 0x40000040ff077424 */ /* 0x000fe200078e00ff */
[----:B------:R-:W-:Y:S01]  /*23270*/  ISETP.NE.AND P2, PT, R214, 0x2, PT ;  /* 0x00000002d600780c */ /* 0x000fe20003f45270 */
[----:B------:R-:W-:Y:S01]  /*23280*/  IMAD.MOV.U32 R0, RZ, RZ, -0x800000 ;  /* 0xff800000ff007424 */ /* 0x000fe200078e00ff */
[----:B------:R-:W-:-:S02]  /*23290*/  @!P1 PRMT R11, RZ, 0x654, R11 ;  /* 0x00000654ff0b9816 */ /* 0x000fc4000000000b */
[----:B------:R-:W-:-:S07]  /*232a0*/  SEL R214, R214, RZ, P2 ;  /* 0x000000ffd6d67207 */ /* 0x000fce0001000000 */
        /* <DEDUP_REMOVED lines=19> */
[----:B------:R-:W-:Y:S01]  /*233e0*/  R2UR UR6, R6 ;  /* 0x00000000060672ca */ /* 0x000fe200000e0000 */
[----:B------:R-:W-:Y:S01]  /*233f0*/  VIADD R6, R2, 0x200 ;  /* 0x0000020002067836 */ /* 0x000fe20000000000 */
[----:B------:R-:W-:Y:S01]  /*23400*/  R2UR UR7, R7 ;  /* 0x00000000070772ca */ /* 0x000fe200000e0000 */
[----:B------:R-:W-:Y:S01]  /*23410*/  IMAD.MOV.U32 R7, RZ, RZ, 0x40000040 ;  /* 0x40000040ff077424 */ /* 0x000fe200078e00ff */
[----:B------:R-:W0:Y:S02]  /*23420*/  SHFL.BFLY PT, R2, R13, 0x2, 0x1f ;  /* 0x0c401f000d027f89 */ /* 0x000e2400000e0000 */
[----:B0-----:R-:W-:Y:S01]  /*23430*/  FADD.FTZ R2, R2, R13 ;  /* 0x0000000d02027221 */ /* 0x001fe20000010000 */
[----:B------:R-:W-:Y:S02]  /*23440*/  WARPGROUP.DEPBAR.LE gsb0, 0x0 ;  /* 0x00008000000079c5 */ /* 0x000fe40000010000 */
[----:B------:R-:W-:-:S15]  /*23450*/  WARPGROUP.ARRIVE ;  /* 0x00000000000079c5 */ /* 0x000fde0000000000 */
[----:B------:R-:W-:-:S03]  /*23460*/  NOP ;  /* 0x0000000000007918 */ /* 0x000fc60000000000 */
[----:B------:R-:W-:Y:S01]  /*23470*/  HGMMA.64x256x16.F32 R24, R196, gdesc[UR4].tnspB, R24, gsb0 ;  /* 0x43e00004c4187df0 */ /* 0x000fe20008000818 */
[----:B------:R-:W-:Y:S02]  /*23480*/  R2UR UR6, R6 ;  /* 0x00000000060672ca */ /* 0x000fe400000e0000 */
[----:B------:R-:W-:Y:S02]  /*23490*/  R2UR UR7, R7 ;  /* 0x00000000070772ca */ /* 0x000fe400000e0000 */
[----:B------:R-:W0:Y:S02]  /*234a0*/  SHFL.BFLY PT, R7, R12, 0x2, 0x1f ;  /* 0x0c401f000c077f89 */ /* 0x000e2400000e0000 */
[----:B0-----:R-:W-:Y:S02]  /*234b0*/  FADD.FTZ R6, R7, R12 ;  /* 0x0000000c07067221 */ /* 0x001fe40000010000 */
[----:B------:R-:W0:Y:S04]  /*234c0*/  SHFL.BFLY PT, R7, R2, 0x1, 0x1f ;  /* 0x0c201f0002077f89 */ /* 0x000e2800000e0000 */
[----:B------:R-:W1:Y:S01]  /*234d0*/  SHFL.BFLY PT, R9, R6, 0x1, 0x1f ;  /* 0x0c201f0006097f89 */ /* 0x000e6200000e0000 */
[----:B0-----:R-:W-:Y:S01]  /*234e0*/  FADD.FTZ R14, R2, R7 ;  /* 0x00000007020e7221 */ /* 0x001fe20000010000 */
[----:B------:R-:W-:Y:S01]  /*234f0*/  SEL R2, RZ, 0x1, P2 ;  /* 0x00000001ff027807 */ /* 0x000fe20001000000 */
[----:B-1----:R-:W-:-:S03]  /*23500*/  FADD.FTZ R15, R6, R9 ;  /* 0x00000009060f7221 */ /* 0x002fc60000010000 */
[----:B------:R-:W-:Y:S02]  /*23510*/  FSETP.NE.FTZ.AND P0, PT, R14, RZ, PT ;  /* 0x000000ff0e00720b */ /* 0x000fe40003f15000 */
[----:B------:R-:W-:Y:S02]  /*23520*/  CS2R R6, SRZ ;  /* 0x0000000000067805 */ /* 0x000fe4000001ff00 */
[----:B------:R-:W-:Y:S02]  /*23530*/  LOP3.LUT R219, R219, R2, RZ, 0x3c, !PT ;  /* 0x00000002dbdb7212 */ /* 0x000fe400078e3cff */
[----:B------:R-:W-:Y:S02]  /*23540*/  FSETP.NE.FTZ.AND P3, PT, R15, RZ, PT ;  /* 0x000000ff0f00720b */ /* 0x000fe40003f75000 */
[----:B------:R-:W-:-:S05]  /*23550*/  MOV R2, 0xff800000 ;  /* 0xff80000000027802 */ /* 0x000fca0000000f00 */
[----:B------:R-:W0:Y:S01]  /*23560*/  @P0 MUFU.LG2 R9, R14 ;  /* 0x0000000e00090308 */ /* 0x000e220000000c00 */
[----:B------:R-:W-:-:S05]  /*23570*/  @P0 FMUL.FTZ R8, R3, 0.69314718246459960938 ;  /* 0x3f31721803080820 */ /* 0x000fca0000410000 */
[----:B------:R-:W-:Y:S02]  /*23580*/  @P3 FMUL.FTZ R12, R3, 0.69314718246459960938 ;  /* 0x3f317218030c3820 */ /* 0x000fe40000410000 */
[----:B------:R-:W1:Y:S08]  /*23590*/  @P3 MUFU.LG2 R10, R15 ;  /* 0x0000000f000a3308 */ /* 0x000e700000000c00 */
[----:B------:R-:W2:Y:S01]  /*235a0*/  @P0 MUFU.RCP R7, R14 ;  /* 0x0000000e00070308 */ /* 0x000ea20000001000 */
[----:B0-----:R-:W-:-:S04]  /*235b0*/  @P0 FMUL.FTZ R9, R9, 0.69314718246459960938 ;  /* 0x3f31721809090820 */ /* 0x001fc80000410000 */
[----:B------:R-:W-:Y:S01]  /*235c0*/  @P0 FFMA.FTZ R0, R8, R5, R9 ;  /* 0x0000000508000223 */ /* 0x000fe20000010009 */
[----:B------:R-:W-:Y:S02]  /*235d0*/  PLOP3.LUT P0, PT, PT, PT, PT, 0x8, 0x0 ;  /* 0x000000000000781c */ /* 0x000fe40003f0e170 */
[----:B------:R-:W0:Y:S01]  /*235e0*/  @P3 MUFU.RCP R6, R15 ;  /* 0x0000000f00063308 */ /* 0x000e220000001000 */
[----:B-1----:R-:W-:-:S04]  /*235f0*/  @P3 FMUL.FTZ R3, R10, 0.69314718246459960938 ;  /* 0x3f3172180a033820 */ /* 0x002fc80000410000 */
[----:B------:R-:W-:Y:S01]  /*23600*/  @P3 FFMA.FTZ R2, R12, R4, R3 ;  /* 0x000000040c023223 */ /* 0x000fe20000010003 */
[----:B------:R-:W-:Y:S02]  /*23610*/  WARPGROUP.DEPBAR.LE gsb0, 0x0 ;  /* 0x00008000000079c5 */ /* 0x000fe40000010000 */
[----:B------:R-:W-:-:S06]  /*23620*/  WARPGROUP.ARRIVE ;  /* 0x00000000000079c5 */ /* 0x000fcc0000000000 */
        /* <DEDUP_REMOVED lines=131> */
.L_x_2405:
        /* <DEDUP_REMOVED lines=10> */
[----:B------:R-:W3:Y:S01]  /*23f00*/  LDL R144, [R1+0x74] ;  /* 0x0000740001907983 */ /* 0x000ee20000100800 */
[----:B------:R-:W4:Y:S01]  /*23f10*/  S2R R55, SR_SWINHI ;  /* 0x0000000000377919 */ /* 0x000f220000002f00 */
[----:B------:R-:W-:Y:S01]  /*23f20*/  F2FP.F16.F32.PACK_AB R4, R25, R4 ;  /* 0x000000041904723e */ /* 0x000fe200000000ff */
[----:B------:R-:W-:Y:S01]  /*23f30*/  ULDC.64 UR4, c[0x0][0xbd8] ;  /* 0x0002f60000047ab9 */ /* 0x000fe20000000a00 */
[----:B------:R-:W-:Y:S02]  /*23f40*/  MOV R20, R16 ;  /* 0x0000001000147202 */ /* 0x000fe40000000f00 */
[----:B----4-:R-:W-:-:S02]  /*23f50*/  MOV R21, R55 ;  /* 0x0000003700157202 */ /* 0x010fc40000000f00 */
        /* <DEDUP_REMOVED lines=17> */
[----:B------:R-:W-:Y:S01]  /*24070*/  F2FP.F16.F32.PACK_AB R179, R151, R150 ;  /* 0x0000009697b3723e */ /* 0x000fe200000000ff */
[----:B------:R-:W-:Y:S01]  /*24080*/  IMAD.MOV.U32 R76, RZ, RZ, RZ ;  /* 0x000000ffff4c7224 */ /* 0x000fe200078e00ff */
[----:B------:R-:W-:Y:S01]  /*24090*/  BAR.SYNC.DEFER_BLOCKING 0x1, 0x100 ;  /* 0x0044000000007b1d */ /* 0x000fe20000010000 */
[----:B--2---:R-:W-:-:S03]  /*240a0*/  IMAD.WIDE R120, R6, 0x2, R20 ;  /* 0x0000000206787825 */ /* 0x004fc600078e0214 */
[----:B------:R-:W-:-:S04]  /*240b0*/  IADD3 R6, P1, R120, 0x20, RZ ;  /* 0x0000002078067810 */ /* 0x000fc80007f3e0ff */
[----:B------:R-:W-:Y:S02]  /*240c0*/  LOP3.LUT R88, R6, 0x380, RZ, 0xc0, !PT ;  /* 0x0000038006587812 */ /* 0x000fe400078ec0ff */
[----:B------:R-:W-:Y:S02]  /*240d0*/  IADD3 R55, P0, R120, 0x40, RZ ;  /* 0x0000004078377810 */ /* 0x000fe40007f1e0ff */
[----:B------:R-:W-:Y:S02]  /*240e0*/  SHF.R.U64 R88, R88, 0x3, RZ ;  /* 0x0000000358587819 */ /* 0x000fe400000012ff */
[C---:B------:R-:W-:Y:S02]  /*240f0*/  IADD3 R106, P2, R120.reuse, 0x4060, RZ ;  /* 0x00004060786a7810 */ /* 0x040fe40007f5e0ff */
[----:B------:R-:W-:Y:S02]  /*24100*/  IADD3 R80, P4, R120, 0x60, RZ ;  /* 0x0000006078507810 */ /* 0x000fe40007f9e0ff */
[----:B------:R-:W-:-:S02]  /*24110*/  LOP3.LUT R92, R55, 0x380, RZ, 0xc0, !PT ;  /* 0x00000380375c7812 */ /* 0x000fc400078ec0ff */
[----:B------:R-:W-:Y:S02]  /*24120*/  LOP3.LUT R88, R88, R6, RZ, 0x3c, !PT ;  /* 0x0000000658587212 */ /* 0x000fe400078e3cff */
[----:B------:R-:W-:Y:S02]  /*24130*/  IADD3 R84, P3, R120, 0x4000, RZ ;  /* 0x0000400078547810 */ /* 0x000fe40007f7e0ff */
[----:B------:R-:W-:Y:S02]  /*24140*/  LOP3.LUT R6, R106, 0x380, RZ, 0xc0, !PT ;  /* 0x000003806a067812 */ /* 0x000fe400078ec0ff */
[----:B------:R-:W-:Y:S02]  /*24150*/  LOP3.LUT R96, R80, 0x380, RZ, 0xc0, !PT ;  /* 0x0000038050607812 */ /* 0x000fe400078ec0ff */
[----:B------:R-:W-:Y:S02]  /*24160*/  IADD3.X R89, RZ, R121, RZ, P1, !PT ;  /* 0x00000079ff597210 */ /* 0x000fe40000ffe4ff */
[----:B------:R-:W-:-:S02]  /*24170*/  SHF.R.U64 R92, R92, 0x3, RZ ;  /* 0x000000035c5c7819 */ /* 0x000fc400000012ff */
[----:B------:R-:W-:Y:S02]  /*24180*/  IADD3 R108, P1, R120, 0x8000, RZ ;  /* 0x00008000786c7810 */ /* 0x000fe40007f3e0ff */
[----:B------:R-:W-:Y:S02]  /*24190*/  IADD3.X R101, RZ, R121, RZ, P3, !PT ;  /* 0x00000079ff657210 */ /* 0x000fe40001ffe4ff */
[----:B------:R-:W-:Y:S02]  /*241a0*/  SHF.R.U64 R6, R6, 0x3, RZ ;  /* 0x0000000306067819 */ /* 0x000fe400000012ff */
[----:B------:R-:W-:Y:S02]  /*241b0*/  IADD3 R114, P3, R120, 0x8060, RZ ;  /* 0x0000806078727810 */ /* 0x000fe40007f7e0ff */
[----:B------:R-:W-:Y:S02]  /*241c0*/  SHF.R.U64 R96, R96, 0x3, RZ ;  /* 0x0000000360607819 */ /* 0x000fe400000012ff */
[----:B------:R-:W-:-:S02]  /*241d0*/  LOP3.LUT R81, R120, 0x380, RZ, 0xc0, !PT ;  /* 0x0000038078517812 */ /* 0x000fc400078ec0ff */
[C---:B------:R-:W-:Y:S02]  /*241e0*/  IADD3 R102, P6, R120.reuse, 0x4020, RZ ;  /* 0x0000402078667810 */ /* 0x040fe40007fde0ff */
[----:B------:R-:W-:Y:S02]  /*241f0*/  IADD3 R104, P5, R120, 0x4040, RZ ;  /* 0x0000404078687810 */ /* 0x000fe40007fbe0ff */
[----:B------:R-:W-:Y:S02]  /*24200*/  LOP3.LUT R100, R84, 0x380, RZ, 0xc0, !PT ;  /* 0x0000038054647812 */ /* 0x000fe400078ec0ff */
[----:B------:R-:W-:Y:S02]  /*24210*/  LOP3.LUT R92, R92, R55, RZ, 0x3c, !PT ;  /* 0x000000375c5c7212 */ /* 0x000fe400078e3cff */
[----:B------:R-:W-:Y:S02]  /*24220*/  LOP3.LUT R55, R108, 0x380, RZ, 0xc0, !PT ;  /* 0x000003806c377812 */ /* 0x000fe400078ec0ff */
[----:B------:R-:W-:-:S02]  /*24230*/  LOP3.LUT R106, R6, R106, RZ, 0x3c, !PT ;  /* 0x0000006a066a7212 */ /* 0x000fc400078e3cff */
[----:B------:R-:W-:Y:S02]  /*24240*/  LOP3.LUT R96, R96, R80, RZ, 0x3c, !PT ;  /* 0x0000005060607212 */ /* 0x000fe400078e3cff */
[----:B------:R-:W-:Y:S01]  /*24250*/  LOP3.LUT R6, R114, 0x380, RZ, 0xc0, !PT ;  /* 0x0000038072067812 */ /* 0x000fe200078ec0ff */
[--C-:B------:R-:W-:Y:S01]  /*24260*/  IMAD.X R103, RZ, RZ, R121.reuse, P6 ;  /* 0x000000ffff677224 */ /* 0x100fe200030e0679 */
[----:B------:R-:W-:Y:S02]  /*24270*/  SHF.R.U64 R81, R81, 0x3, RZ ;  /* 0x0000000351517819 */ /* 0x000fe400000012ff */
[----:B------:R-:W-:Y:S02]  /*24280*/  SHF.R.U64 R100, R100, 0x3, RZ ;  /* 0x0000000364647819 */ /* 0x000fe400000012ff */
[----:B------:R-:W-:Y:S01]  /*24290*/  LOP3.LUT R80, R104, 0x380, RZ, 0xc0, !PT ;  /* 0x0000038068507812 */ /* 0x000fe200078ec0ff */
[--C-:B------:R-:W-:Y:S01]  /*242a0*/  IMAD.X R93, RZ, RZ, R121.reuse, P0 ;  /* 0x000000ffff5d7224 */ /* 0x100fe200000e0679 */
[----:B------:R-:W-:Y:S01]  /*242b0*/  SHF.R.U64 R55, R55, 0x3, RZ ;  /* 0x0000000337377819 */ /* 0x000fe200000012ff */
[--C-:B------:R-:W-:Y:S01]  /*242c0*/  IMAD.X R97, RZ, RZ, R121.reuse, P4 ;  /* 0x000000ffff617224 */ /* 0x100fe200020e0679 */
[C---:B------:R-:W-:Y:S01]  /*242d0*/  IADD3 R116, P6, R120.reuse, 0xc000, RZ ;  /* 0x0000c00078747810 */ /* 0x040fe20007fde0ff */
[--C-:B------:R-:W-:Y:S01]  /*242e0*/  IMAD.X R105, RZ, RZ, R121.reuse, P5 ;  /* 0x000000ffff697224 */ /* 0x100fe200028e0679 */
[----:B------:R-:W-:Y:S01]  /*242f0*/  IADD3.X R107, RZ, R121, RZ, P2, !PT ;  /* 0x00000079ff6b7210 */ /* 0x000fe200017fe4ff */
[----:B------:R-:W-:Y:S01]  /*24300*/  IMAD.X R109, RZ, RZ, R121, P1 ;  /* 0x000000ffff6d7224 */ /* 0x000fe200008e0679 */
[----:B------:R-:W-:-:S02]  /*24310*/  IADD3 R110, P0, R120, 0x8020, RZ ;  /* 0x00008020786e7810 */ /* 0x000fc40007f1e0ff */
[C---:B------:R-:W-:Y:S02]  /*24320*/  IADD3 R112, P4, R120.reuse, 0x8040, RZ ;  /* 0x0000804078707810 */ /* 0x040fe40007f9e0ff */
[C---:B------:R-:W-:Y:S02]  /*24330*/  IADD3 R26, P5, R120.reuse, 0xc020, RZ ;  /* 0x0000c020781a7810 */ /* 0x040fe40007fbe0ff */
[C---:B------:R-:W-:Y:S02]  /*24340*/  IADD3 R30, P2, R120.reuse, 0xc040, RZ ;  /* 0x0000c040781e7810 */ /* 0x040fe40007f5e0ff */
[----:B------:R-:W-:Y:S02]  /*24350*/  IADD3 R42, P1, R120, 0xc060, RZ ;  /* 0x0000c060782a7810 */ /* 0x000fe40007f3e0ff */
[----:B------:R-:W-:Y:S02]  /*24360*/  SHF.R.U64 R6, R6, 0x3, RZ ;  /* 0x0000000306067819 */ /* 0x000fe400000012ff */
[----:B------:R-:W-:-:S02]  /*24370*/  LOP3.LUT R120, R81, R120, RZ, 0x3c, !PT ;  /* 0x0000007851787212 */ /* 0x000fc400078e3cff */
[----:B------:R-:W-:Y:S02]  /*24380*/  LOP3.LUT R100, R100, R84, RZ, 0x3c, !PT ;  /* 0x0000005464647212 */ /* 0x000fe400078e3cff */
[----:B------:R-:W-:Y:S02]  /*24390*/  SHF.R.U64 R80, R80, 0x3, RZ ;  /* 0x0000000350507819 */ /* 0x000fe400000012ff */
[----:B------:R-:W-:Y:S02]  /*243a0*/  LOP3.LUT R84, R102, 0x380, RZ, 0xc0, !PT ;  /* 0x0000038066547812 */ /* 0x000fe400078ec0ff */
[----:B------:R-:W-:Y:S02]  /*243b0*/  LOP3.LUT R108, R55, R108, RZ, 0x3c, !PT ;  /* 0x0000006c376c7212 */ /* 0x000fe400078e3cff */
[----:B------:R-:W-:Y:S02]  /*243c0*/  LOP3.LUT R55, R116, 0x380, RZ, 0xc0, !PT ;  /* 0x0000038074377812 */ /* 0x000fe400078ec0ff */
[----:B------:R-:W-:-:S02]  /*243d0*/  LOP3.LUT R114, R6, R114, RZ, 0x3c, !PT ;  /* 0x0000007206727212 */ /* 0x000fc400078e3cff */
[----:B------:R-:W-:Y:S02]  /*243e0*/  LOP3.LUT R104, R80, R104, RZ, 0x3c, !PT ;  /* 0x0000006850687212 */ /* 0x000fe400078e3cff */
[----:B------:R-:W-:Y:S02]  /*243f0*/  MOV R120, R120 ;  /* 0x0000007800787202 */ /* 0x000fe40000000f00 */
[----:B------:R-:W-:Y:S02]  /*24400*/  F2FP.F16.F32.PACK_AB R6, R29, R8 ;  /* 0x000000081d06723e */ /* 0x000fe400000000ff */
[----:B------:R-:W-:Y:S02]  /*24410*/  SHF.R.U64 R84, R84, 0x3, RZ ;  /* 0x0000000354547819 */ /* 0x000fe400000012ff */
[----:B------:R-:W-:Y:S02]  /*24420*/  LOP3.LUT R80, R110, 0x380, RZ, 0xc0, !PT ;  /* 0x000003806e507812 */ /* 0x000fe400078ec0ff */
[----:B------:R-:W-:-:S02]  /*24430*/  SHF.R.U64 R55, R55, 0x3, RZ ;  /* 0x0000000337377819 */ /* 0x000fc400000012ff */
[----:B------:R-:W-:Y:S02]  /*24440*/  LOP3.LUT R25, R26, 0x380, RZ, 0xc0, !PT ;  /* 0x000003801a197812 */ /* 0x000fe400078ec0ff */
[----:B------:R-:W-:Y:S01]  /*24450*/  LOP3.LUT R27, R30, 0x380, RZ, 0xc0, !PT ;  /* 0x000003801e1b7812 */ /* 0x000fe200078ec0ff */
[----:B------:R2:W-:Y:S01]  /*24460*/  STSM.16.M88.4 [R120], R4 ;  /* 0x0000000478007844 */ /* 0x0005e20000000200 */
[----:B------:R-:W-:Y:S02]  /*24470*/  LOP3.LUT R102, R84, R102, RZ, 0x3c, !PT ;  /* 0x0000006654667212 */ /* 0x000fe400078e3cff */
[----:B------:R-:W-:Y:S02]  /*24480*/  SHF.R.U64 R80, R80, 0x3, RZ ;  /* 0x0000000350507819 */ /* 0x000fe400000012ff */
[----:B------:R-:W-:Y:S02]  /*24490*/  LOP3.LUT R84, R112, 0x380, RZ, 0xc0, !PT ;  /* 0x0000038070547812 */ /* 0x000fe400078ec0ff */
[----:B------:R-:W-:-:S02]  /*244a0*/  LOP3.LUT R116, R55, R116, RZ, 0x3c, !PT ;  /* 0x0000007437747212 */ /* 0x000fc400078e3cff */
[----:B------:R-:W-:Y:S02]  /*244b0*/  SHF.R.U64 R25, R25, 0x3, RZ ;  /* 0x0000000319197819 */ /* 0x000fe400000012ff */
[----:B------:R-:W-:Y:S02]  /*244c0*/  SHF.R.U64 R27, R27, 0x3, RZ ;  /* 0x000000031b1b7819 */ /* 0x000fe400000012ff */
[----:B------:R-:W-:Y:S02]  /*244d0*/  MOV R88, R88 ;  /* 0x0000005800587202 */ /* 0x000fe40000000f00 */
[----:B------:R-:W-:Y:S02]  /*244e0*/  LOP3.LUT R55, R42, 0x380, RZ, 0xc0, !PT ;  /* 0x000003802a377812 */ /* 0x000fe400078ec0ff */
[----:B--2---:R-:W-:Y:S02]  /*244f0*/  F2FP.F16.F32.PACK_AB R4, R33, R10 ;  /* 0x0000000a2104723e */ /* 0x004fe400000000ff */
[----:B------:R-:W-:-:S02]  /*24500*/  F2FP.F16.F32.PACK_AB R5, R35, R34 ;  /* 0x000000222305723e */ /* 0x000fc400000000ff */
[----:B------:R-:W-:Y:S02]  /*24510*/  F2FP.F16.F32.PACK_AB R6, R37, R12 ;  /* 0x0000000c2506723e */ /* 0x000fe400000000ff */
[----:B------:R-:W-:Y:S02]  /*24520*/  F2FP.F16.F32.PACK_AB R7, R39, R38 ;  /* 0x000000262707723e */ /* 0x000fe400000000ff */
[----:B------:R-:W-:Y:S02]  /*24530*/  MOV R92, R92 ;  /* 0x0000005c005c7202 */ /* 0x000fe40000000f00 */
[----:B------:R-:W-:Y:S02]  /*24540*/  F2FP.F16.F32.PACK_AB R8, R41, R14 ;  /* 0x0000000e2908723e */ /* 0x000fe400000000ff */
[----:B------:R-:W-:Y:S02]  /*24550*/  F2FP.F16.F32.PACK_AB R10, R45, R24 ;  /* 0x000000182d0a723e */ /* 0x000fe400000000ff */
[----:B------:R-:W-:Y:S01]  /*24560*/  LOP3.LUT R110, R80, R110, RZ, 0x3c, !PT ;  /* 0x0000006e506e7212 */ /* 0x000fe200078e3cff */
[----:B------:R2:W-:Y:S01]  /*24570*/  STSM.16.M88.4 [R88], R4 ;  /* 0x0000000458007844 */ /* 0x0005e20000000200 */
[----:B------:R-:W-:-:S02]  /*24580*/  SHF.R.U64 R84, R84, 0x3, RZ ;  /* 0x0000000354547819 */ /* 0x000fc400000012ff */
[----:B------:R-:W-:Y:S02]  /*24590*/  LOP3.LUT R118, R25, R26, RZ, 0x3c, !PT ;  /* 0x0000001a19767212 */ /* 0x000fe400078e3cff */
[----:B------:R-:W-:Y:S02]  /*245a0*/  LOP3.LUT R80, R27, R30, RZ, 0x3c, !PT ;  /* 0x0000001e1b507212 */ /* 0x000fe400078e3cff */
[----:B------:R-:W-:Y:S02]  /*245b0*/  MOV R96, R96 ;  /* 0x0000006000607202 */ /* 0x000fe40000000f00 */
[----:B------:R-:W-:Y:S02]  /*245c0*/  F2FP.F16.F32.PACK_AB R12, R49, R157 ;  /* 0x0000009d310c723e */ /* 0x000fe400000000ff */
[----:B------:R-:W-:Y:S01]  /*245d0*/  F2FP.F16.F32.PACK_AB R14, R53, R158 ;  /* 0x0000009e350e723e */ /* 0x000fe200000000ff */
[----:B------:R-:W-:Y:S01]  /*245e0*/  IMAD.X R111, RZ, RZ, R121, P0 ;  /* 0x000000ffff6f7224 */ /* 0x000fe200000e0679 */
[----:B------:R-:W-:-:S02]  /*245f0*/  SHF.R.U64 R55, R55, 0x3, RZ ;  /* 0x0000000337377819 */ /* 0x000fc400000012ff */
[----:B------:R-:W-:Y:S02]  /*24600*/  MOV R100, R100 ;  /* 0x0000006400647202 */ /* 0x000fe40000000f00 */
[----:B------:R-:W-:Y:S02]  /*24610*/  F2FP.F16.F32.PACK_AB R24, R57, R159 ;  /* 0x0000009f3918723e */ /* 0x000fe400000000ff */
[----:B------:R-:W-:Y:S02]  /*24620*/  F2FP.F16.F32.PACK_AB R25, R59, R58 ;  /* 0x0000003a3b19723e */ /* 0x000fe400000000ff */
[----:B------:R-:W-:Y:S02]  /*24630*/  F2FP.F16.F32.PACK_AB R26, R61, R160 ;  /* 0x000000a03d1a723e */ /* 0x000fe400000000ff */
[----:B------:R-:W-:Y:S01]  /*24640*/  F2FP.F16.F32.PACK_AB R27, R63, R62 ;  /* 0x0000003e3f1b723e */ /* 0x000fe200000000ff */
[----:B------:R4:W-:Y:S01]  /*24650*/  STSM.16.M88.4 [R92], R8 ;  /* 0x000000085c007844 */ /* 0x0009e20000000200 */
[----:B------:R-:W-:-:S02]  /*24660*/  MOV R102, R102 ;  /* 0x0000006600667202 */ /* 0x000fc40000000f00 */
[----:B--2---:R-:W-:Y:S02]  /*24670*/  F2FP.F16.F32.PACK_AB R4, R65, R161 ;  /* 0x000000a14104723e */ /* 0x004fe400000000ff */
[----:B------:R-:W-:Y:S02]  /*24680*/  F2FP.F16.F32.PACK_AB R5, R67, R66 ;  /* 0x000000424305723e */ /* 0x000fe400000000ff */
[----:B------:R-:W-:Y:S02]  /*24690*/  F2FP.F16.F32.PACK_AB R6, R69, R162 ;  /* 0x000000a24506723e */ /* 0x000fe400000000ff */
[----:B------:R-:W-:Y:S01]  /*246a0*/  F2FP.F16.F32.PACK_AB R7, R71, R70 ;  /* 0x000000464707723e */ /* 0x000fe200000000ff */
[----:B------:R-:W-:Y:S01]  /*246b0*/  STSM.16.M88.4 [R96], R12 ;  /* 0x0000000c60007844 */ /* 0x000fe20000000200 */
[----:B------:R-:W-:Y:S02]  /*246c0*/  IADD3.X R113, RZ, R121, RZ, P4, !PT ;  /* 0x00000079ff717210 */ /* 0x000fe400027fe4ff */
[----:B------:R-:W-:-:S02]  /*246d0*/  LOP3.LUT R112, R84, R112, RZ, 0x3c, !PT ;  /* 0x0000007054707212 */ /* 0x000fc400078e3cff */
[----:B------:R-:W-:Y:S02]  /*246e0*/  MOV R104, R104 ;  /* 0x0000006800687202 */ /* 0x000fe40000000f00 */
[----:B----4-:R-:W-:Y:S02]  /*246f0*/  F2FP.F16.F32.PACK_AB R8, R73, R163 ;  /* 0x000000a34908723e */ /* 0x010fe400000000ff */
[----:B------:R-:W-:Y:S02]  /*24700*/  F2FP.F16.F32.PACK_AB R9, R75, R74 ;  /* 0x0000004a4b09723e */ /* 0x000fe400000000ff */
[----:B------:R-:W-:Y:S02]  /*24710*/  F2FP.F16.F32.PACK_AB R10, R77, R164 ;  /* 0x000000a44d0a723e */ /* 0x000fe400000000ff */
[----:B------:R-:W-:Y:S01]  /*24720*/  F2FP.F16.F32.PACK_AB R11, R79, R78 ;  /* 0x0000004e4f0b723e */ /* 0x000fe200000000ff */
[----:B------:R-:W-:Y:S01]  /*24730*/  STSM.16.M88.4 [R100], R24 ;  /* 0x0000001864007844 */ /* 0x000fe20000000200 */
[----:B------:R-:W-:-:S02]  /*24740*/  LOP3.LUT R84, R55, R42, RZ, 0x3c, !PT ;  /* 0x0000002a37547212 */ /* 0x000fc400078e3cff */
[----:B------:R-:W-:Y:S02]  /*24750*/  MOV R106, R106 ;  /* 0x0000006a006a7202 */ /* 0x000fe40000000f00 */
[----:B------:R-:W-:Y:S02]  /*24760*/  F2FP.F16.F32.PACK_AB R29, R83, R82 ;  /* 0x00000052531d723e */ /* 0x000fe400000000ff */
[----:B------:R-:W-:Y:S01]  /*24770*/  F2FP.F16.F32.PACK_AB R30, R40, R166 ;  /* 0x000000a6281e723e */ /* 0x000fe200000000ff */
[----:B------:R2:W-:Y:S01]  /*24780*/  STSM.16.M88.4 [R102], R4 ;  /* 0x0000000466007844 */ /* 0x0005e20000000200 */
[----:B------:R-:W-:Y:S02]  /*24790*/  MOV R108, R108 ;  /* 0x0000006c006c7202 */ /* 0x000fe40000000f00 */
[----:B------:R-:W-:Y:S02]  /*247a0*/  F2FP.F16.F32.PACK_AB R40, R52, R167 ;  /* 0x000000a73428723e */ /* 0x000fe400000000ff */
[----:B------:R-:W-:-:S02]  /*247b0*/  F2FP.F16.F32.PACK_AB R41, R91, R90 ;  /* 0x0000005a5b29723e */ /* 0x000fc400000000ff */
[----:B------:R-:W-:Y:S02]  /*247c0*/  F2FP.F16.F32.PACK_AB R42, R68, R168 ;  /* 0x000000a8442a723e */ /* 0x000fe400000000ff */
[----:B------:R-:W-:Y:S02]  /*247d0*/  MOV R110, R110 ;  /* 0x0000006e006e7202 */ /* 0x000fe40000000f00 */
        /* <DEDUP_REMOVED lines=12> */
[----:B---3--:R-:W-:-:S03]  /*248a0*/  SHF.R.S32.HI R78, RZ, 0x1f, R144 ;  /* 0x0000001fff4e7819 */ /* 0x008fc60000011490 */
[----:B------:R-:W-:Y:S01]  /*248b0*/  STSM.16.M88.4 [R110], R52 ;  /* 0x000000346e007844 */ /* 0x000fe20000000200 */
[----:B------:R-:W-:-:S03]  /*248c0*/  IMAD.X R117, RZ, RZ, R121, P6 ;  /* 0x000000ffff757224 */ /* 0x000fc600030e0679 */
[----:B------:R2:W-:Y:S01]  /*248d0*/  STSM.16.M88.4 [R112], R4 ;  /* 0x0000000470007844 */ /* 0x0005e20000000200 */
[----:B------:R-:W-:Y:S01]  /*248e0*/  IADD3.X R119, RZ, R121, RZ, P5, !PT ;  /* 0x00000079ff777210 */ /* 0x000fe20002ffe4ff */
[--C-:B------:R-:W-:Y:S01]  /*248f0*/  IMAD.X R81, RZ, RZ, R121.reuse, P2 ;  /* 0x000000ffff517224 */ /* 0x100fe200010e0679 */
[----:B------:R-:W-:Y:S01]  /*24900*/  ISETP.NE.U32.AND P0, PT, RZ, UR4, PT ;  /* 0x00000004ff007c0c */ /* 0x000fe2000bf05070 */
[----:B------:R-:W-:Y:S01]  /*24910*/  IMAD.X R85, RZ, RZ, R121, P1 ;  /* 0x000000ffff557224 */ /* 0x000fe200008e0679 */
[----:B------:R-:W-:Y:S02]  /*24920*/  SHF.L.U64.HI R3, R144, 0x2, R78 ;  /* 0x0000000290037819 */ /* 0x000fe4000001024e */
[----:B------:R-:W-:Y:S02]  /*24930*/  MOV R114, R114 ;  /* 0x0000007200727202 */ /* 0x000fe40000000f00 */
[----:B----4-:R-:W-:Y:S02]  /*24940*/  F2FP.F16.F32.PACK_AB R8, R154, R173 ;  /* 0x000000ad9a08723e */ /* 0x010fe400000000ff */
[----:B------:R-:W-:-:S02]  /*24950*/  F2FP.F16.F32.PACK_AB R9, R56, R51 ;  /* 0x000000333809723e */ /* 0x000fc400000000ff */
[----:B--2---:R-:W-:Y:S02]  /*24960*/  SHF.L.U32 R4, R144, 0x2, RZ ;  /* 0x0000000290047819 */ /* 0x004fe400000006ff */
[----:B------:R-:W-:Y:S02]  /*24970*/  F2FP.F16.F32.PACK_AB R10, R155, R174 ;  /* 0x000000ae9b0a723e */ /* 0x000fe400000000ff */
[----:B------:R-:W-:Y:S02]  /*24980*/  IADD3 R6, P1, R4, UR4, RZ ;  /* 0x0000000404067c10 */ /* 0x000fe4000ff3e0ff */
[----:B------:R-:W-:Y:S02]  /*24990*/  F2FP.F16.F32.PACK_AB R11, R64, R60 ;  /* 0x0000003c400b723e */ /* 0x000fe400000000ff */
        /* <DEDUP_REMOVED lines=10> */
[----:B------:R-:W-:Y:S02]  /*24a40*/  MOV R80, R80 ;  /* 0x0000005000507202 */ /* 0x000fe40000000f00 */
[----:B------:R-:W-:Y:S02]  /*24a50*/  ISETP.NE.AND.EX P0, PT, RZ, UR5, PT, P0 ;  /* 0x00000005ff007c0c */ /* 0x000fe4000bf05300 */
[----:B------:R-:W-:Y:S01]  /*24a60*/  IADD3.X R7, R3, UR5, RZ, P1, !PT ;  /* 0x0000000503077c10 */ /* 0x000fe20008ffe4ff */
[----:B------:R-:W-:Y:S01]  /*24a70*/  ULDC.64 UR4, c[0x0][0xbe0] ;  /* 0x0002f80000047ab9 */ /* 0x000fe20000000a00 */
[----:B------:R-:W-:Y:S01]  /*24a80*/  MOV R84, R84 ;  /* 0x0000005400547202 */ /* 0x000fe20000000f00 */
[----:B------:R2:W-:Y:S01]  /*24a90*/  STSM.16.M88.4 [R114], R8 ;  /* 0x0000000872007844 */ /* 0x0005e20000000200 */
[----:B------:R-:W-:-:S03]  /*24aa0*/  ISETP.NE.U32.AND P1, PT, RZ, UR4, PT ;  /* 0x00000004ff007c0c */ /* 0x000fc6000bf25070 */
[----:B------:R3:W-:Y:S01]  /*24ab0*/  STSM.16.M88.4 [R116], R12 ;  /* 0x0000000c74007844 */ /* 0x0007e20000000200 */
[----:B------:R-:W-:-:S03]  /*24ac0*/  ISETP.NE.AND.EX P1, PT, RZ, UR5, PT, P1 ;  /* 0x00000005ff007c0c */ /* 0x000fc6000bf25310 */
[----:B------:R3:W-:Y:S04]  /*24ad0*/  STSM.16.M88.4 [R118], R24 ;  /* 0x0000001876007844 */ /* 0x0007e80000000200 */
[----:B------:R3:W-:Y:S04]  /*24ae0*/  STSM.16.M88.4 [R80], R136 ;  /* 0x0000008850007844 */ /* 0x0007e80000000200 */
[----:B------:R3:W-:Y:S01]  /*24af0*/  STSM.16.M88.4 [R84], R176 ;  /* 0x000000b054007844 */ /* 0x0007e20000000200 */
[----:B------:R-:W-:Y:S01]  /*24b00*/  BAR.SYNC.DEFER_BLOCKING 0x1, 0x100 ;  /* 0x0044000000007b1d */ /* 0x000fe20000010000 */
[----:B------:R-:W-:-:S04]  /*24b10*/  @P1 IADD3 R4, P2, R4, UR4, RZ ;  /* 0x0000000404041c10 */ /* 0x000fc8000ff5e0ff */
[----:B------:R-:W-:Y:S01]  /*24b20*/  @P1 IADD3.X R5, R3, UR5, RZ, P2, !PT ;  /* 0x0000000503051c10 */ /* 0x000fe200097fe4ff */
[----:B------:R-:W-:Y:S02]  /*24b30*/  ULDC UR4, c[0x0][0xa88] ;  /* 0x0002a20000047ab9 */ /* 0x000fe40000000800 */
[----:B------:R-:W-:Y:S01]  /*24b40*/  MOV R3, UR4 ;  /* 0x0000000400037c02 */ /* 0x000fe20008000f00 */
[----:B------:R3:W5:Y:S05]  /*24b50*/  @P0 LDG.E R76, desc[UR60][R6.64] ;  /* 0x0000003c064c0981 */ /* 0x00076a000c1e1900 */
[----:B------:R3:W5:Y:S01]  /*24b60*/  @P1 LDG.E R3, desc[UR60][R4.64] ;  /* 0x0000003c04031981 */ /* 0x000762000c1e1900 */
[----:B------:R-:W2:Y:S02]  /*24b70*/  S2R R148, SR_TID.X ;  /* 0x0000000000947919 */ /* 0x000ea40000002100 */
[----:B--2---:R-:W-:-:S05]  /*24b80*/  VIADD R11, R148, 0xffffff80 ;  /* 0xffffff80940b7836 */ /* 0x004fca0000000000 */
[----:B------:R-:W-:-:S04]  /*24b90*/  SHF.R.S32.HI R8, RZ, 0x1f, R11 ;  /* 0x0000001fff087819 */ /* 0x000fc8000001140b */
[----:B------:R-:W-:Y:S01]  /*24ba0*/  LEA.HI R9, R8, R11, RZ, 0x3 ;  /* 0x0000000b08097211 */ /* 0x000fe200078f18ff */
[----:B---3--:R-:W-:Y:S06]  /*24bb0*/  @P1 BRA `(.L_x_2549) ;  /* 0x0000000000101947 */ /* 0x008fec0003800000 */
[----:B------:R-:W-:Y:S05]  /*24bc0*/  @!P0 BRA `(.L_x_2549) ;  /* 0x00000000000c8947 */ /* 0x000fea0003800000 */
[----:B------:R-:W2:Y:S04]  /*24bd0*/  LDG.E R4, desc[UR60][R6.64] ;  /* 0x0000003c06047981 */ /* 0x000ea8000c1e1900 */
[----:B-----5:R-:W2:Y:S02]  /*24be0*/  LDG.E R3, desc[UR60][R6.64+0x4] ;  /* 0x0000043c06037981 */ /* 0x020ea4000c1e1900 */
[----:B--2---:R-:W-:-:S07]  /*24bf0*/  IMAD.IADD R3, R3, 0x1, -R4 ;  /* 0x0000000103037824 */ /* 0x004fce00078e0a04 */
.L_x_2549:
[----:B------:R-:W2:Y:S01]  /*24c00*/  LDL R10, [R1+0x68] ;  /* 0x00006800010a7983 */ /* 0x000ea20000100800 */
[----:B------:R-:W-:Y:S01]  /*24c10*/  LOP3.LUT R4, R9, 0xfffffff8, RZ, 0xc0, !PT ;  /* 0xfffffff809047812 */ /* 0x000fe200078ec0ff */
[----:B------:R-:W-:Y:S02]  /*24c20*/  ULDC.64 UR4, c[0x0][0xb70] ;  /* 0x0002dc0000047ab9 */ /* 0x000fe40000000a00 */
[----:B------:R-:W3:Y:S04]  /*24c30*/  LDL.LU R83, [R1+0x78] ;  /* 0x0000780001537983 */ /* 0x000ee80000300800 */
[----:B------:R-:W2:Y:S01]  /*24c40*/  LDL.LU R82, [R1+0x84] ;  /* 0x0000840001527983 */ /* 0x000ea20000300800 */
[----:B-----5:R-:W-:Y:S01]  /*24c50*/  SHF.R.S32.HI R77, RZ, 0x1f, R76 ;  /* 0x0000001fff4d7819 */ /* 0x020fe2000001144c */
[----:B------:R-:W-:Y:S01]  /*24c60*/  IMAD.IADD R7, R11, 0x1, -R4 ;  /* 0x000000010b077824 */ /* 0x000fe200078e0a04 */
[----:B------:R-:W-:-:S02]  /*24c70*/  SEL R78, R78, RZ, !P0 ;  /* 0x000000ff4e4e7207 */ /* 0x000fc40004000000 */
[----:B------:R-:W-:Y:S02]  /*24c80*/  SEL R79, R144, RZ, !P0 ;  /* 0x000000ff904f7207 */ /* 0x000fe40004000000 */
[----:B------:R-:W-:Y:S02]  /*24c90*/  LEA R7, R7, R234, 0x3 ;  /* 0x000000ea07077211 */ /* 0x000fe400078e18ff */
[----:B------:R-:W-:-:S03]  /*24ca0*/  LEA.HI R8, R8, R11, RZ, 0x7 ;  /* 0x0000000b08087211 */ /* 0x000fc600078f38ff */
[----:B------:R-:W-:Y:S01]  /*24cb0*/  IMAD.WIDE R20, R7, 0x2, R20 ;  /* 0x0000000207147825 */ /* 0x000fe200078e0214 */
[----:B------:R-:W-:Y:S02]  /*24cc0*/  LOP3.LUT R12, R8, 0xffffff80, RZ, 0xc0, !PT ;  /* 0xffffff80080c7812 */ /* 0x000fe400078ec0ff */
[C---:B------:R-:W-:Y:S02]  /*24cd0*/  IADD3 R13, P3, R20.reuse, 0x2000, RZ ;  /* 0x00002000140d7810 */ /* 0x040fe40007f7e0ff */
[----:B------:R-:W-:Y:S02]  /*24ce0*/  IADD3 R29, P2, R20, 0x4000, RZ ;  /* 0x00004000141d7810 */ /* 0x000fe40007f5e0ff */
[----:B------:R-:W-:Y:S02]  /*24cf0*/  IADD3 R11, R11, -R12, RZ ;  /* 0x8000000c0b0b7210 */ /* 0x000fe40007ffe0ff */
[----:B------:R-:W-:Y:S02]  /*24d00*/  LOP3.LUT R12, R13, 0x380, RZ, 0xc0, !PT ;  /* 0x000003800d0c7812 */ /* 0x000fe400078ec0ff */
[----:B------:R-:W-:-:S02]  /*24d10*/  LOP3.LUT R28, R29, 0x380, RZ, 0xc0, !PT ;  /* 0x000003801d1c7812 */ /* 0x000fc400078ec0ff */
[----:B------:R-:W-:Y:S02]  /*24d20*/  SHF.R.U64 R12, R12, 0x3, RZ ;  /* 0x000000030c0c7819 */ /* 0x000fe400000012ff */
[----:B------:R-:W-:Y:S02]  /*24d30*/  SHF.R.U64 R28, R28, 0x3, RZ ;  /* 0x000000031c1c7819 */ /* 0x000fe400000012ff */
[----:B------:R-:W-:Y:S01]  /*24d40*/  LOP3.LUT R12, R12, R13, RZ, 0x3c, !PT ;  /* 0x0000000d0c0c7212 */ /* 0x000fe200078e3cff */
[--C-:B------:R-:W-:Y:S01]  /*24d50*/  IMAD.X R13, RZ, RZ, R21.reuse, P3 ;  /* 0x000000ffff0d7224 */ /* 0x100fe200018e0615 */
[----:B------:R-:W-:Y:S01]  /*24d60*/  LOP3.LUT R28, R28, R29, RZ, 0x3c, !PT ;  /* 0x0000001d1c1c7212 */ /* 0x000fe200078e3cff */
[----:B------:R-:W-:Y:S01]  /*24d70*/  IMAD.X R29, RZ, RZ, R21, P2 ;  /* 0x000000ffff1d7224 */ /* 0x000fe200010e0615 */
[C---:B------:R-:W-:Y:S02]  /*24d80*/  IADD3 R33, P6, R20.reuse, 0x5000, RZ ;  /* 0x0000500014217810 */ /* 0x040fe40007fde0ff */
[----:B------:R-:W-:-:S02]  /*24d90*/  IADD3 R37, P5, R20, 0x6000, RZ ;  /* 0x0000600014257810 */ /* 0x000fc40007fbe0ff */
[C---:B------:R-:W-:Y:S02]  /*24da0*/  IADD3 R45, P3, R20.reuse, 0x8000, RZ ;  /* 0x00008000142d7810 */ /* 0x040fe40007f7e0ff */
[----:B------:R-:W-:Y:S02]  /*24db0*/  IADD3 R55, P2, R20, 0xa000, RZ ;  /* 0x0000a00014377810 */ /* 0x000fe40007f5e0ff */
        /* <DEDUP_REMOVED lines=19> */
[----:B------:R-:W-:Y:S02]  /*24ef0*/  LOP3.LUT R56, R57, 0x380, RZ, 0xc0, !PT ;  /* 0x0000038039387812 */ /* 0x000fe400078ec0ff */
[----:B------:R-:W-:Y:S02]  /*24f00*/  LOP3.LUT R60, R61, 0x380, RZ, 0xc0, !PT ;  /* 0x000003803d3c7812 */ /* 0x000fe400078ec0ff */
[----:B------:R-:W-:Y:S02]  /*24f10*/  LOP3.LUT R68, R69, 0x380, RZ, 0xc0, !PT ;  /* 0x0000038045447812 */ /* 0x000fe400078ec0ff */
[----:B------:R-:W-:Y:S02]  /*24f20*/  SHF.R.U64 R56, R56, 0x3, RZ ;  /* 0x0000000338387819 */ /* 0x000fe400000012ff */
[----:B------:R-:W-:Y:S02]  /*24f30*/  SHF.R.U64 R60, R60, 0x3, RZ ;  /* 0x000000033c3c7819 */ /* 0x000fe400000012ff */
[----:B------:R-:W-:-:S02]  /*24f40*/  SHF.R.U64 R68, R68, 0x3, RZ ;  /* 0x0000000344447819 */ /* 0x000fc400000012ff */
[----:B------:R-:W-:Y:S02]  /*24f50*/  LOP3.LUT R56, R56, R57, RZ, 0x3c, !PT ;  /* 0x0000003938387212 */ /* 0x000fe400078e3cff */
[----:B------:R-:W-:Y:S01]  /*24f60*/  LOP3.LUT R60, R60, R61, RZ, 0x3c, !PT ;  /* 0x0000003d3c3c7212 */ /* 0x000fe200078e3cff */
[----:B------:R-:W-:Y:S01]  /*24f70*/  IMAD.X R61, RZ, RZ, R21, P5 ;  /* 0x000000ffff3d7224 */ /* 0x000fe200028e0615 */
[----:B------:R-:W-:Y:S02]  /*24f80*/  LOP3.LUT R68, R68, R69, RZ, 0x3c, !PT ;  /* 0x0000004544447212 */ /* 0x000fe400078e3cff */
[-C--:B------:R-:W-:Y:S02]  /*24f90*/  IADD3.X R57, RZ, R21.reuse, RZ, P6, !PT ;  /* 0x00000015ff397210 */ /* 0x080fe400037fe4ff */
[----:B------:R-:W-:Y:S01]  /*24fa0*/  IADD3.X R69, RZ, R21, RZ, P3, !PT ;  /* 0x00000015ff457210 */ /* 0x000fe20001ffe4ff */
[----:B------:R-:W-:Y:S01]  /*24fb0*/  BSSY B1, `(.L_x_2550) ;  /* 0x000007f000017945 */ /* 0x000fe20003800000 */
[----:B---3--:R-:W-:Y:S01]  /*24fc0*/  SHF.R.S32.HI R80, RZ, 0x1f, R83 ;  /* 0x0000001fff507819 */ /* 0x008fe20000011453 */
[----:B------:R-:W-:-:S04]  /*24fd0*/  IMAD.WIDE.U32 R4, R83, UR4, R76 ;  /* 0x0000000453047c25 */ /* 0x000fc8000f8e004c */
[----:B------:R-:W-:Y:S02]  /*24fe0*/  IMAD R6, R80, UR4, RZ ;  /* 0x0000000450067c24 */ /* 0x000fe4000f8e02ff */
[----:B--2---:R-:W-:Y:S02]  /*24ff0*/  IMAD R10, R82, 0x80, R10 ;  /* 0x00000080520a7824 */ /* 0x004fe400078e020a */
[----:B------:R-:W-:Y:S01]  /*25000*/  IMAD R9, R83, UR5, R6 ;  /* 0x0000000553097c24 */ /* 0x000fe2000f8e0206 */
[----:B------:R-:W-:Y:S02]  /*25010*/  ULDC.64 UR4, c[0x0][0xb78] ;  /* 0x0002de0000047ab9 */ /* 0x000fe40000000a00 */
[----:B------:R-:W-:Y:S01]  /*25020*/  IMAD R6, R78, UR4, RZ ;  /* 0x000000044e067c24 */ /* 0x000fe2000f8e02ff */
[----:B------:R-:W-:Y:S01]  /*25030*/  SHF.R.S32.HI R7, RZ, 0x1f, R10 ;  /* 0x0000001fff077819 */ /* 0x000fe2000001140a */
[----:B------:R-:W-:Y:S01]  /*25040*/  IMAD.IADD R5, R5, 0x1, R9 ;  /* 0x0000000105057824 */ /* 0x000fe200078e0209 */
[----:B------:R-:W-:Y:S01]  /*25050*/  IADD3 R9, P4, R20, 0x1000, RZ ;  /* 0x0000100014097810 */ /* 0x000fe20007f9e0ff */
[----:B------:R-:W-:-:S02]  /*25060*/  IMAD R6, R79, UR5, R6 ;  /* 0x000000054f067c24 */ /* 0x000fc4000f8e0206 */
[----:B------:R-:W-:Y:S01]  /*25070*/  IMAD.WIDE.U32 R4, R79, UR4, R4 ;  /* 0x000000044f047c25 */ /* 0x000fe2000f8e0004 */
[----:B------:R-:W-:Y:S01]  /*25080*/  ULDC.64 UR4, c[0x0][0xb40] ;  /* 0x0002d00000047ab9 */ /* 0x000fe20000000a00 */
[----:B------:R-:W-:Y:S02]  /*25090*/  LOP3.LUT R8, R9, 0x380, RZ, 0xc0, !PT ;  /* 0x0000038009087812 */ /* 0x000fe400078ec0ff */
[----:B------:R-:W-:Y:S02]  /*250a0*/  IADD3 R4, P0, R10, R4, RZ ;  /* 0x000000040a047210 */ /* 0x000fe40007f1e0ff */
[----:B------:R-:W-:Y:S02]  /*250b0*/  SHF.R.U64 R8, R8, 0x3, RZ ;  /* 0x0000000308087819 */ /* 0x000fe400000012ff */
[----:B------:R-:W-:Y:S02]  /*250c0*/  IADD3.X R7, R7, R5, R6, P0, !PT ;  /* 0x0000000507077210 */ /* 0x000fe400007fe406 */
[----:B------:R-:W-:-:S02]  /*250d0*/  LEA R52, P1, R4, UR4, 0x2 ;  /* 0x0000000404347c11 */ /* 0x000fc4000f8210ff */
[----:B------:R-:W-:Y:S01]  /*250e0*/  LOP3.LUT R8, R8, R9, RZ, 0x3c, !PT ;  /* 0x0000000908087212 */ /* 0x000fe200078e3cff */
[----:B------:R-:W-:Y:S01]  /*250f0*/  IMAD.X R9, RZ, RZ, R21, P4 ;  /* 0x000000ffff097224 */ /* 0x000fe200020e0615 */
[----:B------:R-:W-:Y:S01]  /*25100*/  LEA.HI.X R53, R4, UR5, R7, 0x2, P1 ;  /* 0x0000000504357c11 */ /* 0x000fe200088f1407 */
[----:B------:R-:W-:Y:S01]  /*25110*/  VIADD R4, R10, 0x8 ;  /* 0x000000080a047836 */ /* 0x000fe20000000000 */
[C---:B------:R-:W-:Y:S01]  /*25120*/  IADD3 R25, P1, R20.reuse, 0x3000, RZ ;  /* 0x0000300014197810 */ /* 0x040fe20007f3e0ff */
[----:B------:R-:W-:Y:S01]  /*25130*/  ULDC.64 UR4, c[0x0][0xaa0] ;  /* 0x0002a80000047ab9 */ /* 0x000fe20000000a00 */
[----:B------:R-:W-:Y:S02]  /*25140*/  IADD3 R41, P4, R20, 0x7000, RZ ;  /* 0x0000700014297810 */ /* 0x000fe40007f9e0ff */
[----:B------:R-:W-:Y:S02]  /*25150*/  LOP3.LUT R24, R25, 0x380, RZ, 0xc0, !PT ;  /* 0x0000038019187812 */ /* 0x000fe400078ec0ff */
[----:B------:R-:W-:-:S02]  /*25160*/  LOP3.LUT R40, R41, 0x380, RZ, 0xc0, !PT ;  /* 0x0000038029287812 */ /* 0x000fc400078ec0ff */
[----:B------:R-:W-:Y:S02]  /*25170*/  SHF.R.U64 R24, R24, 0x3, RZ ;  /* 0x0000000318187819 */ /* 0x000fe400000012ff */
[----:B------:R-:W-:Y:S02]  /*25180*/  SHF.R.U64 R40, R40, 0x3, RZ ;  /* 0x0000000328287819 */ /* 0x000fe400000012ff */
[----:B------:R-:W-:Y:S02]  /*25190*/  LOP3.LUT R24, R24, R25, RZ, 0x3c, !PT ;  /* 0x0000001918187212 */ /* 0x000fe400078e3cff */
[----:B------:R-:W-:Y:S02]  /*251a0*/  IADD3.X R25, RZ, R21, RZ, P1, !PT ;  /* 0x00000015ff197210 */ /* 0x000fe40000ffe4ff */
[----:B------:R-:W-:Y:S02]  /*251b0*/  IADD3 R49, P1, R20, 0x9000, RZ ;  /* 0x0000900014317810 */ /* 0x000fe40007f3e0ff */
[----:B------:R-:W-:Y:S01]  /*251c0*/  LOP3.LUT R40, R40, R41, RZ, 0x3c, !PT ;  /* 0x0000002928287212 */ /* 0x000fe200078e3cff */
[----:B------:R-:W-:Y:S01]  /*251d0*/  IMAD.X R41, RZ, RZ, R21, P4 ;  /* 0x000000ffff297224 */ /* 0x000fe200020e0615 */
[----:B------:R-:W-:-:S02]  /*251e0*/  LOP3.LUT R48, R49, 0x380, RZ, 0xc0, !PT ;  /* 0x0000038031307812 */ /* 0x000fc400078ec0ff */
[----:B------:R-:W-:Y:S02]  /*251f0*/  LOP3.LUT P0, RZ, R11, 0x3, RZ, 0xc0, !PT ;  /* 0x000000030bff7812 */ /* 0x000fe4000780c0ff */
[----:B------:R-:W-:Y:S02]  /*25200*/  SHF.R.U64 R48, R48, 0x3, RZ ;  /* 0x0000000330307819 */ /* 0x000fe400000012ff */
[----:B------:R-:W-:Y:S02]  /*25210*/  IADD3 R65, P4, R20, 0xd000, RZ ;  /* 0x0000d00014417810 */ /* 0x000fe40007f9e0ff */
[----:B------:R-:W-:Y:S02]  /*25220*/  LOP3.LUT R48, R48, R49, RZ, 0x3c, !PT ;  /* 0x0000003130307212 */ /* 0x000fe400078e3cff */
[----:B------:R-:W-:Y:S02]  /*25230*/  IADD3 R5, P2, R20, 0xf000, RZ ;  /* 0x0000f00014057810 */ /* 0x000fe40007f5e0ff */
[----:B------:R-:W-:-:S02]  /*25240*/  IADD3.X R49, RZ, R21, RZ, P1, !PT ;  /* 0x00000015ff317210 */ /* 0x000fc40000ffe4ff */
[-C--:B------:R-:W-:Y:S01]  /*25250*/  ISETP.GE.OR P1, PT, R10, R3.reuse, P0 ;  /* 0x000000030a00720c */ /* 0x080fe20000726670 */
[----:B------:R-:W-:Y:S01]  /*25260*/  IMAD.X R73, RZ, RZ, R21, P2 ;  /* 0x000000ffff497224 */ /* 0x000fe200010e0615 */
[----:B------:R-:W-:Y:S02]  /*25270*/  LOP3.LUT R64, R65, 0x380, RZ, 0xc0, !PT ;  /* 0x0000038041407812 */ /* 0x000fe400078ec0ff */
[----:B------:R-:W-:Y:S02]  /*25280*/  ISETP.GE.OR P0, PT, R4, R3, P0 ;  /* 0x000000030400720c */ /* 0x000fe40000706670 */
[----:B------:R-:W-:Y:S02]  /*25290*/  LOP3.LUT R7, R20, 0x380, RZ, 0xc0, !PT ;  /* 0x0000038014077812 */ /* 0x000fe400078ec0ff */
[----:B------:R-:W-:Y:S02]  /*252a0*/  LOP3.LUT R4, R5, 0x380, RZ, 0xc0, !PT ;  /* 0x0000038005047812 */ /* 0x000fe400078ec0ff */
[----:B------:R-:W-:-:S02]  /*252b0*/  SHF.R.U64 R64, R64, 0x3, RZ ;  /* 0x0000000340407819 */ /* 0x000fc400000012ff */
[----:B------:R-:W-:Y:S01]  /*252c0*/  SHF.R.U64 R7, R7, 0x3, RZ ;  /* 0x0000000307077819 */ /* 0x000fe200000012ff */
[----:B------:R-:W-:Y:S01]  /*252d0*/  @!P1 STG.E desc[UR60][R52.64], R0 ;  /* 0x0000000034009986 */ /* 0x000fe2000c10193c */
[----:B------:R-:W-:Y:S02]  /*252e0*/  SHF.R.U64 R4, R4, 0x3, RZ ;  /* 0x0000000304047819 */ /* 0x000fe400000012ff */
[----:B------:R-:W-:Y:S01]  /*252f0*/  LOP3.LUT R64, R64, R65, RZ, 0x3c, !PT ;  /* 0x0000004140407212 */ /* 0x000fe200078e3cff */
[----:B------:R-:W-:Y:S01]  /*25300*/  IMAD.X R65, RZ, RZ, R21, P4 ;  /* 0x000000ffff417224 */ /* 0x000fe200020e0615 */
[----:B------:R-:W-:Y:S01]  /*25310*/  LOP3.LUT R20, R7, R20, RZ, 0x3c, !PT ;  /* 0x0000001407147212 */ /* 0x000fe200078e3cff */
[----:B------:R2:W-:Y:S01]  /*25320*/  @!P0 STG.E desc[UR60][R52.64+0x20], R2 ;  /* 0x0000200234008986 */ /* 0x0005e2000c10193c */
[----:B------:R-:W-:Y:S01]  /*25330*/  LOP3.LUT R72, R4, R5, RZ, 0x3c, !PT ;  /* 0x0000000504487212 */ /* 0x000fe200078e3cff */
[----:B------:R-:W-:Y:S02]  /*25340*/  IMAD R77, R77, UR4, RZ ;  /* 0x000000044d4d7c24 */ /* 0x000fe4000f8e02ff */
[----:B------:R3:W5:Y:S04]  /*25350*/  LD.E.128 R4, desc[UR60][R20.64] ;  /* 0x0000003c14047980 */ /* 0x000768000c101d00 */
[----:B------:R-:W5:Y:S04]  /*25360*/  LD.E.128 R8, desc[UR60][R8.64] ;  /* 0x0000003c08087980 */ /* 0x000f68000c101d00 */
[----:B------:R-:W5:Y:S01]  /*25370*/  LD.E.128 R12, desc[UR60][R12.64] ;  /* 0x0000003c0c0c7980 */ /* 0x000f62000c101d00 */
[--C-:B---3--:R-:W-:Y:S01]  /*25380*/  SHF.R.S32.HI R21, RZ, 0x1f, R17.reuse ;  /* 0x0000001fff157819 */ /* 0x108fe20000011411 */
[----:B------:R-:W-:-:S02]  /*25390*/  IMAD.MOV.U32 R20, RZ, RZ, R17 ;  /* 0x000000ffff147224 */ /* 0x000fc400078e0011 */
        /* <DEDUP_REMOVED lines=19> */
[----:B--2---:R-:W2:Y:S01]  /*254d0*/  FENCE.VIEW.ASYNC.S ;  /* 0x00000000000073c6 */ /* 0x004ea20000000000 */
[----:B------:R-:W-:Y:S01]  /*254e0*/  IMAD R77, R76, UR5, R77 ;  /* 0x000000054c4d7c24 */ /* 0x000fe2000f8e024d */
[----:B------:R-:W-:Y:S01]  /*254f0*/  ULDC.64 UR4, c[0x0][0xae0] ;  /* 0x0002b80000047ab9 */ /* 0x000fe20000000a00 */
[----:B------:R-:W-:-:S02]  /*25500*/  IMAD R81, R82, -0x80, R3 ;  /* 0xffffff8052517824 */ /* 0x000fc400078e0203 */
[----:B------:R-:W-:Y:S01]  /*25510*/  IMAD R80, R80, UR4, RZ ;  /* 0x0000000450507c24 */ /* 0x000fe2000f8e02ff */
[----:B------:R-:W-:Y:S01]  /*25520*/  IADD3 R21, R21, R77, RZ ;  /* 0x0000004d15157210 */ /* 0x000fe20007ffe0ff */
[C---:B------:R-:W-:Y:S01]  /*25530*/  VIADD R0, R22.reuse, 0x60 ;  /* 0x0000006016007836 */ /* 0x040fe20000000000 */
[-C--:B------:R-:W-:Y:S01]  /*25540*/  ISETP.GE.AND P3, PT, R22, R81.reuse, PT ;  /* 0x000000511600720c */ /* 0x080fe20003f66270 */
[C---:B------:R-:W-:Y:S01]  /*25550*/  IMAD R77, R83.reuse, UR5, R80 ;  /* 0x00000005534d7c24 */ /* 0x040fe2000f8e0250 */
[-C--:B------:R-:W-:Y:S01]  /*25560*/  ISETP.GE.AND P1, PT, R218, R81.reuse, PT ;  /* 0x00000051da00720c */ /* 0x080fe20003f26270 */
[----:B------:R-:W-:Y:S01]  /*25570*/  IMAD.WIDE.U32 R2, R83, UR4, R20 ;  /* 0x0000000453027c25 */ /* 0x000fe2000f8e0014 */
[-C--:B------:R-:W-:Y:S01]  /*25580*/  ISETP.GE.AND P0, PT, R0, R81.reuse, PT ;  /* 0x000000510000720c */ /* 0x080fe20003f06270 */
[----:B------:R-:W-:Y:S01]  /*25590*/  ULDC.64 UR4, c[0x0][0xae8] ;  /* 0x0002ba0000047ab9 */ /* 0x000fe20000000a00 */
[----:B------:R-:W-:Y:S01]  /*255a0*/  IADD3 R0, R16, 0x38820, RZ ;  /* 0x0003882010007810 */ /* 0x000fe20007ffe0ff */
[----:B------:R-:W-:Y:S01]  /*255b0*/  IMAD R78, R78, UR4, RZ ;  /* 0x000000044e4e7c24 */ /* 0x000fe2000f8e02ff */
[----:B------:R-:W-:Y:S01]  /*255c0*/  ISETP.GE.AND P2, PT, R220, R81, PT ;  /* 0x00000051dc00720c */ /* 0x000fe20003f46270 */
[----:B------:R-:W-:Y:S01]  /*255d0*/  IMAD.IADD R3, R3, 0x1, R77 ;  /* 0x0000000103037824 */ /* 0x000fe200078e024d */
[----:B------:R-:W-:Y:S01]  /*255e0*/  PRMT R0, RZ, 0x654, R0 ;  /* 0x00000654ff007816 */ /* 0x000fe20000000000 */
[----:B------:R-:W-:-:S02]  /*255f0*/  IMAD R81, R79, UR5, R78 ;  /* 0x000000054f517c24 */ /* 0x000fc4000f8e024e */
[----:B------:R-:W-:Y:S01]  /*25600*/  IMAD.WIDE.U32 R76, R79, UR4, R2 ;  /* 0x000000044f4c7c25 */ /* 0x000fe2000f8e0002 */
[----:B--2---:R2:W-:Y:S03]  /*25610*/  SYNCS.ARRIVE.TRANS64.RED.A1T0 RZ, [R0+URZ], RZ ;  /* 0x000000ff00ff79a7 */ /* 0x0045e6000810043f */
[----:B------:R-:W-:Y:S01]  /*25620*/  IMAD.WIDE R20, R82, 0x80, R22 ;  /* 0x0000008052147825 */ /* 0x000fe200078e0216 */
[----:B------:R-:W-:-:S03]  /*25630*/  IADD3 R81, R77, R81, RZ ;  /* 0x000000514d517210 */ /* 0x000fc60007ffe0ff */
[C---:B------:R-:W-:Y:S02]  /*25640*/  VIADD R80, R17.reuse, 0xc0 ;  /* 0x000000c011507836 */ /* 0x040fe40000000000 */
[----:B------:R-:W-:Y:S01]  /*25650*/  VIADD R82, R17, 0x80 ;  /* 0x0000008011527836 */ /* 0x000fe20000000000 */
[----:B--2---:R-:W-:Y:S06]  /*25660*/  @P3 BRA `(.L_x_2551) ;  /* 0x00000000004c3947 */ /* 0x004fec0003800000 */
[----:B------:R-:W-:Y:S01]  /*25670*/  ULDC.64 UR4, c[0x0][0xad8] ;  /* 0x0002b60000047ab9 */ /* 0x000fe20000000a00 */
[----:B------:R-:W-:Y:S01]  /*25680*/  IMAD.MOV.U32 R2, RZ, RZ, R76 ;  /* 0x000000ffff027224 */ /* 0x000fe200078e004c */
[----:B------:R-:W-:Y:S01]  /*25690*/  ULDC.64 UR6, c[0x0][0xa80] ;  /* 0x0002a00000067ab9 */ /* 0x000fe20000000a00 */
[----:B------:R-:W-:Y:S02]  /*256a0*/  IMAD R79, R21, UR4, RZ ;  /* 0x00000004154f7c24 */ /* 0x000fe4000f8e02ff */
[----:B------:R-:W-:Y:S02]  /*256b0*/  IMAD.MOV.U32 R3, RZ, RZ, R81 ;  /* 0x000000ffff037224 */ /* 0x000fe400078e0051 */
[C---:B------:R-:W-:Y:S02]  /*256c0*/  IMAD R79, R20.reuse, UR5, R79 ;  /* 0x00000005144f7c24 */ /* 0x040fe4000f8e024f */
[----:B------:R-:W-:Y:S01]  /*256d0*/  IMAD.WIDE.U32 R2, R20, UR4, R2 ;  /* 0x0000000414027c25 */ /* 0x000fe2000f8e0002 */
[----:B------:R-:W-:-:S02]  /*256e0*/  ULDC UR4, c[0x0][0xa8c] ;  /* 0x0002a30000047ab9 */ /* 0x000fc40000000800 */
[----:B------:R-:W-:Y:S02]  /*256f0*/  ISETP.GE.AND P3, PT, R17, UR4, PT ;  /* 0x0000000411007c0c */ /* 0x000fe4000bf66270 */
[C---:B------:R-:W-:Y:S02]  /*25700*/  LEA R78, P5, R2.reuse, UR6, 0x1 ;  /* 0x00000006024e7c11 */ /* 0x040fe4000f8a08ff */
[----:B------:R-:W-:Y:S02]  /*25710*/  IADD3 R3, R3, R79, RZ ;  /* 0x0000004f03037210 */ /* 0x000fe40007ffe0ff */
[----:B------:R-:W-:Y:S02]  /*25720*/  ISETP.GE.AND P4, PT, R19, UR4, PT ;  /* 0x0000000413007c0c */ /* 0x000fe4000bf86270 */
[----:B------:R-:W-:Y:S02]  /*25730*/  LEA.HI.X R79, R2, UR7, R3, 0x1, P5 ;  /* 0x00000007024f7c11 */ /* 0x000fe4000a8f0c03 */
[----:B------:R-:W-:-:S02]  /*25740*/  ISETP.GE.AND P5, PT, R82, UR4, PT ;  /* 0x0000000452007c0c */ /* 0x000fc4000bfa6270 */
[----:B------:R-:W-:Y:S01]  /*25750*/  ISETP.GE.AND P6, PT, R80, UR4, PT ;  /* 0x0000000450007c0c */ /* 0x000fe2000bfc6270 */
[----:B-----5:R2:W-:Y:S06]  /*25760*/  @!P3 STG.E.128 desc[UR60][R78.64], R4 ;  /* 0x000000044e00b986 */ /* 0x0205ec000c101d3c */
[----:B------:R2:W-:Y:S04]  /*25770*/  @!P4 STG.E.128 desc[UR60][R78.64+0x80], R28 ;  /* 0x0000801c4e00c986 */ /* 0x0005e8000c101d3c */
[----:B------:R2:W-:Y:S04]  /*25780*/  @!P5 STG.E.128 desc[UR60][R78.64+0x100], R44 ;  /* 0x0001002c4e00d986 */ /* 0x0005e8000c101d3c */
[----:B------:R2:W-:Y:S02]  /*25790*/  @!P6 STG.E.128 desc[UR60][R78.64+0x180], R60 ;  /* 0x0001803c4e00e986 */ /* 0x0005e4000c101d3c */
.L_x_2551:
[----:B------:R-:W-:Y:S05]  /*257a0*/  BSYNC B1 ;  /* 0x0000000000017941 */ /* 0x000fea0003800000 */
.L_x_2550:
[----:B------:R-:W-:Y:S04]  /*257b0*/  BSSY B1, `(.L_x_2552) ;  /* 0x0000017000017945 */ /* 0x000fe80003800000 */
[----:B------:R-:W-:Y:S05]  /*257c0*/  @P1 BRA `(.L_x_2553) ;  /* 0x0000000000541947 */ /* 0x000fea0003800000 */
[----:B--2--5:R-:W-:Y:S01]  /*257d0*/  IADD3 R5, P1, R20, 0x20, RZ ;  /* 0x0000002014057810 */ /* 0x024fe20007f3e0ff */
[----:B------:R-:W-:Y:S01]  /*257e0*/  ULDC.64 UR6, c[0x0][0xad8] ;  /* 0x0002b60000067ab9 */ /* 0x000fe20000000a00 */
[----:B------:R-:W-:Y:S01]  /*257f0*/  MOV R3, R81 ;  /* 0x0000005100037202 */ /* 0x000fe20000000f00 */
[----:B------:R-:W-:Y:S01]  /*25800*/  IMAD.MOV.U32 R2, RZ, RZ, R76 ;  /* 0x000000ffff027224 */ /* 0x000fe200078e004c */
[----:B------:R-:W-:Y:S01]  /*25810*/  ULDC UR4, c[0x0][0xa8c] ;  /* 0x0002a30000047ab9 */ /* 0x000fe20000000800 */
[----:B------:R-:W-:Y:S01]  /*25820*/  IMAD.X R0, RZ, RZ, R21, P1 ;  /* 0x000000ffff007224 */ /* 0x000fe200008e0615 */
[----:B------:R-:W-:Y:S01]  /*25830*/  ISETP.GE.AND P3, PT, R17, UR4, PT ;  /* 0x0000000411007c0c */ /* 0x000fe2000bf66270 */
[----:B------:R-:W-:Y:S01]  /*25840*/  IMAD.WIDE.U32 R2, R5, UR6, R2 ;  /* 0x0000000605027c25 */ /* 0x000fe2000f8e0002 */
[----:B------:R-:W-:Y:S02]  /*25850*/  ISETP.GE.AND P4, PT, R19, UR4, PT ;  /* 0x0000000413007c0c */ /* 0x000fe4000bf86270 */
        /* <DEDUP_REMOVED lines=12> */
.L_x_2553:
[----:B------:R-:W-:Y:S05]  /*25920*/  BSYNC B1 ;  /* 0x0000000000017941 */ /* 0x000fea0003800000 */
.L_x_2552:
[----:B------:R-:W-:Y:S04]  /*25930*/  BSSY B1, `(.L_x_2554) ;  /* 0x0000017000017945 */ /* 0x000fe80003800000 */
[----:B------:R-:W-:Y:S05]  /*25940*/  @P2 BRA `(.L_x_2555) ;  /* 0x0000000000542947 */ /* 0x000fea0003800000 */
[----:B--23-5:R-:W-:Y:S01]  /*25950*/  IADD3 R5, P1, R20, 0x40, RZ ;  /* 0x0000004014057810 */ /* 0x02cfe20007f3e0ff */
        /* <DEDUP_REMOVED lines=20> */
.L_x_2555:
[----:B------:R-:W-:Y:S05]  /*25aa0*/  BSYNC B1 ;  /* 0x0000000000017941 */ /* 0x000fea0003800000 */
.L_x_2554:
[----:B------:R-:W-:Y:S05]  /*25ab0*/  @P0 BRA `(.L_x_2556) ;  /* 0x0000000c00240947 */ /* 0x000fea0003800000 */
[----:B--2345:R-:W-:Y:S01]  /*25ac0*/  IADD3 R5, P0, R20, 0x60, RZ ;  /* 0x0000006014057810 */ /* 0x03cfe20007f1e0ff */
[----:B------:R-:W-:Y:S01]  /*25ad0*/  ULDC.64 UR6, c[0x0][0xad8] ;  /* 0x0002b60000067ab9 */ /* 0x000fe20000000a00 */
[----:B------:R-:W-:Y:S01]  /*25ae0*/  IMAD.MOV.U32 R2, RZ, RZ, R76 ;  /* 0x000000ffff027224 */ /* 0x000fe200078e004c */
[----:B------:R-:W-:Y:S01]  /*25af0*/  ULDC UR4, c[0x0][0xa8c] ;  /* 0x0002a30000047ab9 */ /* 0x000fe20000000800 */
[----:B------:R-:W-:Y:S01]  /*25b00*/  IADD3.X R20, RZ, R21, RZ, P0, !PT ;  /* 0x00000015ff147210 */ /* 0x000fe200007fe4ff */
[----:B------:R-:W-:Y:S01]  /*25b10*/  IMAD.MOV.U32 R3, RZ, RZ, R81 ;  /* 0x000000ffff037224 */ /* 0x000fe200078e0051 */
[----:B------:R-:W-:Y:S02]  /*25b20*/  ISETP.GE.AND P1, PT, R17, UR4, PT ;  /* 0x0000000411007c0c */ /* 0x000fe4000bf26270 */
[----:B------:R-:W-:Y:S01]  /*25b30*/  ISETP.GE.AND P2, PT, R19, UR4, PT ;  /* 0x0000000413007c0c */ /* 0x000fe2000bf46270 */
[----:B------:R-:W-:Y:S01]  /*25b40*/  IMAD R20, R20, UR6, RZ ;  /* 0x0000000614147c24 */ /* 0x000fe2000f8e02ff */
[----:B------:R-:W-:Y:S01]  /*25b50*/  ISETP.GE.AND P3, PT, R82, UR4, PT ;  /* 0x0000000452007c0c */ /* 0x000fe2000bf66270 */
[----:B------:R-:W-:-:S04]  /*25b60*/  IMAD.WIDE.U32 R2, R5, UR6, R2 ;  /* 0x0000000605027c25 */ /* 0x000fc8000f8e0002 */
        /* <DEDUP_REMOVED lines=12> */
.L_x_2548:
[----:B------:R-:W2:Y:S01]  /*25c30*/  LDL R13, [R1+0x74] ;  /* 0x00007400010d7983 */ /* 0x000ea20000100800 */
[----:B------:R-:W-:Y:S01]  /*25c40*/  ULDC.64 UR4, c[0x0][0xbd8] ;  /* 0x0002f60000047ab9 */ /* 0x000fe20000000a00 */
[----:B------:R-:W-:Y:S01]  /*25c50*/  IMAD.MOV.U32 R7, RZ, RZ, RZ ;  /* 0x000000ffff077224 */ /* 0x000fe200078e00ff */
[----:B------:R-:W-:-:S04]  /*25c60*/  ISETP.NE.U32.AND P0, PT, RZ, UR4, PT ;  /* 0x00000004ff007c0c */ /* 0x000fc8000bf05070 */
[----:B------:R-:W-:Y:S01]  /*25c70*/  ISETP.NE.AND.EX P0, PT, RZ, UR5, PT, P0 ;  /* 0x00000005ff007c0c */ /* 0x000fe2000bf05300 */
        /* <DEDUP_REMOVED lines=11> */
[----:B------:R-:W-:Y:S02]  /*25d30*/  @P1 IADD3.X R5, R0, UR5, RZ, P2, !PT ;  /* 0x0000000500051c10 */ /* 0x000fe400097fe4ff */
[----:B------:R-:W-:-:S06]  /*25d40*/  MOV R0, UR4 ;  /* 0x0000000400007c02 */ /* 0x000fcc0008000f00 */
[----:B------:R2:W5:Y:S01]  /*25d50*/  @P1 LDG.E R0, desc[UR60][R4.64] ;  /* 0x0000003c04001981 */ /* 0x000562000c1e1900 */
[----:B------:R-:W3:Y:S02]  /*25d60*/  S2R R8, SR_TID.X ;  /* 0x0000000000087919 */ /* 0x000ee40000002100 */
[----:B---3--:R-:W-:-:S05]  /*25d70*/  VIADD R6, R8, 0xffffff80 ;  /* 0xffffff8008067836 */ /* 0x008fca0000000000 */
[----:B------:R-:W-:Y:S01]  /*25d80*/  ISETP.GT.AND P2, PT, R6, 0x7f, PT ;  /* 0x0000007f0600780c */ /* 0x000fe20003f44270 */
[----:B--2---:R-:W-:-:S12]  /*25d90*/  @P1 BRA `(.L_x_2557) ;  /* 0x0000000000101947 */ /* 0x004fd80003800000 */
[----:B------:R-:W-:Y:S05]  /*25da0*/  @!P0 BRA `(.L_x_2557) ;  /* 0x00000000000c8947 */ /* 0x000fea0003800000 */
[----:B------:R-:W2:Y:S04]  /*25db0*/  LDG.E R5, desc[UR60][R2.64] ;  /* 0x0000003c02057981 */ /* 0x000ea8000c1e1900 */
[----:B-----5:R-:W2:Y:S02]  /*25dc0*/  LDG.E R0, desc[UR60][R2.64+0x4] ;  /* 0x0000043c02007981 */ /* 0x020ea4000c1e1900 */
[----:B--2---:R-:W-:-:S07]  /*25dd0*/  IMAD.IADD R0, R0, 0x1, -R5 ;  /* 0x0000000100007824 */ /* 0x004fce00078e0a05 */
.L_x_2557:
[----:B------:R-:W2:Y:S04]  /*25de0*/  LDL R11, [R1+0x78] ;  /* 0x00007800010b7983 */ /* 0x000ea80000100800 */
[----:B------:R3:W5:Y:S01]  /*25df0*/  LDL R14, [R1+0x84] ;  /* 0x00008400010e7983 */ /* 0x0007620000100800 */
[----:B------:R-:W-:Y:S01]  /*25e00*/  BSSY B1, `(.L_x_2558) ;  /* 0x000001c000017945 */ /* 0x000fe20003800000 */
[----:B------:R-:W-:Y:S02]  /*25e10*/  SHF.R.S32.HI R12, RZ, 0x1f, R17 ;  /* 0x0000001fff0c7819 */ /* 0x000fe40000011411 */
[----:B------:R-:W-:Y:S02]  /*25e20*/  SEL R13, R13, RZ, !P0 ;  /* 0x000000ff0d0d7207 */ /* 0x000fe40004000000 */
        /* <DEDUP_REMOVED lines=9> */
[----:B------:R-:W-:Y:S02]  /*25ec0*/  ULDC.64 UR4, c[0x0][0xb70] ;  /* 0x0002dc0000047ab9 */ /* 0x000fe40000000a00 */
        /* <DEDUP_REMOVED lines=9> */
[----:B------:R-:W-:-:S04]  /*25f60*/  ULDC.64 UR4, c[0x0][0xb40] ;  /* 0x0002d00000047ab9 */ /* 0x000fc80000000a00 */
[----:B------:R-:W-:Y:S02]  /*25f70*/  IADD3 R3, R3, R5, RZ ;  /* 0x0000000503037210 */ /* 0x000fe40007ffe0ff */
[----:B------:R-:W-:-:S04]  /*25f80*/  LEA R4, P0, R2, UR4, 0x2 ;  /* 0x0000000402047c11 */ /* 0x000fc8000f8010ff */
[----:B------:R-:W-:Y:S01]  /*25f90*/  LEA.HI.X R5, R2, UR5, R3, 0x2, P0 ;  /* 0x0000000502057c11 */ /* 0x000fe200080f1403 */
[----:B------:R-:W-:-:S05]  /*25fa0*/  IMAD.MOV.U32 R3, RZ, RZ, -0x800000 ;  /* 0xff800000ff037424 */ /* 0x000fca00078e00ff */
[----:B------:R2:W-:Y:S03]  /*25fb0*/  STG.E desc[UR60][R4.64], R3 ;  /* 0x0000000304007986 */ /* 0x0005e6000c10193c */
.L_x_2559:
[----:B------:R-:W-:Y:S05]  /*25fc0*/  BSYNC B1 ;  /* 0x0000000000017941 */ /* 0x000fea0003800000 */
.L_x_2558:
[----:B------:R-:W-:Y:S01]  /*25fd0*/  ULDC.64 UR4, c[0x0][0xaa0] ;  /* 0x0002a80000047ab9 */ /* 0x000fe20000000a00 */
[----:B--2---:R-:W-:Y:S01]  /*25fe0*/  MOV R3, R12 ;  /* 0x0000000c00037202 */ /* 0x004fe20000000f00 */
[----:B------:R-:W-:Y:S01]  /*25ff0*/  IMAD.MOV.U32 R2, RZ, RZ, R17 ;  /* 0x000000ffff027224 */ /* 0x000fe200078e0011 */
[----:B------:R-:W-:Y:S01]  /*26000*/  BSSY B1, `(.L_x_2560) ;  /* 0x000002d000017945 */ /* 0x000fe20003800000 */
        /* <DEDUP_REMOVED lines=11> */
[----:B------:R-:W-:Y:S01]  /*260c0*/  IADD3 R3, R3, R5, RZ ;  /* 0x0000000503037210 */ /* 0x000fe20007ffe0ff */
[----:B------:R-:W-:-:S03]  /*260d0*/  VIADD R0, R22, 0x60 ;  /* 0x0000006016007836 */ /* 0x000fc60000000000 */
        /* <DEDUP_REMOVED lines=25> */
[----:B------:R-:W-:-:S04]  /*26270*/  LEA R8, P2, R2, UR6, 0x1 ;  /* 0x0000000602087c11 */ /* 0x000fc8000f8408ff */
[----:B------:R-:W-:-:S05]  /*26280*/  LEA.HI.X R9, R2, UR7, R3, 0x1, P2 ;  /* 0x0000000702097c11 */ /* 0x000fca00090f0c03 */
[----:B------:R2:W-:Y:S04]  /*26290*/  @!P3 STG.E.128 desc[UR60][R8.64], RZ ;  /* 0x000000ff0800b986 */ /* 0x0005e8000c101d3c */
[----:B------:R2:W-:Y:S04]  /*262a0*/  @!P4 STG.E.128 desc[UR60][R8.64+0x80], RZ ;  /* 0x000080ff0800c986 */ /* 0x0005e8000c101d3c */
[----:B------:R2:W-:Y:S04]  /*262b0*/  @!P5 STG.E.128 desc[UR60][R8.64+0x100], RZ ;  /* 0x000100ff0800d986 */ /* 0x0005e8000c101d3c */
[----:B------:R2:W-:Y:S02]  /*262c0*/  @!P6 STG.E.128 desc[UR60][R8.64+0x180], RZ ;  /* 0x000180ff0800e986 */ /* 0x0005e4000c101d3c */
.L_x_2561:
[----:B------:R-:W-:Y:S05]  /*262d0*/  BSYNC B1 ;  /* 0x0000000000017941 */ /* 0x000fea0003800000 */
.L_x_2560:
[----:B------:R-:W-:Y:S01]  /*262e0*/  BSSY B1, `(.L_x_2562) ;  /* 0x0000018000017945 */ /* 0x000fe20003800000 */
[----:B------:R-:W-:-:S03]  /*262f0*/  ISETP.GE.AND P2, PT, R220, R11, PT ;  /* 0x0000000bdc00720c */ /* 0x000fc60003f46270 */
[----:B------:R-:W-:Y:S10]  /*26300*/  @P1 BRA `(.L_x_2563) ;  /* 0x0000000000541947 */ /* 0x000ff40003800000 */
[----:B--2---:R-:W-:Y:S01]  /*26310*/  IADD3 R9, P1, R6, 0x20, RZ ;  /* 0x0000002006097810 */ /* 0x004fe20007f3e0ff */
        /* <DEDUP_REMOVED lines=9> */
[----:B------:R-:W-:Y:S01]  /*263b0*/  IMAD.WIDE.U32 R2, R9, UR6, R2 ;  /* 0x0000000609027c25 */ /* 0x000fe2000f8e0002 */
[----:B------:R-:W-:-:S03]  /*263c0*/  ISETP.GE.AND P6, PT, R14, UR4, PT ;  /* 0x000000040e007c0c */ /* 0x000fc6000bfc6270 */
        /* <DEDUP_REMOVED lines=9> */
.L_x_2563:
[----:B------:R-:W-:Y:S05]  /*26460*/  BSYNC B1 ;  /* 0x0000000000017941 */ /* 0x000fea0003800000 */
.L_x_2562:
[----:B------:R-:W-:Y:S04]  /*26470*/  BSSY B1, `(.L_x_2564) ;  /* 0x0000017000017945 */ /* 0x000fe80003800000 */
[----:B------:R-:W-:Y:S05]  /*26480*/  @P2 BRA `(.L_x_2565) ;  /* 0x0000000000542947 */ /* 0x000fea0003800000 */
[----:B--23--:R-:W-:Y:S01]  /*26490*/  IADD3 R9, P1, R6, 0x40, RZ ;  /* 0x0000004006097810 */ /* 0x00cfe20007f3e0ff */
        /* <DEDUP_REMOVED lines=20> */
.L_x_2565:
[----:B------:R-:W-:Y:S05]  /*265e0*/  BSYNC B1 ;  /* 0x0000000000017941 */ /* 0x000fea0003800000 */
.L_x_2564:
        /* <DEDUP_REMOVED lines=22> */
.L_x_2556:
[----:B------:R-:W-:Y:S05]  /*26750*/  BSYNC B0 ;  /* 0x0000000000007941 */ /* 0x000fea0003800000 */
.L_x_2547:
[----:B------:R-:W-:Y:S02]  /*26760*/  ULDC UR4, c[0x0][0xc14] ;  /* 0x0003050000047ab9 */ /* 0x000fe40000000800 */
[----:B-1----:R-:W-:-:S13]  /*26770*/  ISETP.GE.AND P0, PT, R227, UR4, PT ;  /* 0x00000004e3007c0c */ /* 0x002fda000bf06270 */
[----:B------:R-:W-:Y:S05]  /*26780*/  @!P0 BRA `(.L_x_2566) ;  /* 0xfffffda800848947 */ /* 0x000fea000383ffff */
[----:B------:R-:W-:Y:S05]  /*26790*/  BRA `(.L_x_2286) ;  /* 0x0000006400c47947 */ /* 0x000fea0003800000 */
.L_x_2284:
        /* <DEDUP_REMOVED lines=9> */
[----:B------:R-:W-:Y:S01]  /*26830*/  MOV R10, RZ ;  /* 0x000000ff000a7202 */ /* 0x000fe20000000f00 */
        /* <DEDUP_REMOVED lines=9> */
[C---:B------:R-:W-:Y:S02]  /*268d0*/  ISETP.NE.AND P1, PT, R7.reuse, RZ, PT ;  /* 0x000000ff0700720c */ /* 0x040fe40003f25270 */
[----:B------:R-:W-:Y:S02]  /*268e0*/  ISETP.GE.U32.AND P0, PT, R7, 0x2, PT ;  /* 0x000000020700780c */ /* 0x000fe40003f06070 */
[----:B------:R-:W-:Y:S02]  /*268f0*/  LOP3.LUT R0, R0, 0xfffffffe, RZ, 0xc0, !PT ;  /* 0xfffffffe00007812 */ /* 0x000fe400078ec0ff */
[----:B------:R-:W-:-:S07]  /*26900*/  MOV R16, RZ ;  /* 0x000000ff00107202 */ /* 0x000fce0000000f00 */
        /* <DEDUP_REMOVED lines=16> */
[----:B------:R-:W-:Y:S02]  /*26a10*/  ISETP.GE.U32.AND P0, PT, R7, 0x8, PT ;  /* 0x000000080700780c */ /* 0x000fe40003f06070 */
[----:B------:R-:W-:-:S05]  /*26a20*/  IADD3 R3, R4, R3, RZ ;  /* 0x0000000304037210 */ /* 0x000fca0007ffe0ff */
[----:B------:R-:W0:Y:S06]  /*26a30*/  SHFL.UP PT, R2, R3, 0x8, RZ ;  /* 0x0500000003027989 */ /* 0x000e2c00000e00ff */
        /* <DEDUP_REMOVED lines=14> */
[----:B------:R-:W-:Y:S01]  /*26b20*/  MOV R5, R2 ;  /* 0x0000000200057202 */ /* 0x000fe20000000f00 */
[----:B------:R-:W-:Y:S01]  /*26b30*/  IMAD.MOV.U32 R6, RZ, RZ, RZ ;  /* 0x000000ffff067224 */ /* 0x000fe200078e00ff */
[----:B------:R-:W-:Y:S01]  /*26b40*/  ULDC UR5, c[0x0][0xc14] ;  /* 0x0003050000057ab9 */ /* 0x000fe20000000800 */
[----:B------:R-:W-:Y:S01]  /*26b50*/  ULDC UR7, c[0x0][0xc14] ;  /* 0x0003050000077ab9 */ /* 0x000fe20000000800 */
[----:B------:R-:W-:-:S05]  /*26b60*/  ULDC UR4, c[0x0][0xc10] ;  /* 0x0003040000047ab9 */ /* 0x000fca0000000800 */
.L_x_2571:
[----:B------:R-:W-:Y:S01]  /*26b70*/  VIADD R6, R6, 0x1f ;  /* 0x0000001f06067836 */ /* 0x000fe20000000000 */
[----:B------:R-:W-:-:S04]  /*26b80*/  MOV R19, UR7 ;  /* 0x0000000700137c02 */ /* 0x000fc80008000f00 */
        /* <DEDUP_REMOVED lines=13> */
.L_x_2570:
[----:B------:R-:W-:Y:S05]  /*26c60*/  BSYNC B0 ;  /* 0x0000000000007941 */ /* 0x000fea0003800000 */
.L_x_2569:
        /* <DEDUP_REMOVED lines=25> */
.L_x_2567:
[----:B------:R-:W-:-:S05]  /*26e00*/  IADD3 R7, -R2, R5, RZ ;  /* 0x0000000502077210 */ /* 0x000fca0007ffe1ff */
        /* <DEDUP_REMOVED lines=17> */
[----:B------:R-:W-:-:S05]  /*26f20*/  IADD3 R5, R5, -0x1, RZ ;  /* 0xffffffff05057810 */ /* 0x000fca0007ffe0ff */
[----:B------:R2:W3:Y:S02]  /*26f30*/  SHFL.IDX PT, R16, R4, R5, 0x1f ;  /* 0x00001f0504107589 */ /* 0x0004e400000e0000 */
.L_x_2572:
[----:B-1----:R-:W-:Y:S01]  /*26f40*/  IMAD.MOV R2, RZ, RZ, -R3 ;  /* 0x000000ffff027224 */ /* 0x002fe200078e0a03 */
[----:B--2---:R-:W-:Y:S01]  /*26f50*/  IABS R4, R6 ;  /* 0x0000000600047213 */ /* 0x004fe20000000000 */
[----:B---3--:R-:W-:Y:S02]  /*26f60*/  IMAD R16, R16, UR4, R7 ;  /* 0x0000000410107c24 */ /* 0x008fe4000f8e0207 */
[----:B------:R-:W-:Y:S01]  /*26f70*/  IMAD R5, R2, R11, RZ ;  /* 0x0000000b02057224 */ /* 0x000fe200078e02ff */
[----:B------:R-:W-:Y:S01]  /*26f80*/  IADD3 R4, RZ, -R4, RZ ;  /* 0x80000004ff047210 */ /* 0x000fe20007ffe0ff */
[----:B------:R-:W-:-:S04]  /*26f90*/  IMAD.MOV.U32 R2, RZ, RZ, RZ ;  /* 0x000000ffff027224 */ /* 0x000fc800078e00ff */
        /* <DEDUP_REMOVED lines=19> */
[----:B------:R-:W-:Y:S02]  /*270d0*/  VIADDMNMX R8, R3, UR4, R8, PT ;  /* 0x0000000403087c46 */ /* 0x000fe4000b800108 */
[----:B------:R-:W-:Y:S02]  /*270e0*/  IADD3 R4, R5, R4, RZ ;  /* 0x0000000405047210 */ /* 0x000fe40007ffe0ff */
[----:B------:R-:W-:-:S04]  /*270f0*/  IABS R7, R8 ;  /* 0x0000000800077213 */ /* 0x000fc80000000000 */
[----:B------:R-:W1:Y:S08]  /*27100*/  I2F.RP R10, R7 ;  /* 0x00000007000a7306 */ /* 0x000e700000209400 */
[----:B-1----:R-:W1:Y:S02]  /*27110*/  MUFU.RCP R10, R10 ;  /* 0x0000000a000a7308 */ /* 0x002e640000001000 */
[----:B-1----:R-:W-:-:S06]  /*27120*/  IADD3 R2, R10, 0xffffffe, RZ ;  /* 0x0ffffffe0a027810 */ /* 0x002fcc0007ffe0ff */
[----:B------:R1:W2:Y:S02]  /*27130*/  F2I.FTZ.U32.TRUNC.NTZ R3, R2 ;  /* 0x0000000200037305 */ /* 0x0002a4000021f000 */
[----:B-1----:R-:W-:Y:S01]  /*27140*/  MOV R2, RZ ;  /* 0x000000ff00027202 */ /* 0x002fe20000000f00 */
        /* <DEDUP_REMOVED lines=23> */
.L_x_2568:
[----:B------:R-:W-:Y:S01]  /*272c0*/  MOV R17, RZ ;  /* 0x000000ff00117202 */ /* 0x000fe20000000f00 */
[----:B------:R-:W-:Y:S02]  /*272d0*/  IMAD.U32 R16, RZ, RZ, UR6 ;  /* 0x00000006ff107e24 */ /* 0x000fe4000f8e00ff */
[----:B------:R-:W-:-:S07]  /*272e0*/  IMAD.MOV.U32 R18, RZ, RZ, RZ ;  /* 0x000000ffff127224 */ /* 0x000fce00078e00ff */
.L_x_2573:
        /* <DEDUP_REMOVED lines=9> */
[----:B------:R-:W-:Y:S02]  /*27380*/  ISETP.GE.AND P0, PT, R19, UR5, PT ;  /* 0x0000000513007c0c */ /* 0x000fe4000bf06270 */
[----:B-1----:R-:W-:-:S05]  /*27390*/  MOV R0, 0x1 ;  /* 0x0000000100007802 */ /* 0x002fca0000000f00 */
[----:B------:R1:W-:Y:S04]  /*273a0*/  STL [R1+0x8], R0 ;  /* 0x0000080001007387 */ /* 0x0003e80000100800 */
[----:B------:R1:W-:Y:S02]  /*273b0*/  STL [R1], RZ ;  /* 0x000000ff01007387 */ /* 0x0003e40000100800 */
[----:B------:R-:W-:Y:S05]  /*273c0*/  @P0 BRA `(.L_x_2574) ;  /* 0x0000005400c80947 */ /* 0x000fea0003800000 */
[----:B-1----:R-:W-:Y:S01]  /*273d0*/  IMAD.MOV.U32 R0, RZ, RZ, 0x1 ;  /* 0x00000001ff007424 */ /* 0x002fe200078e00ff */
[----:B------:R1:W-:Y:S01]  /*273e0*/  STL [R1], RZ ;  /* 0x000000ff01007387 */ /* 0x0003e20000100800 */
[----:B------:R-:W-:Y:S01]  /*273f0*/  ULDC.64 UR36, c[0x0][0x198] ;  /* 0x0000660000247ab9 */ /* 0x000fe20000000a00 */
[----:B------:R-:W-:Y:S02]  /*27400*/  ULDC UR38, c[0x0][0xc] ;  /* 0x0000030000267ab9 */ /* 0x000fe40000000800 */
[----:B------:R1:W-:Y:S04]  /*27410*/  STL [R1+0x8], R0 ;  /* 0x0000080001007387 */ /* 0x0003e80000100800 */
[----:B------:R1:W-:Y:S04]  /*27420*/  STL [R1+0xc], RZ ;  /* 0x00000cff01007387 */ /* 0x0003e80000100800 */
[----:B------:R1:W-:Y:S04]  /*27430*/  STL [R1+0x10], R0 ;  /* 0x0000100001007387 */ /* 0x0003e80000100800 */
[----:B------:R1:W-:Y:S02]  /*27440*/  STL [R1+0x2c], RZ ;  /* 0x00002cff01007387 */ /* 0x0003e40000100800 */
.L_x_2661:
[----:B--2---:R-:W2:Y:S02]  /*27450*/  LDC.64 R2, c[0x0][0xc60] ;  /* 0x00031800ff027b82 */ /* 0x004ea40000000a00 */
[----:B--2---:R-:W-:-:S05]  /*27460*/  IMAD.WIDE R2, R19, 0x4, R2 ;  /* 0x0000000413027825 */ /* 0x004fca00078e0202 */
[----:B------:R-:W1:Y:S01]  /*27470*/  LDG.E R11, desc[UR60][R2.64] ;  /* 0x0000003c020b7981 */ /* 0x000e62000c1e1900 */
[----:B------:R-:W-:Y:S05]  /*27480*/  YIELD ;  /* 0x0000000000007946 */ /* 0x000fea0003800000 */
[----:B------:R-:W-:Y:S01]  /*27490*/  ULDC.64 UR4, c[0x0][0xa28] ;  /* 0x00028a0000047ab9 */ /* 0x000fe20000000a00 */
[----:B------:R-:W-:Y:S02]  /*274a0*/  CS2R R8, SRZ ;  /* 0x0000000000087805 */ /* 0x000fe4000001ff00 */
[----:B------:R-:W-:Y:S01]  /*274b0*/  ISETP.NE.U32.AND P0, PT, RZ, UR4, PT ;  /* 0x00000004ff007c0c */ /* 0x000fe2000bf05070 */
[----:B------:R-:W-:Y:S01]  /*274c0*/  ULDC.64 UR8, c[0x0][0xa08] ;  /* 0x0002820000087ab9 */ /* 0x000fe20000000a00 */
[----:B------:R-:W-:-:S02]  /*274d0*/  ULDC.64 UR10, c[0x0][0xa10] ;  /* 0x00028400000a7ab9 */ /* 0x000fc40000000a00 */
[----:B------:R-:W-:Y:S02]  /*274e0*/  ISETP.NE.AND.EX P0, PT, RZ, UR5, PT, P0 ;  /* 0x00000005ff007c0c */ /* 0x000fe4000bf05300 */
[----:B-1----:R-:W-:Y:S01]  /*274f0*/  SHF.R.S32.HI R0, RZ, 0x1f, R11 ;  /* 0x0000001fff007819 */ /* 0x002fe2000001140b */
[----:B------:R-:W-:-:S10]  /*27500*/  IMAD.SHL.U32 R15, R11, 0x4, RZ ;  /* 0x000000040b0f7824 */ /* 0x000fd400078e00ff */
[C---:B------:R-:W-:Y:S01]  /*27510*/  @P0 LEA R2, P1, R11.reuse, UR4, 0x2 ;  /* 0x000000040b020c11 */ /* 0x040fe2000f8210ff */
[----:B------:R-:W-:Y:S03]  /*27520*/  STL [R1+0x1c], R11 ;  /* 0x00001c0b01007387 */ /* 0x000fe60000100800 */
[----:B------:R-:W-:Y:S01]  /*27530*/  @P0 LEA.HI.X R3, R11, UR5, R0, 0x2, P1 ;  /* 0x000000050b030c11 */ /* 0x000fe200088f1400 */
[----:B------:R-:W-:-:S04]  /*27540*/  ULDC.64 UR4, c[0x0][0xa18] ;  /* 0x0002860000047ab9 */ /* 0x000fc80000000a00 */
[----:B------:R1:W5:Y:S01]  /*27550*/  @P0 LDG.E R8, desc[UR60][R2.64] ;  /* 0x0000003c02080981 */ /* 0x000362000c1e1900 */
[----:B------:R-:W-:Y:S02]  /*27560*/  ISETP.NE.U32.AND P0, PT, RZ, UR4, PT ;  /* 0x00000004ff007c0c */ /* 0x000fe4000bf05070 */
[----:B------:R-:W-:Y:S01]  /*27570*/  SHF.L.U64.HI R14, R11, 0x2, R0 ;  /* 0x000000020b0e7819 */ /* 0x000fe20000010200 */
[----:B------:R-:W-:Y:S01]  /*27580*/  STL [R1+0x24], R15 ;  /* 0x0000240f01007387 */ /* 0x000fe20000100800 */
[----:B------:R-:W-:Y:S01]  /*27590*/  ISETP.NE.AND.EX P0, PT, RZ, UR5, PT, P0 ;  /* 0x00000005ff007c0c */ /* 0x000fe2000bf05300 */
[----:B------:R-:W-:Y:S02]  /*275a0*/  ULDC UR6, c[0x0][0x338] ;  /* 0x0000ce0000067ab9 */ /* 0x000fe40000000800 */
[----:B------:R-:W-:Y:S10]  /*275b0*/  STL [R1+0x28], R14 ;  /* 0x0000280e01007387 */ /* 0x000ff40000100800 */
[----:B------:R-:W-:-:S04]  /*275c0*/  @P0 IADD3 R12, P1, R15, UR4, RZ ;  /* 0x000000040f0c0c10 */ /* 0x000fc8000ff3e0ff */
[C---:B0-----:R-:W-:Y:S01]  /*275d0*/  @P0 IADD3.X R13, R14.reuse, UR5, RZ, P1, !PT ;  /* 0x000000050e0d0c10 */ /* 0x041fe20008ffe4ff */
[----:B------:R-:W-:Y:S02]  /*275e0*/  ULDC.64 UR4, c[0x0][0xa00] ;  /* 0x0002800000047ab9 */ /* 0x000fe40000000a00 */
[----:B------:R-:W-:Y:S02]  /*275f0*/  ISETP.NE.U32.AND P2, PT, RZ, UR4, PT ;  /* 0x00000004ff007c0c */ /* 0x000fe4000bf45070 */
[C---:B-1----:R-:W-:Y:S02]  /*27600*/  IADD3 R2, P1, R15.reuse, UR4, RZ ;  /* 0x000000040f027c10 */ /* 0x042fe4000ff3e0ff */
[----:B------:R-:W-:Y:S02]  /*27610*/  ISETP.NE.AND.EX P2, PT, RZ, UR5, PT, P2 ;  /* 0x00000005ff007c0c */ /* 0x000fe4000bf45320 */
[----:B------:R-:W-:Y:S01]  /*27620*/  IADD3.X R3, R14, UR5, RZ, P1, !PT ;  /* 0x000000050e037c10 */ /* 0x000fe20008ffe4ff */
[----:B------:R-:W-:Y:S01]  /*27630*/  ULDC UR4, c[0x0][0x288] ;  /* 0x0000a20000047ab9 */ /* 0x000fe20000000800 */
[----:B------:R-:W-:-:S02]  /*27640*/  IADD3 R6, P1, R15, UR8, RZ ;  /* 0x000000080f067c10 */ /* 0x000fc4000ff3e0ff */
[----:B------:R-:W-:Y:S01]  /*27650*/  MOV R10, UR4 ;  /* 0x00000004000a7c02 */ /* 0x000fe20008000f00 */
[----:B------:R-:W-:Y:S01]  /*27660*/  ULDC.64 UR4, c[0x0][0x3f8] ;  /* 0x0000fe0000047ab9 */ /* 0x000fe20000000a00 */
[----:B------:R-:W-:-:S04]  /*27670*/  IADD3.X R7, R14, UR9, RZ, P1, !PT ;  /* 0x000000090e077c10 */ /* 0x000fc80008ffe4ff */
[----:B------:R0:W5:Y:S04]  /*27680*/  @P0 LDG.E R10, desc[UR60][R12.64] ;  /* 0x0000003c0c0a0981 */ /* 0x000168000c1e1900 */
[----:B------:R-:W2:Y:S01]  /*27690*/  @P2 LDG.E R9, desc[UR60][R2.64] ;  /* 0x0000003c02092981 */ /* 0x000ea2000c1e1900 */
[----:B------:R-:W-:Y:S01]  /*276a0*/  UISETP.NE.U32.AND UP0, UPT, UR4, URZ, UPT ;  /* 0x0000003f0400728c */ /* 0x000fe2000bf05070 */
[----:B------:R-:W-:Y:S02]  /*276b0*/  IADD3 R4, P1, R15, UR10, RZ ;  /* 0x0000000a0f047c10 */ /* 0x000fe4000ff3e0ff */
[----:B------:R-:W-:Y:S01]  /*276c0*/  ULDC UR4, c[0x0][0x404] ;  /* 0x0001010000047ab9 */ /* 0x000fe20000000800 */
[----:B------:R-:W-:Y:S01]  /*276d0*/  UISETP.NE.AND.EX UP0, UPT, UR5, URZ, UPT, UP0 ;  /* 0x0000003f0500728c */ /* 0x000fe2000bf05300 */
[----:B------:R-:W-:-:S02]  /*276e0*/  IADD3.X R5, R14, UR11, RZ, P1, !PT ;  /* 0x0000000b0e057c10 */ /* 0x000fc40008ffe4ff */
[----:B------:R-:W-:Y:S01]  /*276f0*/  ISETP.NE.U32.AND P1, PT, RZ, UR8, PT ;  /* 0x00000008ff007c0c */ /* 0x000fe2000bf25070 */
[----:B------:R-:W-:Y:S01]  /*27700*/  USEL UR4, UR4, 0x1, UP0 ;  /* 0x0000000104047887 */ /* 0x000fe20008000000 */
[----:B------:R-:W-:Y:S02]  /*27710*/  ULDC UR5, c[0x0][0x2e0] ;  /* 0x0000b80000057ab9 */ /* 0x000fe40000000800 */
[----:B------:R-:W-:Y:S01]  /*27720*/  ISETP.NE.AND.EX P3, PT, RZ, UR9, PT, P1 ;  /* 0x00000009ff007c0c */ /* 0x000fe2000bf65310 */
[----:B------:R-:W-:Y:S01]  /*27730*/  UIMAD UR4, UR4, UR5, URZ ;  /* 0x00000005040472a4 */ /* 0x000fe2000f8e023f */
[----:B------:R-:W-:Y:S01]  /*27740*/  ISETP.NE.U32.AND P1, PT, RZ, UR10, PT ;  /* 0x0000000aff007c0c */ /* 0x000fe2000bf25070 */
[----:B------:R-:W-:-:S03]  /*27750*/  IMAD.U32 R0, RZ, RZ, UR6 ;  /* 0x00000006ff007e24 */ /* 0x000fc6000f8e00ff */
[----:B------:R-:W-:Y:S01]  /*27760*/  ISETP.NE.AND.EX P1, PT, RZ, UR11, PT, P1 ;  /* 0x0000000bff007c0c */ /* 0x000fe2000bf25310 */
[----:B--2---:R1:W-:Y:S02]  /*27770*/  STL [R1+0x30], R9 ;  /* 0x0000300901007387 */ /* 0x0043e40000100800 */
[----:B-1----:R-:W-:Y:S01]  /*27780*/  IMAD.U32 R9, RZ, RZ, UR4 ;  /* 0x00000004ff097e24 */ /* 0x002fe2000f8e00ff */
[----:B0-----:R-:W-:Y:S09]  /*27790*/  @P0 BRA `(.L_x_2575) ;  /* 0x0000000000100947 */ /* 0x001ff20003800000 */
[----:B------:R-:W-:Y:S05]  /*277a0*/  @!P2 BRA `(.L_x_2575) ;  /* 0x00000000000ca947 */ /* 0x000fea0003800000 */
[----:B-----5:R-:W2:Y:S04]  /*277b0*/  LDG.E R10, desc[UR60][R2.64] ;  /* 0x0000003c020a7981 */ /* 0x020ea8000c1e1900 */
[----:B------:R-:W2:Y:S02]  /*277c0*/  LDG.E R2, desc[UR60][R2.64+0x4] ;  /* 0x0000043c02027981 */ /* 0x000ea4000c1e1900 */
[----:B--2---:R-:W-:-:S07]  /*277d0*/  IADD3 R10, -R10, R2, RZ ;  /* 0x000000020a0a7210 */ /* 0x004fce0007ffe1ff */
.L_x_2575:
[----:B------:R-:W-:Y:S01]  /*277e0*/  IMAD.MOV.U32 R2, RZ, RZ, RZ ;  /* 0x000000ffff027224 */ /* 0x000fe200078e00ff */
[----:B------:R-:W-:-:S05]  /*277f0*/  ULDC.64 UR4, c[0x0][0xa20] ;  /* 0x0002880000047ab9 */ /* 0x000fca0000000a00 */
[----:B------:R-:W2:Y:S01]  /*27800*/  @P3 LDG.E R2, desc[UR60][R6.64] ;  /* 0x0000003c06023981 */ /* 0x000ea2000c1e1900 */
[----:B------:R-:W-:-:S06]  /*27810*/  IMAD.MOV.U32 R20, RZ, RZ, RZ ;  /* 0x000000ffff147224 */ /* 0x000fcc00078e00ff */
[----:B------:R0:W5:Y:S01]  /*27820*/  @P1 LDG.E R20, desc[UR60][R4.64] ;  /* 0x0000003c04141981 */ /* 0x000162000c1e1900 */
[----:B------:R-:W-:-:S04]  /*27830*/  ISETP.NE.U32.AND P0, PT, RZ, UR4, PT ;  /* 0x00000004ff007c0c */ /* 0x000fc8000bf05070 */
[----:B------:R-:W-:Y:S02]  /*27840*/  ISETP.NE.AND.EX P0, PT, RZ, UR5, PT, P0 ;  /* 0x00000005ff007c0c */ /* 0x000fe4000bf05300 */
[----:B--2--5:R-:W-:-:S05]  /*27850*/  IADD3 R2, R2, R8, RZ ;  /* 0x0000000802027210 */ /* 0x024fca0007ffe0ff */
[----:B------:R0:W-:Y:S06]  /*27860*/  STL [R1+0x4], R2 ;  /* 0x0000040201007387 */ /* 0x0001ec0000100800 */
[----:B------:R-:W-:Y:S05]  /*27870*/  @!P0 BRA `(.L_x_2576) ;  /* 0x0000000000108947 */ /* 0x000fea0003800000 */
[----:B0-----:R-:W-:-:S04]  /*27880*/  IADD3 R2, P0, R15, UR4, RZ ;  /* 0x000000040f027c10 */ /* 0x001fc8000ff1e0ff */
[----:B------:R-:W-:-:S05]  /*27890*/  IADD3.X R3, R14, UR5, RZ, P0, !PT ;  /* 0x000000050e037c10 */ /* 0x000fca00087fe4ff */
[----:B------:R0:W5:Y:S01]  /*278a0*/  LDG.E R9, desc[UR60][R2.64] ;  /* 0x0000003c02097981 */ /* 0x000162000c1e1900 */
[----:B------:R-:W-:Y:S05]  /*278b0*/  BRA `(.L_x_2577) ;  /* 0x0000000000107947 */ /* 0x000fea0003800000 */
.L_x_2576:
[----:B------:R-:W-:Y:S05]  /*278c0*/  @!P3 BRA `(.L_x_2577) ;  /* 0x00000000000cb947 */ /* 0x000fea0003800000 */
[----:B------:R-:W2:Y:S04]  /*278d0*/  LDG.E R9, desc[UR60][R6.64] ;  /* 0x0000003c06097981 */ /* 0x000ea8000c1e1900 */
[----:B------:R-:W2:Y:S02]  /*278e0*/  LDG.E R6, desc[UR60][R6.64+0x4] ;  /* 0x0000043c06067981 */ /* 0x000ea4000c1e1900 */
[----:B--2---:R-:W-:-:S07]  /*278f0*/  IMAD.IADD R9, R6, 0x1, -R9 ;  /* 0x0000000106097824 */ /* 0x004fce00078e0a09 */
.L_x_2577:
[----:B0-----:R-:W2:Y:S01]  /*27900*/  @P1 LDG.E R2, desc[UR60][R4.64] ;  /* 0x0000003c04021981 */ /* 0x001ea2000c1e1900 */
[----:B-----5:R-:W-:-:S03]  /*27910*/  IMAD.IADD R9, R9, 0x1, -R8 ;  /* 0x0000000109097824 */ /* 0x020fc600078e0a08 */
[----:B------:R-:W2:Y:S01]  /*27920*/  @P1 LDG.E R4, desc[UR60][R4.64+0x4] ;  /* 0x0000043c04041981 */ /* 0x000ea2000c1e1900 */
[----:B------:R-:W-:Y:S01]  /*27930*/  LEA R3, R17, 0xcf, 0x7 ;  /* 0x000000cf11037811 */ /* 0x000fe200078e38ff */
[----:B------:R-:W-:Y:S01]  /*27940*/  BSSY B0, `(.L_x_2578) ;  /* 0x0000108000007945 */ /* 0x000fe20003800000 */
[----:B------:R-:W-:Y:S02]  /*27950*/  PLOP3.LUT P2, PT, PT, PT, PT, 0x80, 0x0 ;  /* 0x000000000000781c */ /* 0x000fe40003f4f070 */
[----:B--2---:R-:W-:-:S05]  /*27960*/  @P1 IADD3 R0, -R2, R4, RZ ;  /* 0x0000000402001210 */ /* 0x004fca0007ffe1ff */
[----:B------:R-:W-:-:S05]  /*27970*/  IMAD.IADD R2, R9, 0x1, R0 ;  /* 0x0000000109027824 */ /* 0x000fca00078e0200 */
[C---:B------:R-:W-:Y:S01]  /*27980*/  IADD3 R3, R2.reuse, R3, -R10 ;  /* 0x0000000302037210 */ /* 0x040fe20007ffe80a */
[----:B------:R-:W-:-:S04]  /*27990*/  VIADD R2, R2, 0x4f ;  /* 0x0000004f02027836 */ /* 0x000fc80000000000 */
[----:B------:R-:W-:-:S04]  /*279a0*/  IMAD.HI R2, R2, 0x66666667, RZ ;  /* 0x6666666702027827 */ /* 0x000fc800078e02ff */
[----:B------:R-:W-:Y:S01]  /*279b0*/  IMAD.HI R3, R3, 0x66666667, RZ ;  /* 0x6666666703037827 */ /* 0x000fe200078e02ff */
[----:B------:R-:W-:-:S04]  /*279c0*/  SHF.R.U32.HI R4, RZ, 0x1f, R2 ;  /* 0x0000001fff047819 */ /* 0x000fc80000011602 */
[----:B------:R-:W-:Y:S02]  /*279d0*/  LEA.HI.SX32 R4, R2, R4, 0x1b ;  /* 0x0000000402047211 */ /* 0x000fe400078fdaff */
[----:B------:R-:W-:-:S04]  /*279e0*/  SHF.R.U32.HI R2, RZ, 0x1f, R3 ;  /* 0x0000001fff027819 */ /* 0x000fc80000011603 */
[----:B------:R-:W-:-:S04]  /*279f0*/  LEA.HI.SX32 R2, R3, R2, 0x1b ;  /* 0x0000000203027211 */ /* 0x000fc800078fdaff */
[----:B------:R-:W-:-:S05]  /*27a00*/  VIMNMX R6, R4, R2, PT ;  /* 0x0000000204067248 */ /* 0x000fca0003fe0100 */
[----:B------:R-:W-:Y:S01]  /*27a10*/  IMAD R2, R6, 0x50, -R9 ;  /* 0x0000005006027824 */ /* 0x000fe200078e0a09 */
[----:B------:R-:W-:-:S04]  /*27a20*/  IADD3 R9, -R9, RZ, RZ ;  /* 0x000000ff09097210 */ /* 0x000fc80007ffe1ff */
[----:B------:R-:W-:Y:S02]  /*27a30*/  VIMNMX R2, R2, R0, PT ;  /* 0x0000000002027248 */ /* 0x000fe40003fe0100 */
[----:B------:R-:W-:-:S04]  /*27a40*/  VIMNMX R9, RZ, R9, !PT ;  /* 0x00000009ff097248 */ /* 0x000fc80007fe0100 */
[----:B------:R-:W-:Y:S01]  /*27a50*/  ISETP.GT.AND P0, PT, R2, R9, PT ;  /* 0x000000090200720c */ /* 0x000fe20003f04270 */
[----:B------:R0:W-:-:S12]  /*27a60*/  STL [R1+0x20], R6 ;  /* 0x0000200601007387 */ /* 0x0001d80000100800 */
[----:B------:R-:W-:Y:S02]  /*27a70*/  @P0 VIADD R4, R2, 0x4f ;  /* 0x0000004f02040836 */ /* 0x000fe40000000000 */
[----:B------:R-:W-:-:S04]  /*27a80*/  IMAD.WIDE.U32 R2, R9, -0x33333333, RZ ;  /* 0xcccccccd09027825 */ /* 0x000fc800078e00ff */
[----:B------:R-:W-:Y:S01]  /*27a90*/  @P0 IMAD.HI R4, R4, 0x66666667, RZ ;  /* 0x6666666704040827 */ /* 0x000fe200078e02ff */
[----:B------:R-:W-:-:S04]  /*27aa0*/  SHF.R.U32.HI R0, RZ, 0x6, R3 ;  /* 0x00000006ff007819 */ /* 0x000fc80000011603 */
[----:B------:R-:W-:Y:S01]  /*27ab0*/  @P0 SHF.R.U32.HI R3, RZ, 0x1f, R4 ;  /* 0x0000001fff030819 */ /* 0x000fe20000011604 */
[----:B------:R-:W-:-:S03]  /*27ac0*/  IMAD.MOV.U32 R2, RZ, RZ, R0 ;  /* 0x000000ffff027224 */ /* 0x000fc600078e0000 */
[----:B------:R-:W-:-:S04]  /*27ad0*/  @P0 LEA.HI.SX32 R2, R4, R3, 0x1b ;  /* 0x0000000304020211 */ /* 0x000fc800078fdaff */
[----:B------:R-:W-:-:S13]  /*27ae0*/  ISETP.GT.AND P0, PT, R2, R0, PT ;  /* 0x000000000200720c */ /* 0x000fda0003f04270 */
[----:B0-----:R-:W-:Y:S05]  /*27af0*/  @!P0 BRA `(.L_x_2579) ;  /* 0x0000000c00b08947 */ /* 0x001fea0003800000 */
[----:B------:R-:W0:Y:S01]  /*27b00*/  LDC R3, c[0x0][0x428] ;  /* 0x00010a00ff037b82 */ /* 0x000e220000000800 */
[----:B------:R-:W-:Y:S01]  /*27b10*/  UMOV UR4, 0xffffffff ;  /* 0xffffffff00047882 */ /* 0x000fe20000000000 */
[----:B0-----:R-:W-:Y:S02]  /*27b20*/  ISETP.NE.AND P0, PT, R3, 0x1, PT ;  /* 0x000000010300780c */ /* 0x001fe40003f05270 */
[----:B------:R-:W-:-:S11]  /*27b30*/  MOV R3, R18 ;  /* 0x0000001200037202 */ /* 0x000fd60000000f00 */
[----:B------:R-:W0:Y:S08]  /*27b40*/  @P0 LDC R4, c[0x0][0x42c] ;  /* 0x00010b00ff040b82 */ /* 0x000e300000000800 */
[----:B------:R-:W1:Y:S01]  /*27b50*/  @P0 LDC R5, c[0x0][0x430] ;  /* 0x00010c00ff050b82 */ /* 0x000e620000000800 */
[----:B0-----:R-:W-:-:S05]  /*27b60*/  @P0 IMAD.HI.U32 R4, R18, R4, RZ ;  /* 0x0000000412040227 */ /* 0x001fca00078e00ff */
[----:B-1----:R-:W-:Y:S02]  /*27b70*/  @P0 SHF.R.U32.HI R3, RZ, R5, R4 ;  /* 0x00000005ff030219 */ /* 0x002fe40000011604 */
[----:B------:R-:W-:Y:S01]  /*27b80*/  SEL R4, R11, RZ, !P1 ;  /* 0x000000ff0b047207 */ /* 0x000fe20004800000 */
[----:B------:R-:W-:Y:S06]  /*27b90*/  BRA.DIV UR4, `(.L_x_2580) ;  /* 0x0000006a04bc7947 */ /* 0x000fec000b800000 */
.L_x_2776:
[----:B------:R-:W-:-:S03]  /*27ba0*/  UMOV UR4, 0xffffffff ;  /* 0xffffffff00047882 */ /* 0x000fc60000000000 */
[----:B------:R-:W-:Y:S05]  /*27bb0*/  BRA.DIV UR4, `(.L_x_2581) ;  /* 0x0000006a04e87947 */ /* 0x000fea000b800000 */
[----:B------:R-:W-:-:S13]  /*27bc0*/  ELECT P6, URZ, PT ;  /* 0x00000000003f782f */ /* 0x000fda00038c0000 */
.L_x_2779:
[----:B------:R-:W2:Y:S01]  /*27bd0*/  LDL R5, [R1+0x2c] ;  /* 0x00002c0001057983 */ /* 0x000ea20000100800 */
[----:B------:R-:W-:Y:S01]  /*27be0*/  BSSY B1, `(.L_x_2582) ;  /* 0x000000b000017945 */ /* 0x000fe20003800000 */
[----:B------:R-:W0:Y:S01]  /*27bf0*/  S2R R9, SR_CgaCtaId ;  /* 0x0000000000097919 */ /* 0x000e220000008800 */
[----:B--2---:R-:W-:-:S05]  /*27c00*/  VIADD R5, R5, 0x1 ;  /* 0x0000000105057836 */ /* 0x004fca0000000000 */
        /* <DEDUP_REMOVED lines=8> */
.L_x_2780:
[----:B------:R-:W-:Y:S05]  /*27c90*/  BSYNC B1 ;  /* 0x0000000000017941 */ /* 0x000fea0003800000 */
.L_x_2582:
        /* <DEDUP_REMOVED lines=8> */
.L_x_2781:
        /* <DEDUP_REMOVED lines=11> */
.L_x_2587:
[----:B-1----:R-:W2:Y:S01]  /*27dd0*/  LDL R6, [R1+0xc] ;  /* 0x00000c0001067983 */ /* 0x002ea20000100800 */
[----:B------:R-:W-:Y:S01]  /*27de0*/  R2UR UR9, R5 ;  /* 0x00000000050972ca */ /* 0x000fe200000e0000 */
[----:B------:R-:W-:Y:S01]  /*27df0*/  IMAD R7, R2, 0x50, R20 ;  /* 0x0000005002077824 */ /* 0x000fe200078e0214 */
[----:B------:R-:W-:Y:S01]  /*27e00*/  UIADD3 UR4, UP0, UR36, 0x570, URZ ;  /* 0x0000057024047890 */ /* 0x000fe2000ff1e03f */
[----:B------:R-:W-:Y:S01]  /*27e10*/  R2UR UR12, R3 ;  /* 0x00000000030c72ca */ /* 0x000fe200000e0000 */
[----:B------:R-:W-:Y:S01]  /*27e20*/  UMOV UR10, URZ ;  /* 0x0000003f000a7c82 */ /* 0x000fe20008000000 */
[----:B------:R-:W-:Y:S01]  /*27e30*/  VIADD R7, R7, 0xffffffb0 ;  /* 0xffffffb007077836 */ /* 0x000fe20000000000 */
[----:B------:R-:W-:Y:S01]  /*27e40*/  R2UR UR13, R4 ;  /* 0x00000000040d72ca */ /* 0x000fe200000e0000 */
[----:B------:R-:W-:Y:S01]  /*27e50*/  UIADD3.X UR5, URZ, UR37, URZ, UP0, !UPT ;  /* 0x000000253f057290 */ /* 0x000fe200087fe43f */
[----:B------:R-:W-:Y:S02]  /*27e60*/  UMOV UR6, 0x0 ;  /* 0x0000000000067882 */ /* 0x000fe40000000000 */
[----:B------:R-:W-:Y:S01]  /*27e70*/  R2UR UR11, R7 ;  /* 0x00000000070b72ca */ /* 0x000fe200000e0000 */
[----:B------:R-:W-:Y:S01]  /*27e80*/  UMOV UR7, 0x12f00000 ;  /* 0x12f0000000077882 */ /* 0x000fe20000000000 */
[----:B------:R-:W-:Y:S01]  /*27e90*/  UMOV UR17, 0x40 ;  /* 0x0000004000117882 */ /* 0x000fe20000000000 */
        /* <DEDUP_REMOVED lines=21> */
.L_x_2782:
        /* <DEDUP_REMOVED lines=8> */
.L_x_2589:
        /* <DEDUP_REMOVED lines=29> */
.L_x_2585:
[----:B------:R-:W-:Y:S05]  /*28240*/  BSYNC B1 ;  /* 0x0000000000017941 */ /* 0x000fea0003800000 */
.L_x_2584:
[----:B01----:R-:W2:Y:S04]  /*28250*/  LDL.LU R5, [R1+0xc] ;  /* 0x00000c0001057983 */ /* 0x003ea80000300800 */
[----:B------:R-:W3:Y:S01]  /*28260*/  LDL.LU R7, [R1+0x10] ;  /* 0x0000100001077983 */ /* 0x000ee20000300800 */
[----:B------:R-:W-:Y:S01]  /*28270*/  PLOP3.LUT P2, PT, PT, PT, PT, 0x8, 0x0 ;  /* 0x000000000000781c */ /* 0x000fe20003f4e170 */
[----:B--2---:R-:W-:-:S05]  /*28280*/  VIADD R5, R5, 0x1 ;  /* 0x0000000105057836 */ /* 0x004fca0000000000 */
        /* <DEDUP_REMOVED lines=9> */
[C---:B------:R-:W-:Y:S01]  /*28320*/  IMAD R5, R2.reuse, 0x50, R20 ;  /* 0x0000005002057824 */ /* 0x040fe200078e0214 */
[----:B------:R-:W-:-:S03]  /*28330*/  IADD3 R2, R2, -0x1, RZ ;  /* 0xffffffff02027810 */ /* 0x000fc60007ffe0ff */
[----:B------:R-:W-:-:S07]  /*28340*/  VIADD R5, R5, 0xffffff60 ;  /* 0xffffff6005057836 */ /* 0x000fce0000000000 */
.L_x_2596:
[----:B------:R-:W-:Y:S05]  /*28350*/  YIELD ;  /* 0x0000000000007946 */ /* 0x000fea0003800000 */
[----:B------:R-:W-:Y:S04]  /*28360*/  BSSY B1, `(.L_x_2590) ;  /* 0x0000058000017945 */ /* 0x000fe80003800000 */
[----:B0-----:R-:W-:Y:S05]  /*28370*/  @!P6 BRA `(.L_x_2591) ;  /* 0x000000040058e947 */ /* 0x001fea0003800000 */
[----:B------:R-:W2:Y:S04]  /*28380*/  LDL R6, [R1+0xc] ;  /* 0x00000c0001067983 */ /* 0x000ea80000100800 */
[----:B------:R-:W3:Y:S01]  /*28390*/  LDL R7, [R1+0x10] ;  /* 0x0000100001077983 */ /* 0x000ee20000100800 */
[----:B--2---:R-:W-:Y:S01]  /*283a0*/  IMAD R6, R6, 0x8, R9 ;  /* 0x0000000806067824 */ /* 0x004fe200078e0209 */
[----:B---3--:R-:W-:-:S04]  /*283b0*/  SHF.L.U32 R7, R7, 0x1f, RZ ;  /* 0x0000001f07077819 */ /* 0x008fc800000006ff */
[----:B------:R-:W0:Y:S02]  /*283c0*/  SYNCS.PHASECHK.TRANS64.TRYWAIT P0, [R6+URZ+0x388a0], R7 ;  /* 0x0388a007060075a7 */ /* 0x000e24000800017f */
[----:B0-----:R-:W-:Y:S05]  /*283d0*/  @!P0 BRA `(.L_x_2592) ;  /* 0x00000064003c8947 */ /* 0x001fea0003800000 */
.L_x_2783:
[----:B------:R-:W1:Y:S02]  /*283e0*/  S2R R8, SR_TID.X ;  /* 0x0000000000087919 */ /* 0x000e640000002100 */
[----:B-1----:R-:W-:-:S04]  /*283f0*/  LOP3.LUT R8, R8, 0x7f, RZ, 0xc0, !PT ;  /* 0x0000007f08087812 */ /* 0x002fc800078ec0ff */
[----:B------:R-:W-:-:S13]  /*28400*/  ISETP.NE.AND P0, PT, R8, RZ, PT ;  /* 0x000000ff0800720c */ /* 0x000fda0003f05270 */
        /* <DEDUP_REMOVED lines=8> */
.L_x_2593:
        /* <DEDUP_REMOVED lines=32> */
.L_x_2784:
        /* <DEDUP_REMOVED lines=8> */
.L_x_2595:
        /* <DEDUP_REMOVED lines=29> */
.L_x_2591:
[----:B------:R-:W-:Y:S05]  /*288e0*/  BSYNC B1 ;  /* 0x0000000000017941 */ /* 0x000fea0003800000 */
.L_x_2590:
        /* <DEDUP_REMOVED lines=13> */
.L_x_2579:
[----:B------:R-:W-:Y:S05]  /*289c0*/  BSYNC B0 ;  /* 0x0000000000007941 */ /* 0x000fea0003800000 */
.L_x_2578:
        /* <DEDUP_REMOVED lines=10> */
[----:B0-----:R-:W0:Y:S01]  /*28a70*/  S2R R7, SR_LANEID ;  /* 0x0000000000077919 */ /* 0x001e220000000000 */
[----:B------:R-:W-:Y:S01]  /*28a80*/  VOTEU.ANY UR4, UPT, PT ;  /* 0x0000000000047886 */ /* 0x000fe200038e0100 */
[----:B------:R-:W1:Y:S01]  /*28a90*/  LDC.64 R2, c[0x0][0xc38] ;  /* 0x00030e00ff027b82 */ /* 0x000e620000000a00 */
[----:B------:R-:W0:Y:S08]  /*28aa0*/  FLO.U32 R0, UR4 ;  /* 0x0000000400007d00 */ /* 0x000e3000080e0000 */
        /* <DEDUP_REMOVED lines=9> */
.L_x_2598:
[----:B------:R-:W1:Y:S01]  /*28b40*/  S2R R3, SR_CgaCtaId ;  /* 0x0000000000037919 */ /* 0x000e620000008800 */
[----:B------:R-:W-:-:S04]  /*28b50*/  MOV R0, 0x400 ;  /* 0x0000040000007802 */ /* 0x000fc80000000f00 */
[----:B-1----:R-:W-:-:S05]  /*28b60*/  LEA R2, R3, R0, 0x18 ;  /* 0x0000000003027211 */ /* 0x002fca00078ec0ff */
[----:B------:R1:W-:Y:S01]  /*28b70*/  STL [R1+0x14], R2 ;  /* 0x0000140201007387 */ /* 0x0003e20000100800 */
[----:B------:R-:W-:-:S05]  /*28b80*/  VIADD R0, R2, 0x24400 ;  /* 0x0002440002007836 */ /* 0x000fca0000000000 */
[----:B------:R-:W-:-:S13]  /*28b90*/  LOP3.LUT P0, RZ, R0, 0x3ff, RZ, 0xc0, !PT ;  /* 0x000003ff00ff7812 */ /* 0x000fda000780c0ff */
[----:B-1----:R-:W-:Y:S05]  /*28ba0*/  @!P0 BRA `(.L_x_2600) ;  /* 0x0000000000408947 */ /* 0x002fea0003800000 */
[----:B------:R-:W-:Y:S01]  /*28bb0*/  MOV R2, 0x0 ;  /* 0x0000000000027802 */ /* 0x000fe20000000f00 */
[----:B------:R-:W-:Y:S01]  /*28bc0*/  ULDC.64 UR6, c[0x4][0xa8] ;  /* 0x01002a0000067ab9 */ /* 0x000fe20000000a00 */
[----:B------:R-:W-:Y:S01]  /*28bd0*/  ULDC.64 UR8, c[0x4][0xb0] ;  /* 0x01002c0000087ab9 */ /* 0x000fe20000000a00 */
[----:B------:R-:W-:Y:S01]  /*28be0*/  ULDC.64 UR4, c[0x4][0x8] ;  /* 0x0100020000047ab9 */ /* 0x000fe20000000a00 */
[----:B------:R-:W-:Y:S01]  /*28bf0*/  MOV R4, UR6 ;  /* 0x0000000600047c02 */ /* 0x000fe20008000f00 */
[----:B------:R-:W-:Y:S01]  /*28c00*/  IMAD.U32 R5, RZ, RZ, UR7 ;  /* 0x00000007ff057e24 */ /* 0x000fe2000f8e00ff */
[----:B------:R-:W1:Y:S01]  /*28c10*/  LDC.64 R2, c[0x4][R2] ;  /* 0x0100000002027b82 */ /* 0x000e620000000a00 */
[----:B------:R-:W-:Y:S01]  /*28c20*/  IMAD.U32 R6, RZ, RZ, UR8 ;  /* 0x00000008ff067e24 */ /* 0x000fe2000f8e00ff */
[----:B0-----:R-:W-:Y:S01]  /*28c30*/  MOV R7, UR9 ;  /* 0x0000000900077c02 */ /* 0x001fe20008000f00 */
[----:B------:R-:W-:Y:S01]  /*28c40*/  IMAD.U32 R10, RZ, RZ, UR4 ;  /* 0x00000004ff0a7e24 */ /* 0x000fe2000f8e00ff */
[----:B------:R-:W-:Y:S01]  /*28c50*/  MOV R8, 0x70 ;  /* 0x0000007000087802 */ /* 0x000fe20000000f00 */
[----:B------:R-:W-:-:S02]  /*28c60*/  IMAD.U32 R11, RZ, RZ, UR5 ;  /* 0x00000005ff0b7e24 */ /* 0x000fc4000f8e00ff */
[----:B------:R-:W-:Y:S02]  /*28c70*/  IMAD.MOV.U32 R12, RZ, RZ, 0x1 ;  /* 0x00000001ff0c7424 */ /* 0x000fe400078e00ff */
[----:B------:R-:W-:-:S07]  /*28c80*/  IMAD.MOV.U32 R13, RZ, RZ, RZ ;  /* 0x000000ffff0d7224 */ /* 0x000fce00078e00ff */
[----:B------:R-:W-:-:S07]  /*28c90*/  LEPC R20, `(.L_x_2600) ;  /* 0x000000001014794e */ /* 0x000fce0000000000 */
[----:B-1----:R-:W-:Y:S05]  /*28ca0*/  CALL.ABS.NOINC R2 ;  /* 0x0000000002007343 */ /* 0x002fea0003c00000 */
.L_x_2600:
        /* <DEDUP_REMOVED lines=13> */
[----:B0-----:R-:W-:Y:S01]  /*28d80*/  IMAD.U32 R7, RZ, RZ, UR9 ;  /* 0x00000009ff077e24 */ /* 0x001fe2000f8e00ff */
[----:B------:R-:W-:Y:S01]  /*28d90*/  MOV R13, RZ ;  /* 0x000000ff000d7202 */ /* 0x000fe20000000f00 */
[----:B------:R-:W-:-:S02]  /*28da0*/  IMAD.U32 R10, RZ, RZ, UR4 ;  /* 0x00000004ff0a7e24 */ /* 0x000fc4000f8e00ff */
[----:B------:R-:W-:Y:S02]  /*28db0*/  IMAD.MOV.U32 R8, RZ, RZ, 0x70 ;  /* 0x00000070ff087424 */ /* 0x000fe400078e00ff */
[----:B-1----:R-:W-:-:S07]  /*28dc0*/  IMAD.MOV.U32 R12, RZ, RZ, 0x1 ;  /* 0x00000001ff0c7424 */ /* 0x002fce00078e00ff */
[----:B------:R-:W-:-:S07]  /*28dd0*/  LEPC R20, `(.L_x_2602) ;  /* 0x000000001014794e */ /* 0x000fce0000000000 */
[----:B--2---:R-:W-:Y:S05]  /*28de0*/  CALL.ABS.NOINC R2 ;  /* 0x0000000002007343 */ /* 0x004fea0003c00000 */
.L_x_2602:
        /* <DEDUP_REMOVED lines=15> */
[----:B0-----:R-:W-:Y:S05]  /*28ee0*/  CALL.ABS.NOINC R2 ;  /* 0x0000000002007343 */ /* 0x001fea0003c00000 */
.L_x_2601:
[----:B------:R-:W2:Y:S01]  /*28ef0*/  LDL.LU R2, [R1+0x24] ;  /* 0x0000240001027983 */ /* 0x000ea20000300800 */
[----:B------:R-:W-:-:S03]  /*28f00*/  ULDC.64 UR4, c[0x0][0x9f8] ;  /* 0x00027e0000047ab9 */ /* 0x000fc60000000a00 */
[----:B------:R-:W3:Y:S04]  /*28f10*/  LDL.LU R0, [R1+0x28] ;  /* 0x0000280001007983 */ /* 0x000ee80000300800 */
[----:B------:R-:W4:Y:S04]  /*28f20*/  LDL.LU R4, [R1+0x30] ;  /* 0x0000300001047983 */ /* 0x000f280000300800 */
[----:B------:R-:W4:Y:S01]  /*28f30*/  LDL.LU R6, [R1+0x1c] ;  /* 0x00001c0001067983 */ /* 0x000f220000300800 */
[----:B------:R-:W-:-:S04]  /*28f40*/  ISETP.NE.U32.AND P0, PT, RZ, UR4, PT ;  /* 0x00000004ff007c0c */ /* 0x000fc8000bf05070 */
[----:B------:R-:W-:Y:S01]  /*28f50*/  ISETP.NE.AND.EX P0, PT, RZ, UR5, PT, P0 ;  /* 0x00000005ff007c0c */ /* 0x000fe2000bf05300 */
[----:B0-----:R-:W0:Y:S02]  /*28f60*/  S2R R8, SR_TID.X ;  /* 0x0000000000087919 */ /* 0x001e240000002100 */
        /* <DEDUP_REMOVED lines=9> */
[----:B----4-:R-:W-:-:S06]  /*29000*/  IMAD.MOV.U32 R0, RZ, RZ, R6 ;  /* 0x000000ffff007224 */ /* 0x010fcc00078e0006 */
[----:B------:R0:W5:Y:S01]  /*29010*/  @P0 LDG.E R0, desc[UR60][R2.64] ;  /* 0x0000003c02000981 */ /* 0x000162000c1e1900 */
[----:B------:R-:W-:Y:S01]  /*29020*/  PLOP3.LUT P1, PT, P6, PT, PT, 0x8, 0x0 ;  /* 0x000000000000781c */ /* 0x000fe2000372e170 */
[----:B0-----:R-:W-:Y:S02]  /*29030*/  IMAD R2, R17, 0x80, R4 ;  /* 0x0000008011027824 */ /* 0x001fe400078e0204 */
[----:B------:R-:W0:Y:S02]  /*29040*/  LDC R4, c[0x0][0x428] ;  /* 0x00010a00ff047b82 */ /* 0x000e240000000800 */
[----:B0-----:R-:W-:-:S13]  /*29050*/  ISETP.NE.AND P0, PT, R4, 0x1, PT ;  /* 0x000000010400780c */ /* 0x001fda0003f05270 */
[----:B------:R-:W0:Y:S08]  /*29060*/  @P0 LDC R5, c[0x0][0x42c] ;  /* 0x00010b00ff050b82 */ /* 0x000e300000000800 */
[----:B------:R-:W1:Y:S01]  /*29070*/  @P0 LDC R4, c[0x0][0x430] ;  /* 0x00010c00ff040b82 */ /* 0x000e620000000800 */
[----:B0-----:R-:W-:Y:S01]  /*29080*/  @P0 IMAD.HI.U32 R7, R18, R5, RZ ;  /* 0x0000000512070227 */ /* 0x001fe200078e00ff */
[----:B------:R-:W-:-:S04]  /*29090*/  MOV R5, R18 ;  /* 0x0000001200057202 */ /* 0x000fc80000000f00 */
[----:B-1----:R-:W-:Y:S02]  /*290a0*/  @P0 SHF.R.U32.HI R5, RZ, R4, R7 ;  /* 0x00000004ff050219 */ /* 0x002fe40000011607 */
[----:B------:R-:W-:-:S04]  /*290b0*/  ISETP.NE.U32.AND P0, PT, RZ, UR4, PT ;  /* 0x00000004ff007c0c */ /* 0x000fc8000bf05070 */
[----:B------:R-:W-:-:S04]  /*290c0*/  ISETP.NE.AND.EX P0, PT, RZ, UR5, PT, P0 ;  /* 0x00000005ff007c0c */ /* 0x000fc8000bf05300 */
[----:B------:R-:W-:-:S09]  /*290d0*/  SEL R3, R6, RZ, !P0 ;  /* 0x000000ff06037207 */ /* 0x000fd20004000000 */
.L_x_2603:
        /* <DEDUP_REMOVED lines=16> */
.L_x_2604:
        /* <DEDUP_REMOVED lines=15> */
.L_x_2605:
        /* <DEDUP_REMOVED lines=15> */
.L_x_2606:
        /* <DEDUP_REMOVED lines=9> */
[----:B------:R-:W2:Y:S01]  /*29450*/  LDL R4, [R1+0x20] ;  /* 0x0000200001047983 */ /* 0x000ea20000100800 */
[----:B------:R-:W0:Y:S01]  /*29460*/  LDC.64 R8, c[0x0][0x3f8] ;  /* 0x0000fe00ff087b82 */ /* 0x000e220000000a00 */
[----:B------:R-:W-:Y:S02]  /*29470*/  ULDC.64 UR4, c[0x0][0xa08] ;  /* 0x0002820000047ab9 */ /* 0x000fe40000000a00 */
[----:B0-----:R-:W-:Y:S01]  /*29480*/  LOP3.LUT P0, RZ, R8, UR4, RZ, 0xfc, !PT ;  /* 0x0000000408ff7c12 */ /* 0x001fe2000f80fcff */
[----:B------:R-:W-:-:S03]  /*29490*/  UMOV UR4, 0xffffffff ;  /* 0xffffffff00047882 */ /* 0x000fc60000000000 */
[----:B------:R-:W-:-:S04]  /*294a0*/  LOP3.LUT P0, RZ, R9, UR5, RZ, 0xfc, P0 ;  /* 0x0000000509ff7c12 */ /* 0x000fc8000800fcff */
[----:B-----5:R-:W-:Y:S01]  /*294b0*/  SEL R6, R0, RZ, !P0 ;  /* 0x000000ff00067207 */ /* 0x020fe20004000000 */
[----:B--2---:R-:W-:Y:S01]  /*294c0*/  VIADD R4, R4, 0xffffffff ;  /* 0xffffffff04047836 */ /* 0x004fe20000000000 */
[----:B------:R-:W-:Y:S07]  /*294d0*/  BRA.DIV UR4, `(.L_x_2607) ;  /* 0x0000005604247947 */ /* 0x000fee000b800000 */
.L_x_2787:
[----:B------:R-:W-:Y:S01]  /*294e0*/  UMOV UR4, 0xffffffff ;  /* 0xffffffff00047882 */ /* 0x000fe20000000000 */
[----:B------:R-:W-:Y:S02]  /*294f0*/  SHF.R.S32.HI R17, RZ, 0x1f, R0 ;  /* 0x0000001fff117819 */ /* 0x000fe40000011400 */
[----:B------:R-:W-:Y:S05]  /*29500*/  BRA.DIV UR4, `(.L_x_2608) ;  /* 0x00000056044c7947 */ /* 0x000fea000b800000 */
[----:B------:R-:W-:-:S13]  /*29510*/  ELECT P6, URZ, PT ;  /* 0x00000000003f782f */ /* 0x000fda00038c0000 */
.L_x_2790:
[----:B------:R-:W-:Y:S05]  /*29520*/  @!P6 BRA `(.L_x_2609) ;  /* 0x000000040034e947 */ /* 0x000fea0003800000 */
[----:B------:R-:W-:-:S04]  /*29530*/  ISETP.NE.U32.AND P0, PT, R8, RZ, PT ;  /* 0x000000ff0800720c */ /* 0x000fc80003f05070 */
        /* <DEDUP_REMOVED lines=19> */
.L_x_2610:
        /* <DEDUP_REMOVED lines=9> */
.L_x_2791:
        /* <DEDUP_REMOVED lines=11> */
.L_x_2612:
        /* <DEDUP_REMOVED lines=37> */
.L_x_2609:
        /* <DEDUP_REMOVED lines=55> */
.L_x_2792:
[----:B------:R-:W-:Y:S05]  /*29d70*/  BSYNC B0 ;  /* 0x0000000000007941 */ /* 0x000fea0003800000 */
.L_x_2613:
        /* <DEDUP_REMOVED lines=20> */
[----:B------:R-:W-:Y:S02]  /*29ec0*/  IMAD.MOV.U32 R2, RZ, RZ, R6 ;  /* 0x000000ffff027224 */ /* 0x000fe400078e0006 */
[----:B------:R-:W-:Y:S01]  /*29ed0*/  IMAD.MOV.U32 R3, RZ, RZ, R10 ;  /* 0x000000ffff037224 */ /* 0x000fe200078e000a */
[----:B------:R-:W-:-:S13]  /*29ee0*/  ISETP.NE.AND.EX P0, PT, R9, RZ, PT, P0 ;  /* 0x000000ff0900720c */ /* 0x000fda0003f05300 */
[----:B------:R-:W-:Y:S05]  /*29ef0*/  @!P0 BRA `(.L_x_2621) ;  /* 0x0000000000448947 */ /* 0x000fea0003800000 */
[----:B------:R-:W0:Y:S01]  /*29f00*/  LDC R15, c[0x0][0x41c] ;  /* 0x00010700ff0f7b82 */ /* 0x000e220000000800 */
[----:B------:R-:W-:Y:S01]  /*29f10*/  ULDC.64 UR4, c[0x0][0x408] ;  /* 0x0001020000047ab9 */ /* 0x000fe20000000a00 */
[----:B0-----:R-:W-:-:S13]  /*29f20*/  ISETP.NE.AND P0, PT, R15, 0x1, PT ;  /* 0x000000010f00780c */ /* 0x001fda0003f05270 */
[----:B------:R-:W0:Y:S02]  /*29f30*/  @P0 LDC.64 R2, c[0x0][0x420] ;  /* 0x00010800ff020b82 */ /* 0x000e240000000a00 */
[----:B0-----:R-:W-:Y:S01]  /*29f40*/  @P0 IMAD.HI.U32 R7, R10, R2, RZ ;  /* 0x000000020a070227 */ /* 0x001fe200078e00ff */
[----:B------:R-:W-:-:S04]  /*29f50*/  MOV R2, R10 ;  /* 0x0000000a00027202 */ /* 0x000fc80000000f00 */
[----:B------:R-:W-:Y:S01]  /*29f60*/  @P0 SHF.R.U32.HI R2, RZ, R3, R7 ;  /* 0x00000003ff020219 */ /* 0x000fe20000011607 */
[----:B------:R-:W-:-:S03]  /*29f70*/  IMAD R7, R17, UR4, RZ ;  /* 0x0000000411077c24 */ /* 0x000fc6000f8e02ff */
[--C-:B------:R-:W-:Y:S01]  /*29f80*/  SHF.R.S32.HI R3, RZ, 0x1f, R2.reuse ;  /* 0x0000001fff037819 */ /* 0x100fe20000011402 */
        /* <DEDUP_REMOVED lines=8> */
.L_x_2621:
[----:B0-----:R-:W0:Y:S01]  /*2a010*/  S2R R8, SR_CgaCtaId ;  /* 0x0000000000087919 */ /* 0x001e220000008800 */
[----:B------:R-:W-:-:S04]  /*2a020*/  MOV R7, 0x400 ;  /* 0x0000040000077802 */ /* 0x000fc80000000f00 */
[----:B0-----:R-:W-:Y:S02]  /*2a030*/  LEA R7, R8, R7, 0x18 ;  /* 0x0000000708077211 */ /* 0x001fe400078ec0ff */
[----:B------:R-:W-:Y:S02]  /*2a040*/  SHF.L.U32 R8, R14, 0x1f, RZ ;  /* 0x0000001f0e087819 */ /* 0x000fe400000006ff */
[----:B------:R-:W-:-:S04]  /*2a050*/  LEA R7, R11, R7, 0x3 ;  /* 0x000000070b077211 */ /* 0x000fc800078e18ff */
[----:B------:R-:W0:Y:S02]  /*2a060*/  SYNCS.PHASECHK.TRANS64.TRYWAIT P0, [R7+URZ+0x38840], R8 ;  /* 0x03884008070075a7 */ /* 0x000e24000800017f */
[----:B0-----:R-:W-:Y:S05]  /*2a070*/  @!P0 BRA `(.L_x_2622) ;  /* 0x0000004800c48947 */ /* 0x001fea0003800000 */
.L_x_2793:
        /* <DEDUP_REMOVED lines=11> */
.L_x_2623:
        /* <DEDUP_REMOVED lines=42> */
.L_x_2794:
        /* <DEDUP_REMOVED lines=13> */
.L_x_2625:
[----:B01----:R-:W2:Y:S01]  /*2a4a0*/  LDL.LU R7, [R1] ;  /* 0x0000000001077983 */ /* 0x003ea20000300800 */
[----:B------:R-:W-:Y:S01]  /*2a4b0*/  MOV R9, 0x400 ;  /* 0x0000040000097802 */ /* 0x000fe20000000f00 */
[----:B------:R-:W0:Y:S01]  /*2a4c0*/  S2R R12, SR_CgaCtaId ;  /* 0x00000000000c7919 */ /* 0x000e220000008800 */
[----:B------:R-:W-:Y:S01]  /*2a4d0*/  R2UR UR11, R4 ;  /* 0x00000000040b72ca */ /* 0x000fe200000e0000 */
[----:B------:R-:W-:Y:S01]  /*2a4e0*/  UIADD3 UR4, UP0, UR36, 0x470, URZ ;  /* 0x0000047024047890 */ /* 0x000fe2000ff1e03f */
[----:B------:R-:W-:Y:S02]  /*2a4f0*/  R2UR UR13, R6 ;  /* 0x00000000060d72ca */ /* 0x000fe400000e0000 */
[----:B------:R-:W-:Y:S02]  /*2a500*/  R2UR UR12, R5 ;  /* 0x00000000050c72ca */ /* 0x000fe400000e0000 */
[----:B0-----:R-:W-:Y:S02]  /*2a510*/  LEA R9, R12, R9, 0x18 ;  /* 0x000000090c097211 */ /* 0x001fe400078ec0ff */
[----:B--2---:R-:W-:-:S02]  /*2a520*/  MOV R8, R7 ;  /* 0x0000000700087202 */ /* 0x004fc40000000f00 */
[----:B------:R-:W2:Y:S01]  /*2a530*/  LDL R7, [R1+0x4] ;  /* 0x0000040001077983 */ /* 0x000ea20000100800 */
[----:B------:R-:W-:Y:S01]  /*2a540*/  UMOV UR10, URZ ;  /* 0x0000003f000a7c82 */ /* 0x000fe20008000000 */
[----:B------:R-:W-:Y:S01]  /*2a550*/  UMOV UR6, 0x0 ;  /* 0x0000000000067882 */ /* 0x000fe20000000000 */
[--C-:B------:R-:W-:Y:S01]  /*2a560*/  IMAD R4, R8, 0x8, R9.reuse ;  /* 0x0000000808047824 */ /* 0x100fe200078e0209 */
[----:B------:R-:W-:Y:S01]  /*2a570*/  UMOV UR7, 0x14f00000 ;  /* 0x14f0000000077882 */ /* 0x000fe20000000000 */
[----:B------:R-:W-:Y:S01]  /*2a580*/  UMOV UR17, 0x40 ;  /* 0x0000004000117882 */ /* 0x000fe20000000000 */
[----:B------:R-:W-:Y:S02]  /*2a590*/  IMAD.MOV.U32 R6, RZ, RZ, R2 ;  /* 0x000000ffff067224 */ /* 0x000fe400078e0002 */
[----:B------:R-:W-:Y:S01]  /*2a5a0*/  R2UR UR9, R4 ;  /* 0x00000000040972ca */ /* 0x000fe200000e0000 */
[----:B------:R-:W-:-:S05]  /*2a5b0*/  IMAD R4, R8, 0xa000, R9 ;  /* 0x0000a00008047824 */ /* 0x000fca00078e0209 */
[----:B------:R-:W-:Y:S02]  /*2a5c0*/  R2UR UR16, R4 ;  /* 0x00000000041072ca */ /* 0x000fe400000e0000 */
[----:B------:R-:W-:-:S05]  /*2a5d0*/  MOV R4, R3 ;  /* 0x0000000300047202 */ /* 0x000fca0000000f00 */
[----:B------:R-:W-:-:S06]  /*2a5e0*/  UIADD3 UR9, UR9, 0x38850, URZ ;  /* 0x0003885009097890 */ /* 0x000fcc000fffe03f */
[----:B------:R-:W-:Y:S02]  /*2a5f0*/  UIADD3 UR8, UR16, 0x400, URZ ;  /* 0x0000040010087890 */ /* 0x000fe4000fffe03f */
[----:B------:R-:W-:Y:S02]  /*2a600*/  UIADD3 UR14, UR16, 0x2c00, URZ ;  /* 0x00002c00100e7890 */ /* 0x000fe4000fffe03f */
[----:B------:R-:W-:Y:S02]  /*2a610*/  UIADD3 UR15, UR16, 0x5400, URZ ;  /* 0x00005400100f7890 */ /* 0x000fe4000fffe03f */
[----:B------:R-:W-:Y:S01]  /*2a620*/  UIADD3 UR16, UR16, 0x7c00, URZ ;  /* 0x00007c0010107890 */ /* 0x000fe2000fffe03f */
        /* <DEDUP_REMOVED lines=16> */
.L_x_2620:
[----:B------:R-:W-:Y:S05]  /*2a730*/  BSYNC B2 ;  /* 0x0000000000027941 */ /* 0x000fea0003800000 */
.L_x_2619:
[----:B------:R-:W2:Y:S04]  /*2a740*/  LDL.LU R2, [R1+0x20] ;  /* 0x0000200001027983 */ /* 0x000ea80000300800 */
[----:B------:R0:W-:Y:S04]  /*2a750*/  STL [R1], R11 ;  /* 0x0000000b01007387 */ /* 0x0001e80000100800 */
[----:B------:R0:W-:Y:S02]  /*2a760*/  STL [R1+0x8], R14 ;  /* 0x0000080e01007387 */ /* 0x0001e40000100800 */
[----:B0-2---:R-:W-:-:S07]  /*2a770*/  VIADD R7, R2, 0xfffffffd ;  /* 0xfffffffd02077836 */ /* 0x005fce0000000000 */
.L_x_2618:
[----:B------:R-:W-:Y:S05]  /*2a780*/  BSYNC B1 ;  /* 0x0000000000017941 */ /* 0x000fea0003800000 */
.L_x_2617:
[----:B------:R-:W-:-:S13]  /*2a790*/  ISETP.NE.AND P0, PT, R10, RZ, PT ;  /* 0x000000ff0a00720c */ /* 0x000fda0003f05270 */
[----:B------:R-:W-:Y:S05]  /*2a7a0*/  @!P0 BRA `(.L_x_2616) ;  /* 0x0000001000688947 */ /* 0x000fea0003800000 */
[----:B------:R-:W-:-:S07]  /*2a7b0*/  IMAD.MOV.U32 R11, RZ, RZ, R6 ;  /* 0x000000ffff0b7224 */ /* 0x000fce00078e0006 */
.L_x_2640:
        /* <DEDUP_REMOVED lines=29> */
[----:B------:R-:W-:-:S04]  /*2a990*/  LEA R10, P0, R2, UR4, 0x2 ;  /* 0x00000004020a7c11 */ /* 0x000fc8000f8010ff */
[----:B------:R-:W-:-:S06]  /*2a9a0*/  LEA.HI.X R11, R2, UR5, R3, 0x2, P0 ;  /* 0x00000005020b7c11 */ /* 0x000fcc00080f1403 */
[----:B------:R0:W5:Y:S03]  /*2a9b0*/  LDG.E R11, desc[UR60][R10.64] ;  /* 0x0000003c0a0b7981 */ /* 0x000166000c1e1900 */
.L_x_2628:
[----:B------:R-:W1:Y:S01]  /*2a9c0*/  S2R R3, SR_CgaCtaId ;  /* 0x0000000000037919 */ /* 0x000e620000008800 */
[----:B------:R-:W-:-:S04]  /*2a9d0*/  MOV R2, 0x400 ;  /* 0x0000040000027802 */ /* 0x000fc80000000f00 */
[----:B-1----:R-:W-:Y:S02]  /*2a9e0*/  LEA R2, R3, R2, 0x18 ;  /* 0x0000000203027211 */ /* 0x002fe400078ec0ff */
[----:B------:R-:W-:-:S03]  /*2a9f0*/  SHF.L.U32 R3, R9, 0x1f, RZ ;  /* 0x0000001f09037819 */ /* 0x000fc600000006ff */
[----:B------:R-:W-:-:S04]  /*2aa00*/  IMAD R2, R8, 0x8, R2 ;  /* 0x0000000808027824 */ /* 0x000fc800078e0202 */
[----:B------:R-:W1:Y:S02]  /*2aa10*/  SYNCS.PHASECHK.TRANS64.TRYWAIT P0, [R2+URZ+0x38840], R3 ;  /* 0x03884003020075a7 */ /* 0x000e64000800017f */
[----:B-1----:R-:W-:Y:S05]  /*2aa20*/  @!P0 BRA `(.L_x_2629) ;  /* 0x0000004000808947 */ /* 0x002fea0003800000 */
.L_x_2795:
[----:B0-----:R-:W0:Y:S02]  /*2aa30*/  S2R R10, SR_TID.X ;  /* 0x00000000000a7919 */ /* 0x001e240000002100 */
[----:B0-----:R-:W-:-:S04]  /*2aa40*/  LOP3.LUT R10, R10, 0x7f, RZ, 0xc0, !PT ;  /* 0x0000007f0a0a7812 */ /* 0x001fc800078ec0ff */
[----:B------:R-:W-:-:S13]  /*2aa50*/  ISETP.NE.AND P0, PT, R10, RZ, PT ;  /* 0x000000ff0a00720c */ /* 0x000fda0003f05270 */
[----:B------:R-:W-:Y:S05]  /*2aa60*/  @P0 BRA `(.L_x_2630) ;  /* 0x00000000001c0947 */ /* 0x000fea0003800000 */
[----:B------:R-:W0:Y:S01]  /*2aa70*/  S2R R10, SR_TID.X ;  /* 0x00000000000a7919 */ /* 0x000e220000002100 */
[----:B-1----:R-:W-:-:S04]  /*2aa80*/  MOV R3, 0xa000 ;  /* 0x0000a00000037802 */ /* 0x002fc80000000f00 */
[----:B------:R2:W-:Y:S01]  /*2aa90*/  SYNCS.ARRIVE.TRANS64 RZ, [R2+URZ+0x38830], R3 ;  /* 0x0388300302ff79a7 */ /* 0x0005e2000800003f */
[----:B0-----:R-:W-:-:S04]  /*2aaa0*/  LOP3.LUT R10, R10, 0x1f, RZ, 0xc0, !PT ;  /* 0x0000001f0a0a7812 */ /* 0x001fc800078ec0ff */
[----:B------:R-:W-:-:S13]  /*2aab0*/  ISETP.NE.AND P1, PT, R10, RZ, PT ;  /* 0x000000ff0a00720c */ /* 0x000fda0003f25270 */
[----:B--2---:R-:W-:Y:S05]  /*2aac0*/  @!P1 BRA `(.L_x_2630) ;  /* 0x0000000000049947 */ /* 0x004fea0003800000 */
[----:B------:R-:W-:Y:S01]  /*2aad0*/  BPT.TRAP 0x1 ;  /* 0x000000040000795c */ /* 0x000fe20000300000 */
.L_x_2630:
        /* <DEDUP_REMOVED lines=42> */
.L_x_2796:
        /* <DEDUP_REMOVED lines=8> */
.L_x_2632:
        /* <DEDUP_REMOVED lines=39> */
.L_x_2627:
[----:B------:R-:W-:Y:S05]  /*2b070*/  BSYNC B1 ;  /* 0x0000000000017941 */ /* 0x000fea0003800000 */
.L_x_2626:
        /* <DEDUP_REMOVED lines=29> */
[----:B------:R-:W-:-:S05]  /*2b250*/  LEA.HI.X R13, R2, UR5, R11, 0x2, P0 ;  /* 0x00000005020d7c11 */ /* 0x000fca00080f140b */
[----:B------:R1:W5:Y:S04]  /*2b260*/  LDG.E R11, desc[UR60][R12.64] ;  /* 0x0000003c0c0b7981 */ /* 0x000368000c1e1900 */
.L_x_2635:
[----:B------:R-:W2:Y:S01]  /*2b270*/  S2R R3, SR_CgaCtaId ;  /* 0x0000000000037919 */ /* 0x000ea20000008800 */
[----:B------:R-:W-:-:S04]  /*2b280*/  MOV R2, 0x400 ;  /* 0x0000040000027802 */ /* 0x000fc80000000f00 */
[----:B--2---:R-:W-:Y:S02]  /*2b290*/  LEA R2, R3, R2, 0x18 ;  /* 0x0000000203027211 */ /* 0x004fe400078ec0ff */
[----:B------:R-:W-:-:S03]  /*2b2a0*/  SHF.L.U32 R3, R14, 0x1f, RZ ;  /* 0x0000001f0e037819 */ /* 0x000fc600000006ff */
[----:B------:R-:W-:-:S04]  /*2b2b0*/  IMAD R2, R15, 0x8, R2 ;  /* 0x000000080f027824 */ /* 0x000fc800078e0202 */
[----:B------:R-:W2:Y:S02]  /*2b2c0*/  SYNCS.PHASECHK.TRANS64.TRYWAIT P0, [R2+URZ+0x38840], R3 ;  /* 0x03884003020075a7 */ /* 0x000ea4000800017f */
[----:B--2---:R-:W-:Y:S05]  /*2b2d0*/  @!P0 BRA `(.L_x_2636) ;  /* 0x00000038007c8947 */ /* 0x004fea0003800000 */
.L_x_2797:
        /* <DEDUP_REMOVED lines=11> */
.L_x_2637:
[----:B------:R-:W3:Y:S01]  /*2b390*/  LDL R13, [R1] ;  /* 0x00000000010d7983 */ /* 0x000ee20000100800 */
[----:B0-----:R-:W-:-:S03]  /*2b3a0*/  MOV R14, 0x400 ;  /* 0x00000400000e7802 */ /* 0x001fc60000000f00 */
        /* <DEDUP_REMOVED lines=28> */
[----:B------:R-:W-:Y:S01]  /*2b570*/  LEA R2, R8, R2, 0x3 ;  /* 0x0000000208027211 */ /* 0x000fe200078e18ff */
        /* <DEDUP_REMOVED lines=11> */
.L_x_2798:
        /* <DEDUP_REMOVED lines=8> */
.L_x_2639:
        /* <DEDUP_REMOVED lines=20> */
[----:B------:R-:W-:Y:S01]  /*2b7f0*/  IMAD.MOV.U32 R4, RZ, RZ, R10 ;  /* 0x000000ffff047224 */ /* 0x000fe200078e000a */
[----:B------:R-:W-:Y:S02]  /*2b800*/  MOV R6, R11 ;  /* 0x0000000b00067202 */ /* 0x000fe40000000f00 */
        /* <DEDUP_REMOVED lines=16> */
.L_x_2634:
[----:B------:R-:W-:Y:S05]  /*2b910*/  BSYNC B1 ;  /* 0x0000000000017941 */ /* 0x000fea0003800000 */
.L_x_2633:
[C---:B------:R-:W-:Y:S01]  /*2b920*/  ISETP.GT.AND P0, PT, R7.reuse, 0x1, PT ;  /* 0x000000010700780c */ /* 0x040fe20003f04270 */
[----:B------:R-:W-:-:S12]  /*2b930*/  VIADD R7, R7, 0xfffffffe ;  /* 0xfffffffe07077836 */ /* 0x000fd80000000000 */
[----:B------:R-:W-:Y:S05]  /*2b940*/  @P0 BRA `(.L_x_2640) ;  /* 0xffffffec009c0947 */ /* 0x000fea000383ffff */
.L_x_2616:
[----:B------:R-:W-:Y:S05]  /*2b950*/  BSYNC B0 ;  /* 0x0000000000007941 */ /* 0x000fea0003800000 */
.L_x_2615:
        /* <DEDUP_REMOVED lines=8> */
[----:B------:R-:W1:Y:S02]  /*2b9e0*/  FLO.U32 R0, UR4 ;  /* 0x0000000400007d00 */ /* 0x000e6400080e0000 */
        /* <DEDUP_REMOVED lines=8> */
.L_x_2642:
[----:B------:R-:W-:Y:S05]  /*2ba70*/  BSYNC B0 ;  /* 0x0000000000007941 */ /* 0x000fea0003800000 */
.L_x_2641:
        /* <DEDUP_REMOVED lines=11> */
.L_x_2799:
        /* <DEDUP_REMOVED lines=11> */
.L_x_2646:
        /* <DEDUP_REMOVED lines=37> */
.L_x_2644:
[----:B------:R-:W-:Y:S05]  /*2be30*/  BSYNC B0 ;  /* 0x0000000000007941 */ /* 0x000fea0003800000 */
.L_x_2643:
        /* <DEDUP_REMOVED lines=9> */
.L_x_2599:
[----:B------:R-:W-:Y:S05]  /*2bed0*/  BSYNC B6 ;  /* 0x0000000000067941 */ /* 0x000fea0003800000 */
.L_x_2597:
[----:B------:R-:W-:-:S03]  /*2bee0*/  UMOV UR4, 0xffffffff ;  /* 0xffffffff00047882 */ /* 0x000fc60000000000 */
[----:B------:R-:W-:Y:S05]  /*2bef0*/  BRA.DIV UR4, `(.L_x_2647) ;  /* 0x0000002e04b07947 */ /* 0x000fea000b800000 */
[----:B------:R2:W3:Y:S04]  /*2bf00*/  SHFL.IDX PT, R4, R16, RZ, 0x1f ;  /* 0x00001fff10047589 */ /* 0x0004e800000e0000 */
[----:B------:R-:W4:Y:S02]  /*2bf10*/  SHFL.IDX PT, R16, R16, 0x1, 0x1f ;  /* 0x00201f0010107f89 */ /* 0x000f2400000e0000 */
.L_x_2803:
[----:B-1----:R-:W0:Y:S01]  /*2bf20*/  S2R R0, SR_TID.X ;  /* 0x0000000000007919 */ /* 0x002e220000002100 */
[----:B------:R-:W-:Y:S01]  /*2bf30*/  ULDC UR4, c[0x0][0xc14] ;  /* 0x0003050000047ab9 */ /* 0x000fe20000000800 */
[----:B------:R-:W-:Y:S01]  /*2bf40*/  BSSY B0, `(.L_x_2648) ;  /* 0x000000b000007945 */ /* 0x000fe20003800000 */
[----:B------:R-:W-:Y:S01]  /*2bf50*/  IMAD.MOV.U32 R3, RZ, RZ, RZ ;  /* 0x000000ffff037224 */ /* 0x000fe200078e00ff */
[----:B0-----:R-:W-:Y:S02]  /*2bf60*/  LOP3.LUT R8, R0, 0x1f, RZ, 0xc0, !PT ;  /* 0x0000001f00087812 */ /* 0x001fe400078ec0ff */
[----:B------:R-:W-:Y:S02]  /*2bf70*/  MOV R0, UR4 ;  /* 0x0000000400007c02 */ /* 0x000fe40008000f00 */
[C---:B------:R-:W-:Y:S01]  /*2bf80*/  ISETP.NE.AND P0, PT, R8.reuse, 0x1f, PT ;  /* 0x0000001f0800780c */ /* 0x040fe20003f05270 */
[----:B------:R-:W-:-:S05]  /*2bf90*/  IMAD.IADD R5, R8, 0x1, R19 ;  /* 0x0000000108057824 */ /* 0x000fca00078e0213 */
[----:B------:R-:W-:-:S13]  /*2bfa0*/  ISETP.GE.OR P0, PT, R5, R0, !P0 ;  /* 0x000000000500720c */ /* 0x000fda0004706670 */
[----:B------:R-:W-:Y:S05]  /*2bfb0*/  @P0 BRA `(.L_x_2649) ;  /* 0x00000000000c0947 */ /* 0x000fea0003800000 */
[----:B------:R-:W0:Y:S02]  /*2bfc0*/  LDC.64 R2, c[0x0][0xc58] ;  /* 0x00031600ff027b82 */ /* 0x000e240000000a00 */
[----:B0-----:R-:W-:-:S06]  /*2bfd0*/  IMAD.WIDE R2, R5, 0x4, R2 ;  /* 0x0000000405027825 */ /* 0x001fcc00078e0202 */
[----:B------:R0:W5:Y:S02]  /*2bfe0*/  LDG.E R3, desc[UR60][R2.64] ;  /* 0x0000003c02037981 */ /* 0x000164000c1e1900 */
.L_x_2649:
[----:B------:R-:W-:Y:S05]  /*2bff0*/  BSYNC B0 ;  /* 0x0000000000007941 */ /* 0x000fea0003800000 */
.L_x_2648:
        /* <DEDUP_REMOVED lines=23> */
.L_x_2811:
[----:B------:R-:W-:Y:S02]  /*2c170*/  ULDC UR4, c[0x0][0xc10] ;  /* 0x0003040000047ab9 */ /* 0x000fe40000000800 */
[----:B------:R-:W-:-:S04]  /*2c180*/  IMAD.U32 R5, RZ, RZ, UR4 ;  /* 0x00000004ff057e24 */ /* 0x000fc8000f8e00ff */
[----:B-1----:R-:W-:-:S04]  /*2c190*/  IMAD R7, R14, R5, RZ ;  /* 0x000000050e077224 */ /* 0x002fc800078e02ff */
[----:B--2-4-:R-:W-:-:S05]  /*2c1a0*/  IMAD.IADD R16, R16, 0x1, R7 ;  /* 0x0000000110107824 */ /* 0x014fca00078e0207 */
[----:B---3--:R-:W-:-:S13]  /*2c1b0*/  ISETP.GT.AND P0, PT, R16, R4, PT ;  /* 0x000000041000720c */ /* 0x008fda0003f04270 */
[----:B------:R-:W-:Y:S05]  /*2c1c0*/  @P0 BRA `(.L_x_2651) ;  /* 0x0000000000b40947 */ /* 0x000fea0003800000 */
[----:B------:R-:W1:Y:S02]  /*2c1d0*/  LDC R0, c[0x0][0xc14] ;  /* 0x00030500ff007b82 */ /* 0x000e640000000800 */
.L_x_2656:
[----:B------:R-:W-:-:S04]  /*2c1e0*/  IADD3 R19, R19, 0x1f, RZ ;  /* 0x0000001f13137810 */ /* 0x000fc80007ffe0ff */
        /* <DEDUP_REMOVED lines=11> */
[----:B0-----:R-:W-:-:S06]  /*2c2a0*/  IMAD.WIDE R2, R5, 0x4, R2 ;  /* 0x0000000405027825 */ /* 0x001fcc00078e0202 */
[----:B------:R0:W5:Y:S02]  /*2c2b0*/  LDG.E R3, desc[UR60][R2.64] ;  /* 0x0000003c02037981 */ /* 0x000164000c1e1900 */
.L_x_2654:
[----:B------:R-:W-:Y:S05]  /*2c2c0*/  BSYNC B0 ;  /* 0x0000000000007941 */ /* 0x000fea0003800000 */
.L_x_2653:
        /* <DEDUP_REMOVED lines=23> */
.L_x_2819:
[----:B------:R-:W-:Y:S02]  /*2c440*/  ULDC UR4, c[0x0][0xc10] ;  /* 0x0003040000047ab9 */ /* 0x000fe40000000800 */
[----:B------:R-:W-:-:S04]  /*2c450*/  IMAD.U32 R5, RZ, RZ, UR4 ;  /* 0x00000004ff057e24 */ /* 0x000fc8000f8e00ff */
[----:B-1----:R-:W-:-:S05]  /*2c460*/  IMAD R7, R14, R5, RZ ;  /* 0x000000050e077224 */ /* 0x002fca00078e02ff */
[----:B------:R-:W-:-:S04]  /*2c470*/  IADD3 R16, R7, R16, RZ ;  /* 0x0000001007107210 */ /* 0x000fc80007ffe0ff */
[----:B------:R-:W-:-:S13]  /*2c480*/  ISETP.GT.AND P0, PT, R16, R4, PT ;  /* 0x000000041000720c */ /* 0x000fda0003f04270 */
[----:B------:R-:W-:Y:S05]  /*2c490*/  @!P0 BRA `(.L_x_2656) ;  /* 0xfffffffc00508947 */ /* 0x000fea000383ffff */
.L_x_2651:
        /* <DEDUP_REMOVED lines=8> */
.L_x_2823:
[----:B------:R-:W-:Y:S01]  /*2c520*/  ISETP.NE.AND P0, PT, R6, RZ, PT ;  /* 0x000000ff0600720c */ /* 0x000fe20003f05270 */
[----:B------:R-:W-:-:S12]  /*2c530*/  IMAD.MOV.U32 R8, RZ, RZ, RZ ;  /* 0x000000ffff087224 */ /* 0x000fd800078e00ff */
[----:B------:R-:W-:Y:S05]  /*2c540*/  @!P0 BRA `(.L_x_2658) ;  /* 0x0000000000108947 */ /* 0x000fea0003800000 */
[----:B------:R-:W-:Y:S01]  /*2c550*/  UMOV UR4, 0xffffffff ;  /* 0xffffffff00047882 */ /* 0x000fe20000000000 */
[----:B------:R-:W-:Y:S02]  /*2c560*/  IADD3 R12, R7, -0x1, RZ ;  /* 0xffffffff070c7810 */ /* 0x000fe40007ffe0ff */
[----:B------:R-:W-:Y:S05]  /*2c570*/  BRA.DIV UR4, `(.L_x_2659) ;  /* 0x0000003204447947 */ /* 0x000fea000b800000 */
[----:B------:R3:W4:Y:S02]  /*2c580*/  SHFL.IDX PT, R8, R2, R12, 0x1f ;  /* 0x00001f0c02087589 */ /* 0x00072400000e0000 */
.L_x_2658:
[----:B01-3--:R-:W0:Y:S01]  /*2c590*/  LDC.64 R2, c[0x0][0xc68] ;  /* 0x00031a00ff027b82 */ /* 0x00be220000000a00 */
[----:B------:R-:W-:-:S04]  /*2c5a0*/  IMAD.IADD R19, R7, 0x1, R19 ;  /* 0x0000000107137824 */ /* 0x000fc800078e0213 */
[----:B0-----:R-:W-:-:S05]  /*2c5b0*/  IMAD.WIDE R2, R19, 0x4, R2 ;  /* 0x0000000413027825 */ /* 0x001fca00078e0202 */
[----:B------:R-:W2:Y:S01]  /*2c5c0*/  LDG.E R9, desc[UR60][R2.64] ;  /* 0x0000003c02097981 */ /* 0x000ea2000c1e1900 */
[----:B----4-:R-:W-:-:S04]  /*2c5d0*/  IMAD R16, R8, R5, R16 ;  /* 0x0000000508107224 */ /* 0x010fc800078e0210 */
[----:B------:R-:W-:Y:S02]  /*2c5e0*/  IMAD.IADD R11, R4, 0x1, -R16 ;  /* 0x00000001040b7824 */ /* 0x000fe400078e0a10 */
[----:B--2---:R-:W-:-:S05]  /*2c5f0*/  IMAD R6, R17, R9, RZ ;  /* 0x0000000911067224 */ /* 0x004fca00078e02ff */
[----:B------:R-:W-:-:S04]  /*2c600*/  IABS R7, R6 ;  /* 0x0000000600077213 */ /* 0x000fc80000000000 */
[----:B------:R-:W0:Y:S08]  /*2c610*/  I2F.RP R12, R7 ;  /* 0x00000007000c7306 */ /* 0x000e300000209400 */
[----:B0-----:R-:W0:Y:S02]  /*2c620*/  MUFU.RCP R12, R12 ;  /* 0x0000000c000c7308 */ /* 0x001e240000001000 */
[----:B0-----:R-:W-:-:S06]  /*2c630*/  VIADD R13, R12, 0xffffffe ;  /* 0x0ffffffe0c0d7836 */ /* 0x001fcc0000000000 */
[----:B------:R-:W0:Y:S02]  /*2c640*/  F2I.FTZ.U32.TRUNC.NTZ R3, R13 ;  /* 0x0000000d00037305 */ /* 0x000e24000021f000 */
[----:B0-----:R-:W-:-:S05]  /*2c650*/  IADD3 R2, RZ, -R3, RZ ;  /* 0x80000003ff027210 */ /* 0x001fca0007ffe0ff */
[----:B------:R-:W-:Y:S02]  /*2c660*/  IMAD R10, R2, R7, RZ ;  /* 0x00000007020a7224 */ /* 0x000fe400078e02ff */
[----:B------:R-:W-:-:S04]  /*2c670*/  IMAD.MOV.U32 R2, RZ, RZ, RZ ;  /* 0x000000ffff027224 */ /* 0x000fc800078e00ff */
[----:B------:R-:W-:Y:S01]  /*2c680*/  IMAD.HI.U32 R10, R3, R10, R2 ;  /* 0x0000000a030a7227 */ /* 0x000fe200078e0002 */
[----:B------:R-:W-:Y:S02]  /*2c690*/  IABS R3, R11 ;  /* 0x0000000b00037213 */ /* 0x000fe40000000000 */
[----:B------:R-:W-:-:S03]  /*2c6a0*/  IABS R2, R6 ;  /* 0x0000000600027213 */ /* 0x000fc60000000000 */
[----:B------:R-:W-:Y:S01]  /*2c6b0*/  IMAD.HI.U32 R10, R10, R3, RZ ;  /* 0x000000030a0a7227 */ /* 0x000fe200078e00ff */
[----:B------:R-:W-:-:S05]  /*2c6c0*/  IADD3 R2, RZ, -R2, RZ ;  /* 0x80000002ff027210 */ /* 0x000fca0007ffe0ff */
[----:B------:R-:W-:Y:S01]  /*2c6d0*/  IMAD R2, R10, R2, R3 ;  /* 0x000000020a027224 */ /* 0x000fe200078e0203 */
[----:B------:R-:W-:-:S04]  /*2c6e0*/  LOP3.LUT R3, R11, R6, RZ, 0x3c, !PT ;  /* 0x000000060b037212 */ /* 0x000fc800078e3cff */
[----:B------:R-:W-:-:S13]  /*2c6f0*/  ISETP.GT.U32.AND P0, PT, R7, R2, PT ;  /* 0x000000020700720c */ /* 0x000fda0003f04070 */
[----:B------:R-:W-:Y:S02]  /*2c700*/  @!P0 IMAD.IADD R2, R2, 0x1, -R7 ;  /* 0x0000000102028824 */ /* 0x000fe400078e0a07 */
[----:B------:R-:W-:-:S03]  /*2c710*/  @!P0 VIADD R10, R10, 0x1 ;  /* 0x000000010a0a8836 */ /* 0x000fc60000000000 */
[----:B------:R-:W-:-:S13]  /*2c720*/  ISETP.GE.U32.AND P0, PT, R2, R7, PT ;  /* 0x000000070200720c */ /* 0x000fda0003f06070 */
[----:B------:R-:W-:Y:S02]  /*2c730*/  @P0 IADD3 R10, R10, 0x1, RZ ;  /* 0x000000010a0a0810 */ /* 0x000fe40007ffe0ff */
[----:B------:R-:W-:-:S03]  /*2c740*/  ISETP.GE.AND P0, PT, R3, RZ, PT ;  /* 0x000000ff0300720c */ /* 0x000fc60003f06270 */
[----:B------:R-:W-:-:S10]  /*2c750*/  IMAD.MOV.U32 R2, RZ, RZ, R10 ;  /* 0x000000ffff027224 */ /* 0x000fd400078e000a */
[----:B------:R-:W-:Y:S01]  /*2c760*/  @!P0 IMAD.MOV R2, RZ, RZ, -R2 ;  /* 0x000000ffff028224 */ /* 0x000fe200078e0a02 */
[----:B------:R-:W-:-:S13]  /*2c770*/  ISETP.NE.AND P0, PT, R6, RZ, PT ;  /* 0x000000ff0600720c */ /* 0x000fda0003f05270 */
[----:B------:R-:W-:-:S05]  /*2c780*/  @!P0 LOP3.LUT R2, RZ, R6, RZ, 0x33, !PT ;  /* 0x00000006ff028212 */ /* 0x000fca00078e33ff */
[----:B------:R-:W-:Y:S02]  /*2c790*/  IMAD R4, R9, R2, RZ ;  /* 0x0000000209047224 */ /* 0x000fe400078e02ff */
[----:B------:R-:W-:-:S03]  /*2c7a0*/  IMAD.MOV R2, RZ, RZ, -R2 ;  /* 0x000000ffff027224 */ /* 0x000fc600078e0a02 */
[----:B------:R-:W-:Y:S01]  /*2c7b0*/  IADD3 R8, -R4, RZ, RZ ;  /* 0x000000ff04087210 */ /* 0x000fe20007ffe1ff */
[----:B------:R-:W-:-:S03]  /*2c7c0*/  IMAD R6, R6, R2, R11 ;  /* 0x0000000206067224 */ /* 0x000fc600078e020b */
[----:B------:R-:W-:-:S04]  /*2c7d0*/  VIADDMNMX R9, R8, R5, R9, PT ;  /* 0x0000000508097246 */ /* 0x000fc80003800109 */
[----:B------:R-:W-:-:S04]  /*2c7e0*/  IABS R5, R9 ;  /* 0x0000000900057213 */ /* 0x000fc80000000000 */
[----:B------:R-:W0:Y:S08]  /*2c7f0*/  I2F.RP R7, R5 ;  /* 0x0000000500077306 */ /* 0x000e300000209400 */
[----:B0-----:R-:W0:Y:S02]  /*2c800*/  MUFU.RCP R7, R7 ;  /* 0x0000000700077308 */ /* 0x001e240000001000 */
[----:B0-----:R-:W-:Y:S01]  /*2c810*/  VIADD R8, R7, 0xffffffe ;  /* 0x0ffffffe07087836 */ /* 0x001fe20000000000 */
[----:B------:R-:W-:-:S05]  /*2c820*/  IABS R7, R9 ;  /* 0x0000000900077213 */ /* 0x000fca0000000000 */
[----:B------:R0:W1:Y:S02]  /*2c830*/  F2I.FTZ.U32.TRUNC.NTZ R3, R8 ;  /* 0x0000000800037305 */ /* 0x000064000021f000 */
[----:B0-----:R-:W-:Y:S01]  /*2c840*/  IMAD.MOV R8, RZ, RZ, -R7 ;  /* 0x000000ffff087224 */ /* 0x001fe200078e0a07 */
[----:B-1----:R-:W-:-:S05]  /*2c850*/  IADD3 R2, RZ, -R3, RZ ;  /* 0x80000003ff027210 */ /* 0x002fca0007ffe0ff */
[----:B------:R-:W-:Y:S02]  /*2c860*/  IMAD R11, R2, R5, RZ ;  /* 0x00000005020b7224 */ /* 0x000fe400078e02ff */
[----:B------:R-:W-:-:S04]  /*2c870*/  IMAD.MOV.U32 R2, RZ, RZ, RZ ;  /* 0x000000ffff027224 */ /* 0x000fc800078e00ff */
[----:B------:R-:W-:Y:S01]  /*2c880*/  IMAD.HI.U32 R2, R3, R11, R2 ;  /* 0x0000000b03027227 */ /* 0x000fe200078e0002 */
[----:B------:R-:W-:-:S05]  /*2c890*/  IABS R3, R6 ;  /* 0x0000000600037213 */ /* 0x000fca0000000000 */
[----:B------:R-:W-:-:S04]  /*2c8a0*/  IMAD.HI.U32 R2, R2, R3, RZ ;  /* 0x0000000302027227 */ /* 0x000fc800078e00ff */
[----:B------:R-:W-:Y:S01]  /*2c8b0*/  IMAD R8, R2, R8, R3 ;  /* 0x0000000802087224 */ /* 0x000fe200078e0203 */
[----:B------:R-:W-:-:S04]  /*2c8c0*/  LOP3.LUT R3, R6, R9, RZ, 0x3c, !PT ;  /* 0x0000000906037212 */ /* 0x000fc800078e3cff */
[----:B------:R-:W-:-:S13]  /*2c8d0*/  ISETP.GT.U32.AND P0, PT, R5, R8, PT ;  /* 0x000000080500720c */ /* 0x000fda0003f04070 */
[----:B------:R-:W-:Y:S01]  /*2c8e0*/  @!P0 IADD3 R8, R8, -R5, RZ ;  /* 0x8000000508088210 */ /* 0x000fe20007ffe0ff */
[----:B------:R-:W-:-:S03]  /*2c8f0*/  @!P0 VIADD R2, R2, 0x1 ;  /* 0x0000000102028836 */ /* 0x000fc60000000000 */
[----:B------:R-:W-:-:S13]  /*2c900*/  ISETP.GE.U32.AND P0, PT, R8, R5, PT ;  /* 0x000000050800720c */ /* 0x000fda0003f06070 */
[----:B------:R-:W-:Y:S01]  /*2c910*/  @P0 VIADD R2, R2, 0x1 ;  /* 0x0000000102020836 */ /* 0x000fe20000000000 */
[----:B------:R-:W-:Y:S01]  /*2c920*/  ISETP.GE.AND P0, PT, R3, RZ, PT ;  /* 0x000000ff0300720c */ /* 0x000fe20003f06270 */
[----:B------:R-:W-:-:S12]  /*2c930*/  IMAD.IADD R3, R6, 0x1, R4 ;  /* 0x0000000106037824 */ /* 0x000fd800078e0204 */
[----:B------:R-:W-:Y:S02]  /*2c940*/  @!P0 IADD3 R2, -R2, RZ, RZ ;  /* 0x000000ff02028210 */ /* 0x000fe40007ffe1ff */
[----:B------:R-:W-:-:S13]  /*2c950*/  ISETP.NE.AND P0, PT, R9, RZ, PT ;  /* 0x000000ff0900720c */ /* 0x000fda0003f05270 */
[----:B------:R-:W-:Y:S01]  /*2c960*/  @!P0 LOP3.LUT R2, RZ, R9, RZ, 0x33, !PT ;  /* 0x00000009ff028212 */ /* 0x000fe200078e33ff */
[----:B------:R-:W-:-:S04]  /*2c970*/  IMAD.MOV R9, RZ, RZ, -R9 ;  /* 0x000000ffff097224 */ /* 0x000fc800078e0a09 */
[----:B------:R-:W-:Y:S01]  /*2c980*/  IMAD R18, R2, R9, R3 ;  /* 0x0000000902127224 */ /* 0x000fe200078e0203 */
[----:B------:R-:W-:-:S04]  /*2c990*/  LOP3.LUT R2, RZ, R2, RZ, 0x33, !PT ;  /* 0x00000002ff027212 */ /* 0x000fc800078e33ff */
[----:B------:R-:W-:Y:S01]  /*2c9a0*/  IADD3 R17, R17, R2, RZ ;  /* 0x0000000211117210 */ /* 0x000fe20007ffe0ff */
[----:B------:R-:W-:Y:S06]  /*2c9b0*/  BRA `(.L_x_2660) ;  /* 0x00000000001c7947 */ /* 0x000fec0003800000 */
.L_x_2652:
[----:B------:R-:W-:Y:S01]  /*2c9c0*/  UMOV UR4, URZ ;  /* 0x0000003f00047c82 */ /* 0x000fe20008000000 */
[----:B------:R-:W-:Y:S01]  /*2c9d0*/  UMOV UR5, URZ ;  /* 0x0000003f00057c82 */ /* 0x000fe20008000000 */
[----:B------:R-:W-:Y:S01]  /*2c9e0*/  ULDC UR6, c[0x0][0xc14] ;  /* 0x0003050000067ab9 */ /* 0x000fe20000000800 */
[----:B------:R-:W-:Y:S01]  /*2c9f0*/  IMAD.MOV.U32 R16, RZ, RZ, R4 ;  /* 0x000000ffff107224 */ /* 0x000fe200078e0004 */
[----:B------:R-:W-:Y:S01]  /*2ca00*/  MOV R18, UR5 ;  /* 0x0000000500127c02 */ /* 0x000fe20008000f00 */
[----:B------:R-:W-:Y:S02]  /*2ca10*/  IMAD.U32 R17, RZ, RZ, UR4 ;  /* 0x00000004ff117e24 */ /* 0x000fe4000f8e00ff */
[----:B------:R-:W-:-:S07]  /*2ca20*/  IMAD.U32 R19, RZ, RZ, UR6 ;  /* 0x00000006ff137e24 */ /* 0x000fce000f8e00ff */
.L_x_2660:
        /* <DEDUP_REMOVED lines=12> */
.L_x_2574:
[----:B-1----:R-:W3:Y:S01]  /*2caf0*/  LDL.LU R0, [R1+0x2c] ;  /* 0x00002c0001007983 */ /* 0x002ee20000300800 */
[----:B------:R-:W-:Y:S01]  /*2cb00*/  BSSY B0, `(.L_x_2662) ;  /* 0x000000b000007945 */ /* 0x000fe20003800000 */
[----:B------:R-:W1:Y:S01]  /*2cb10*/  S2R R5, SR_CgaCtaId ;  /* 0x0000000000057919 */ /* 0x000e620000008800 */
[----:B---3--:R-:W-:-:S05]  /*2cb20*/  VIADD R0, R0, 0x1 ;  /* 0x0000000100007836 */ /* 0x008fca0000000000 */
[----:B--2---:R-:W-:-:S04]  /*2cb30*/  LEA.HI R2, R0, R0, RZ, 0x1 ;  /* 0x0000000000027211 */ /* 0x004fc800078f08ff */
[----:B------:R-:W-:-:S04]  /*2cb40*/  LOP3.LUT R3, R2, 0xfffffffe, RZ, 0xc0, !PT ;  /* 0xfffffffe02037812 */ /* 0x000fc800078ec0ff */
[----:B------:R-:W-:Y:S02]  /*2cb50*/  IADD3 R3, R0, -R3, RZ ;  /* 0x8000000300037210 */ /* 0x000fe40007ffe0ff */
[----:B------:R-:W-:Y:S02]  /*2cb60*/  MOV R0, 0x400 ;  /* 0x0000040000007802 */ /* 0x000fe40000000f00 */
[----:B------:R-:W-:Y:S02]  /*2cb70*/  SHF.L.U32 R3, R3, 0x1f, RZ ;  /* 0x0000001f03037819 */ /* 0x000fe400000006ff */
[----:B-1----:R-:W-:-:S04]  /*2cb80*/  LEA R0, R5, R0, 0x18 ;  /* 0x0000000005007211 */ /* 0x002fc800078ec0ff */
[----:B------:R-:W1:Y:S02]  /*2cb90*/  SYNCS.PHASECHK.TRANS64.TRYWAIT P0, [R0+URZ+0x38820], R3 ;  /* 0x03882003000075a7 */ /* 0x000e64000800017f */
[----:B-1----:R-:W-:Y:S05]  /*2cba0*/  @!P0 BRA `(.L_x_2663) ;  /* 0x0000002800e08947 */ /* 0x002fea0003800000 */
.L_x_2826:
[----:B------:R-:W-:Y:S05]  /*2cbb0*/  BSYNC B0 ;  /* 0x0000000000007941 */ /* 0x000fea0003800000 */
.L_x_2662:
[----:B------:R-:W-:-:S03]  /*2cbc0*/  UMOV UR4, 0xffffffff ;  /* 0xffffffff00047882 */ /* 0x000fc60000000000 */
[----:B------:R-:W-:Y:S05]  /*2cbd0*/  BRA.DIV UR4, `(.L_x_2664) ;  /* 0x0000002a04e87947 */ /* 0x000fea000b800000 */
[----:B------:R-:W2:Y:S02]  /*2cbe0*/  S2R R2, SR_TID.X ;  /* 0x0000000000027919 */ /* 0x000ea40000002100 */
[----:B--2---:R-:W-:-:S04]  /*2cbf0*/  SHF.R.U32.HI R2, RZ, 0x5, R2 ;  /* 0x00000005ff027819 */ /* 0x004fc80000011602 */
[----:B------:R-:W-:-:S05]  /*2cc00*/  LOP3.LUT R2, R2, 0x3, RZ, 0xc0, !PT ;  /* 0x0000000302027812 */ /* 0x000fca00078ec0ff */
[----:B------:R2:W3:Y:S02]  /*2cc10*/  SHFL.IDX PT, R14, R2, RZ, 0x1f ;  /* 0x00001fff020e7589 */ /* 0x0004e400000e0000 */
.L_x_2829:
[----:B---3--:R-:W-:-:S13]  /*2cc20*/  ISETP.NE.AND P0, PT, R14, RZ, PT ;  /* 0x000000ff0e00720c */ /* 0x008fda0003f05270 */
[----:B------:R-:W-:Y:S05]  /*2cc30*/  @P0 BRA `(.L_x_2286) ;  /* 0x00000000009c0947 */ /* 0x000fea0003800000 */
[----:B------:R-:W-:-:S03]  /*2cc40*/  UMOV UR4, 0xffffffff ;  /* 0xffffffff00047882 */ /* 0x000fc60000000000 */
[----:B------:R-:W-:Y:S05]  /*2cc50*/  BRA.DIV UR4, `(.L_x_2665) ;  /* 0x0000002a04fc7947 */ /* 0x000fea000b800000 */
[----:B------:R-:W-:-:S13]  /*2cc60*/  ELECT P6, URZ, PT ;  /* 0x00000000003f782f */ /* 0x000fda00038c0000 */
.L_x_2832:
        /* <DEDUP_REMOVED lines=8> */
.L_x_2666:
        /* <DEDUP_REMOVED lines=14> */
.L_x_2833:
[----:B------:R-:W2:Y:S02]  /*2cdd0*/  SYNCS.PHASECHK.TRANS64.TRYWAIT P0, [R7+URZ], R2 ;  /* 0x00000002070075a7 */ /* 0x000ea4000800017f */
[----:B--2---:R-:W-:Y:S05]  /*2cde0*/  @!P0 BRA `(.L_x_2668) ;  /* 0x0000002800cc8947 */ /* 0x004fea0003800000 */
.L_x_2834:
[----:B------:R-:W-:Y:S05]  /*2cdf0*/  @!P2 BRA `(.L_x_2669) ;  /* 0x000000000004a947 */ /* 0x000fea0003800000 */
[----:B------:R-:W-:Y:S01]  /*2ce00*/  BPT.TRAP 0x1 ;  /* 0x000000040000795c */ /* 0x000fe20000300000 */
.L_x_2669:
[----:B------:R-:W3:Y:S01]  /*2ce10*/  LDL.LU R4, [R1] ;  /* 0x0000000001047983 */ /* 0x000ee20000300800 */
[----:B------:R-:W-:-:S05]  /*2ce20*/  IADD3 R0, R0, 0x38860, RZ ;  /* 0x0003886000007810 */ /* 0x000fca0007ffe0ff */
[----:B---3--:R-:W-:-:S04]  /*2ce30*/  IMAD R4, R4, 0x8, R0 ;  /* 0x0000000804047824 */ /* 0x008fc800078e0200 */
[----:B------:R-:W3:Y:S02]  /*2ce40*/  SYNCS.PHASECHK.TRANS64.TRYWAIT P0, [R4+URZ], R5 ;  /* 0x00000005040075a7 */ /* 0x000ee4000800017f */
[----:B---3--:R-:W-:Y:S05]  /*2ce50*/  @!P0 BRA `(.L_x_2670) ;  /* 0x0000002800c48947 */ /* 0x008fea0003800000 */
.L_x_2835:
[----:B------:R-:W-:-:S07]  /*2ce60*/  IMAD R3, R3, 0x8, R0 ;  /* 0x0000000803037824 */ /* 0x000fce00078e0200 */
.L_x_2671:
[----:B----4-:R4:W0:Y:S02]  /*2ce70*/  SYNCS.PHASECHK.TRANS64.TRYWAIT P0, [R3+URZ], R2 ;  /* 0x00000002030075a7 */ /* 0x010824000800017f */
[----:B0-----:R-:W-:Y:S05]  /*2ce80*/  @!P0 NANOSLEEP.SYNCS 0x989680 ;  /* 0x009896800000895d */ /* 0x001fea0003900000 */
[----:B------:R-:W0:Y:S02]  /*2ce90*/  @!P0 SYNCS.PHASECHK.TRANS64 P0, [R3+URZ], R2 ;  /* 0x00000002030085a7 */ /* 0x000e24000800007f */
[----:B0-----:R-:W-:Y:S05]  /*2cea0*/  @!P0 BRA `(.L_x_2671) ;  /* 0xfffffffc00f08947 */ /* 0x001fea000383ffff */
.L_x_2286:
[----:B------:R-:W-:Y:S05]  /*2ceb0*/  BSYNC B7 ;  /* 0x0000000000077941 */ /* 0x000fea0003800000 */
.L_x_2283:
[----:B------:R-:W-:Y:S05]  /*2cec0*/  EXIT ;  /* 0x000000000000794d */ /* 0x000fea0003800000 */
.L_x_2306:
[----:B0-----:R0:W1:Y:S02]  /*2ced0*/  SYNCS.PHASECHK.TRANS64.TRYWAIT P6, [R0+URZ+0x38890], R115 ;  /* 0x03889073000075a7 */ /* 0x00106400080c017f */
[----:B-1----:R-:W-:Y:S05]  /*2cee0*/  @!P6 NANOSLEEP.SYNCS 0x989680 ;  /* 0x009896800000e95d */ /* 0x002fea0003900000 */
[----:B------:R-:W1:Y:S02]  /*2cef0*/  @!P6 SYNCS.PHASECHK.TRANS64 P6, [R0+URZ+0x38890], R115 ;  /* 0x038890730000e5a7 */ /* 0x000e6400080c007f */
[----:B-1----:R-:W-:Y:S05]  /*2cf00*/  @!P6 BRA `(.L_x_2306) ;  /* 0xfffffffc00f0e947 */ /* 0x002fea000383ffff */
[----:B------:R-:W-:Y:S05]  /*2cf10*/  BRA `(.L_x_2672) ;  /* 0xfffffd6400c87947 */ /* 0x000fea000383ffff */
.L_x_2362:
[----:B-1----:R1:W3:Y:S02]  /*2cf20*/  SYNCS.PHASECHK.TRANS64.TRYWAIT P6, [R0+URZ+0x38890], R115 ;  /* 0x03889073000075a7 */ /* 0x0022e400080c017f */
[----:B---3--:R-:W-:Y:S05]  /*2cf30*/  @!P6 NANOSLEEP.SYNCS 0x989680 ;  /* 0x009896800000e95d */ /* 0x008fea0003900000 */
[----:B------:R-:W3:Y:S02]  /*2cf40*/  @!P6 SYNCS.PHASECHK.TRANS64 P6, [R0+URZ+0x38890], R115 ;  /* 0x038890730000e5a7 */ /* 0x000ee400080c007f */
[----:B---3--:R-:W-:Y:S05]  /*2cf50*/  @!P6 BRA `(.L_x_2362) ;  /* 0xfffffffc00f0e947 */ /* 0x008fea000383ffff */
[----:B------:R-:W-:Y:S05]  /*2cf60*/  BRA `(.L_x_2673) ;  /* 0xfffffd98007c7947 */ /* 0x000fea000383ffff */
.L_x_2387:
[----:B0-----:R0:W1:Y:S02]  /*2cf70*/  SYNCS.PHASECHK.TRANS64.TRYWAIT P3, [R0+URZ+0x38890], R115 ;  /* 0x03889073000075a7 */ /* 0x001064000806017f */
[----:B-1----:R-:W-:Y:S05]  /*2cf80*/  @!P3 NANOSLEEP.SYNCS 0x989680 ;  /* 0x009896800000b95d */ /* 0x002fea0003900000 */
[----:B------:R-:W1:Y:S02]  /*2cf90*/  @!P3 SYNCS.PHASECHK.TRANS64 P3, [R0+URZ+0x38890], R115 ;  /* 0x038890730000b5a7 */ /* 0x000e64000806007f */
[----:B-1----:R-:W-:Y:S05]  /*2cfa0*/  @!P3 BRA `(.L_x_2387) ;  /* 0xfffffffc00f0b947 */ /* 0x002fea000383ffff */
[----:B------:R-:W-:Y:S05]  /*2cfb0*/  BRA `(.L_x_2674) ;  /* 0xfffffdc800787947 */ /* 0x000fea000383ffff */
.L_x_2395:
[----:B-1----:R1:W2:Y:S02]  /*2cfc0*/  SYNCS.PHASECHK.TRANS64.TRYWAIT P2, [R0+URZ+0x388b0], R115 ;  /* 0x0388b073000075a7 */ /* 0x0022a4000804017f */
[----:B--2---:R-:W-:Y:S05]  /*2cfd0*/  @!P2 NANOSLEEP.SYNCS 0x989680 ;  /* 0x009896800000a95d */ /* 0x004fea0003900000 */
[----:B------:R-:W2:Y:S02]  /*2cfe0*/  @!P2 SYNCS.PHASECHK.TRANS64 P2, [R0+URZ+0x388b0], R115 ;  /* 0x0388b0730000a5a7 */ /* 0x000ea4000804007f */
[----:B--2---:R-:W-:Y:S05]  /*2cff0*/  @!P2 BRA `(.L_x_2395) ;  /* 0xfffffffc00f0a947 */ /* 0x004fea000383ffff */
[----:B------:R-:W-:Y:S05]  /*2d000*/  BRA `(.L_x_2675) ;  /* 0xfffffdcc00a47947 */ /* 0x000fea000383ffff */
.L_x_2423:
        /* <DEDUP_REMOVED lines=8> */
.L_x_2677:
[----:B------:R-:W-:Y:S05]  /*2d090*/  BSYNC B1 ;  /* 0x0000000000017941 */ /* 0x000fea0003800000 */
.L_x_2676:
[----:B------:R-:W-:Y:S05]  /*2d0a0*/  BRA `(.L_x_2678) ;  /* 0xfffffdf400307947 */ /* 0x000fea000383ffff */
.L_x_2424:
        /* <DEDUP_REMOVED lines=8> */
.L_x_2680:
[----:B------:R-:W-:Y:S05]  /*2d130*/  BSYNC B1 ;  /* 0x0000000000017941 */ /* 0x000fea0003800000 */
.L_x_2679:
[----:B------:R-:W-:Y:S05]  /*2d140*/  BRA `(.L_x_2681) ;  /* 0xfffffdf400107947 */ /* 0x000fea000383ffff */
.L_x_2425:
        /* <DEDUP_REMOVED lines=8> */
.L_x_2683:
[----:B------:R-:W-:Y:S05]  /*2d1d0*/  BSYNC B1 ;  /* 0x0000000000017941 */ /* 0x000fea0003800000 */
.L_x_2682:
[----:B------:R-:W-:Y:S05]  /*2d1e0*/  BRA `(.L_x_2684) ;  /* 0xfffffdf000f07947 */ /* 0x000fea000383ffff */
.L_x_2426:
        /* <DEDUP_REMOVED lines=8> */
.L_x_2686:
[----:B------:R-:W-:Y:S05]  /*2d270*/  BSYNC B1 ;  /* 0x0000000000017941 */ /* 0x000fea0003800000 */
.L_x_2685:
[----:B------:R-:W-:Y:S05]  /*2d280*/  BRA `(.L_x_2687) ;  /* 0xfffffdf000d07947 */ /* 0x000fea000383ffff */
.L_x_2427:
        /* <DEDUP_REMOVED lines=8> */
.L_x_2689:
[----:B------:R-:W-:Y:S05]  /*2d310*/  BSYNC B1 ;  /* 0x0000000000017941 */ /* 0x000fea0003800000 */
.L_x_2688:
[----:B------:R-:W-:Y:S05]  /*2d320*/  BRA `(.L_x_2690) ;  /* 0xfffffdf000b07947 */ /* 0x000fea000383ffff */
.L_x_2428:
        /* <DEDUP_REMOVED lines=8> */
.L_x_2692:
[----:B------:R-:W-:Y:S05]  /*2d3b0*/  BSYNC B1 ;  /* 0x0000000000017941 */ /* 0x000fea0003800000 */
.L_x_2691:
[----:B------:R-:W-:Y:S05]  /*2d3c0*/  BRA `(.L_x_2693) ;  /* 0xfffffdf000907947 */ /* 0x000fea000383ffff */
.L_x_2429:
        /* <DEDUP_REMOVED lines=8> */
.L_x_2695:
[----:B------:R-:W-:Y:S05]  /*2d450*/  BSYNC B1 ;  /* 0x0000000000017941 */ /* 0x000fea0003800000 */
.L_x_2694:
[----:B------:R-:W-:Y:S05]  /*2d460*/  BRA `(.L_x_2696) ;  /* 0xfffffdf000707947 */ /* 0x000fea000383ffff */
.L_x_2430:
        /* <DEDUP_REMOVED lines=8> */
.L_x_2698:
[----:B------:R-:W-:Y:S05]  /*2d4f0*/  BSYNC B1 ;  /* 0x0000000000017941 */ /* 0x000fea0003800000 */
.L_x_2697:
[----:B------:R-:W-:Y:S05]  /*2d500*/  BRA `(.L_x_2699) ;  /* 0xfffffdf000507947 */ /* 0x000fea000383ffff */
.L_x_2431:
        /* <DEDUP_REMOVED lines=8> */
.L_x_2701:
[----:B------:R-:W-:Y:S05]  /*2d590*/  BSYNC B1 ;  /* 0x0000000000017941 */ /* 0x000fea0003800000 */
.L_x_2700:
[----:B------:R-:W-:Y:S05]  /*2d5a0*/  BRA `(.L_x_2702) ;  /* 0xfffffdf000307947 */ /* 0x000fea000383ffff */
.L_x_2432:
        /* <DEDUP_REMOVED lines=8> */
.L_x_2704:
[----:B------:R-:W-:Y:S05]  /*2d630*/  BSYNC B1 ;  /* 0x0000000000017941 */ /* 0x000fea0003800000 */
.L_x_2703:
[----:B------:R-:W-:Y:S05]  /*2d640*/  BRA `(.L_x_2705) ;  /* 0xfffffdf000107947 */ /* 0x000fea000383ffff */
.L_x_2433:
        /* <DEDUP_REMOVED lines=8> */
.L_x_2707:
[----:B------:R-:W-:Y:S05]  /*2d6d0*/  BSYNC B1 ;  /* 0x0000000000017941 */ /* 0x000fea0003800000 */
.L_x_2706:
[----:B------:R-:W-:Y:S05]  /*2d6e0*/  BRA `(.L_x_2708) ;  /* 0xfffffdec00f07947 */ /* 0x000fea000383ffff */
.L_x_2434:
        /* <DEDUP_REMOVED lines=8> */
.L_x_2710:
[----:B------:R-:W-:Y:S05]  /*2d770*/  BSYNC B1 ;  /* 0x0000000000017941 */ /* 0x000fea0003800000 */
.L_x_2709:
[----:B------:R-:W-:Y:S05]  /*2d780*/  BRA `(.L_x_2711) ;  /* 0xfffffdec00d07947 */ /* 0x000fea000383ffff */
.L_x_2435:
        /* <DEDUP_REMOVED lines=8> */
.L_x_2713:
[----:B------:R-:W-:Y:S05]  /*2d810*/  BSYNC B1 ;  /* 0x0000000000017941 */ /* 0x000fea0003800000 */
.L_x_2712:
[----:B------:R-:W-:Y:S05]  /*2d820*/  BRA `(.L_x_2714) ;  /* 0xfffffdec00b07947 */ /* 0x000fea000383ffff */
.L_x_2436:
        /* <DEDUP_REMOVED lines=8> */
.L_x_2716:
[----:B------:R-:W-:Y:S05]  /*2d8b0*/  BSYNC B1 ;  /* 0x0000000000017941 */ /* 0x000fea0003800000 */
.L_x_2715:
[----:B------:R-:W-:Y:S05]  /*2d8c0*/  BRA `(.L_x_2717) ;  /* 0xfffffdec00947947 */ /* 0x000fea000383ffff */
.L_x_2437:
        /* <DEDUP_REMOVED lines=8> */
.L_x_2719:
[----:B------:R-:W-:Y:S05]  /*2d950*/  BSYNC B1 ;  /* 0x0000000000017941 */ /* 0x000fea0003800000 */
.L_x_2718:
[----:B------:R-:W-:Y:S05]  /*2d960*/  BRA `(.L_x_2720) ;  /* 0xfffffdec00787947 */ /* 0x000fea000383ffff */
.L_x_2438:
        /* <DEDUP_REMOVED lines=8> */
.L_x_2722:
[----:B------:R-:W-:Y:S05]  /*2d9f0*/  BSYNC B1 ;  /* 0x0000000000017941 */ /* 0x000fea0003800000 */
.L_x_2721:
[----:B------:R-:W-:Y:S05]  /*2da00*/  BRA `(.L_x_2723) ;  /* 0xfffffdec005c7947 */ /* 0x000fea000383ffff */
.L_x_2440:
[----:B0-----:R0:W1:Y:S02]  /*2da10*/  SYNCS.PHASECHK.TRANS64.TRYWAIT P4, [R16+URZ+0x38800], R3 ;  /* 0x03880003100075a7 */ /* 0x001064000808017f */
[----:B-1----:R-:W-:Y:S05]  /*2da20*/  @!P4 NANOSLEEP.SYNCS 0x989680 ;  /* 0x009896800000c95d */ /* 0x002fea0003900000 */
[----:B------:R-:W1:Y:S02]  /*2da30*/  @!P4 SYNCS.PHASECHK.TRANS64 P4, [R16+URZ+0x38800], R3 ;  /* 0x038800031000c5a7 */ /* 0x000e64000808007f */
[----:B-1----:R-:W-:Y:S05]  /*2da40*/  @!P4 BRA `(.L_x_2440) ;  /* 0xfffffffc00f0c947 */ /* 0x002fea000383ffff */
[----:B------:R-:W-:Y:S05]  /*2da50*/  BRA `(.L_x_2724) ;  /* 0xfffffdec00bc7947 */ /* 0x000fea000383ffff */
.L_x_2480:
        /* <DEDUP_REMOVED lines=8> */
.L_x_2726:
[----:B------:R-:W-:Y:S05]  /*2dae0*/  BSYNC B1 ;  /* 0x0000000000017941 */ /* 0x000fea0003800000 */
.L_x_2725:
[----:B------:R-:W-:Y:S05]  /*2daf0*/  BRA `(.L_x_2727) ;  /* 0xfffffe2c00587947 */ /* 0x000fea000383ffff */
.L_x_2481:
        /* <DEDUP_REMOVED lines=8> */
.L_x_2729:
[----:B------:R-:W-:Y:S05]  /*2db80*/  BSYNC B1 ;  /* 0x0000000000017941 */ /* 0x000fea0003800000 */
.L_x_2728:
[----:B------:R-:W-:Y:S05]  /*2db90*/  BRA `(.L_x_2730) ;  /* 0xfffffe2c00387947 */ /* 0x000fea000383ffff */
.L_x_2482:
        /* <DEDUP_REMOVED lines=8> */
.L_x_2732:
[----:B------:R-:W-:Y:S05]  /*2dc20*/  BSYNC B1 ;  /* 0x0000000000017941 */ /* 0x000fea0003800000 */
.L_x_2731:
[----:B------:R-:W-:Y:S05]  /*2dc30*/  BRA `(.L_x_2733) ;  /* 0xfffffe2c00187947 */ /* 0x000fea000383ffff */
.L_x_2483:
        /* <DEDUP_REMOVED lines=8> */
.L_x_2735:
[----:B------:R-:W-:Y:S05]  /*2dcc0*/  BSYNC B1 ;  /* 0x0000000000017941 */ /* 0x000fea0003800000 */
.L_x_2734:
[----:B------:R-:W-:Y:S05]  /*2dcd0*/  BRA `(.L_x_2736) ;  /* 0xfffffe2800f87947 */ /* 0x000fea000383ffff */
.L_x_2484:
        /* <DEDUP_REMOVED lines=8> */
.L_x_2738:
[----:B------:R-:W-:Y:S05]  /*2dd60*/  BSYNC B1 ;  /* 0x0000000000017941 */ /* 0x000fea0003800000 */
.L_x_2737:
[----:B------:R-:W-:Y:S05]  /*2dd70*/  BRA `(.L_x_2739) ;  /* 0xfffffe2800d87947 */ /* 0x000fea000383ffff */
.L_x_2485:
        /* <DEDUP_REMOVED lines=8> */
.L_x_2741:
[----:B------:R-:W-:Y:S05]  /*2de00*/  BSYNC B1 ;  /* 0x0000000000017941 */ /* 0x000fea0003800000 */
.L_x_2740:
[----:B------:R-:W-:Y:S05]  /*2de10*/  BRA `(.L_x_2742) ;  /* 0xfffffe2800b87947 */ /* 0x000fea000383ffff */
.L_x_2486:
        /* <DEDUP_REMOVED lines=8> */
.L_x_2744:
[----:B------:R-:W-:Y:S05]  /*2dea0*/  BSYNC B1 ;  /* 0x0000000000017941 */ /* 0x000fea0003800000 */
.L_x_2743:
[----:B------:R-:W-:Y:S05]  /*2deb0*/  BRA `(.L_x_2745) ;  /* 0xfffffe2800987947 */ /* 0x000fea000383ffff */
.L_x_2487:
        /* <DEDUP_REMOVED lines=8> */
.L_x_2747:
[----:B------:R-:W-:Y:S05]  /*2df40*/  BSYNC B1 ;  /* 0x0000000000017941 */ /* 0x000fea0003800000 */
.L_x_2746:
[----:B------:R-:W-:Y:S05]  /*2df50*/  BRA `(.L_x_2748) ;  /* 0xfffffe2800787947 */ /* 0x000fea000383ffff */
.L_x_2488:
        /* <DEDUP_REMOVED lines=8> */
.L_x_2750:
[----:B------:R-:W-:Y:S05]  /*2dfe0*/  BSYNC B1 ;  /* 0x0000000000017941 */ /* 0x000fea0003800000 */
.L_x_2749:
[----:B------:R-:W-:Y:S05]  /*2dff0*/  BRA `(.L_x_2751) ;  /* 0xfffffe2800587947 */ /* 0x000fea000383ffff */
.L_x_2489:
        /* <DEDUP_REMOVED lines=8> */
.L_x_2753:
[----:B------:R-:W-:Y:S05]  /*2e080*/  BSYNC B1 ;  /* 0x0000000000017941 */ /* 0x000fea0003800000 */
.L_x_2752:
[----:B------:R-:W-:Y:S05]  /*2e090*/  BRA `(.L_x_2754) ;  /* 0xfffffe2800387947 */ /* 0x000fea000383ffff */
.L_x_2490:
        /* <DEDUP_REMOVED lines=8> */
.L_x_2756:
[----:B------:R-:W-:Y:S05]  /*2e120*/  BSYNC B1 ;  /* 0x0000000000017941 */ /* 0x000fea0003800000 */
.L_x_2755:
[----:B------:R-:W-:Y:S05]  /*2e130*/  BRA `(.L_x_2757) ;  /* 0xfffffe2800187947 */ /* 0x000fea000383ffff */
.L_x_2491:
        /* <DEDUP_REMOVED lines=8> */
.L_x_2759:
[----:B------:R-:W-:Y:S05]  /*2e1c0*/  BSYNC B1 ;  /* 0x0000000000017941 */ /* 0x000fea0003800000 */
.L_x_2758:
[----:B------:R-:W-:Y:S05]  /*2e1d0*/  BRA `(.L_x_2760) ;  /* 0xfffffe2400f87947 */ /* 0x000fea000383ffff */
.L_x_2492:
        /* <DEDUP_REMOVED lines=8> */
.L_x_2762:
[----:B------:R-:W-:Y:S05]  /*2e260*/  BSYNC B1 ;  /* 0x0000000000017941 */ /* 0x000fea0003800000 */
.L_x_2761:
[----:B------:R-:W-:Y:S05]  /*2e270*/  BRA `(.L_x_2763) ;  /* 0xfffffe2400d87947 */ /* 0x000fea000383ffff */
.L_x_2493:
        /* <DEDUP_REMOVED lines=8> */
.L_x_2765:
[----:B------:R-:W-:Y:S05]  /*2e300*/  BSYNC B1 ;  /* 0x0000000000017941 */ /* 0x000fea0003800000 */
.L_x_2764:
[----:B------:R-:W-:Y:S05]  /*2e310*/  BRA `(.L_x_2766) ;  /* 0xfffffe2400bc7947 */ /* 0x000fea000383ffff */
.L_x_2494:
        /* <DEDUP_REMOVED lines=8> */
.L_x_2768:
[----:B------:R-:W-:Y:S05]  /*2e3a0*/  BSYNC B1 ;  /* 0x0000000000017941 */ /* 0x000fea0003800000 */
.L_x_2767:
[----:B------:R-:W-:Y:S05]  /*2e3b0*/  BRA `(.L_x_2769) ;  /* 0xfffffe2400a07947 */ /* 0x000fea000383ffff */
.L_x_2495:
        /* <DEDUP_REMOVED lines=8> */
.L_x_2771:
[----:B------:R-:W-:Y:S05]  /*2e440*/  BSYNC B1 ;  /* 0x0000000000017941 */ /* 0x000fea0003800000 */
.L_x_2770:
[----:B------:R-:W-:Y:S05]  /*2e450*/  BRA `(.L_x_2772) ;  /* 0xfffffe2400887947 */ /* 0x000fea000383ffff */
.L_x_2497:
[----:B0-----:R0:W1:Y:S02]  /*2e460*/  SYNCS.PHASECHK.TRANS64.TRYWAIT P4, [R16+URZ+0x38800], R9 ;  /* 0x03880009100075a7 */ /* 0x001064000808017f */
[----:B-1----:R-:W-:Y:S05]  /*2e470*/  @!P4 NANOSLEEP.SYNCS 0x989680 ;  /* 0x009896800000c95d */ /* 0x002fea0003900000 */
[----:B------:R-:W1:Y:S02]  /*2e480*/  @!P4 SYNCS.PHASECHK.TRANS64 P4, [R16+URZ+0x38800], R9 ;  /* 0x038800091000c5a7 */ /* 0x000e64000808007f */
[----:B-1----:R-:W-:Y:S05]  /*2e490*/  @!P4 BRA `(.L_x_2497) ;  /* 0xfffffffc00f0c947 */ /* 0x002fea000383ffff */
[----:B------:R-:W-:Y:S05]  /*2e4a0*/  BRA `(.L_x_2773) ;  /* 0xfffffe2400ec7947 */ /* 0x000fea000383ffff */
.L_x_2515:
[----:B-1----:R1:W2:Y:S02]  /*2e4b0*/  SYNCS.PHASECHK.TRANS64.TRYWAIT P2, [R0+URZ+0x38830], R3 ;  /* 0x03883003000075a7 */ /* 0x0022a4000804017f */
[----:B--2---:R-:W-:Y:S05]  /*2e4c0*/  @!P2 NANOSLEEP.SYNCS 0x989680 ;  /* 0x009896800000a95d */ /* 0x004fea0003900000 */
[----:B------:R-:W2:Y:S02]  /*2e4d0*/  @!P2 SYNCS.PHASECHK.TRANS64 P2, [R0+URZ+0x38830], R3 ;  /* 0x038830030000a5a7 */ /* 0x000ea4000804007f */
[----:B--2---:R-:W-:Y:S05]  /*2e4e0*/  @!P2 BRA `(.L_x_2515) ;  /* 0xfffffffc00f0a947 */ /* 0x004fea000383ffff */
[----:B------:R-:W-:Y:S05]  /*2e4f0*/  BRA `(.L_x_2514) ;  /* 0xfffffe5c006c7947 */ /* 0x000fea000383ffff */
.L_x_2522:
[----:B-1----:R1:W2:Y:S02]  /*2e500*/  SYNCS.PHASECHK.TRANS64.TRYWAIT P2, [R11+URZ+0x38830], R4 ;  /* 0x038830040b0075a7 */ /* 0x0022a4000804017f */
[----:B--2---:R-:W-:Y:S05]  /*2e510*/  @!P2 NANOSLEEP.SYNCS 0x989680 ;  /* 0x009896800000a95d */ /* 0x004fea0003900000 */
[----:B------:R-:W2:Y:S02]  /*2e520*/  @!P2 SYNCS.PHASECHK.TRANS64 P2, [R11+URZ+0x38830], R4 ;  /* 0x038830040b00a5a7 */ /* 0x000ea4000804007f */
[----:B--2---:R-:W-:Y:S05]  /*2e530*/  @!P2 BRA `(.L_x_2522) ;  /* 0xfffffffc00f0a947 */ /* 0x004fea000383ffff */
[----:B------:R-:W-:Y:S05]  /*2e540*/  BRA `(.L_x_2521) ;  /* 0xfffffeac00687947 */ /* 0x000fea000383ffff */
.L_x_2527:
[----:B-1----:R1:W2:Y:S02]  /*2e550*/  SYNCS.PHASECHK.TRANS64.TRYWAIT P2, [R9+URZ+0x38850], R0 ;  /* 0x03885000090075a7 */ /* 0x0022a4000804017f */
[----:B--2---:R-:W-:Y:S05]  /*2e560*/  @!P2 NANOSLEEP.SYNCS 0x989680 ;  /* 0x009896800000a95d */ /* 0x004fea0003900000 */
[----:B------:R-:W2:Y:S02]  /*2e570*/  @!P2 SYNCS.PHASECHK.TRANS64 P2, [R9+URZ+0x38850], R0 ;  /* 0x038850000900a5a7 */ /* 0x000ea4000804007f */
[----:B--2---:R-:W-:Y:S05]  /*2e580*/  @!P2 BRA `(.L_x_2527) ;  /* 0xfffffffc00f0a947 */ /* 0x004fea000383ffff */
[----:B------:R-:W-:Y:S05]  /*2e590*/  BRA `(.L_x_2526) ;  /* 0xfffffee400247947 */ /* 0x000fea000383ffff */
.L_x_2535:
[----:B-1----:R1:W2:Y:S02]  /*2e5a0*/  SYNCS.PHASECHK.TRANS64.TRYWAIT P2, [R4+URZ+0x38830], R5 ;  /* 0x03883005040075a7 */ /* 0x0022a4000804017f */
[----:B--2---:R-:W-:Y:S05]  /*2e5b0*/  @!P2 NANOSLEEP.SYNCS 0x989680 ;  /* 0x009896800000a95d */ /* 0x004fea0003900000 */
[----:B------:R-:W2:Y:S02]  /*2e5c0*/  @!P2 SYNCS.PHASECHK.TRANS64 P2, [R4+URZ+0x38830], R5 ;  /* 0x038830050400a5a7 */ /* 0x000ea4000804007f */
[----:B--2---:R-:W-:Y:S05]  /*2e5d0*/  @!P2 BRA `(.L_x_2535) ;  /* 0xfffffffc00f0a947 */ /* 0x004fea000383ffff */
[----:B------:R-:W-:Y:S05]  /*2e5e0*/  BRA `(.L_x_2534) ;  /* 0xfffffef800ec7947 */ /* 0x000fea000383ffff */
.L_x_2540:
[----:B-1----:R1:W2:Y:S02]  /*2e5f0*/  SYNCS.PHASECHK.TRANS64.TRYWAIT P2, [R9+URZ+0x38850], R0 ;  /* 0x03885000090075a7 */ /* 0x0022a4000804017f */
[----:B--2---:R-:W-:Y:S05]  /*2e600*/  @!P2 NANOSLEEP.SYNCS 0x989680 ;  /* 0x009896800000a95d */ /* 0x004fea0003900000 */
[----:B------:R-:W2:Y:S02]  /*2e610*/  @!P2 SYNCS.PHASECHK.TRANS64 P2, [R9+URZ+0x38850], R0 ;  /* 0x038850000900a5a7 */ /* 0x000ea4000804007f */
[----:B--2---:R-:W-:Y:S05]  /*2e620*/  @!P2 BRA `(.L_x_2540) ;  /* 0xfffffffc00f0a947 */ /* 0x004fea000383ffff */
[----:B------:R-:W-:Y:S05]  /*2e630*/  BRA `(.L_x_2539) ;  /* 0xffffff3000a87947 */ /* 0x000fea000383ffff */
.L_x_2546:
[----:B-1----:R1:W2:Y:S02]  /*2e640*/  SYNCS.PHASECHK.TRANS64.TRYWAIT P0, [R0+URZ+0x38850], R7 ;  /* 0x03885007000075a7 */ /* 0x0022a4000800017f */
[----:B--2---:R-:W-:Y:S05]  /*2e650*/  @!P0 NANOSLEEP.SYNCS 0x989680 ;  /* 0x009896800000895d */ /* 0x004fea0003900000 */
[----:B------:R-:W2:Y:S02]  /*2e660*/  @!P0 SYNCS.PHASECHK.TRANS64 P0, [R0+URZ+0x38850], R7 ;  /* 0x03885007000085a7 */ /* 0x000ea4000800007f */
[----:B--2---:R-:W-:Y:S05]  /*2e670*/  @!P0 BRA `(.L_x_2546) ;  /* 0xfffffffc00f08947 */ /* 0x004fea000383ffff */
[----:B------:R-:W-:Y:S05]  /*2e680*/  BRA `(.L_x_2545) ;  /* 0xffffff4800cc7947 */ /* 0x000fea000383ffff */
.L_x_2580:
[----:B------:R-:W0:Y:S01]  /*2e690*/  S2R R6, SR_TID.X ;  /* 0x0000000000067919 */ /* 0x000e220000002100 */
[----:B------:R-:W-:Y:S01]  /*2e6a0*/  BSSY B1, `(.L_x_2774) ;  /* 0x000000a000017945 */ /* 0x000fe20003800000 */
[----:B------:R-:W-:Y:S01]  /*2e6b0*/  MOV R12, RZ ;  /* 0x000000ff000c7202 */ /* 0x000fe20000000f00 */
[----:B------:R-:W-:Y:S02]  /*2e6c0*/  IMAD.MOV.U32 R11, RZ, RZ, 0x1f ;  /* 0x0000001fff0b7424 */ /* 0x000fe400078e00ff */
[----:B------:R-:W-:Y:S01]  /*2e6d0*/  IMAD.MOV.U32 R15, RZ, RZ, -0x1 ;  /* 0xffffffffff0f7424 */ /* 0x000fe200078e00ff */
[----:B0-----:R-:W-:-:S04]  /*2e6e0*/  SHF.R.U32.HI R6, RZ, 0x5, R6 ;  /* 0x00000005ff067819 */ /* 0x001fc80000011606 */
[----:B------:R-:W-:-:S05]  /*2e6f0*/  LOP3.LUT R6, R6, 0x3, RZ, 0xc0, !PT ;  /* 0x0000000306067812 */ /* 0x000fca00078ec0ff */
[----:B------:R-:W-:-:S07]  /*2e700*/  IMAD.MOV.U32 R13, RZ, RZ, R6 ;  /* 0x000000ffff0d7224 */ /* 0x000fce00078e0006 */
[----:B------:R-:W-:Y:S05]  /*2e710*/  WARPSYNC.COLLECTIVE R15, `(.L_x_2775) ;  /* 0x000000000f087348 */ /* 0x000fea0003c00000 */
[----:B------:R0:W1:Y:S02]  /*2e720*/  SHFL.IDX P6, R14, R13, R12, R11 ;  /* 0x0000000c0d0e7389 */ /* 0x00006400000c000b */
[----:B01----:R-:W-:Y:S01]  /*2e730*/  ENDCOLLECTIVE ;  /* 0x000000000000791b */ /* 0x003fe20003800000 */
.L_x_2775:
[----:B------:R-:W-:Y:S05]  /*2e740*/  BSYNC B1 ;  /* 0x0000000000017941 */ /* 0x000fea0003800000 */
.L_x_2774:
[----:B------:R-:W-:Y:S05]  /*2e750*/  BRA `(.L_x_2776) ;  /* 0xffffff9400107947 */ /* 0x000fea000383ffff */
.L_x_2581:
[----:B------:R-:W-:Y:S01]  /*2e760*/  BSSY B1, `(.L_x_2777) ;  /* 0x0000006000017945 */ /* 0x000fe20003800000 */
[----:B------:R-:W-:-:S07]  /*2e770*/  MOV R15, 0xffffffff ;  /* 0xffffffff000f7802 */ /* 0x000fce0000000f00 */
[----:B------:R-:W-:Y:S05]  /*2e780*/  WARPSYNC.COLLECTIVE R15, `(.L_x_2778) ;  /* 0x000000000f0c7348 */ /* 0x000fea0003c00000 */
[----:B------:R-:W-:Y:S02]  /*2e790*/  ELECT P6, UR62, PT ;  /* 0x00000000003e782f */ /* 0x000fe400038c0000 */
[----:B------:R-:W-:Y:S01]  /*2e7a0*/  MOV R14, UR62 ;  /* 0x0000003e000e7c02 */ /* 0x000fe20008000f00 */
[----:B------:R-:W-:Y:S10]  /*2e7b0*/  ENDCOLLECTIVE ;  /* 0x000000000000791b */ /* 0x000ff40003800000 */
.L_x_2778:
[----:B------:R-:W-:Y:S05]  /*2e7c0*/  BSYNC B1 ;  /* 0x0000000000017941 */ /* 0x000fea0003800000 */
.L_x_2777:
[----:B------:R-:W-:Y:S05]  /*2e7d0*/  BRA `(.L_x_2779) ;  /* 0xffffff9000fc7947 */ /* 0x000fea000383ffff */
.L_x_2583:
[----:B0-----:R0:W1:Y:S02]  /*2e7e0*/  SYNCS.PHASECHK.TRANS64.TRYWAIT P0, [R9+URZ+0x38820], R5 ;  /* 0x03882005090075a7 */ /* 0x001064000800017f */
[----:B-1----:R-:W-:Y:S05]  /*2e7f0*/  @!P0 NANOSLEEP.SYNCS 0x989680 ;  /* 0x009896800000895d */ /* 0x002fea0003900000 */
[----:B------:R-:W1:Y:S02]  /*2e800*/  @!P0 SYNCS.PHASECHK.TRANS64 P0, [R9+URZ+0x38820], R5 ;  /* 0x03882005090085a7 */ /* 0x000e64000800007f */
[----:B-1----:R-:W-:Y:S05]  /*2e810*/  @!P0 BRA `(.L_x_2583) ;  /* 0xfffffffc00f08947 */ /* 0x002fea000383ffff */
[----:B------:R-:W-:Y:S05]  /*2e820*/  BRA `(.L_x_2780) ;  /* 0xffffff9400187947 */ /* 0x000fea000383ffff */
.L_x_2586:
[----:B0-----:R0:W1:Y:S02]  /*2e830*/  SYNCS.PHASECHK.TRANS64.TRYWAIT P0, [R5+URZ+0x388a0], R8 ;  /* 0x0388a008050075a7 */ /* 0x001064000800017f */
[----:B-1----:R-:W-:Y:S05]  /*2e840*/  @!P0 NANOSLEEP.SYNCS 0x989680 ;  /* 0x009896800000895d */ /* 0x002fea0003900000 */
[----:B------:R-:W1:Y:S02]  /*2e850*/  @!P0 SYNCS.PHASECHK.TRANS64 P0, [R5+URZ+0x388a0], R8 ;  /* 0x0388a008050085a7 */ /* 0x000e64000800007f */
[----:B-1----:R-:W-:Y:S05]  /*2e860*/  @!P0 BRA `(.L_x_2586) ;  /* 0xfffffffc00f08947 */ /* 0x002fea000383ffff */
[----:B------:R-:W-:Y:S05]  /*2e870*/  BRA `(.L_x_2781) ;  /* 0xffffff9400287947 */ /* 0x000fea000383ffff */
.L_x_2588:
[----:B-1----:R1:W2:Y:S02]  /*2e880*/  SYNCS.PHASECHK.TRANS64.TRYWAIT P0, [R5+URZ+0x388c0], R8 ;  /* 0x0388c008050075a7 */ /* 0x0022a4000800017f */
[----:B--2---:R-:W-:Y:S05]  /*2e890*/  @!P0 NANOSLEEP.SYNCS 0x989680 ;  /* 0x009896800000895d */ /* 0x004fea0003900000 */
[----:B------:R-:W2:Y:S02]  /*2e8a0*/  @!P0 SYNCS.PHASECHK.TRANS64 P0, [R5+URZ+0x388c0], R8 ;  /* 0x0388c008050085a7 */ /* 0x000ea4000800007f */
[----:B--2---:R-:W-:Y:S05]  /*2e8b0*/  @!P0 BRA `(.L_x_2588) ;  /* 0xfffffffc00f08947 */ /* 0x004fea000383ffff */
[----:B------:R-:W-:Y:S05]  /*2e8c0*/  BRA `(.L_x_2782) ;  /* 0xffffff9400c87947 */ /* 0x000fea000383ffff */
.L_x_2592:
[----:B0-----:R0:W1:Y:S02]  /*2e8d0*/  SYNCS.PHASECHK.TRANS64.TRYWAIT P0, [R6+URZ+0x388a0], R7 ;  /* 0x0388a007060075a7 */ /* 0x001064000800017f */
[----:B-1----:R-:W-:Y:S05]  /*2e8e0*/  @!P0 NANOSLEEP.SYNCS 0x989680 ;  /* 0x009896800000895d */ /* 0x002fea0003900000 */
[----:B------:R-:W1:Y:S02]  /*2e8f0*/  @!P0 SYNCS.PHASECHK.TRANS64 P0, [R6+URZ+0x388a0], R7 ;  /* 0x0388a007060085a7 */ /* 0x000e64000800007f */
[----:B-1----:R-:W-:Y:S05]  /*2e900*/  @!P0 BRA `(.L_x_2592) ;  /* 0xfffffffc00f08947 */ /* 0x002fea000383ffff */
[----:B------:R-:W-:Y:S05]  /*2e910*/  BRA `(.L_x_2783) ;  /* 0xffffff9800b07947 */ /* 0x000fea000383ffff */
.L_x_2594:
[----:B-1----:R1:W2:Y:S02]  /*2e920*/  SYNCS.PHASECHK.TRANS64.TRYWAIT P1, [R6+URZ+0x388c0], R7 ;  /* 0x0388c007060075a7 */ /* 0x0022a4000802017f */
[----:B--2---:R-:W-:Y:S05]  /*2e930*/  @!P1 NANOSLEEP.SYNCS 0x989680 ;  /* 0x009896800000995d */ /* 0x004fea0003900000 */
[----:B------:R-:W2:Y:S02]  /*2e940*/  @!P1 SYNCS.PHASECHK.TRANS64 P1, [R6+URZ+0x388c0], R7 ;  /* 0x0388c007060095a7 */ /* 0x000ea4000802007f */
[----:B--2---:R-:W-:Y:S05]  /*2e950*/  @!P1 BRA `(.L_x_2594) ;  /* 0xfffffffc00f09947 */ /* 0x004fea000383ffff */
[----:B------:R-:W-:Y:S05]  /*2e960*/  BRA `(.L_x_2784) ;  /* 0xffffff9c00487947 */ /* 0x000fea000383ffff */
.L_x_2607:
        /* <DEDUP_REMOVED lines=11> */
.L_x_2786:
[----:B------:R-:W-:Y:S05]  /*2ea20*/  BSYNC B0 ;  /* 0x0000000000007941 */ /* 0x000fea0003800000 */
.L_x_2785:
[----:B------:R-:W-:Y:S05]  /*2ea30*/  BRA `(.L_x_2787) ;  /* 0xffffffa800a87947 */ /* 0x000fea000383ffff */
.L_x_2608:
[----:B------:R-:W-:Y:S01]  /*2ea40*/  BSSY B0, `(.L_x_2788) ;  /* 0x0000006000007945 */ /* 0x000fe20003800000 */
[----:B------:R-:W-:-:S07]  /*2ea50*/  IMAD.MOV.U32 R15, RZ, RZ, -0x1 ;  /* 0xffffffffff0f7424 */ /* 0x000fce00078e00ff */
[----:B------:R-:W-:Y:S05]  /*2ea60*/  WARPSYNC.COLLECTIVE R15, `(.L_x_2789) ;  /* 0x000000000f0c7348 */ /* 0x000fea0003c00000 */
[----:B------:R-:W-:Y:S02]  /*2ea70*/  ELECT P6, UR62, PT ;  /* 0x00000000003e782f */ /* 0x000fe400038c0000 */
[----:B------:R-:W-:Y:S01]  /*2ea80*/  MOV R14, UR62 ;  /* 0x0000003e000e7c02 */ /* 0x000fe20008000f00 */
[----:B------:R-:W-:Y:S10]  /*2ea90*/  ENDCOLLECTIVE ;  /* 0x000000000000791b */ /* 0x000ff40003800000 */
.L_x_2789:
[----:B------:R-:W-:Y:S05]  /*2eaa0*/  BSYNC B0 ;  /* 0x0000000000007941 */ /* 0x000fea0003800000 */
.L_x_2788:
[----:B------:R-:W-:Y:S05]  /*2eab0*/  BRA `(.L_x_2790) ;  /* 0xffffffa800987947 */ /* 0x000fea000383ffff */
.L_x_2611:
[----:B0-----:R0:W1:Y:S02]  /*2eac0*/  SYNCS.PHASECHK.TRANS64.TRYWAIT P0, [R7+URZ+0x38840], R10 ;  /* 0x0388400a070075a7 */ /* 0x001064000800017f */
[----:B-1----:R-:W-:Y:S05]  /*2ead0*/  @!P0 NANOSLEEP.SYNCS 0x989680 ;  /* 0x009896800000895d */ /* 0x002fea0003900000 */
[----:B------:R-:W1:Y:S02]  /*2eae0*/  @!P0 SYNCS.PHASECHK.TRANS64 P0, [R7+URZ+0x38840], R10 ;  /* 0x0388400a070085a7 */ /* 0x000e64000800007f */
[----:B-1----:R-:W-:Y:S05]  /*2eaf0*/  @!P0 BRA `(.L_x_2611) ;  /* 0xfffffffc00f08947 */ /* 0x002fea000383ffff */
[----:B------:R-:W-:Y:S05]  /*2eb00*/  BRA `(.L_x_2791) ;  /* 0xffffffa800fc7947 */ /* 0x000fea000383ffff */
.L_x_2614:
        /* <DEDUP_REMOVED lines=8> */
.L_x_2622:
[----:B0-----:R0:W1:Y:S02]  /*2eb90*/  SYNCS.PHASECHK.TRANS64.TRYWAIT P0, [R7+URZ+0x38840], R8 ;  /* 0x03884008070075a7 */ /* 0x001064000800017f */
[----:B-1----:R-:W-:Y:S05]  /*2eba0*/  @!P0 NANOSLEEP.SYNCS 0x989680 ;  /* 0x009896800000895d */ /* 0x002fea0003900000 */
[----:B------:R-:W1:Y:S02]  /*2ebb0*/  @!P0 SYNCS.PHASECHK.TRANS64 P0, [R7+URZ+0x38840], R8 ;  /* 0x03884008070085a7 */ /* 0x000e64000800007f */
[----:B-1----:R-:W-:Y:S05]  /*2ebc0*/  @!P0 BRA `(.L_x_2622) ;  /* 0xfffffffc00f08947 */ /* 0x002fea000383ffff */
[----:B------:R-:W-:Y:S05]  /*2ebd0*/  BRA `(.L_x_2793) ;  /* 0xffffffb400287947 */ /* 0x000fea000383ffff */
.L_x_2624:
[----:B0-----:R0:W1:Y:S02]  /*2ebe0*/  SYNCS.PHASECHK.TRANS64.TRYWAIT P0, [R8+URZ+0x60], R7 ;  /* 0x00006007080075a7 */ /* 0x001064000800017f */
[----:B-1----:R-:W-:Y:S05]  /*2ebf0*/  @!P0 NANOSLEEP.SYNCS 0x989680 ;  /* 0x009896800000895d */ /* 0x002fea0003900000 */
[----:B------:R-:W1:Y:S02]  /*2ec00*/  @!P0 SYNCS.PHASECHK.TRANS64 P0, [R8+URZ+0x60], R7 ;  /* 0x00006007080085a7 */ /* 0x000e64000800007f */
[----:B-1----:R-:W-:Y:S05]  /*2ec10*/  @!P0 BRA `(.L_x_2624) ;  /* 0xfffffffc00f08947 */ /* 0x002fea000383ffff */
[----:B------:R-:W-:Y:S05]  /*2ec20*/  BRA `(.L_x_2794) ;  /* 0xffffffb400e87947 */ /* 0x000fea000383ffff */
.L_x_2629:
[----:B-1----:R1:W2:Y:S02]  /*2ec30*/  SYNCS.PHASECHK.TRANS64.TRYWAIT P0, [R2+URZ+0x38840], R3 ;  /* 0x03884003020075a7 */ /* 0x0022a4000800017f */
[----:B--2---:R-:W-:Y:S05]  /*2ec40*/  @!P0 NANOSLEEP.SYNCS 0x989680 ;  /* 0x009896800000895d */ /* 0x004fea0003900000 */
[----:B------:R-:W2:Y:S02]  /*2ec50*/  @!P0 SYNCS.PHASECHK.TRANS64 P0, [R2+URZ+0x38840], R3 ;  /* 0x03884003020085a7 */ /* 0x000ea4000800007f */
[----:B--2---:R-:W-:Y:S05]  /*2ec60*/  @!P0 BRA `(.L_x_2629) ;  /* 0xfffffffc00f08947 */ /* 0x004fea000383ffff */
[----:B------:R-:W-:Y:S05]  /*2ec70*/  BRA `(.L_x_2795) ;  /* 0xffffffbc006c7947 */ /* 0x000fea000383ffff */
.L_x_2631:
[----:B0-----:R0:W1:Y:S02]  /*2ec80*/  SYNCS.PHASECHK.TRANS64.TRYWAIT P1, [R3+URZ+0x60], R2 ;  /* 0x00006002030075a7 */ /* 0x001064000802017f */
[----:B-1----:R-:W-:Y:S05]  /*2ec90*/  @!P1 NANOSLEEP.SYNCS 0x989680 ;  /* 0x009896800000995d */ /* 0x002fea0003900000 */
[----:B------:R-:W1:Y:S02]  /*2eca0*/  @!P1 SYNCS.PHASECHK.TRANS64 P1, [R3+URZ+0x60], R2 ;  /* 0x00006002030095a7 */ /* 0x000e64000802007f */
[----:B-1----:R-:W-:Y:S05]  /*2ecb0*/  @!P1 BRA `(.L_x_2631) ;  /* 0xfffffffc00f09947 */ /* 0x002fea000383ffff */
[----:B------:R-:W-:Y:S05]  /*2ecc0*/  BRA `(.L_x_2796) ;  /* 0xffffffc0002c7947 */ /* 0x000fea000383ffff */
.L_x_2636:
[----:B--2---:R2:W3:Y:S02]  /*2ecd0*/  SYNCS.PHASECHK.TRANS64.TRYWAIT P0, [R2+URZ+0x38840], R3 ;  /* 0x03884003020075a7 */ /* 0x0044e4000800017f */
[----:B---3--:R-:W-:Y:S05]  /*2ece0*/  @!P0 NANOSLEEP.SYNCS 0x989680 ;  /* 0x009896800000895d */ /* 0x008fea0003900000 */
[----:B------:R-:W3:Y:S02]  /*2ecf0*/  @!P0 SYNCS.PHASECHK.TRANS64 P0, [R2+URZ+0x38840], R3 ;  /* 0x03884003020085a7 */ /* 0x000ee4000800007f */
[----:B---3--:R-:W-:Y:S05]  /*2ed00*/  @!P0 BRA `(.L_x_2636) ;  /* 0xfffffffc00f08947 */ /* 0x008fea000383ffff */
[----:B------:R-:W-:Y:S05]  /*2ed10*/  BRA `(.L_x_2797) ;  /* 0xffffffc400707947 */ /* 0x000fea000383ffff */
.L_x_2638:
[----:B0-----:R0:W1:Y:S02]  /*2ed20*/  SYNCS.PHASECHK.TRANS64.TRYWAIT P1, [R2+URZ+0x60], R9 ;  /* 0x00006009020075a7 */ /* 0x001064000802017f */
[----:B-1----:R-:W-:Y:S05]  /*2ed30*/  @!P1 NANOSLEEP.SYNCS 0x989680 ;  /* 0x009896800000995d */ /* 0x002fea0003900000 */
[----:B------:R-:W1:Y:S02]  /*2ed40*/  @!P1 SYNCS.PHASECHK.TRANS64 P1, [R2+URZ+0x60], R9 ;  /* 0x00006009020095a7 */ /* 0x000e64000802007f */
[----:B-1----:R-:W-:Y:S05]  /*2ed50*/  @!P1 BRA `(.L_x_2638) ;  /* 0xfffffffc00f09947 */ /* 0x002fea000383ffff */
[----:B------:R-:W-:Y:S05]  /*2ed60*/  BRA `(.L_x_2798) ;  /* 0xffffffc800307947 */ /* 0x000fea000383ffff */
.L_x_2645:
[----:B-1----:R1:W2:Y:S02]  /*2ed70*/  SYNCS.PHASECHK.TRANS64.TRYWAIT P0, [R3+URZ+0x38860], R0 ;  /* 0x03886000030075a7 */ /* 0x0022a4000800017f */
[----:B--2---:R-:W-:Y:S05]  /*2ed80*/  @!P0 NANOSLEEP.SYNCS 0x989680 ;  /* 0x009896800000895d */ /* 0x004fea0003900000 */
[----:B------:R-:W2:Y:S02]  /*2ed90*/  @!P0 SYNCS.PHASECHK.TRANS64 P0, [R3+URZ+0x38860], R0 ;  /* 0x03886000030085a7 */ /* 0x000ea4000800007f */
[----:B--2---:R-:W-:Y:S05]  /*2eda0*/  @!P0 BRA `(.L_x_2645) ;  /* 0xfffffffc00f08947 */ /* 0x004fea000383ffff */
[----:B------:R-:W-:Y:S05]  /*2edb0*/  BRA `(.L_x_2799) ;  /* 0xffffffcc005c7947 */ /* 0x000fea000383ffff */
.L_x_2647:
[----:B------:R-:W-:Y:S01]  /*2edc0*/  BSSY B0, `(.L_x_2800) ;  /* 0x0000008000007945 */ /* 0x000fe20003800000 */
[----:B------:R-:W-:Y:S01]  /*2edd0*/  MOV R13, R16 ;  /* 0x00000010000d7202 */ /* 0x000fe20000000f00 */
[----:B------:R-:W-:Y:S01]  /*2ede0*/  IMAD.MOV.U32 R12, RZ, RZ, RZ ;  /* 0x000000ffff0c7224 */ /* 0x000fe200078e00ff */
[----:B0-----:R-:W-:Y:S01]  /*2edf0*/  MOV R15, 0xffffffff ;  /* 0xffffffff000f7802 */ /* 0x001fe20000000f00 */
[----:B------:R-:W-:-:S07]  /*2ee00*/  IMAD.MOV.U32 R11, RZ, RZ, 0x1f ;  /* 0x0000001fff0b7424 */ /* 0x000fce00078e00ff */
[----:B-1----:R-:W-:Y:S05]  /*2ee10*/  WARPSYNC.COLLECTIVE R15, `(.L_x_2801) ;  /* 0x000000000f087348 */ /* 0x002fea0003c00000 */
[----:B------:R0:W2:Y:S02]  /*2ee20*/  SHFL.IDX P6, R14, R13, R12, R11 ;  /* 0x0000000c0d0e7389 */ /* 0x0000a400000c000b */
[----:B012---:R-:W-:Y:S01]  /*2ee30*/  ENDCOLLECTIVE ;  /* 0x000000000000791b */ /* 0x007fe20003800000 */
.L_x_2801:
[----:B------:R-:W-:Y:S05]  /*2ee40*/  BSYNC B0 ;  /* 0x0000000000007941 */ /* 0x000fea0003800000 */
.L_x_2800:
        /* <DEDUP_REMOVED lines=8> */
.L_x_2802:
[----:B------:R-:W-:Y:S01]  /*2eed0*/  MOV R16, R14 ;  /* 0x0000000e00107202 */ /* 0x000fe20000000f00 */
[----:B------:R-:W-:Y:S06]  /*2eee0*/  BRA `(.L_x_2803) ;  /* 0xffffffd0000c7947 */ /* 0x000fec000383ffff */
.L_x_2650:
[----:B------:R-:W-:Y:S01]  /*2eef0*/  BSSY B0, `(.L_x_2804) ;  /* 0x0000008000007945 */ /* 0x000fe20003800000 */
[----:B-----5:R-:W-:Y:S01]  /*2ef00*/  IMAD.MOV.U32 R13, RZ, RZ, R3 ;  /* 0x000000ffff0d7224 */ /* 0x020fe200078e0003 */
[----:B------:R-:W-:Y:S01]  /*2ef10*/  MOV R11, RZ ;  /* 0x000000ff000b7202 */ /* 0x000fe20000000f00 */
[----:B------:R-:W-:Y:S02]  /*2ef20*/  IMAD.MOV.U32 R12, RZ, RZ, 0x1 ;  /* 0x00000001ff0c7424 */ /* 0x000fe400078e00ff */
[----:B------:R-:W-:-:S07]  /*2ef30*/  IMAD.MOV.U32 R15, RZ, RZ, -0x1 ;  /* 0xffffffffff0f7424 */ /* 0x000fce00078e00ff */
[----:B0-234-:R-:W-:Y:S05]  /*2ef40*/  WARPSYNC.COLLECTIVE R15, `(.L_x_2805) ;  /* 0x000000000f087348 */ /* 0x01dfea0003c00000 */
[----:B------:R1:W0:Y:S02]  /*2ef50*/  SHFL.UP P6, R14, R13, R12, R11 ;  /* 0x0400000c0d0e7389 */ /* 0x00022400000c000b */
[----:B01234-:R-:W-:Y:S01]  /*2ef60*/  ENDCOLLECTIVE ;  /* 0x000000000000791b */ /* 0x01ffe20003800000 */
.L_x_2805:
[----:B------:R-:W-:Y:S05]  /*2ef70*/  BSYNC B0 ;  /* 0x0000000000007941 */ /* 0x000fea0003800000 */
.L_x_2804:
        /* <DEDUP_REMOVED lines=10> */
.L_x_2806:
        /* <DEDUP_REMOVED lines=8> */
.L_x_2807:
        /* <DEDUP_REMOVED lines=8> */
.L_x_2808:
        /* <DEDUP_REMOVED lines=8> */
.L_x_2809:
        /* <DEDUP_REMOVED lines=8> */
.L_x_2810:
[----:B------:R-:W-:Y:S05]  /*2f220*/  BRA `(.L_x_2811) ;  /* 0xffffffcc00d07947 */ /* 0x000fea000383ffff */
.L_x_2655:
        /* <DEDUP_REMOVED lines=8> */
.L_x_2813:
[----:B------:R-:W-:Y:S05]  /*2f2b0*/  BSYNC B0 ;  /* 0x0000000000007941 */ /* 0x000fea0003800000 */
.L_x_2812:
        /* <DEDUP_REMOVED lines=10> */
.L_x_2814:
        /* <DEDUP_REMOVED lines=8> */
.L_x_2815:
        /* <DEDUP_REMOVED lines=8> */
.L_x_2816:
        /* <DEDUP_REMOVED lines=8> */
.L_x_2817:
        /* <DEDUP_REMOVED lines=8> */
.L_x_2818:
[----:B------:R-:W-:Y:S05]  /*2f560*/  BRA `(.L_x_2819) ;  /* 0xffffffcc00b47947 */ /* 0x000fea000383ffff */
.L_x_2657:
[----:B------:R-:W-:Y:S01]  /*2f570*/  BSSY B0, `(.L_x_2820) ;  /* 0x0000006000007945 */ /* 0x000fe20003800000 */
[----:B------:R-:W-:Y:S01]  /*2f580*/  PLOP3.LUT P6, PT, P6, PT, PT, 0x8, 0x0 ;  /* 0x000000000000781c */ /* 0x000fe200037ce170 */
[----:B------:R-:W-:-:S12]  /*2f590*/  IMAD.MOV.U32 R15, RZ, RZ, -0x1 ;  /* 0xffffffffff0f7424 */ /* 0x000fd800078e00ff */
[----:B0-----:R-:W-:Y:S05]  /*2f5a0*/  WARPSYNC.COLLECTIVE R15, `(.L_x_2821) ;  /* 0x000000000f087348 */ /* 0x001fea0003c00000 */
[----:B------:R-:W-:Y:S01]  /*2f5b0*/  VOTE.ANY R14, PT, P6 ;  /* 0x00000000000e7806 */ /* 0x000fe200030e0100 */
[----:B0-----:R-:W-:Y:S06]  /*2f5c0*/  ENDCOLLECTIVE ;  /* 0x000000000000791b */ /* 0x001fec0003800000 */
.L_x_2821:
[----:B------:R-:W-:Y:S05]  /*2f5d0*/  BSYNC B0 ;  /* 0x0000000000007941 */ /* 0x000fea0003800000 */
.L_x_2820:
        /* <DEDUP_REMOVED lines=9> */
.L_x_2822:
[----:B------:R-:W-:Y:S01]  /*2f670*/  IMAD.MOV.U32 R17, RZ, RZ, R14 ;  /* 0x000000ffff117224 */ /* 0x000fe200078e000e */
[----:B------:R-:W-:Y:S06]  /*2f680*/  BRA `(.L_x_2823) ;  /* 0xffffffcc00a47947 */ /* 0x000fec000383ffff */
.L_x_2659:
[----:B------:R-:W-:Y:S01]  /*2f690*/  BSSY B0, `(.L_x_2824) ;  /* 0x0000007000007945 */ /* 0x000fe20003800000 */
[----:B------:R-:W-:Y:S01]  /*2f6a0*/  IMAD.MOV.U32 R13, RZ, RZ, R2 ;  /* 0x000000ffff0d7224 */ /* 0x000fe200078e0002 */
[----:B------:R-:W-:Y:S01]  /*2f6b0*/  MOV R11, 0x1f ;  /* 0x0000001f000b7802 */ /* 0x000fe20000000f00 */
[----:B------:R-:W-:-:S07]  /*2f6c0*/  IMAD.MOV.U32 R15, RZ, RZ, -0x1 ;  /* 0xffffffffff0f7424 */ /* 0x000fce00078e00ff */
[----:B012---:R-:W-:Y:S05]  /*2f6d0*/  WARPSYNC.COLLECTIVE R15, `(.L_x_2825) ;  /* 0x000000000f087348 */ /* 0x007fea0003c00000 */
[----:B------:R3:W4:Y:S02]  /*2f6e0*/  SHFL.IDX P6, R14, R13, R12, R11 ;  /* 0x0000000c0d0e7389 */ /* 0x00072400000c000b */
[----:B01234-:R-:W-:Y:S01]  /*2f6f0*/  ENDCOLLECTIVE ;  /* 0x000000000000791b */ /* 0x01ffe20003800000 */
.L_x_2825:
[----:B------:R-:W-:Y:S05]  /*2f700*/  BSYNC B0 ;  /* 0x0000000000007941 */ /* 0x000fea0003800000 */
.L_x_2824:
[----:B------:R-:W-:Y:S01]  /*2f710*/  IMAD.MOV.U32 R8, RZ, RZ, R14 ;  /* 0x000000ffff087224 */ /* 0x000fe200078e000e */
[----:B------:R-:W-:Y:S06]  /*2f720*/  BRA `(.L_x_2658) ;  /* 0xffffffcc00987947 */ /* 0x000fec000383ffff */
.L_x_2663:
[----:B-1----:R1:W2:Y:S02]  /*2f730*/  SYNCS.PHASECHK.TRANS64.TRYWAIT P0, [R0+URZ+0x38820], R3 ;  /* 0x03882003000075a7 */ /* 0x0022a4000800017f */
[----:B--2---:R-:W-:Y:S05]  /*2f740*/  @!P0 NANOSLEEP.SYNCS 0x989680 ;  /* 0x009896800000895d */ /* 0x004fea0003900000 */
[----:B------:R-:W2:Y:S02]  /*2f750*/  @!P0 SYNCS.PHASECHK.TRANS64 P0, [R0+URZ+0x38820], R3 ;  /* 0x03882003000085a7 */ /* 0x000ea4000800007f */
[----:B--2---:R-:W-:Y:S05]  /*2f760*/  @!P0 BRA `(.L_x_2663) ;  /* 0xfffffffc00f08947 */ /* 0x004fea000383ffff */
[----:B------:R-:W-:Y:S05]  /*2f770*/  BRA `(.L_x_2826) ;  /* 0xffffffd4000c7947 */ /* 0x000fea000383ffff */
.L_x_2664:
        /* <DEDUP_REMOVED lines=11> */
.L_x_2828:
[----:B------:R-:W-:Y:S05]  /*2f830*/  BSYNC B0 ;  /* 0x0000000000007941 */ /* 0x000fea0003800000 */
.L_x_2827:
[----:B------:R-:W-:Y:S05]  /*2f840*/  BRA `(.L_x_2829) ;  /* 0xffffffd000f47947 */ /* 0x000fea000383ffff */
.L_x_2665:
[----:B------:R-:W-:Y:S01]  /*2f850*/  BSSY B0, `(.L_x_2830) ;  /* 0x0000006000007945 */ /* 0x000fe20003800000 */
[----:B------:R-:W-:-:S07]  /*2f860*/  IMAD.MOV.U32 R15, RZ, RZ, -0x1 ;  /* 0xffffffffff0f7424 */ /* 0x000fce00078e00ff */
[----:B012---:R-:W-:Y:S05]  /*2f870*/  WARPSYNC.COLLECTIVE R15, `(.L_x_2831) ;  /* 0x000000000f0c7348 */ /* 0x007fea0003c00000 */
[----:B------:R-:W-:Y:S02]  /*2f880*/  ELECT P6, UR62, PT ;  /* 0x00000000003e782f */ /* 0x000fe400038c0000 */
[----:B------:R-:W-:Y:S01]  /*2f890*/  MOV R14, UR62 ;  /* 0x0000003e000e7c02 */ /* 0x000fe20008000f00 */
[----:B012---:R-:W-:Y:S10]  /*2f8a0*/  ENDCOLLECTIVE ;  /* 0x000000000000791b */ /* 0x007ff40003800000 */
.L_x_2831:
[----:B------:R-:W-:Y:S05]  /*2f8b0*/  BSYNC B0 ;  /* 0x0000000000007941 */ /* 0x000fea0003800000 */
.L_x_2830:
[----:B------:R-:W-:Y:S05]  /*2f8c0*/  BRA `(.L_x_2832) ;  /* 0xffffffd000e87947 */ /* 0x000fea000383ffff */
.L_x_2667:
[----:B-1----:R1:W2:Y:S02]  /*2f8d0*/  SYNCS.PHASECHK.TRANS64.TRYWAIT P0, [R6+URZ], R5 ;  /* 0x00000005060075a7 */ /* 0x0022a4000800017f */
[----:B--2---:R-:W-:Y:S05]  /*2f8e0*/  @!P0 NANOSLEEP.SYNCS 0x989680 ;  /* 0x009896800000895d */ /* 0x004fea0003900000 */
[----:B------:R-:W2:Y:S02]  /*2f8f0*/  @!P0 SYNCS.PHASECHK.TRANS64 P0, [R6+URZ], R5 ;  /* 0x00000005060085a7 */ /* 0x000ea4000800007f */
[----:B--2---:R-:W-:Y:S05]  /*2f900*/  @!P0 BRA `(.L_x_2667) ;  /* 0xfffffffc00f08947 */ /* 0x004fea000383ffff */
[----:B------:R-:W-:Y:S05]  /*2f910*/  BRA `(.L_x_2833) ;  /* 0xffffffd4002c7947 */ /* 0x000fea000383ffff */
.L_x_2668:
[----:B--2---:R2:W3:Y:S02]  /*2f920*/  SYNCS.PHASECHK.TRANS64.TRYWAIT P0, [R7+URZ], R2 ;  /* 0x00000002070075a7 */ /* 0x0044e4000800017f */
[----:B---3--:R-:W-:Y:S05]  /*2f930*/  @!P0 NANOSLEEP.SYNCS 0x989680 ;  /* 0x009896800000895d */ /* 0x008fea0003900000 */
[----:B------:R-:W3:Y:S02]  /*2f940*/  @!P0 SYNCS.PHASECHK.TRANS64 P0, [R7+URZ], R2 ;  /* 0x00000002070085a7 */ /* 0x000ee4000800007f */
[----:B---3--:R-:W-:Y:S05]  /*2f950*/  @!P0 BRA `(.L_x_2668) ;  /* 0xfffffffc00f08947 */ /* 0x008fea000383ffff */
[----:B------:R-:W-:Y:S05]  /*2f960*/  BRA `(.L_x_2834) ;  /* 0xffffffd400207947 */ /* 0x000fea000383ffff */
.L_x_2670:
[----:B---3--:R3:W4:Y:S02]  /*2f970*/  SYNCS.PHASECHK.TRANS64.TRYWAIT P0, [R4+URZ], R5 ;  /* 0x00000005040075a7 */ /* 0x008724000800017f */
[----:B----4-:R-:W-:Y:S05]  /*2f980*/  @!P0 NANOSLEEP.SYNCS 0x989680 ;  /* 0x009896800000895d */ /* 0x010fea0003900000 */
[----:B------:R-:W4:Y:S02]  /*2f990*/  @!P0 SYNCS.PHASECHK.TRANS64 P0, [R4+URZ], R5 ;  /* 0x00000005040085a7 */ /* 0x000f24000800007f */
[----:B----4-:R-:W-:Y:S05]  /*2f9a0*/  @!P0 BRA `(.L_x_2670) ;  /* 0xfffffffc00f08947 */ /* 0x010fea000383ffff */
[----:B------:R-:W-:Y:S05]  /*2f9b0*/  BRA `(.L_x_2835) ;  /* 0xffffffd400287947 */ /* 0x000fea000383ffff */
.L_x_2836:
        /* <DEDUP_REMOVED lines=12> */
.L_x_2846:


//--------------------- .nv.global.init           --------------------------
	.section	.nv.global.init,"aw",@progbits
.nv.global.init:
	.type		$str$23,@object
	.size		$str$23,($str$24 - $str$23)
$str$23:
        /*0000*/ 	.byte	0x28, 0x61, 0x64, 0x64, 0x72, 0x65, 0x73, 0x73, 0x20, 0x26, 0x20, 0x6d, 0x61, 0x73, 0x6b, 0x29
        /*0010*/ 	.byte	0x20, 0x3d, 0x3d, 0x20, 0x30, 0x00
	.type		$str$24,@object
	.size		$str$24,(__unnamed_9 - $str$24)
$str$24:
        /*0016*/ 	.byte	0x2f, 0x74, 0x6d, 0x70, 0x2f, 0x6f, 0x73, 0x73, 0x5f, 0x6b, 0x65, 0x72, 0x6e, 0x65, 0x6c, 0x73
        /*0026*/ 	.byte	0x5f, 0x73, 0x72, 0x63, 0x2f, 0x66, 0x6c, 0x61, 0x73, 0x68, 0x5f, 0x61, 0x74, 0x74, 0x65, 0x6e
        /*0036*/ 	.byte	0x74, 0x69, 0x6f, 0x6e, 0x2f, 0x63, 0x73, 0x72, 0x63, 0x2f, 0x63, 0x75, 0x74, 0x6c, 0x61, 0x73
        /*0046*/ 	.byte	0x73, 0x2f, 0x69, 0x6e, 0x63, 0x6c, 0x75, 0x64, 0x65, 0x2f, 0x63, 0x75, 0x74, 0x65, 0x2f, 0x70
        /*0056*/ 	.byte	0x6f, 0x69, 0x6e, 0x74, 0x65, 0x72, 0x5f, 0x66, 0x6c, 0x61, 0x67, 0x67, 0x65, 0x64, 0x2e, 0x68
        /*0066*/ 	.byte	0x70, 0x70, 0x00
	.type		__unnamed_9,@object
	.size		__unnamed_9,(__unnamed_5 - __unnamed_9)
__unnamed_9:
        /* <DEDUP_REMOVED lines=23> */
        /*01d9*/ 	.byte	0x3a, 0x43, 0x3c, 0x30, 0x3e, 0x3e, 0x3e, 0x3e, 0x3e, 0x20, 0x26, 0x5d, 0x00
	.type		__unnamed_5,@object
	.size		__unnamed_5,(__unnamed_4 - __unnamed_5)
__unnamed_5:
        /* <DEDUP_REMOVED lines=24> */
	.type		__unnamed_4,@object
	.size		__unnamed_4,(__unnamed_7 - __unnamed_4)
__unnamed_4:
        /* <DEDUP_REMOVED lines=24> */
	.type		__unnamed_7,@object
	.size		__unnamed_7,(__unnamed_8 - __unnamed_7)
__unnamed_7:
        /* <DEDUP_REMOVED lines=28> */
        /*06a6*/ 	.byte	0x36, 0x33, 0x38, 0x34, 0x3e, 0x3e, 0x3e, 0x3e, 0x3e, 0x5d, 0x00
	.type		__unnamed_8,@object
	.size		__unnamed_8,(__unnamed_3 - __unnamed_8)
__unnamed_8:
        /* <DEDUP_REMOVED lines=29> */
	.type		__unnamed_3,@object
	.size		__unnamed_3,(__unnamed_2 - __unnamed_3)
__unnamed_3:
        /* <DEDUP_REMOVED lines=29> */
	.type		__unnamed_2,@object
	.size		__unnamed_2,(__unnamed_6 - __unnamed_2)
__unnamed_2:
        /* <DEDUP_REMOVED lines=29> */
	.type		__unnamed_6,@object
	.size		__unnamed_6,(__unnamed_1 - __unnamed_6)
__unnamed_6:
        /* <DEDUP_REMOVED lines=29> */
	.type		__unnamed_1,@object
	.size		__unnamed_1,(.L_0 - __unnamed_1)
__unnamed_1:
        /* <DEDUP_REMOVED lines=28> */
        /*0fa1*/ 	.byte	0x32, 0x30, 0x34, 0x38, 0x30, 0x3e, 0x3e, 0x3e, 0x3e, 0x3e, 0x20, 0x26, 0x5d, 0x00
.L_0:


//--------------------- .nv.shared._ZN7cutlass13device_kernelIN5flash11enable_sm90INS1_16FlashAttnFwdSm90INS1_25CollectiveMainloopFwdSm90ILi2EN4cute5tupleIJNS5_1CILi1EEES8_S8_EEENS6_IJNS7_ILi128EEENS7_ILi80EEENS7_ILi256EEEEEELi256ENS_6half_tEfNS_4arch4Sm90ELb0ELb0ELb0ELb0ELb0ELb0ELb0ELb1ELb1ELb0ELb0ELb0EEENS1_21CollectiveEpilogueFwdINS6_IJSA_SC_SB_EEES9_SE_SG_Li256ELb0ELb0ELb0ELb0EEENS1_29StaticPersistentTileSchedulerILb0EEEEEEEEEvNT_6ParamsE --------------------------
	.section	.nv.shared._ZN7cutlass13device_kernelIN5flash11enable_sm90INS1_16FlashAttnFwdSm90INS1_25CollectiveMainloopFwdSm90ILi2EN4cute5tupleIJNS5_1CILi1EEES8_S8_EEENS6_IJNS7_ILi128EEENS7_ILi80EEENS7_ILi256EEEEEELi256ENS_6half_tEfNS_4arch4Sm90ELb0ELb0ELb0ELb0ELb0ELb0ELb0ELb1ELb1ELb0ELb0ELb0EEENS1_21CollectiveEpilogueFwdINS6_IJSA_SC_SB_EEES9_SE_SG_Li256ELb0ELb0ELb0ELb0EEENS1_29StaticPersistentTileSchedulerILb0EEEEEEEEEvNT_6ParamsE,"aw",@nobits
	.sectionflags	@""
	.align	16
	.zero		1024


//--------------------- .nv.shared.reserved.0     --------------------------
	.section	.nv.shared.reserved.0,"aw",@nobits
	.weak		__nv_reservedSMEM_offset_0_alias
	.size		__nv_reservedSMEM_offset_0_alias, 0, 0
	.other		__nv_reservedSMEM_offset_0_alias,@"STO_CUDA_RESERVED_SHARED STV_DEFAULT"
__nv_reservedSMEM_offset_0_alias:
	.zero		0


//--------------------- .nv.global                --------------------------
	.section	.nv.global,"aw",@nobits
.nv.global:
	.type		_ZN66_INTERNAL_4283bf05_30_flash_fwd_hdim256_fp16_sm90_cu_9949e2e8_43724cute1_E,@object
	.size		_ZN66_INTERNAL_4283bf05_30_flash_fwd_hdim256_fp16_sm90_cu_9949e2e8_43724cute1_E,(_ZN66_INTERNAL_4283bf05_30_flash_fwd_hdim256_fp16_sm90_cu_9949e2e8_43724cuda3std3__45__cpo6cbeginE - _ZN66_INTERNAL_4283bf05_30_flash_fwd_hdim256_fp16_sm90_cu_9949e2e8_43724cute1_E)
_ZN66_INTERNAL_4283bf05_30_flash_fwd_hdim256_fp16_sm90_cu_9949e2e8_43724cute1_E:
	.zero		1
	.type		_ZN66_INTERNAL_4283bf05_30_flash_fwd_hdim256_fp16_sm90_cu_9949e2e8_43724cuda3std3__45__cpo6cbeginE,@object
	.size		_ZN66_INTERNAL_4283bf05_30_flash_fwd_hdim256_fp16_sm90_cu_9949e2e8_43724cuda3std3__45__cpo6cbeginE,(_ZN66_INTERNAL_4283bf05_30_flash_fwd_hdim256_fp16_sm90_cu_9949e2e8_43724cuda3std3__48in_placeE - _ZN66_INTERNAL_4283bf05_30_flash_fwd_hdim256_fp16_sm90_cu_9949e2e8_43724cuda3std3__45__cpo6cbeginE)
_ZN66_INTERNAL_4283bf05_30_flash_fwd_hdim256_fp16_sm90_cu_9949e2e8_43724cuda3std3__45__cpo6cbeginE:
	.zero		1
	.type		_ZN66_INTERNAL_4283bf05_30_flash_fwd_hdim256_fp16_sm90_cu_9949e2e8_43724cuda3std3__48in_placeE,@object
	.size		_ZN66_INTERNAL_4283bf05_30_flash_fwd_hdim256_fp16_sm90_cu_9949e2e8_43724cuda3std3__48in_placeE,(_ZN66_INTERNAL_4283bf05_30_flash_fwd_hdim256_fp16_sm90_cu_9949e2e8_43724cuda3std6ranges3__45__cpo9iter_moveE - _ZN66_INTERNAL_4283bf05_30_flash_fwd_hdim256_fp16_sm90_cu_9949e2e8_43724cuda3std3__48in_placeE)
_ZN66_INTERNAL_4283bf05_30_flash_fwd_hdim256_fp16_sm90_cu_9949e2e8_43724cuda3std3__48in_placeE:
	.zero		1
	.type		_ZN66_INTERNAL_4283bf05_30_flash_fwd_hdim256_fp16_sm90_cu_9949e2e8_43724cuda3std6ranges3__45__cpo9iter_moveE,@object
	.size		_ZN66_INTERNAL_4283bf05_30_flash_fwd_hdim256_fp16_sm90_cu_9949e2e8_43724cuda3std6ranges3__45__cpo9iter_moveE,(_ZN66_INTERNAL_4283bf05_30_flash_fwd_hdim256_fp16_sm90_cu_9949e2e8_43724cuda3std3__45__cpo5beginE - _ZN66_INTERNAL_4283bf05_30_flash_fwd_hdim256_fp16_sm90_cu_9949e2e8_43724cuda3std6ranges3__45__cpo9iter_moveE)
_ZN66_INTERNAL_4283bf05_30_flash_fwd_hdim256_fp16_sm90_cu_9949e2e8_43724cuda3std6ranges3__45__cpo9iter_moveE:
	.zero		1
	.type		_ZN66_INTERNAL_4283bf05_30_flash_fwd_hdim256_fp16_sm90_cu_9949e2e8_43724cuda3std3__45__cpo5beginE,@object
	.size		_ZN66_INTERNAL_4283bf05_30_flash_fwd_hdim256_fp16_sm90_cu_9949e2e8_43724cuda3std3__45__cpo5beginE,(_ZN66_INTERNAL_4283bf05_30_flash_fwd_hdim256_fp16_sm90_cu_9949e2e8_43724cuda3std3__468_GLOBAL__N__4283bf05_30_flash_fwd_hdim256_fp16_sm90_cu_9949e2e8_43726ignoreE - _ZN66_INTERNAL_4283bf05_30_flash_fwd_hdim256_fp16_sm90_cu_9949e2e8_43724cuda3std3__45__cpo5beginE)
_ZN66_INTERNAL_4283bf05_30_flash_fwd_hdim256_fp16_sm90_cu_9949e2e8_43724cuda3std3__45__cpo5beginE:
	.zero		1
	.type		_ZN66_INTERNAL_4283bf05_30_flash_fwd_hdim256_fp16_sm90_cu_9949e2e8_43724cuda3std3__468_GLOBAL__N__4283bf05_30_flash_fwd_hdim256_fp16_sm90_cu_9949e2e8_43726ignoreE,@object
	.size		_ZN66_INTERNAL_4283bf05_30_flash_fwd_hdim256_fp16_sm90_cu_9949e2e8_43724cuda3std3__468_GLOBAL__N__4283bf05_30_flash_fwd_hdim256_fp16_sm90_cu_9949e2e8_43726ignoreE,(_ZN66_INTERNAL_4283bf05_30_flash_fwd_hdim256_fp16_sm90_cu_9949e2e8_43724cute7productE - _ZN66_INTERNAL_4283bf05_30_flash_fwd_hdim256_fp16_sm90_cu_9949e2e8_43724cuda3std3__468_GLOBAL__N__4283bf05_30_flash_fwd_hdim256_fp16_sm90_cu_9949e2e8_43726ignoreE)
_ZN66_INTERNAL_4283bf05_30_flash_fwd_hdim256_fp16_sm90_cu_9949e2e8_43724cuda3std3__468_GLOBAL__N__4283bf05_30_flash_fwd_hdim256_fp16_sm90_cu_9949e2e8_43726ignoreE:
	.zero		1
	.type		_ZN66_INTERNAL_4283bf05_30_flash_fwd_hdim256_fp16_sm90_cu_9949e2e8_43724cute7productE,@object
	.size		_ZN66_INTERNAL_4283bf05_30_flash_fwd_hdim256_fp16_sm90_cu_9949e2e8_43724cute7productE,(_ZN66_INTERNAL_4283bf05_30_flash_fwd_hdim256_fp16_sm90_cu_9949e2e8_43724cuda3std3__45__cpo3endE - _ZN66_INTERNAL_4283bf05_30_flash_fwd_hdim256_fp16_sm90_cu_9949e2e8_43724cute7productE)
_ZN66_INTERNAL_4283bf05_30_flash_fwd_hdim256_fp16_sm90_cu_9949e2e8_43724cute7productE:
	.zero		1
	.type		_ZN66_INTERNAL_4283bf05_30_flash_fwd_hdim256_fp16_sm90_cu_9949e2e8_43724cuda3std3__45__cpo3endE,@object
	.size		_ZN66_INTERNAL_4283bf05_30_flash_fwd_hdim256_fp16_sm90_cu_9949e2e8_43724cuda3std3__45__cpo3endE,(_ZN66_INTERNAL_4283bf05_30_flash_fwd_hdim256_fp16_sm90_cu_9949e2e8_43724cuda3std3__419piecewise_constructE - _ZN66_INTERNAL_4283bf05_30_flash_fwd_hdim256_fp16_sm90_cu_9949e2e8_43724cuda3std3__45__cpo3endE)
_ZN66_INTERNAL_4283bf05_30_flash_fwd_hdim256_fp16_sm90_cu_9949e2e8_43724cuda3std3__45__cpo3endE:
	.zero		1
	.type		_ZN66_INTERNAL_4283bf05_30_flash_fwd_hdim256_fp16_sm90_cu_9949e2e8_43724cuda3std3__419piecewise_constructE,@object
	.size		_ZN66_INTERNAL_4283bf05_30_flash_fwd_hdim256_fp16_sm90_cu_9949e2e8_43724cuda3std3__419piecewise_constructE,(_ZN66_INTERNAL_4283bf05_30_flash_fwd_hdim256_fp16_sm90_cu_9949e2e8_43724cuda3std3__45__cpo4cendE - _ZN66_INTERNAL_4283bf05_30_flash_fwd_hdim256_fp16_sm90_cu_9949e2e8_43724cuda3std3__419piecewise_constructE)
_ZN66_INTERNAL_4283bf05_30_flash_fwd_hdim256_fp16_sm90_cu_9949e2e8_43724cuda3std3__419piecewise_constructE:
	.zero		1
	.type		_ZN66_INTERNAL_4283bf05_30_flash_fwd_hdim256_fp16_sm90_cu_9949e2e8_43724cuda3std3__45__cpo4cendE,@object
	.size		_ZN66_INTERNAL_4283bf05_30_flash_fwd_hdim256_fp16_sm90_cu_9949e2e8_43724cuda3std3__45__cpo4cendE,(_ZN66_INTERNAL_4283bf05_30_flash_fwd_hdim256_fp16_sm90_cu_9949e2e8_43724cuda3std6ranges3__45__cpo4swapE - _ZN66_INTERNAL_4283bf05_30_flash_fwd_hdim256_fp16_sm90_cu_9949e2e8_43724cuda3std3__45__cpo4cendE)
_ZN66_INTERNAL_4283bf05_30_flash_fwd_hdim256_fp16_sm90_cu_9949e2e8_43724cuda3std3__45__cpo4cendE:
	.zero		1
	.type		_ZN66_INTERNAL_4283bf05_30_flash_fwd_hdim256_fp16_sm90_cu_9949e2e8_43724cuda3std6ranges3__45__cpo4swapE,@object
	.size		_ZN66_INTERNAL_4283bf05_30_flash_fwd_hdim256_fp16_sm90_cu_9949e2e8_43724cuda3std6ranges3__45__cpo4swapE,(.L_16 - _ZN66_INTERNAL_4283bf05_30_flash_fwd_hdim256_fp16_sm90_cu_9949e2e8_43724cuda3std6ranges3__45__cpo4swapE)
_ZN66_INTERNAL_4283bf05_30_flash_fwd_hdim256_fp16_sm90_cu_9949e2e8_43724cuda3std6ranges3__45__cpo4swapE:
	.zero		1
.L_16:


//--------------------- .nv.shared._ZN7cutlass13device_kernelIN5flash11enable_sm90INS1_16FlashAttnFwdSm90INS1_25CollectiveMainloopFwdSm90ILi2EN4cute5tupleIJNS5_1CILi2EEENS7_ILi1EEES9_EEENS6_IJNS7_ILi128EEENS7_ILi80EEENS7_ILi256EEEEEELi256ENS_6half_tEfNS_4arch4Sm90ELb0ELb0ELb0ELb0ELb0ELb0ELb0ELb1ELb1ELb0ELb0ELb0EEENS1_21CollectiveEpilogueFwdINS6_IJSB_SD_SC_EEESA_SF_SH_Li256ELb0ELb0ELb0ELb0EEENS1_29StaticPersistentTileSchedulerILb0EEEEEEEEEvNT_6ParamsE --------------------------
	.section	.nv.shared._ZN7cutlass13device_kernelIN5flash11enable_sm90INS1_16FlashAttnFwdSm90INS1_25CollectiveMainloopFwdSm90ILi2EN4cute5tupleIJNS5_1CILi2EEENS7_ILi1EEES9_EEENS6_IJNS7_ILi128EEENS7_ILi80EEENS7_ILi256EEEEEELi256ENS_6half_tEfNS_4arch4Sm90ELb0ELb0ELb0ELb0ELb0ELb0ELb0ELb1ELb1ELb0ELb0ELb0EEENS1_21CollectiveEpilogueFwdINS6_IJSB_SD_SC_EEESA_SF_SH_Li256ELb0ELb0ELb0ELb0EEENS1_29StaticPersistentTileSchedulerILb0EEEEEEEEEvNT_6ParamsE,"aw",@nobits
	.sectionflags	@""
	.align	16
	.zero		1024


//--------------------- .nv.shared._ZN7cutlass13device_kernelIN5flash11enable_sm90INS1_16FlashAttnFwdSm90INS1_25CollectiveMainloopFwdSm90ILi2EN4cute5tupleIJNS5_1CILi1EEES8_S8_EEENS6_IJNS7_ILi128EEENS7_ILi80EEENS7_ILi256EEEEEELi256ENS_6half_tEfNS_4arch4Sm90ELb0ELb0ELb0ELb1ELb0ELb0ELb0ELb1ELb1ELb0ELb0ELb0EEENS1_21CollectiveEpilogueFwdINS6_IJSA_SC_SB_EEES9_SE_SG_Li256ELb1ELb0ELb0ELb0EEENS1_36VarlenDynamicPersistentTileSchedulerILi128ELi80ELi256ELi32ELb0ELb0ELb1ELb0ELb1ELb1EEEEEEEEEvNT_6ParamsE --------------------------
	.section	.nv.shared._ZN7cutlass13device_kernelIN5flash11enable_sm90INS1_16FlashAttnFwdSm90INS1_25CollectiveMainloopFwdSm90ILi2EN4cute5tupleIJNS5_1CILi1EEES8_S8_EEENS6_IJNS7_ILi128EEENS7_ILi80EEENS7_ILi256EEEEEELi256ENS_6half_tEfNS_4arch4Sm90ELb0ELb0ELb0ELb1ELb0ELb0ELb0ELb1ELb1ELb0ELb0ELb0EEENS1_21CollectiveEpilogueFwdINS6_IJSA_SC_SB_EEES9_SE_SG_Li256ELb1ELb0ELb0ELb0EEENS1_36VarlenDynamicPersistentTileSchedulerILi128ELi80ELi256ELi32ELb0ELb0ELb1ELb0ELb1ELb1EEEEEEEEEvNT_6ParamsE,"aw",@nobits
	.sectionflags	@""
	.align	16
	.zero		1024


//--------------------- .nv.shared._ZN7cutlass13device_kernelIN5flash11enable_sm90INS1_16FlashAttnFwdSm90INS1_25CollectiveMainloopFwdSm90ILi2EN4cute5tupleIJNS5_1CILi1EEES8_S8_EEENS6_IJNS7_ILi128EEENS7_ILi80EEENS7_ILi256EEEEEELi256ENS_6half_tEfNS_4arch4Sm90ELb0ELb0ELb0ELb1ELb0ELb1ELb0ELb1ELb1ELb0ELb0ELb0EEENS1_21CollectiveEpilogueFwdINS6_IJSA_SC_SB_EEES9_SE_SG_Li256ELb1ELb0ELb0ELb0EEENS1_36VarlenDynamicPersistentTileSchedulerILi128ELi80ELi256ELi32ELb0ELb0ELb1ELb0ELb1ELb1EEEEEEEEEvNT_6ParamsE --------------------------
	.section	.nv.shared._ZN7cutlass13device_kernelIN5flash11enable_sm90INS1_16FlashAttnFwdSm90INS1_25CollectiveMainloopFwdSm90ILi2EN4cute5tupleIJNS5_1CILi1EEES8_S8_EEENS6_IJNS7_ILi128EEENS7_ILi80EEENS7_ILi256EEEEEELi256ENS_6half_tEfNS_4arch4Sm90ELb0ELb0ELb0ELb1ELb0ELb1ELb0ELb1ELb1ELb0ELb0ELb0EEENS1_21CollectiveEpilogueFwdINS6_IJSA_SC_SB_EEES9_SE_SG_Li256ELb1ELb0ELb0ELb0EEENS1_36VarlenDynamicPersistentTileSchedulerILi128ELi80ELi256ELi32ELb0ELb0ELb1ELb0ELb1ELb1EEEEEEEEEvNT_6ParamsE,"aw",@nobits
	.sectionflags	@""
	.align	16
	.zero		1024


//--------------------- .nv.shared._ZN7cutlass13device_kernelIN5flash11enable_sm90INS1_16FlashAttnFwdSm90INS1_25CollectiveMainloopFwdSm90ILi2EN4cute5tupleIJNS5_1CILi1EEES8_S8_EEENS6_IJNS7_ILi128EEENS7_ILi64EEENS7_ILi256EEEEEELi256ENS_6half_tEfNS_4arch4Sm90ELb0ELb1ELb0ELb0ELb0ELb0ELb0ELb1ELb1ELb0ELb0ELb0EEENS1_21CollectiveEpilogueFwdINS6_IJSA_SC_SB_EEES9_SE_SG_Li256ELb0ELb0ELb0ELb0EEENS1_30DynamicPersistentTileSchedulerILi256ELi32ELb0ELb0ELb1EEEEEEEEEvNT_6ParamsE --------------------------
	.section	.nv.shared._ZN7cutlass13device_kernelIN5flash11enable_sm90INS1_16FlashAttnFwdSm90INS1_25CollectiveMainloopFwdSm90ILi2EN4cute5tupleIJNS5_1CILi1EEES8_S8_EEENS6_IJNS7_ILi128EEENS7_ILi64EEENS7_ILi256EEEEEELi256ENS_6half_tEfNS_4arch4Sm90ELb0ELb1ELb0ELb0ELb0ELb0ELb0ELb1ELb1ELb0ELb0ELb0EEENS1_21CollectiveEpilogueFwdINS6_IJSA_SC_SB_EEES9_SE_SG_Li256ELb0ELb0ELb0ELb0EEENS1_30DynamicPersistentTileSchedulerILi256ELi32ELb0ELb0ELb1EEEEEEEEEvNT_6ParamsE,"aw",@nobits
	.sectionflags	@""
	.align	16
	.zero		1024


//--------------------- .nv.shared._ZN7cutlass13device_kernelIN5flash11enable_sm90INS1_16FlashAttnFwdSm90INS1_25CollectiveMainloopFwdSm90ILi2EN4cute5tupleIJNS5_1CILi1EEES8_S8_EEENS6_IJNS7_ILi128EEENS7_ILi64EEENS7_ILi256EEEEEELi256ENS_6half_tEfNS_4arch4Sm90ELb0ELb1ELb0ELb1ELb0ELb0ELb0ELb1ELb1ELb0ELb0ELb0EEENS1_21CollectiveEpilogueFwdINS6_IJSA_SC_SB_EEES9_SE_SG_Li256ELb1ELb0ELb0ELb0EEENS1_36VarlenDynamicPersistentTileSchedulerILi128ELi64ELi256ELi32ELb0ELb0ELb1ELb1ELb0ELb1EEEEEEEEEvNT_6ParamsE --------------------------
	.section	.nv.shared._ZN7cutlass13device_kernelIN5flash11enable_sm90INS1_16FlashAttnFwdSm90INS1_25CollectiveMainloopFwdSm90ILi2EN4cute5tupleIJNS5_1CILi1EEES8_S8_EEENS6_IJNS7_ILi128EEENS7_ILi64EEENS7_ILi256EEEEEELi256ENS_6half_tEfNS_4arch4Sm90ELb0ELb1ELb0ELb1ELb0ELb0ELb0ELb1ELb1ELb0ELb0ELb0EEENS1_21CollectiveEpilogueFwdINS6_IJSA_SC_SB_EEES9_SE_SG_Li256ELb1ELb0ELb0ELb0EEENS1_36VarlenDynamicPersistentTileSchedulerILi128ELi64ELi256ELi32ELb0ELb0ELb1ELb1ELb0ELb1EEEEEEEEEvNT_6ParamsE,"aw",@nobits
	.sectionflags	@""
	.align	16
	.zero		1024


//--------------------- .nv.shared._ZN7cutlass13device_kernelIN5flash11enable_sm90INS1_16FlashAttnFwdSm90INS1_25CollectiveMainloopFwdSm90ILi2EN4cute5tupleIJNS5_1CILi1EEES8_S8_EEENS6_IJNS7_ILi128EEENS7_ILi64EEENS7_ILi256EEEEEELi256ENS_6half_tEfNS_4arch4Sm90ELb0ELb1ELb0ELb1ELb0ELb1ELb0ELb1ELb1ELb0ELb0ELb0EEENS1_21CollectiveEpilogueFwdINS6_IJSA_SC_SB_EEES9_SE_SG_Li256ELb1ELb0ELb0ELb0EEENS1_36VarlenDynamicPersistentTileSchedulerILi128ELi64ELi256ELi32ELb0ELb0ELb1ELb1ELb0ELb1EEEEEEEEEvNT_6ParamsE --------------------------
	.section	.nv.shared._ZN7cutlass13device_kernelIN5flash11enable_sm90INS1_16FlashAttnFwdSm90INS1_25CollectiveMainloopFwdSm90ILi2EN4cute5tupleIJNS5_1CILi1EEES8_S8_EEENS6_IJNS7_ILi128EEENS7_ILi64EEENS7_ILi256EEEEEELi256ENS_6half_tEfNS_4arch4Sm90ELb0ELb1ELb0ELb1ELb0ELb1ELb0ELb1ELb1ELb0ELb0ELb0EEENS1_21CollectiveEpilogueFwdINS6_IJSA_SC_SB_EEES9_SE_SG_Li256ELb1ELb0ELb0ELb0EEENS1_36VarlenDynamicPersistentTileSchedulerILi128ELi64ELi256ELi32ELb0ELb0ELb1ELb1ELb0ELb1EEEEEEEEEvNT_6ParamsE,"aw",@nobits
	.sectionflags	@""
	.align	16
	.zero		1024


//--------------------- .nv.shared._ZN7cutlass13device_kernelIN5flash11enable_sm90INS1_16FlashAttnFwdSm90INS1_25CollectiveMainloopFwdSm90ILi2EN4cute5tupleIJNS5_1CILi1EEES8_S8_EEENS6_IJNS7_ILi128EEENS7_ILi80EEENS7_ILi256EEEEEELi256ENS_6half_tEfNS_4arch4Sm90ELb1ELb0ELb0ELb0ELb0ELb0ELb0ELb1ELb1ELb0ELb0ELb0EEENS1_21CollectiveEpilogueFwdINS6_IJSA_SC_SB_EEES9_SE_SG_Li256ELb0ELb0ELb0ELb0EEENS1_30DynamicPersistentTileSchedulerILi256ELi32ELb0ELb0ELb1EEEEEEEEEvNT_6ParamsE --------------------------
	.section	.nv.shared._ZN7cutlass13device_kernelIN5flash11enable_sm90INS1_16FlashAttnFwdSm90INS1_25CollectiveMainloopFwdSm90ILi2EN4cute5tupleIJNS5_1CILi1EEES8_S8_EEENS6_IJNS7_ILi128EEENS7_ILi80EEENS7_ILi256EEEEEELi256ENS_6half_tEfNS_4arch4Sm90ELb1ELb0ELb0ELb0ELb0ELb0ELb0ELb1ELb1ELb0ELb0ELb0EEENS1_21CollectiveEpilogueFwdINS6_IJSA_SC_SB_EEES9_SE_SG_Li256ELb0ELb0ELb0ELb0EEENS1_30DynamicPersistentTileSchedulerILi256ELi32ELb0ELb0ELb1EEEEEEEEEvNT_6ParamsE,"aw",@nobits
	.sectionflags	@""
	.align	16
	.zero		1024


//--------------------- .nv.shared._ZN7cutlass13device_kernelIN5flash11enable_sm90INS1_16FlashAttnFwdSm90INS1_25CollectiveMainloopFwdSm90ILi2EN4cute5tupleIJNS5_1CILi1EEES8_S8_EEENS6_IJNS7_ILi128EEENS7_ILi80EEENS7_ILi256EEEEEELi256ENS_6half_tEfNS_4arch4Sm90ELb1ELb0ELb0ELb1ELb0ELb0ELb0ELb1ELb1ELb0ELb0ELb0EEENS1_21CollectiveEpilogueFwdINS6_IJSA_SC_SB_EEES9_SE_SG_Li256ELb1ELb0ELb0ELb0EEENS1_36VarlenDynamicPersistentTileSchedulerILi128ELi80ELi256ELi32ELb0ELb0ELb1ELb1ELb1ELb1EEEEEEEEEvNT_6ParamsE --------------------------
	.section	.nv.shared._ZN7cutlass13device_kernelIN5flash11enable_sm90INS1_16FlashAttnFwdSm90INS1_25CollectiveMainloopFwdSm90ILi2EN4cute5tupleIJNS5_1CILi1EEES8_S8_EEENS6_IJNS7_ILi128EEENS7_ILi80EEENS7_ILi256EEEEEELi256ENS_6half_tEfNS_4arch4Sm90ELb1ELb0ELb0ELb1ELb0ELb0ELb0ELb1ELb1ELb0ELb0ELb0EEENS1_21CollectiveEpilogueFwdINS6_IJSA_SC_SB_EEES9_SE_SG_Li256ELb1ELb0ELb0ELb0EEENS1_36VarlenDynamicPersistentTileSchedulerILi128ELi80ELi256ELi32ELb0ELb0ELb1ELb1ELb1ELb1EEEEEEEEEvNT_6ParamsE,"aw",@nobits
	.sectionflags	@""
	.align	16
	.zero		1024


//--------------------- .nv.shared._ZN7cutlass13device_kernelIN5flash11enable_sm90INS1_16FlashAttnFwdSm90INS1_25CollectiveMainloopFwdSm90ILi2EN4cute5tupleIJNS5_1CILi1EEES8_S8_EEENS6_IJNS7_ILi128EEENS7_ILi80EEENS7_ILi256EEEEEELi256ENS_6half_tEfNS_4arch4Sm90ELb1ELb0ELb0ELb1ELb0ELb1ELb0ELb1ELb1ELb0ELb0ELb0EEENS1_21CollectiveEpilogueFwdINS6_IJSA_SC_SB_EEES9_SE_SG_Li256ELb1ELb0ELb0ELb0EEENS1_36VarlenDynamicPersistentTileSchedulerILi128ELi80ELi256ELi32ELb0ELb0ELb1ELb1ELb1ELb1EEEEEEEEEvNT_6ParamsE --------------------------
	.section	.nv.shared._ZN7cutlass13device_kernelIN5flash11enable_sm90INS1_16FlashAttnFwdSm90INS1_25CollectiveMainloopFwdSm90ILi2EN4cute5tupleIJNS5_1CILi1EEES8_S8_EEENS6_IJNS7_ILi128EEENS7_ILi80EEENS7_ILi256EEEEEELi256ENS_6half_tEfNS_4arch4Sm90ELb1ELb0ELb0ELb1ELb0ELb1ELb0ELb1ELb1ELb0ELb0ELb0EEENS1_21CollectiveEpilogueFwdINS6_IJSA_SC_SB_EEES9_SE_SG_Li256ELb1ELb0ELb0ELb0EEENS1_36VarlenDynamicPersistentTileSchedulerILi128ELi80ELi256ELi32ELb0ELb0ELb1ELb1ELb1ELb1EEEEEEEEEvNT_6ParamsE,"aw",@nobits
	.sectionflags	@""
	.align	16
	.zero		1024


//--------------------- .nv.constant0._ZN7cutlass13device_kernelIN5flash11enable_sm90INS1_16FlashAttnFwdSm90INS1_25CollectiveMainloopFwdSm90ILi2EN4cute5tupleIJNS5_1CILi1EEES8_S8_EEENS6_IJNS7_ILi128EEENS7_ILi80EEENS7_ILi256EEEEEELi256ENS_6half_tEfNS_4arch4Sm90ELb0ELb0ELb0ELb0ELb0ELb0ELb0ELb1ELb1ELb0ELb0ELb0EEENS1_21CollectiveEpilogueFwdINS6_IJSA_SC_SB_EEES9_SE_SG_Li256ELb0ELb0ELb0ELb0EEENS1_29StaticPersistentTileSchedulerILb0EEEEEEEEEvNT_6ParamsE --------------------------
	.section	.nv.constant0._ZN7cutlass13device_kernelIN5flash11enable_sm90INS1_16FlashAttnFwdSm90INS1_25CollectiveMainloopFwdSm90ILi2EN4cute5tupleIJNS5_1CILi1EEES8_S8_EEENS6_IJNS7_ILi128EEENS7_ILi80EEENS7_ILi256EEEEEELi256ENS_6half_tEfNS_4arch4Sm90ELb0ELb0ELb0ELb0ELb0ELb0ELb0ELb1ELb1ELb0ELb0ELb0EEENS1_21CollectiveEpilogueFwdINS6_IJSA_SC_SB_EEES9_SE_SG_Li256ELb0ELb0ELb0ELb0EEENS1_29StaticPersistentTileSchedulerILb0EEEEEEEEEvNT_6ParamsE,"a",@progbits
	.sectionflags	@""
	.align	4
.nv.constant0._ZN7cutlass13device_kernelIN5flash11enable_sm90INS1_16FlashAttnFwdSm90INS1_25CollectiveMainloopFwdSm90ILi2EN4cute5tupleIJNS5_1CILi1EEES8_S8_EEENS6_IJNS7_ILi128EEENS7_ILi80EEENS7_ILi256EEEEEELi256ENS_6half_tEfNS_4arch4Sm90ELb0ELb0ELb0ELb0ELb0ELb0ELb0ELb1ELb1ELb0ELb0ELb0EEENS1_21CollectiveEpilogueFwdINS6_IJSA_SC_SB_EEES9_SE_SG_Li256ELb0ELb0ELb0ELb0EEENS1_29StaticPersistentTileSchedulerILb0EEEEEEEEEvNT_6ParamsE:
	.zero		3584


//--------------------- .nv.constant0._ZN7cutlass13device_kernelIN5flash11enable_sm90INS1_16FlashAttnFwdSm90INS1_25CollectiveMainloopFwdSm90ILi2EN4cute5tupleIJNS5_1CILi2EEENS7_ILi1EEES9_EEENS6_IJNS7_ILi128EEENS7_ILi80EEENS7_ILi256EEEEEELi256ENS_6half_tEfNS_4arch4Sm90ELb0ELb0ELb0ELb0ELb0ELb0ELb0ELb1ELb1ELb0ELb0ELb0EEENS1_21CollectiveEpilogueFwdINS6_IJSB_SD_SC_EEESA_SF_SH_Li256ELb0ELb0ELb0ELb0EEENS1_29StaticPersistentTileSchedulerILb0EEEEEEEEEvNT_6ParamsE --------------------------
	.section	.nv.constant0._ZN7cutlass13device_kernelIN5flash11enable_sm90INS1_16FlashAttnFwdSm90INS1_25CollectiveMainloopFwdSm90ILi2EN4cute5tupleIJNS5_1CILi2EEENS7_ILi1EEES9_EEENS6_IJNS7_ILi128EEENS7_ILi80EEENS7_ILi256EEEEEELi256ENS_6half_tEfNS_4arch4Sm90ELb0ELb0ELb0ELb0ELb0ELb0ELb0ELb1ELb1ELb0ELb0ELb0EEENS1_21CollectiveEpilogueFwdINS6_IJSB_SD_SC_EEESA_SF_SH_Li256ELb0ELb0ELb0ELb0EEENS1_29StaticPersistentTileSchedulerILb0EEEEEEEEEvNT_6ParamsE,"a",@progbits
	.sectionflags	@""
	.align	4
.nv.constant0._ZN7cutlass13device_kernelIN5flash11enable_sm90INS1_16FlashAttnFwdSm90INS1_25CollectiveMainloopFwdSm90ILi2EN4cute5tupleIJNS5_1CILi2EEENS7_ILi1EEES9_EEENS6_IJNS7_ILi128EEENS7_ILi80EEENS7_ILi256EEEEEELi256ENS_6half_tEfNS_4arch4Sm90ELb0ELb0ELb0ELb0ELb0ELb0ELb0ELb1ELb1ELb0ELb0ELb0EEENS1_21CollectiveEpilogueFwdINS6_IJSB_SD_SC_EEESA_SF_SH_Li256ELb0ELb0ELb0ELb0EEENS1_29StaticPersistentTileSchedulerILb0EEEEEEEEEvNT_6ParamsE:
	.zero		3584


//--------------------- .nv.constant0._ZN7cutlass13device_kernelIN5flash11enable_sm90INS1_16FlashAttnFwdSm90INS1_25CollectiveMainloopFwdSm90ILi2EN4cute5tupleIJNS5_1CILi1EEES8_S8_EEENS6_IJNS7_ILi128EEENS7_ILi80EEENS7_ILi256EEEEEELi256ENS_6half_tEfNS_4arch4Sm90ELb0ELb0ELb0ELb1ELb0ELb0ELb0ELb1ELb1ELb0ELb0ELb0EEENS1_21CollectiveEpilogueFwdINS6_IJSA_SC_SB_EEES9_SE_SG_Li256ELb1ELb0ELb0ELb0EEENS1_36VarlenDynamicPersistentTileSchedulerILi128ELi80ELi256ELi32ELb0ELb0ELb1ELb0ELb1ELb1EEEEEEEEEvNT_6ParamsE --------------------------
	.section	.nv.constant0._ZN7cutlass13device_kernelIN5flash11enable_sm90INS1_16FlashAttnFwdSm90INS1_25CollectiveMainloopFwdSm90ILi2EN4cute5tupleIJNS5_1CILi1EEES8_S8_EEENS6_IJNS7_ILi128EEENS7_ILi80EEENS7_ILi256EEEEEELi256ENS_6half_tEfNS_4arch4Sm90ELb0ELb0ELb0ELb1ELb0ELb0ELb0ELb1ELb1ELb0ELb0ELb0EEENS1_21CollectiveEpilogueFwdINS6_IJSA_SC_SB_EEES9_SE_SG_Li256ELb1ELb0ELb0ELb0EEENS1_36VarlenDynamicPersistentTileSchedulerILi128ELi80ELi256ELi32ELb0ELb0ELb1ELb0ELb1ELb1EEEEEEEEEvNT_6ParamsE,"a",@progbits
	.sectionflags	@""
	.align	4
.nv.constant0._ZN7cutlass13device_kernelIN5flash11enable_sm90INS1_16FlashAttnFwdSm90INS1_25CollectiveMainloopFwdSm90ILi2EN4cute5tupleIJNS5_1CILi1EEES8_S8_EEENS6_IJNS7_ILi128EEENS7_ILi80EEENS7_ILi256EEEEEELi256ENS_6half_tEfNS_4arch4Sm90ELb0ELb0ELb0ELb1ELb0ELb0ELb0ELb1ELb1ELb0ELb0ELb0EEENS1_21CollectiveEpilogueFwdINS6_IJSA_SC_SB_EEES9_SE_SG_Li256ELb1ELb0ELb0ELb0EEENS1_36VarlenDynamicPersistentTileSchedulerILi128ELi80ELi256ELi32ELb0ELb0ELb1ELb0ELb1ELb1EEEEEEEEEvNT_6ParamsE:
	.zero		3200


//--------------------- .nv.constant0._ZN7cutlass13device_kernelIN5flash11enable_sm90INS1_16FlashAttnFwdSm90INS1_25CollectiveMainloopFwdSm90ILi2EN4cute5tupleIJNS5_1CILi1EEES8_S8_EEENS6_IJNS7_ILi128EEENS7_ILi80EEENS7_ILi256EEEEEELi256ENS_6half_tEfNS_4arch4Sm90ELb0ELb0ELb0ELb1ELb0ELb1ELb0ELb1ELb1ELb0ELb0ELb0EEENS1_21CollectiveEpilogueFwdINS6_IJSA_SC_SB_EEES9_SE_SG_Li256ELb1ELb0ELb0ELb0EEENS1_36VarlenDynamicPersistentTileSchedulerILi128ELi80ELi256ELi32ELb0ELb0ELb1ELb0ELb1ELb1EEEEEEEEEvNT_6ParamsE --------------------------
	.section	.nv.constant0._ZN7cutlass13device_kernelIN5flash11enable_sm90INS1_16FlashAttnFwdSm90INS1_25CollectiveMainloopFwdSm90ILi2EN4cute5tupleIJNS5_1CILi1EEES8_S8_EEENS6_IJNS7_ILi128EEENS7_ILi80EEENS7_ILi256EEEEEELi256ENS_6half_tEfNS_4arch4Sm90ELb0ELb0ELb0ELb1ELb0ELb1ELb0ELb1ELb1ELb0ELb0ELb0EEENS1_21CollectiveEpilogueFwdINS6_IJSA_SC_SB_EEES9_SE_SG_Li256ELb1ELb0ELb0ELb0EEENS1_36VarlenDynamicPersistentTileSchedulerILi128ELi80ELi256ELi32ELb0ELb0ELb1ELb0ELb1ELb1EEEEEEEEEvNT_6ParamsE,"a",@progbits
	.sectionflags	@""
	.align	4
.nv.constant0._ZN7cutlass13device_kernelIN5flash11enable_sm90INS1_16FlashAttnFwdSm90INS1_25CollectiveMainloopFwdSm90ILi2EN4cute5tupleIJNS5_1CILi1EEES8_S8_EEENS6_IJNS7_ILi128EEENS7_ILi80EEENS7_ILi256EEEEEELi256ENS_6half_tEfNS_4arch4Sm90ELb0ELb0ELb0ELb1ELb0ELb1ELb0ELb1ELb1ELb0ELb0ELb0EEENS1_21CollectiveEpilogueFwdINS6_IJSA_SC_SB_EEES9_SE_SG_Li256ELb1ELb0ELb0ELb0EEENS1_36VarlenDynamicPersistentTileSchedulerILi128ELi80ELi256ELi32ELb0ELb0ELb1ELb0ELb1ELb1EEEEEEEEEvNT_6ParamsE:
	.zero		3200


//--------------------- .nv.constant0._ZN7cutlass13device_kernelIN5flash11enable_sm90INS1_16FlashAttnFwdSm90INS1_25CollectiveMainloopFwdSm90ILi2EN4cute5tupleIJNS5_1CILi1EEES8_S8_EEENS6_IJNS7_ILi128EEENS7_ILi64EEENS7_ILi256EEEEEELi256ENS_6half_tEfNS_4arch4Sm90ELb0ELb1ELb0ELb0ELb0ELb0ELb0ELb1ELb1ELb0ELb0ELb0EEENS1_21CollectiveEpilogueFwdINS6_IJSA_SC_SB_EEES9_SE_SG_Li256ELb0ELb0ELb0ELb0EEENS1_30DynamicPersistentTileSchedulerILi256ELi32ELb0ELb0ELb1EEEEEEEEEvNT_6ParamsE --------------------------
	.section	.nv.constant0._ZN7cutlass13device_kernelIN5flash11enable_sm90INS1_16FlashAttnFwdSm90INS1_25CollectiveMainloopFwdSm90ILi2EN4cute5tupleIJNS5_1CILi1EEES8_S8_EEENS6_IJNS7_ILi128EEENS7_ILi64EEENS7_ILi256EEEEEELi256ENS_6half_tEfNS_4arch4Sm90ELb0ELb1ELb0ELb0ELb0ELb0ELb0ELb1ELb1ELb0ELb0ELb0EEENS1_21CollectiveEpilogueFwdINS6_IJSA_SC_SB_EEES9_SE_SG_Li256ELb0ELb0ELb0ELb0EEENS1_30DynamicPersistentTileSchedulerILi256ELi32ELb0ELb0ELb1EEEEEEEEEvNT_6ParamsE,"a",@progbits
	.sectionflags	@""
	.align	4
.nv.constant0._ZN7cutlass13device_kernelIN5flash11enable_sm90INS1_16FlashAttnFwdSm90INS1_25CollectiveMainloopFwdSm90ILi2EN4cute5tupleIJNS5_1CILi1EEES8_S8_EEENS6_IJNS7_ILi128EEENS7_ILi64EEENS7_ILi256EEEEEELi256ENS_6half_tEfNS_4arch4Sm90ELb0ELb1ELb0ELb0ELb0ELb0ELb0ELb1ELb1ELb0ELb0ELb0EEENS1_21CollectiveEpilogueFwdINS6_IJSA_SC_SB_EEES9_SE_SG_Li256ELb0ELb0ELb0ELb0EEENS1_30DynamicPersistentTileSchedulerILi256ELi32ELb0ELb0ELb1EEEEEEEEEvNT_6ParamsE:
	.zero		3584


//--------------------- .nv.constant0._ZN7cutlass13device_kernelIN5flash11enable_sm90INS1_16FlashAttnFwdSm90INS1_25CollectiveMainloopFwdSm90ILi2EN4cute5tupleIJNS5_1CILi1EEES8_S8_EEENS6_IJNS7_ILi128EEENS7_ILi64EEENS7_ILi256EEEEEELi256ENS_6half_tEfNS_4arch4Sm90ELb0ELb1ELb0ELb1ELb0ELb0ELb0ELb1ELb1ELb0ELb0ELb0EEENS1_21CollectiveEpilogueFwdINS6_IJSA_SC_SB_EEES9_SE_SG_Li256ELb1ELb0ELb0ELb0EEENS1_36VarlenDynamicPersistentTileSchedulerILi128ELi64ELi256ELi32ELb0ELb0ELb1ELb1ELb0ELb1EEEEEEEEEvNT_6ParamsE --------------------------
	.section	.nv.constant0._ZN7cutlass13device_kernelIN5flash11enable_sm90INS1_16FlashAttnFwdSm90INS1_25CollectiveMainloopFwdSm90ILi2EN4cute5tupleIJNS5_1CILi1EEES8_S8_EEENS6_IJNS7_ILi128EEENS7_ILi64EEENS7_ILi256EEEEEELi256ENS_6half_tEfNS_4arch4Sm90ELb0ELb1ELb0ELb1ELb0ELb0ELb0ELb1ELb1ELb0ELb0ELb0EEENS1_21CollectiveEpilogueFwdINS6_IJSA_SC_SB_EEES9_SE_SG_Li256ELb1ELb0ELb0ELb0EEENS1_36VarlenDynamicPersistentTileSchedulerILi128ELi64ELi256ELi32ELb0ELb0ELb1ELb1ELb0ELb1EEEEEEEEEvNT_6ParamsE,"a",@progbits
	.sectionflags	@""
	.align	4
.nv.constant0._ZN7cutlass13device_kernelIN5flash11enable_sm90INS1_16FlashAttnFwdSm90INS1_25CollectiveMainloopFwdSm90ILi2EN4cute5tupleIJNS5_1CILi1EEES8_S8_EEENS6_IJNS7_ILi128EEENS7_ILi64EEENS7_ILi256EEEEEELi256ENS_6half_tEfNS_4arch4Sm90ELb0ELb1ELb0ELb1ELb0ELb0ELb0ELb1ELb1ELb0ELb0ELb0EEENS1_21CollectiveEpilogueFwdINS6_IJSA_SC_SB_EEES9_SE_SG_Li256ELb1ELb0ELb0ELb0EEENS1_36VarlenDynamicPersistentTileSchedulerILi128ELi64ELi256ELi32ELb0ELb0ELb1ELb1ELb0ELb1EEEEEEEEEvNT_6ParamsE:
	.zero		3200


//--------------------- .nv.constant0._ZN7cutlass13device_kernelIN5flash11enable_sm90INS1_16FlashAttnFwdSm90INS1_25CollectiveMainloopFwdSm90ILi2EN4cute5tupleIJNS5_1CILi1EEES8_S8_EEENS6_IJNS7_ILi128EEENS7_ILi64EEENS7_ILi256EEEEEELi256ENS_6half_tEfNS_4arch4Sm90ELb0ELb1ELb0ELb1ELb0ELb1ELb0ELb1ELb1ELb0ELb0ELb0EEENS1_21CollectiveEpilogueFwdINS6_IJSA_SC_SB_EEES9_SE_SG_Li256ELb1ELb0ELb0ELb0EEENS1_36VarlenDynamicPersistentTileSchedulerILi128ELi64ELi256ELi32ELb0ELb0ELb1ELb1ELb0ELb1EEEEEEEEEvNT_6ParamsE --------------------------
	.section	.nv.constant0._ZN7cutlass13device_kernelIN5flash11enable_sm90INS1_16FlashAttnFwdSm90INS1_25CollectiveMainloopFwdSm90ILi2EN4cute5tupleIJNS5_1CILi1EEES8_S8_EEENS6_IJNS7_ILi128EEENS7_ILi64EEENS7_ILi256EEEEEELi256ENS_6half_tEfNS_4arch4Sm90ELb0ELb1ELb0ELb1ELb0ELb1ELb0ELb1ELb1ELb0ELb0ELb0EEENS1_21CollectiveEpilogueFwdINS6_IJSA_SC_SB_EEES9_SE_SG_Li256ELb1ELb0ELb0ELb0EEENS1_36VarlenDynamicPersistentTileSchedulerILi128ELi64ELi256ELi32ELb0ELb0ELb1ELb1ELb0ELb1EEEEEEEEEvNT_6ParamsE,"a",@progbits
	.sectionflags	@""
	.align	4
.nv.constant0._ZN7cutlass13device_kernelIN5flash11enable_sm90INS1_16FlashAttnFwdSm90INS1_25CollectiveMainloopFwdSm90ILi2EN4cute5tupleIJNS5_1CILi1EEES8_S8_EEENS6_IJNS7_ILi128EEENS7_ILi64EEENS7_ILi256EEEEEELi256ENS_6half_tEfNS_4arch4Sm90ELb0ELb1ELb0ELb1ELb0ELb1ELb0ELb1ELb1ELb0ELb0ELb0EEENS1_21CollectiveEpilogueFwdINS6_IJSA_SC_SB_EEES9_SE_SG_Li256ELb1ELb0ELb0ELb0EEENS1_36VarlenDynamicPersistentTileSchedulerILi128ELi64ELi256ELi32ELb0ELb0ELb1ELb1ELb0ELb1EEEEEEEEEvNT_6ParamsE:
	.zero		3200


//--------------------- .nv.constant0._ZN7cutlass13device_kernelIN5flash11enable_sm90INS1_16FlashAttnFwdSm90INS1_25CollectiveMainloopFwdSm90ILi2EN4cute5tupleIJNS5_1CILi1EEES8_S8_EEENS6_IJNS7_ILi128EEENS7_ILi80EEENS7_ILi256EEEEEELi256ENS_6half_tEfNS_4arch4Sm90ELb1ELb0ELb0ELb0ELb0ELb0ELb0ELb1ELb1ELb0ELb0ELb0EEENS1_21CollectiveEpilogueFwdINS6_IJSA_SC_SB_EEES9_SE_SG_Li256ELb0ELb0ELb0ELb0EEENS1_30DynamicPersistentTileSchedulerILi256ELi32ELb0ELb0ELb1EEEEEEEEEvNT_6ParamsE --------------------------
	.section	.nv.constant0._ZN7cutlass13device_kernelIN5flash11enable_sm90INS1_16FlashAttnFwdSm90INS1_25CollectiveMainloopFwdSm90ILi2EN4cute5tupleIJNS5_1CILi1EEES8_S8_EEENS6_IJNS7_ILi128EEENS7_ILi80EEENS7_ILi256EEEEEELi256ENS_6half_tEfNS_4arch4Sm90ELb1ELb0ELb0ELb0ELb0ELb0ELb0ELb1ELb1ELb0ELb0ELb0EEENS1_21CollectiveEpilogueFwdINS6_IJSA_SC_SB_EEES9_SE_SG_Li256ELb0ELb0ELb0ELb0EEENS1_30DynamicPersistentTileSchedulerILi256ELi32ELb0ELb0ELb1EEEEEEEEEvNT_6ParamsE,"a",@progbits
	.sectionflags	@""
	.align	4
.nv.constant0._ZN7cutlass13device_kernelIN5flash11enable_sm90INS1_16FlashAttnFwdSm90INS1_25CollectiveMainloopFwdSm90ILi2EN4cute5tupleIJNS5_1CILi1EEES8_S8_EEENS6_IJNS7_ILi128EEENS7_ILi80EEENS7_ILi256EEEEEELi256ENS_6half_tEfNS_4arch4Sm90ELb1ELb0ELb0ELb0ELb0ELb0ELb0ELb1ELb1ELb0ELb0ELb0EEENS1_21CollectiveEpilogueFwdINS6_IJSA_SC_SB_EEES9_SE_SG_Li256ELb0ELb0ELb0ELb0EEENS1_30DynamicPersistentTileSchedulerILi256ELi32ELb0ELb0ELb1EEEEEEEEEvNT_6ParamsE:
	.zero		3584


//--------------------- .nv.constant0._ZN7cutlass13device_kernelIN5flash11enable_sm90INS1_16FlashAttnFwdSm90INS1_25CollectiveMainloopFwdSm90ILi2EN4cute5tupleIJNS5_1CILi1EEES8_S8_EEENS6_IJNS7_ILi128EEENS7_ILi80EEENS7_ILi256EEEEEELi256ENS_6half_tEfNS_4arch4Sm90ELb1ELb0ELb0ELb1ELb0ELb0ELb0ELb1ELb1ELb0ELb0ELb0EEENS1_21CollectiveEpilogueFwdINS6_IJSA_SC_SB_EEES9_SE_SG_Li256ELb1ELb0ELb0ELb0EEENS1_36VarlenDynamicPersistentTileSchedulerILi128ELi80ELi256ELi32ELb0ELb0ELb1ELb1ELb1ELb1EEEEEEEEEvNT_6ParamsE --------------------------
	.section	.nv.constant0._ZN7cutlass13device_kernelIN5flash11enable_sm90INS1_16FlashAttnFwdSm90INS1_25CollectiveMainloopFwdSm90ILi2EN4cute5tupleIJNS5_1CILi1EEES8_S8_EEENS6_IJNS7_ILi128EEENS7_ILi80EEENS7_ILi256EEEEEELi256ENS_6half_tEfNS_4arch4Sm90ELb1ELb0ELb0ELb1ELb0ELb0ELb0ELb1ELb1ELb0ELb0ELb0EEENS1_21CollectiveEpilogueFwdINS6_IJSA_SC_SB_EEES9_SE_SG_Li256ELb1ELb0ELb0ELb0EEENS1_36VarlenDynamicPersistentTileSchedulerILi128ELi80ELi256ELi32ELb0ELb0ELb1ELb1ELb1ELb1EEEEEEEEEvNT_6ParamsE,"a",@progbits
	.sectionflags	@""
	.align	4
.nv.constant0._ZN7cutlass13device_kernelIN5flash11enable_sm90INS1_16FlashAttnFwdSm90INS1_25CollectiveMainloopFwdSm90ILi2EN4cute5tupleIJNS5_1CILi1EEES8_S8_EEENS6_IJNS7_ILi128EEENS7_ILi80EEENS7_ILi256EEEEEELi256ENS_6half_tEfNS_4arch4Sm90ELb1ELb0ELb0ELb1ELb0ELb0ELb0ELb1ELb1ELb0ELb0ELb0EEENS1_21CollectiveEpilogueFwdINS6_IJSA_SC_SB_EEES9_SE_SG_Li256ELb1ELb0ELb0ELb0EEENS1_36VarlenDynamicPersistentTileSchedulerILi128ELi80ELi256ELi32ELb0ELb0ELb1ELb1ELb1ELb1EEEEEEEEEvNT_6ParamsE:
	.zero		3200


//--------------------- .nv.constant0._ZN7cutlass13device_kernelIN5flash11enable_sm90INS1_16FlashAttnFwdSm90INS1_25CollectiveMainloopFwdSm90ILi2EN4cute5tupleIJNS5_1CILi1EEES8_S8_EEENS6_IJNS7_ILi128EEENS7_ILi80EEENS7_ILi256EEEEEELi256ENS_6half_tEfNS_4arch4Sm90ELb1ELb0ELb0ELb1ELb0ELb1ELb0ELb1ELb1ELb0ELb0ELb0EEENS1_21CollectiveEpilogueFwdINS6_IJSA_SC_SB_EEES9_SE_SG_Li256ELb1ELb0ELb0ELb0EEENS1_36VarlenDynamicPersistentTileSchedulerILi128ELi80ELi256ELi32ELb0ELb0ELb1ELb1ELb1ELb1EEEEEEEEEvNT_6ParamsE --------------------------
	.section	.nv.constant0._ZN7cutlass13device_kernelIN5flash11enable_sm90INS1_16FlashAttnFwdSm90INS1_25CollectiveMainloopFwdSm90ILi2EN4cute5tupleIJNS5_1CILi1EEES8_S8_EEENS6_IJNS7_ILi128EEENS7_ILi80EEENS7_ILi256EEEEEELi256ENS_6half_tEfNS_4arch4Sm90ELb1ELb0ELb0ELb1ELb0ELb1ELb0ELb1ELb1ELb0ELb0ELb0EEENS1_21CollectiveEpilogueFwdINS6_IJSA_SC_SB_EEES9_SE_SG_Li256ELb1ELb0ELb0ELb0EEENS1_36VarlenDynamicPersistentTileSchedulerILi128ELi80ELi256ELi32ELb0ELb0ELb1ELb1ELb1ELb1EEEEEEEEEvNT_6ParamsE,"a",@progbits
	.sectionflags	@""
	.align	4
.nv.constant0._ZN7cutlass13device_kernelIN5flash11enable_sm90INS1_16FlashAttnFwdSm90INS1_25CollectiveMainloopFwdSm90ILi2EN4cute5tupleIJNS5_1CILi1EEES8_S8_EEENS6_IJNS7_ILi128EEENS7_ILi80EEENS7_ILi256EEEEEELi256ENS_6half_tEfNS_4arch4Sm90ELb1ELb0ELb0ELb1ELb0ELb1ELb0ELb1ELb1ELb0ELb0ELb0EEENS1_21CollectiveEpilogueFwdINS6_IJSA_SC_SB_EEES9_SE_SG_Li256ELb1ELb0ELb0ELb0EEENS1_36VarlenDynamicPersistentTileSchedulerILi128ELi80ELi256ELi32ELb0ELb0ELb1ELb1ELb1ELb1EEEEEEEEEvNT_6ParamsE:
	.zero		3200


//--------------------- SYMBOLS --------------------------

	.type		.nv.reservedSmem.offset0,@object
	.size		.nv.reservedSmem.offset0,0x4
	.type		__assertfail,@function
